	.target	sm_90a

	.elftype	@"ET_EXEC"


//--------------------- .note.nv.tkinfo           --------------------------
	.section	.note.nv.tkinfo,"",@"SHT_NOTE"
	.sectionflags	@"SHF_NOTE_NV_TKINFO"
	.tkinfo
        /*0018*/ 	.word	0x00000002
        /*0030*/ 	.string	""
        /*0030*/ 	.string	"ptxas"
        /*0030*/ 	.string	"Cuda compilation tools, release 13.0, V13.0.88"
        /*0030*/ 	.string	"Build cuda_13.0.r13.0/compiler.36424714_0"
        /*0030*/ 	.string	"-arch sm_90a -m 64 "



//--------------------- .note.nv.cuinfo           --------------------------
	.section	.note.nv.cuinfo,"",@"SHT_NOTE"
	.sectionflags	@"SHF_NOTE_NV_CUINFO"
        /*0018*/ 	.short	0x0002
        /*001a*/ 	.short	0x005a
        /*001c*/ 	.short	0x0082
	.zero		2


//--------------------- .nv.info                  --------------------------
	.section	.nv.info,"",@"SHT_CUDA_INFO"
	.align	4


	//----- nvinfo : EIATTR_REGCOUNT
	.align		4
        /*0000*/ 	.byte	0x04, 0x2f
        /*0002*/ 	.short	(.L_20 - .L_19)
	.align		4
.L_19:
        /*0004*/ 	.word	index@(_ZN7cutlass13device_kernelIN5flash11enable_sm90INS1_16FlashAttnFwdSm90INS1_25CollectiveMainloopFwdSm90ILi2EN4cute5tupleIJNS5_1CILi1EEES8_S8_EEENS6_IJNS7_ILi128EEENS7_ILi96EEENS7_ILi192EEEEEELi128ENS_10bfloat16_tEfNS_4arch4Sm90ELb1ELb0ELb0ELb1ELb1ELb1ELb0ELb1ELb1ELb1ELb0ELb0EEENS1_21CollectiveEpilogueFwdINS6_IJSA_SA_SB_EEES9_SE_SG_Li256ELb1ELb1ELb0ELb0EEENS1_36VarlenDynamicPersistentTileSchedulerILi128ELi96ELi256ELi128ELb0ELb1ELb1ELb1ELb1ELb1EEEEEEEEEvNT_6ParamsE)
        /*0008*/ 	.word	0x000000a8


	//----- nvinfo : EIATTR_FRAME_SIZE
	.align		4
.L_20:
        /*000c*/ 	.byte	0x04, 0x11
        /*000e*/ 	.short	(.L_22 - .L_21)
	.align		4
.L_21:
        /*0010*/ 	.word	index@(_ZN7cutlass13device_kernelIN5flash11enable_sm90INS1_16FlashAttnFwdSm90INS1_25CollectiveMainloopFwdSm90ILi2EN4cute5tupleIJNS5_1CILi1EEES8_S8_EEENS6_IJNS7_ILi128EEENS7_ILi96EEENS7_ILi192EEEEEELi128ENS_10bfloat16_tEfNS_4arch4Sm90ELb1ELb0ELb0ELb1ELb1ELb1ELb0ELb1ELb1ELb1ELb0ELb0EEENS1_21CollectiveEpilogueFwdINS6_IJSA_SA_SB_EEES9_SE_SG_Li256ELb1ELb1ELb0ELb0EEENS1_36VarlenDynamicPersistentTileSchedulerILi128ELi96ELi256ELi128ELb0ELb1ELb1ELb1ELb1ELb1EEEEEEEEEvNT_6ParamsE)
        /*0014*/ 	.word	0x00000040


	//----- nvinfo : EIATTR_REGCOUNT
	.align		4
.L_22:
        /*0018*/ 	.byte	0x04, 0x2f
        /*001a*/ 	.short	(.L_24 - .L_23)
	.align		4
.L_23:
        /*001c*/ 	.word	index@(_ZN7cutlass13device_kernelIN5flash11enable_sm90INS1_16FlashAttnFwdSm90INS1_25CollectiveMainloopFwdSm90ILi2EN4cute5tupleIJNS5_1CILi1EEES8_S8_EEENS6_IJNS7_ILi128EEENS7_ILi96EEENS7_ILi192EEEEEELi128ENS_10bfloat16_tEfNS_4arch4Sm90ELb1ELb0ELb0ELb1ELb1ELb0ELb0ELb1ELb1ELb1ELb0ELb0EEENS1_21CollectiveEpilogueFwdINS6_IJSA_SA_SB_EEES9_SE_SG_Li256ELb1ELb1ELb0ELb0EEENS1_36VarlenDynamicPersistentTileSchedulerILi128ELi96ELi256ELi128ELb0ELb1ELb1ELb1ELb1ELb1EEEEEEEEEvNT_6ParamsE)
        /*0020*/ 	.word	0x000000a8


	//----- nvinfo : EIATTR_FRAME_SIZE
	.align		4
.L_24:
        /*0024*/ 	.byte	0x04, 0x11
        /*0026*/ 	.short	(.L_26 - .L_25)
	.align		4
.L_25:
        /*0028*/ 	.word	index@(_ZN7cutlass13device_kernelIN5flash11enable_sm90INS1_16FlashAttnFwdSm90INS1_25CollectiveMainloopFwdSm90ILi2EN4cute5tupleIJNS5_1CILi1EEES8_S8_EEENS6_IJNS7_ILi128EEENS7_ILi96EEENS7_ILi192EEEEEELi128ENS_10bfloat16_tEfNS_4arch4Sm90ELb1ELb0ELb0ELb1ELb1ELb0ELb0ELb1ELb1ELb1ELb0ELb0EEENS1_21CollectiveEpilogueFwdINS6_IJSA_SA_SB_EEES9_SE_SG_Li256ELb1ELb1ELb0ELb0EEENS1_36VarlenDynamicPersistentTileSchedulerILi128ELi96ELi256ELi128ELb0ELb1ELb1ELb1ELb1ELb1EEEEEEEEEvNT_6ParamsE)
        /*002c*/ 	.word	0x00000020


	//----- nvinfo : EIATTR_REGCOUNT
	.align		4
.L_26:
        /*0030*/ 	.byte	0x04, 0x2f
        /*0032*/ 	.short	(.L_28 - .L_27)
	.align		4
.L_27:
        /*0034*/ 	.word	index@(_ZN7cutlass13device_kernelIN5flash11enable_sm90INS1_16FlashAttnFwdSm90INS1_25CollectiveMainloopFwdSm90ILi2EN4cute5tupleIJNS5_1CILi1EEES8_S8_EEENS6_IJNS7_ILi128EEENS7_ILi96EEENS7_ILi192EEEEEELi128ENS_10bfloat16_tEfNS_4arch4Sm90ELb1ELb0ELb0ELb0ELb1ELb0ELb0ELb1ELb1ELb1ELb0ELb0EEENS1_21CollectiveEpilogueFwdINS6_IJSA_SA_SB_EEES9_SE_SG_Li256ELb0ELb1ELb0ELb0EEENS1_30DynamicPersistentTileSchedulerILi256ELi128ELb0ELb1ELb1EEEEEEEEEvNT_6ParamsE)
        /*0038*/ 	.word	0x000000a8


	//----- nvinfo : EIATTR_FRAME_SIZE
	.align		4
.L_28:
        /*003c*/ 	.byte	0x04, 0x11
        /*003e*/ 	.short	(.L_30 - .L_29)
	.align		4
.L_29:
        /*0040*/ 	.word	index@(_ZN7cutlass13device_kernelIN5flash11enable_sm90INS1_16FlashAttnFwdSm90INS1_25CollectiveMainloopFwdSm90ILi2EN4cute5tupleIJNS5_1CILi1EEES8_S8_EEENS6_IJNS7_ILi128EEENS7_ILi96EEENS7_ILi192EEEEEELi128ENS_10bfloat16_tEfNS_4arch4Sm90ELb1ELb0ELb0ELb0ELb1ELb0ELb0ELb1ELb1ELb1ELb0ELb0EEENS1_21CollectiveEpilogueFwdINS6_IJSA_SA_SB_EEES9_SE_SG_Li256ELb0ELb1ELb0ELb0EEENS1_30DynamicPersistentTileSchedulerILi256ELi128ELb0ELb1ELb1EEEEEEEEEvNT_6ParamsE)
        /*0044*/ 	.word	0x00000008


	//----- nvinfo : EIATTR_REGCOUNT
	.align		4
.L_30:
        /*0048*/ 	.byte	0x04, 0x2f
        /*004a*/ 	.short	(.L_32 - .L_31)
	.align		4
.L_31:
        /*004c*/ 	.word	index@(_ZN7cutlass13device_kernelIN5flash11enable_sm90INS1_16FlashAttnFwdSm90INS1_25CollectiveMainloopFwdSm90ILi2EN4cute5tupleIJNS5_1CILi1EEES8_S8_EEENS6_IJNS7_ILi128EEENS7_ILi96EEENS7_ILi192EEEEEELi128ENS_10bfloat16_tEfNS_4arch4Sm90ELb0ELb1ELb0ELb1ELb1ELb1ELb0ELb1ELb1ELb1ELb0ELb0EEENS1_21CollectiveEpilogueFwdINS6_IJSA_SA_SB_EEES9_SE_SG_Li256ELb1ELb1ELb0ELb0EEENS1_36VarlenDynamicPersistentTileSchedulerILi128ELi96ELi256ELi128ELb0ELb1ELb1ELb1ELb0ELb1EEEEEEEEEvNT_6ParamsE)
        /*0050*/ 	.word	0x000000a8


	//----- nvinfo : EIATTR_FRAME_SIZE
	.align		4
.L_32:
        /*0054*/ 	.byte	0x04, 0x11
        /*0056*/ 	.short	(.L_34 - .L_33)
	.align		4
.L_33:
        /*0058*/ 	.word	index@(_ZN7cutlass13device_kernelIN5flash11enable_sm90INS1_16FlashAttnFwdSm90INS1_25CollectiveMainloopFwdSm90ILi2EN4cute5tupleIJNS5_1CILi1EEES8_S8_EEENS6_IJNS7_ILi128EEENS7_ILi96EEENS7_ILi192EEEEEELi128ENS_10bfloat16_tEfNS_4arch4Sm90ELb0ELb1ELb0ELb1ELb1ELb1ELb0ELb1ELb1ELb1ELb0ELb0EEENS1_21CollectiveEpilogueFwdINS6_IJSA_SA_SB_EEES9_SE_SG_Li256ELb1ELb1ELb0ELb0EEENS1_36VarlenDynamicPersistentTileSchedulerILi128ELi96ELi256ELi128ELb0ELb1ELb1ELb1ELb0ELb1EEEEEEEEEvNT_6ParamsE)
        /*005c*/ 	.word	0x00000048


	//----- nvinfo : EIATTR_REGCOUNT
	.align		4
.L_34:
        /*0060*/ 	.byte	0x04, 0x2f
        /*0062*/ 	.short	(.L_36 - .L_35)
	.align		4
.L_35:
        /*0064*/ 	.word	index@(_ZN7cutlass13device_kernelIN5flash11enable_sm90INS1_16FlashAttnFwdSm90INS1_25CollectiveMainloopFwdSm90ILi2EN4cute5tupleIJNS5_1CILi1EEES8_S8_EEENS6_IJNS7_ILi128EEENS7_ILi96EEENS7_ILi192EEEEEELi128ENS_10bfloat16_tEfNS_4arch4Sm90ELb0ELb1ELb0ELb1ELb1ELb0ELb0ELb1ELb1ELb1ELb0ELb0EEENS1_21CollectiveEpilogueFwdINS6_IJSA_SA_SB_EEES9_SE_SG_Li256ELb1ELb1ELb0ELb0EEENS1_36VarlenDynamicPersistentTileSchedulerILi128ELi96ELi256ELi128ELb0ELb1ELb1ELb1ELb0ELb1EEEEEEEEEvNT_6ParamsE)
        /*0068*/ 	.word	0x000000a8


	//----- nvinfo : EIATTR_FRAME_SIZE
	.align		4
.L_36:
        /*006c*/ 	.byte	0x04, 0x11
        /*006e*/ 	.short	(.L_38 - .L_37)
	.align		4
.L_37:
        /*0070*/ 	.word	index@(_ZN7cutlass13device_kernelIN5flash11enable_sm90INS1_16FlashAttnFwdSm90INS1_25CollectiveMainloopFwdSm90ILi2EN4cute5tupleIJNS5_1CILi1EEES8_S8_EEENS6_IJNS7_ILi128EEENS7_ILi96EEENS7_ILi192EEEEEELi128ENS_10bfloat16_tEfNS_4arch4Sm90ELb0ELb1ELb0ELb1ELb1ELb0ELb0ELb1ELb1ELb1ELb0ELb0EEENS1_21CollectiveEpilogueFwdINS6_IJSA_SA_SB_EEES9_SE_SG_Li256ELb1ELb1ELb0ELb0EEENS1_36VarlenDynamicPersistentTileSchedulerILi128ELi96ELi256ELi128ELb0ELb1ELb1ELb1ELb0ELb1EEEEEEEEEvNT_6ParamsE)
        /*0074*/ 	.word	0x00000020


	//----- nvinfo : EIATTR_REGCOUNT
	.align		4
.L_38:
        /*0078*/ 	.byte	0x04, 0x2f
        /*007a*/ 	.short	(.L_40 - .L_39)
	.align		4
.L_39:
        /*007c*/ 	.word	index@(_ZN7cutlass13device_kernelIN5flash11enable_sm90INS1_16FlashAttnFwdSm90INS1_25CollectiveMainloopFwdSm90ILi2EN4cute5tupleIJNS5_1CILi1EEES8_S8_EEENS6_IJNS7_ILi128EEENS7_ILi96EEENS7_ILi192EEEEEELi128ENS_10bfloat16_tEfNS_4arch4Sm90ELb0ELb1ELb0ELb0ELb1ELb0ELb0ELb1ELb1ELb1ELb0ELb0EEENS1_21CollectiveEpilogueFwdINS6_IJSA_SA_SB_EEES9_SE_SG_Li256ELb0ELb1ELb0ELb0EEENS1_30DynamicPersistentTileSchedulerILi256ELi128ELb0ELb1ELb1EEEEEEEEEvNT_6ParamsE)
        /*0080*/ 	.word	0x000000a8


	//----- nvinfo : EIATTR_FRAME_SIZE
	.align		4
.L_40:
        /*0084*/ 	.byte	0x04, 0x11
        /*0086*/ 	.short	(.L_42 - .L_41)
	.align		4
.L_41:
        /*0088*/ 	.word	index@(_ZN7cutlass13device_kernelIN5flash11enable_sm90INS1_16FlashAttnFwdSm90INS1_25CollectiveMainloopFwdSm90ILi2EN4cute5tupleIJNS5_1CILi1EEES8_S8_EEENS6_IJNS7_ILi128EEENS7_ILi96EEENS7_ILi192EEEEEELi128ENS_10bfloat16_tEfNS_4arch4Sm90ELb0ELb1ELb0ELb0ELb1ELb0ELb0ELb1ELb1ELb1ELb0ELb0EEENS1_21CollectiveEpilogueFwdINS6_IJSA_SA_SB_EEES9_SE_SG_Li256ELb0ELb1ELb0ELb0EEENS1_30DynamicPersistentTileSchedulerILi256ELi128ELb0ELb1ELb1EEEEEEEEEvNT_6ParamsE)
        /*008c*/ 	.word	0x00000008


	//----- nvinfo : EIATTR_REGCOUNT
	.align		4
.L_42:
        /*0090*/ 	.byte	0x04, 0x2f
        /*0092*/ 	.short	(.L_44 - .L_43)
	.align		4
.L_43:
        /*0094*/ 	.word	index@(_ZN7cutlass13device_kernelIN5flash11enable_sm90INS1_16FlashAttnFwdSm90INS1_25CollectiveMainloopFwdSm90ILi2EN4cute5tupleIJNS5_1CILi1EEES8_S8_EEENS6_IJNS7_ILi128EEENS7_ILi96EEENS7_ILi192EEEEEELi128ENS_10bfloat16_tEfNS_4arch4Sm90ELb0ELb0ELb0ELb1ELb1ELb1ELb0ELb1ELb1ELb1ELb0ELb0EEENS1_21CollectiveEpilogueFwdINS6_IJSA_SA_SB_EEES9_SE_SG_Li256ELb1ELb1ELb0ELb0EEENS1_36VarlenDynamicPersistentTileSchedulerILi128ELi96ELi256ELi128ELb0ELb1ELb1ELb0ELb1ELb1EEEEEEEEEvNT_6ParamsE)
        /*0098*/ 	.word	0x000000a8


	//----- nvinfo : EIATTR_FRAME_SIZE
	.align		4
.L_44:
        /*009c*/ 	.byte	0x04, 0x11
        /*009e*/ 	.short	(.L_46 - .L_45)
	.align		4
.L_45:
        /*00a0*/ 	.word	index@(_ZN7cutlass13device_kernelIN5flash11enable_sm90INS1_16FlashAttnFwdSm90INS1_25CollectiveMainloopFwdSm90ILi2EN4cute5tupleIJNS5_1CILi1EEES8_S8_EEENS6_IJNS7_ILi128EEENS7_ILi96EEENS7_ILi192EEEEEELi128ENS_10bfloat16_tEfNS_4arch4Sm90ELb0ELb0ELb0ELb1ELb1ELb1ELb0ELb1ELb1ELb1ELb0ELb0EEENS1_21CollectiveEpilogueFwdINS6_IJSA_SA_SB_EEES9_SE_SG_Li256ELb1ELb1ELb0ELb0EEENS1_36VarlenDynamicPersistentTileSchedulerILi128ELi96ELi256ELi128ELb0ELb1ELb1ELb0ELb1ELb1EEEEEEEEEvNT_6ParamsE)
        /*00a4*/ 	.word	0x00000050


	//----- nvinfo : EIATTR_REGCOUNT
	.align		4
.L_46:
        /*00a8*/ 	.byte	0x04, 0x2f
        /*00aa*/ 	.short	(.L_48 - .L_47)
	.align		4
.L_47:
        /*00ac*/ 	.word	index@(_ZN7cutlass13device_kernelIN5flash11enable_sm90INS1_16FlashAttnFwdSm90INS1_25CollectiveMainloopFwdSm90ILi2EN4cute5tupleIJNS5_1CILi1EEES8_S8_EEENS6_IJNS7_ILi128EEENS7_ILi96EEENS7_ILi192EEEEEELi128ENS_10bfloat16_tEfNS_4arch4Sm90ELb0ELb0ELb0ELb1ELb1ELb0ELb0ELb1ELb1ELb1ELb0ELb0EEENS1_21CollectiveEpilogueFwdINS6_IJSA_SA_SB_EEES9_SE_SG_Li256ELb1ELb1ELb0ELb0EEENS1_36VarlenDynamicPersistentTileSchedulerILi128ELi96ELi256ELi128ELb0ELb1ELb1ELb0ELb1ELb1EEEEEEEEEvNT_6ParamsE)
        /*00b0*/ 	.word	0x000000a8


	//----- nvinfo : EIATTR_FRAME_SIZE
	.align		4
.L_48:
        /*00b4*/ 	.byte	0x04, 0x11
        /*00b6*/ 	.short	(.L_50 - .L_49)
	.align		4
.L_49:
        /*00b8*/ 	.word	index@(_ZN7cutlass13device_kernelIN5flash11enable_sm90INS1_16FlashAttnFwdSm90INS1_25CollectiveMainloopFwdSm90ILi2EN4cute5tupleIJNS5_1CILi1EEES8_S8_EEENS6_IJNS7_ILi128EEENS7_ILi96EEENS7_ILi192EEEEEELi128ENS_10bfloat16_tEfNS_4arch4Sm90ELb0ELb0ELb0ELb1ELb1ELb0ELb0ELb1ELb1ELb1ELb0ELb0EEENS1_21CollectiveEpilogueFwdINS6_IJSA_SA_SB_EEES9_SE_SG_Li256ELb1ELb1ELb0ELb0EEENS1_36VarlenDynamicPersistentTileSchedulerILi128ELi96ELi256ELi128ELb0ELb1ELb1ELb0ELb1ELb1EEEEEEEEEvNT_6ParamsE)
        /*00bc*/ 	.word	0x00000028


	//----- nvinfo : EIATTR_REGCOUNT
	.align		4
.L_50:
        /*00c0*/ 	.byte	0x04, 0x2f
        /*00c2*/ 	.short	(.L_52 - .L_51)
	.align		4
.L_51:
        /*00c4*/ 	.word	index@(_ZN7cutlass13device_kernelIN5flash11enable_sm90INS1_16FlashAttnFwdSm90INS1_25CollectiveMainloopFwdSm90ILi2EN4cute5tupleIJNS5_1CILi1EEES8_S8_EEENS6_IJNS7_ILi128EEENS7_ILi96EEENS7_ILi192EEEEEELi128ENS_10bfloat16_tEfNS_4arch4Sm90ELb0ELb0ELb0ELb0ELb1ELb0ELb0ELb1ELb1ELb1ELb0ELb0EEENS1_21CollectiveEpilogueFwdINS6_IJSA_SA_SB_EEES9_SE_SG_Li256ELb0ELb1ELb0ELb0EEENS1_29StaticPersistentTileSchedulerILb0EEEEEEEEEvNT_6ParamsE)
        /*00c8*/ 	.word	0x000000a8


	//----- nvinfo : EIATTR_FRAME_SIZE
	.align		4
.L_52:
        /*00cc*/ 	.byte	0x04, 0x11
        /*00ce*/ 	.short	(.L_54 - .L_53)
	.align		4
.L_53:
        /*00d0*/ 	.word	index@(_ZN7cutlass13device_kernelIN5flash11enable_sm90INS1_16FlashAttnFwdSm90INS1_25CollectiveMainloopFwdSm90ILi2EN4cute5tupleIJNS5_1CILi1EEES8_S8_EEENS6_IJNS7_ILi128EEENS7_ILi96EEENS7_ILi192EEEEEELi128ENS_10bfloat16_tEfNS_4arch4Sm90ELb0ELb0ELb0ELb0ELb1ELb0ELb0ELb1ELb1ELb1ELb0ELb0EEENS1_21CollectiveEpilogueFwdINS6_IJSA_SA_SB_EEES9_SE_SG_Li256ELb0ELb1ELb0ELb0EEENS1_29StaticPersistentTileSchedulerILb0EEEEEEEEEvNT_6ParamsE)
        /*00d4*/ 	.word	0x00000008


	//----- nvinfo : EIATTR_MIN_STACK_SIZE
	.align		4
.L_54:
        /*00d8*/ 	.byte	0x04, 0x12
        /*00da*/ 	.short	(.L_56 - .L_55)
	.align		4
.L_55:
        /*00dc*/ 	.word	index@(_ZN7cutlass13device_kernelIN5flash11enable_sm90INS1_16FlashAttnFwdSm90INS1_25CollectiveMainloopFwdSm90ILi2EN4cute5tupleIJNS5_1CILi1EEES8_S8_EEENS6_IJNS7_ILi128EEENS7_ILi96EEENS7_ILi192EEEEEELi128ENS_10bfloat16_tEfNS_4arch4Sm90ELb0ELb0ELb0ELb0ELb1ELb0ELb0ELb1ELb1ELb1ELb0ELb0EEENS1_21CollectiveEpilogueFwdINS6_IJSA_SA_SB_EEES9_SE_SG_Li256ELb0ELb1ELb0ELb0EEENS1_29StaticPersistentTileSchedulerILb0EEEEEEEEEvNT_6ParamsE)
        /*00e0*/ 	.word	0x00000008


	//----- nvinfo : EIATTR_MIN_STACK_SIZE
	.align		4
.L_56:
        /*00e4*/ 	.byte	0x04, 0x12
        /*00e6*/ 	.short	(.L_58 - .L_57)
	.align		4
.L_57:
        /*00e8*/ 	.word	index@(_ZN7cutlass13device_kernelIN5flash11enable_sm90INS1_16FlashAttnFwdSm90INS1_25CollectiveMainloopFwdSm90ILi2EN4cute5tupleIJNS5_1CILi1EEES8_S8_EEENS6_IJNS7_ILi128EEENS7_ILi96EEENS7_ILi192EEEEEELi128ENS_10bfloat16_tEfNS_4arch4Sm90ELb0ELb0ELb0ELb1ELb1ELb0ELb0ELb1ELb1ELb1ELb0ELb0EEENS1_21CollectiveEpilogueFwdINS6_IJSA_SA_SB_EEES9_SE_SG_Li256ELb1ELb1ELb0ELb0EEENS1_36VarlenDynamicPersistentTileSchedulerILi128ELi96ELi256ELi128ELb0ELb1ELb1ELb0ELb1ELb1EEEEEEEEEvNT_6ParamsE)
        /*00ec*/ 	.word	0x00000028


	//----- nvinfo : EIATTR_MIN_STACK_SIZE
	.align		4
.L_58:
        /*00f0*/ 	.byte	0x04, 0x12
        /*00f2*/ 	.short	(.L_60 - .L_59)
	.align		4
.L_59:
        /*00f4*/ 	.word	index@(_ZN7cutlass13device_kernelIN5flash11enable_sm90INS1_16FlashAttnFwdSm90INS1_25CollectiveMainloopFwdSm90ILi2EN4cute5tupleIJNS5_1CILi1EEES8_S8_EEENS6_IJNS7_ILi128EEENS7_ILi96EEENS7_ILi192EEEEEELi128ENS_10bfloat16_tEfNS_4arch4Sm90ELb0ELb0ELb0ELb1ELb1ELb1ELb0ELb1ELb1ELb1ELb0ELb0EEENS1_21CollectiveEpilogueFwdINS6_IJSA_SA_SB_EEES9_SE_SG_Li256ELb1ELb1ELb0ELb0EEENS1_36VarlenDynamicPersistentTileSchedulerILi128ELi96ELi256ELi128ELb0ELb1ELb1ELb0ELb1ELb1EEEEEEEEEvNT_6ParamsE)
        /*00f8*/ 	.word	0x00000050


	//----- nvinfo : EIATTR_MIN_STACK_SIZE
	.align		4
.L_60:
        /*00fc*/ 	.byte	0x04, 0x12
        /*00fe*/ 	.short	(.L_62 - .L_61)
	.align		4
.L_61:
        /*0100*/ 	.word	index@(_ZN7cutlass13device_kernelIN5flash11enable_sm90INS1_16FlashAttnFwdSm90INS1_25CollectiveMainloopFwdSm90ILi2EN4cute5tupleIJNS5_1CILi1EEES8_S8_EEENS6_IJNS7_ILi128EEENS7_ILi96EEENS7_ILi192EEEEEELi128ENS_10bfloat16_tEfNS_4arch4Sm90ELb0ELb1ELb0ELb0ELb1ELb0ELb0ELb1ELb1ELb1ELb0ELb0EEENS1_21CollectiveEpilogueFwdINS6_IJSA_SA_SB_EEES9_SE_SG_Li256ELb0ELb1ELb0ELb0EEENS1_30DynamicPersistentTileSchedulerILi256ELi128ELb0ELb1ELb1EEEEEEEEEvNT_6ParamsE)
        /*0104*/ 	.word	0x00000008


	//----- nvinfo : EIATTR_MIN_STACK_SIZE
	.align		4
.L_62:
        /*0108*/ 	.byte	0x04, 0x12
        /*010a*/ 	.short	(.L_64 - .L_63)
	.align		4
.L_63:
        /*010c*/ 	.word	index@(_ZN7cutlass13device_kernelIN5flash11enable_sm90INS1_16FlashAttnFwdSm90INS1_25CollectiveMainloopFwdSm90ILi2EN4cute5tupleIJNS5_1CILi1EEES8_S8_EEENS6_IJNS7_ILi128EEENS7_ILi96EEENS7_ILi192EEEEEELi128ENS_10bfloat16_tEfNS_4arch4Sm90ELb0ELb1ELb0ELb1ELb1ELb0ELb0ELb1ELb1ELb1ELb0ELb0EEENS1_21CollectiveEpilogueFwdINS6_IJSA_SA_SB_EEES9_SE_SG_Li256ELb1ELb1ELb0ELb0EEENS1_36VarlenDynamicPersistentTileSchedulerILi128ELi96ELi256ELi128ELb0ELb1ELb1ELb1ELb0ELb1EEEEEEEEEvNT_6ParamsE)
        /*0110*/ 	.word	0x00000020


	//----- nvinfo : EIATTR_MIN_STACK_SIZE
	.align		4
.L_64:
        /*0114*/ 	.byte	0x04, 0x12
        /*0116*/ 	.short	(.L_66 - .L_65)
	.align		4
.L_65:
        /*0118*/ 	.word	index@(_ZN7cutlass13device_kernelIN5flash11enable_sm90INS1_16FlashAttnFwdSm90INS1_25CollectiveMainloopFwdSm90ILi2EN4cute5tupleIJNS5_1CILi1EEES8_S8_EEENS6_IJNS7_ILi128EEENS7_ILi96EEENS7_ILi192EEEEEELi128ENS_10bfloat16_tEfNS_4arch4Sm90ELb0ELb1ELb0ELb1ELb1ELb1ELb0ELb1ELb1ELb1ELb0ELb0EEENS1_21CollectiveEpilogueFwdINS6_IJSA_SA_SB_EEES9_SE_SG_Li256ELb1ELb1ELb0ELb0EEENS1_36VarlenDynamicPersistentTileSchedulerILi128ELi96ELi256ELi128ELb0ELb1ELb1ELb1ELb0ELb1EEEEEEEEEvNT_6ParamsE)
        /*011c*/ 	.word	0x00000048


	//----- nvinfo : EIATTR_MIN_STACK_SIZE
	.align		4
.L_66:
        /*0120*/ 	.byte	0x04, 0x12
        /*0122*/ 	.short	(.L_68 - .L_67)
	.align		4
.L_67:
        /*0124*/ 	.word	index@(_ZN7cutlass13device_kernelIN5flash11enable_sm90INS1_16FlashAttnFwdSm90INS1_25CollectiveMainloopFwdSm90ILi2EN4cute5tupleIJNS5_1CILi1EEES8_S8_EEENS6_IJNS7_ILi128EEENS7_ILi96EEENS7_ILi192EEEEEELi128ENS_10bfloat16_tEfNS_4arch4Sm90ELb1ELb0ELb0ELb0ELb1ELb0ELb0ELb1ELb1ELb1ELb0ELb0EEENS1_21CollectiveEpilogueFwdINS6_IJSA_SA_SB_EEES9_SE_SG_Li256ELb0ELb1ELb0ELb0EEENS1_30DynamicPersistentTileSchedulerILi256ELi128ELb0ELb1ELb1EEEEEEEEEvNT_6ParamsE)
        /*0128*/ 	.word	0x00000008


	//----- nvinfo : EIATTR_MIN_STACK_SIZE
	.align		4
.L_68:
        /*012c*/ 	.byte	0x04, 0x12
        /*012e*/ 	.short	(.L_70 - .L_69)
	.align		4
.L_69:
        /*0130*/ 	.word	index@(_ZN7cutlass13device_kernelIN5flash11enable_sm90INS1_16FlashAttnFwdSm90INS1_25CollectiveMainloopFwdSm90ILi2EN4cute5tupleIJNS5_1CILi1EEES8_S8_EEENS6_IJNS7_ILi128EEENS7_ILi96EEENS7_ILi192EEEEEELi128ENS_10bfloat16_tEfNS_4arch4Sm90ELb1ELb0ELb0ELb1ELb1ELb0ELb0ELb1ELb1ELb1ELb0ELb0EEENS1_21CollectiveEpilogueFwdINS6_IJSA_SA_SB_EEES9_SE_SG_Li256ELb1ELb1ELb0ELb0EEENS1_36VarlenDynamicPersistentTileSchedulerILi128ELi96ELi256ELi128ELb0ELb1ELb1ELb1ELb1ELb1EEEEEEEEEvNT_6ParamsE)
        /*0134*/ 	.word	0x00000020


	//----- nvinfo : EIATTR_MIN_STACK_SIZE
	.align		4
.L_70:
        /*0138*/ 	.byte	0x04, 0x12
        /*013a*/ 	.short	(.L_72 - .L_71)
	.align		4
.L_71:
        /*013c*/ 	.word	index@(_ZN7cutlass13device_kernelIN5flash11enable_sm90INS1_16FlashAttnFwdSm90INS1_25CollectiveMainloopFwdSm90ILi2EN4cute5tupleIJNS5_1CILi1EEES8_S8_EEENS6_IJNS7_ILi128EEENS7_ILi96EEENS7_ILi192EEEEEELi128ENS_10bfloat16_tEfNS_4arch4Sm90ELb1ELb0ELb0ELb1ELb1ELb1ELb0ELb1ELb1ELb1ELb0ELb0EEENS1_21CollectiveEpilogueFwdINS6_IJSA_SA_SB_EEES9_SE_SG_Li256ELb1ELb1ELb0ELb0EEENS1_36VarlenDynamicPersistentTileSchedulerILi128ELi96ELi256ELi128ELb0ELb1ELb1ELb1ELb1ELb1EEEEEEEEEvNT_6ParamsE)
        /*0140*/ 	.word	0x00000040
.L_72:


//--------------------- .nv.compat                --------------------------
	.section	.nv.compat,"",@"SHT_CUDA_COMPAT_INFO"
	.align	4
        /*0000*/ 	.byte	0x02, 0x09, 0x01, 0x00, 0x02, 0x02, 0x04, 0x00, 0x02, 0x05, 0x05, 0x00, 0x03, 0x07, 0x01, 0x01
        /*0010*/ 	.byte	0x02, 0x03, 0x01, 0x00, 0x02, 0x06, 0x01, 0x00, 0x04, 0x0b, 0x08, 0x00, 0x00, 0x00, 0x00, 0x00
        /*0020*/ 	.byte	0x00, 0x00, 0x00, 0x00


//--------------------- .nv.info._ZN7cutlass13device_kernelIN5flash11enable_sm90INS1_16FlashAttnFwdSm90INS1_25CollectiveMainloopFwdSm90ILi2EN4cute5tupleIJNS5_1CILi1EEES8_S8_EEENS6_IJNS7_ILi128EEENS7_ILi96EEENS7_ILi192EEEEEELi128ENS_10bfloat16_tEfNS_4arch4Sm90ELb0ELb0ELb0ELb0ELb1ELb0ELb0ELb1ELb1ELb1ELb0ELb0EEENS1_21CollectiveEpilogueFwdINS6_IJSA_SA_SB_EEES9_SE_SG_Li256ELb0ELb1ELb0ELb0EEENS1_29StaticPersistentTileSchedulerILb0EEEEEEEEEvNT_6ParamsE --------------------------
	.section	.nv.info._ZN7cutlass13device_kernelIN5flash11enable_sm90INS1_16FlashAttnFwdSm90INS1_25CollectiveMainloopFwdSm90ILi2EN4cute5tupleIJNS5_1CILi1EEES8_S8_EEENS6_IJNS7_ILi128EEENS7_ILi96EEENS7_ILi192EEEEEELi128ENS_10bfloat16_tEfNS_4arch4Sm90ELb0ELb0ELb0ELb0ELb1ELb0ELb0ELb1ELb1ELb1ELb0ELb0EEENS1_21CollectiveEpilogueFwdINS6_IJSA_SA_SB_EEES9_SE_SG_Li256ELb0ELb1ELb0ELb0EEENS1_29StaticPersistentTileSchedulerILb0EEEEEEEEEvNT_6ParamsE,"",@"SHT_CUDA_INFO"
	.sectionflags	@""
	.align	4


	//----- nvinfo : EIATTR_CUDA_API_VERSION
	.align		4
        /*0000*/ 	.byte	0x04, 0x37
        /*0002*/ 	.short	(.L_74 - .L_73)
.L_73:
        /*0004*/ 	.word	0x00000082


	//----- nvinfo : EIATTR_KPARAM_INFO
	.align		4
.L_74:
        /*0008*/ 	.byte	0x04, 0x17
        /*000a*/ 	.short	(.L_76 - .L_75)
.L_75:
        /*000c*/ 	.word	0x00000000
        /*0010*/ 	.short	0x0000
        /*0012*/ 	.short	0x0070
        /*0014*/ 	.byte	0x00, 0xf0, 0x01, 0x28


	//----- nvinfo : EIATTR_SPARSE_MMA_MASK
	.align		4
.L_76:
        /*0018*/ 	.byte	0x03, 0x50
        /*001a*/ 	.short	0x0000


	//----- nvinfo : EIATTR_MAXREG_COUNT
	.align		4
        /*001c*/ 	.byte	0x03, 0x1b
        /*001e*/ 	.short	0x00a8


	//----- nvinfo : EIATTR_NUM_BARRIERS
	.align		4
        /*0020*/ 	.byte	0x02, 0x4c
        /*0022*/ 	.byte	0x09
	.zero		1


	//----- nvinfo : EIATTR_EXTERNS
	.align		4
        /*0024*/ 	.byte	0x04, 0x0f
        /*0026*/ 	.short	(.L_78 - .L_77)


	//   ....[0]....
	.align		4
.L_77:
        /*0028*/ 	.word	index@(__assertfail)


	//----- nvinfo : EIATTR_ANNOTATIONS
	.align		4
.L_78:
        /*002c*/ 	.byte	0x04, 0x55
        /*002e*/ 	.short	(.L_80 - .L_79)


	//   ....[0]....
.L_79:
        /*0030*/ 	.word	0x00000001
        /*0034*/ 	.byte	0xa0, 0x08, 0x00, 0x00, 0x01, 0x00, 0x00, 0x00, 0x50, 0x09, 0x00, 0x00, 0x01, 0x00, 0x00, 0x00
        /*0044*/ 	.byte	0x80, 0x6f, 0x00, 0x00, 0x01, 0x00, 0x00, 0x00, 0xb0, 0x70, 0x00, 0x00, 0x01, 0x00, 0x00, 0x00
        /*0054*/ 	.byte	0xf0, 0x8c, 0x00, 0x00, 0x01, 0x00, 0x00, 0x00, 0x90, 0xa2, 0x00, 0x00, 0x01, 0x00, 0x00, 0x00
        /*0064*/ 	.byte	0x40, 0xa3, 0x00, 0x00, 0x01, 0x00, 0x00, 0x00, 0xc0, 0xa4, 0x00, 0x00


	//----- nvinfo : EIATTR_MERCURY_ISA_VERSION
	.align		4
.L_80:
        /*0070*/ 	.byte	0x03, 0x5f
        /*0072*/ 	.short	0x0101


	//----- nvinfo : EIATTR_INT_WARP_WIDE_INSTR_OFFSETS
	.align		4
        /*0074*/ 	.byte	0x04, 0x31
        /*0076*/ 	.short	(.L_82 - .L_81)


	//   ....[0]....
.L_81:
        /*0078*/ 	.word	0x000000c0


	//   ....[1]....
        /*007c*/ 	.word	0x000000d0


	//   ....[2]....
        /*0080*/ 	.word	0x00000170


	//----- nvinfo : EIATTR_COOP_GROUP_MASK_REGIDS
	.align		4
.L_82:
        /*0084*/ 	.byte	0x04, 0x29
        /*0086*/ 	.short	(.L_84 - .L_83)


	//   ....[0]....
.L_83:
        /*0088*/ 	.word	0xffffffff


	//   ....[1]....
        /*008c*/ 	.word	0xffffffff


	//   ....[2]....
        /*0090*/ 	.word	0xffffffff


	//   ....[3]....
        /*0094*/ 	.word	0xffffffff


	//   ....[4]....
        /*0098*/ 	.word	0xffffffff


	//   ....[5]....
        /*009c*/ 	.word	0xffffffff


	//   ....[6]....
        /*00a0*/ 	.word	0xffffffff


	//   ....[7]....
        /*00a4*/ 	.word	0xffffffff


	//   ....[8]....
        /*00a8*/ 	.word	0xffffffff


	//   ....[9]....
        /*00ac*/ 	.word	0xffffffff


	//   ....[10]....
        /*00b0*/ 	.word	0xffffffff


	//   ....[11]....
        /*00b4*/ 	.word	0xffffffff


	//   ....[12]....
        /*00b8*/ 	.word	0xffffffff


	//   ....[13]....
        /*00bc*/ 	.word	0xffffffff


	//   ....[14]....
        /*00c0*/ 	.word	0xffffffff


	//   ....[15]....
        /*00c4*/ 	.word	0xffffffff


	//   ....[16]....
        /*00c8*/ 	.word	0xffffffff


	//   ....[17]....
        /*00cc*/ 	.word	0xffffffff


	//   ....[18]....
        /*00d0*/ 	.word	0xffffffff


	//   ....[19]....
        /*00d4*/ 	.word	0xffffffff


	//   ....[20]....
        /*00d8*/ 	.word	0xffffffff


	//   ....[21]....
        /*00dc*/ 	.word	0xffffffff


	//   ....[22]....
        /*00e0*/ 	.word	0xffffffff


	//   ....[23]....
        /*00e4*/ 	.word	0xffffffff


	//   ....[24]....
        /*00e8*/ 	.word	0xffffffff


	//   ....[25]....
        /*00ec*/ 	.word	0xffffffff


	//   ....[26]....
        /*00f0*/ 	.word	0xffffffff


	//   ....[27]....
        /*00f4*/ 	.word	0xffffffff


	//   ....[28]....
        /*00f8*/ 	.word	0xffffffff


	//   ....[29]....
        /*00fc*/ 	.word	0xffffffff


	//   ....[30]....
        /*0100*/ 	.word	0xffffffff


	//   ....[31]....
        /*0104*/ 	.word	0xffffffff


	//   ....[32]....
        /*0108*/ 	.word	0xffffffff


	//   ....[33]....
        /*010c*/ 	.word	0xffffffff


	//   ....[34]....
        /*0110*/ 	.word	0xffffffff


	//   ....[35]....
        /*0114*/ 	.word	0xffffffff


	//   ....[36]....
        /*0118*/ 	.word	0xffffffff


	//   ....[37]....
        /*011c*/ 	.word	0xffffffff


	//   ....[38]....
        /*0120*/ 	.word	0xffffffff


	//   ....[39]....
        /*0124*/ 	.word	0xffffffff


	//   ....[40]....
        /*0128*/ 	.word	0xffffffff


	//   ....[41]....
        /*012c*/ 	.word	0xffffffff


	//   ....[42]....
        /*0130*/ 	.word	0xffffffff


	//   ....[43]....
        /*0134*/ 	.word	0xffffffff


	//   ....[44]....
        /*0138*/ 	.word	0xffffffff


	//   ....[45]....
        /*013c*/ 	.word	0xffffffff


	//   ....[46]....
        /*0140*/ 	.word	0xffffffff


	//   ....[47]....
        /*0144*/ 	.word	0xffffffff


	//   ....[48]....
        /*0148*/ 	.word	0xffffffff


	//   ....[49]....
        /*014c*/ 	.word	0xffffffff


	//   ....[50]....
        /*0150*/ 	.word	0xffffffff


	//   ....[51]....
        /*0154*/ 	.word	0xffffffff


	//   ....[52]....
        /*0158*/ 	.word	0xffffffff


	//   ....[53]....
        /*015c*/ 	.word	0xffffffff


	//   ....[54]....
        /*0160*/ 	.word	0xffffffff


	//   ....[55]....
        /*0164*/ 	.word	0xffffffff


	//   ....[56]....
        /*0168*/ 	.word	0xffffffff


	//   ....[57]....
        /*016c*/ 	.word	0xffffffff


	//   ....[58]....
        /*0170*/ 	.word	0xffffffff


	//   ....[59]....
        /*0174*/ 	.word	0xffffffff


	//   ....[60]....
        /*0178*/ 	.word	0xffffffff


	//   ....[61]....
        /*017c*/ 	.word	0xffffffff


	//   ....[62]....
        /*0180*/ 	.word	0xffffffff


	//   ....[63]....
        /*0184*/ 	.word	0xffffffff


	//   ....[64]....
        /*0188*/ 	.word	0xffffffff


	//   ....[65]....
        /*018c*/ 	.word	0xffffffff


	//   ....[66]....
        /*0190*/ 	.word	0xffffffff


	//   ....[67]....
        /*0194*/ 	.word	0xffffffff


	//   ....[68]....
        /*0198*/ 	.word	0xffffffff


	//   ....[69]....
        /*019c*/ 	.word	0xffffffff


	//   ....[70]....
        /*01a0*/ 	.word	0xffffffff


	//   ....[71]....
        /*01a4*/ 	.word	0xffffffff


	//   ....[72]....
        /*01a8*/ 	.word	0xffffffff


	//   ....[73]....
        /*01ac*/ 	.word	0xffffffff


	//   ....[74]....
        /*01b0*/ 	.word	0xffffffff


	//   ....[75]....
        /*01b4*/ 	.word	0xffffffff


	//   ....[76]....
        /*01b8*/ 	.word	0xffffffff


	//   ....[77]....
        /*01bc*/ 	.word	0xffffffff


	//   ....[78]....
        /*01c0*/ 	.word	0xffffffff


	//   ....[79]....
        /*01c4*/ 	.word	0xffffffff


	//   ....[80]....
        /*01c8*/ 	.word	0xffffffff


	//   ....[81]....
        /*01cc*/ 	.word	0xffffffff


	//   ....[82]....
        /*01d0*/ 	.word	0xffffffff


	//   ....[83]....
        /*01d4*/ 	.word	0xffffffff


	//   ....[84]....
        /*01d8*/ 	.word	0xffffffff


	//   ....[85]....
        /*01dc*/ 	.word	0xffffffff


	//   ....[86]....
        /*01e0*/ 	.word	0xffffffff


	//   ....[87]....
        /*01e4*/ 	.word	0xffffffff


	//   ....[88]....
        /*01e8*/ 	.word	0xffffffff


	//   ....[89]....
        /*01ec*/ 	.word	0xffffffff


	//   ....[90]....
        /*01f0*/ 	.word	0xffffffff


	//   ....[91]....
        /*01f4*/ 	.word	0xffffffff


	//   ....[92]....
        /*01f8*/ 	.word	0xffffffff


	//   ....[93]....
        /*01fc*/ 	.word	0xffffffff


	//   ....[94]....
        /*0200*/ 	.word	0xffffffff


	//   ....[95]....
        /*0204*/ 	.word	0xffffffff


	//   ....[96]....
        /*0208*/ 	.word	0x0500000f


	//   ....[97]....
        /*020c*/ 	.word	0x0500000f


	//   ....[98]....
        /*0210*/ 	.word	0x0500000f


	//   ....[99]....
        /*0214*/ 	.word	0x0500000f


	//   ....[100]....
        /*0218*/ 	.word	0x0500000f


	//   ....[101]....
        /*021c*/ 	.word	0x0500000f


	//   ....[102]....
        /*0220*/ 	.word	0x0500000f


	//   ....[103]....
        /*0224*/ 	.word	0x0500000f


	//   ....[104]....
        /*0228*/ 	.word	0x0500000f


	//   ....[105]....
        /*022c*/ 	.word	0x0500000f


	//   ....[106]....
        /*0230*/ 	.word	0x0500000f


	//   ....[107]....
        /*0234*/ 	.word	0x0500000f


	//   ....[108]....
        /*0238*/ 	.word	0x0500000f


	//   ....[109]....
        /*023c*/ 	.word	0x0500000f


	//   ....[110]....
        /*0240*/ 	.word	0x0500000f


	//   ....[111]....
        /*0244*/ 	.word	0x0500000f


	//   ....[112]....
        /*0248*/ 	.word	0x0500000f


	//   ....[113]....
        /*024c*/ 	.word	0x0500000f


	//   ....[114]....
        /*0250*/ 	.word	0x0500000f


	//   ....[115]....
        /*0254*/ 	.word	0x0500000f


	//   ....[116]....
        /*0258*/ 	.word	0x0500000f


	//   ....[117]....
        /*025c*/ 	.word	0x0500000f


	//   ....[118]....
        /*0260*/ 	.word	0x0500000f


	//   ....[119]....
        /*0264*/ 	.word	0x0500000f


	//   ....[120]....
        /*0268*/ 	.word	0x0500000f


	//   ....[121]....
        /*026c*/ 	.word	0x0500000f


	//   ....[122]....
        /*0270*/ 	.word	0x0500000f


	//   ....[123]....
        /*0274*/ 	.word	0x0500000f


	//   ....[124]....
        /*0278*/ 	.word	0x0500000f


	//   ....[125]....
        /*027c*/ 	.word	0x0500000f


	//   ....[126]....
        /*0280*/ 	.word	0x0500000f


	//   ....[127]....
        /*0284*/ 	.word	0x0500000f


	//   ....[128]....
        /*0288*/ 	.word	0x0500000f


	//   ....[129]....
        /*028c*/ 	.word	0x0500000f


	//   ....[130]....
        /*0290*/ 	.word	0x0500000f


	//   ....[131]....
        /*0294*/ 	.word	0x0500000f


	//   ....[132]....
        /*0298*/ 	.word	0x0500000f


	//   ....[133]....
        /*029c*/ 	.word	0x0500000f


	//   ....[134]....
        /*02a0*/ 	.word	0x0500000f


	//   ....[135]....
        /*02a4*/ 	.word	0x0500000f


	//   ....[136]....
        /*02a8*/ 	.word	0x0500000f


	//   ....[137]....
        /*02ac*/ 	.word	0x0500000f


	//   ....[138]....
        /*02b0*/ 	.word	0x0500000f


	//   ....[139]....
        /*02b4*/ 	.word	0x0500000f


	//   ....[140]....
        /*02b8*/ 	.word	0x0500000f


	//   ....[141]....
        /*02bc*/ 	.word	0x0500000f


	//   ....[142]....
        /*02c0*/ 	.word	0x0500000f


	//   ....[143]....
        /*02c4*/ 	.word	0x0500000f


	//   ....[144]....
        /*02c8*/ 	.word	0x0500000f


	//   ....[145]....
        /*02cc*/ 	.word	0x0500000f


	//   ....[146]....
        /*02d0*/ 	.word	0x0500000f


	//   ....[147]....
        /*02d4*/ 	.word	0x0500000f


	//   ....[148]....
        /*02d8*/ 	.word	0x0500000f


	//   ....[149]....
        /*02dc*/ 	.word	0x0500000f


	//   ....[150]....
        /*02e0*/ 	.word	0x0500000f


	//   ....[151]....
        /*02e4*/ 	.word	0x0500000f


	//   ....[152]....
        /*02e8*/ 	.word	0x0500000f


	//   ....[153]....
        /*02ec*/ 	.word	0x0500000f


	//   ....[154]....
        /*02f0*/ 	.word	0x0500000f


	//   ....[155]....
        /*02f4*/ 	.word	0x0500000f


	//   ....[156]....
        /*02f8*/ 	.word	0x0500000f


	//   ....[157]....
        /*02fc*/ 	.word	0x0500000f


	//   ....[158]....
        /*0300*/ 	.word	0x0500000f


	//   ....[159]....
        /*0304*/ 	.word	0x0500000f


	//   ....[160]....
        /*0308*/ 	.word	0x0500000f


	//   ....[161]....
        /*030c*/ 	.word	0x0500000f


	//----- nvinfo : EIATTR_COOP_GROUP_INSTR_OFFSETS
	.align		4
.L_84:
        /*0310*/ 	.byte	0x04, 0x28
        /*0312*/ 	.short	(.L_86 - .L_85)


	//   ....[0]....
.L_85:
        /*0314*/ 	.word	0x00000070


	//   ....[1]....
        /*0318*/ 	.word	0x000000b0


	//   ....[2]....
        /*031c*/ 	.word	0x000002d0


	//   ....[3]....
        /*0320*/ 	.word	0x00000430


	//   ....[4]....
        /*0324*/ 	.word	0x00000550


	//   ....[5]....
        /*0328*/ 	.word	0x000006b0


	//   ....[6]....
        /*032c*/ 	.word	0x00000cf0


	//   ....[7]....
        /*0330*/ 	.word	0x00001ee0


	//   ....[8]....
        /*0334*/ 	.word	0x00001f80


	//   ....[9]....
        /*0338*/ 	.word	0x00002410


	//   ....[10]....
        /*033c*/ 	.word	0x00002480


	//   ....[11]....
        /*0340*/ 	.word	0x000041b0


	//   ....[12]....
        /*0344*/ 	.word	0x000041c0


	//   ....[13]....
        /*0348*/ 	.word	0x00004200


	//   ....[14]....
        /*034c*/ 	.word	0x00004210


	//   ....[15]....
        /*0350*/ 	.word	0x00005340


	//   ....[16]....
        /*0354*/ 	.word	0x00005370


	//   ....[17]....
        /*0358*/ 	.word	0x00005420


	//   ....[18]....
        /*035c*/ 	.word	0x00005440


	//   ....[19]....
        /*0360*/ 	.word	0x00006420


	//   ....[20]....
        /*0364*/ 	.word	0x00006470


	//   ....[21]....
        /*0368*/ 	.word	0x00006500


	//   ....[22]....
        /*036c*/ 	.word	0x00006570


	//   ....[23]....
        /*0370*/ 	.word	0x00006af0


	//   ....[24]....
        /*0374*/ 	.word	0x00006b30


	//   ....[25]....
        /*0378*/ 	.word	0x00006c00


	//   ....[26]....
        /*037c*/ 	.word	0x00006c20


	//   ....[27]....
        /*0380*/ 	.word	0x00006cd0


	//   ....[28]....
        /*0384*/ 	.word	0x00006cf0


	//   ....[29]....
        /*0388*/ 	.word	0x00006db0


	//   ....[30]....
        /*038c*/ 	.word	0x00006df0


	//   ....[31]....
        /*0390*/ 	.word	0x00007ee0


	//   ....[32]....
        /*0394*/ 	.word	0x00007f00


	//   ....[33]....
        /*0398*/ 	.word	0x00007f10


	//   ....[34]....
        /*039c*/ 	.word	0x00007f60


	//   ....[35]....
        /*03a0*/ 	.word	0x00007fb0


	//   ....[36]....
        /*03a4*/ 	.word	0x00008000


	//   ....[37]....
        /*03a8*/ 	.word	0x000080a0


	//   ....[38]....
        /*03ac*/ 	.word	0x000080c0


	//   ....[39]....
        /*03b0*/ 	.word	0x00008150


	//   ....[40]....
        /*03b4*/ 	.word	0x00008170


	//   ....[41]....
        /*03b8*/ 	.word	0x00008200


	//   ....[42]....
        /*03bc*/ 	.word	0x00008220


	//   ....[43]....
        /*03c0*/ 	.word	0x00008810


	//   ....[44]....
        /*03c4*/ 	.word	0x00008830


	//   ....[45]....
        /*03c8*/ 	.word	0x00008850


	//   ....[46]....
        /*03cc*/ 	.word	0x000088a0


	//   ....[47]....
        /*03d0*/ 	.word	0x00008920


	//   ....[48]....
        /*03d4*/ 	.word	0x00008950


	//   ....[49]....
        /*03d8*/ 	.word	0x000089d0


	//   ....[50]....
        /*03dc*/ 	.word	0x00008a00


	//   ....[51]....
        /*03e0*/ 	.word	0x00008a80


	//   ....[52]....
        /*03e4*/ 	.word	0x00008ab0


	//   ....[53]....
        /*03e8*/ 	.word	0x00008b30


	//   ....[54]....
        /*03ec*/ 	.word	0x00008b60


	//   ....[55]....
        /*03f0*/ 	.word	0x00008be0


	//   ....[56]....
        /*03f4*/ 	.word	0x00008c10


	//   ....[57]....
        /*03f8*/ 	.word	0x00008c90


	//   ....[58]....
        /*03fc*/ 	.word	0x00008cb0


	//   ....[59]....
        /*0400*/ 	.word	0x00009300


	//   ....[60]....
        /*0404*/ 	.word	0x00009330


	//   ....[61]....
        /*0408*/ 	.word	0x00009340


	//   ....[62]....
        /*040c*/ 	.word	0x00009360


	//   ....[63]....
        /*0410*/ 	.word	0x000093b0


	//   ....[64]....
        /*0414*/ 	.word	0x000093d0


	//   ....[65]....
        /*0418*/ 	.word	0x00009430


	//   ....[66]....
        /*041c*/ 	.word	0x00009450


	//   ....[67]....
        /*0420*/ 	.word	0x000094a0


	//   ....[68]....
        /*0424*/ 	.word	0x000094c0


	//   ....[69]....
        /*0428*/ 	.word	0x00009510


	//   ....[70]....
        /*042c*/ 	.word	0x00009530


	//   ....[71]....
        /*0430*/ 	.word	0x000097c0


	//   ....[72]....
        /*0434*/ 	.word	0x000097e0


	//   ....[73]....
        /*0438*/ 	.word	0x00009800


	//   ....[74]....
        /*043c*/ 	.word	0x00009860


	//   ....[75]....
        /*0440*/ 	.word	0x00009880


	//   ....[76]....
        /*0444*/ 	.word	0x000098e0


	//   ....[77]....
        /*0448*/ 	.word	0x00009900


	//   ....[78]....
        /*044c*/ 	.word	0x00009960


	//   ....[79]....
        /*0450*/ 	.word	0x00009980


	//   ....[80]....
        /*0454*/ 	.word	0x000099e0


	//   ....[81]....
        /*0458*/ 	.word	0x00009a00


	//   ....[82]....
        /*045c*/ 	.word	0x00009a10


	//   ....[83]....
        /*0460*/ 	.word	0x00009e80


	//   ....[84]....
        /*0464*/ 	.word	0x00009ea0


	//   ....[85]....
        /*0468*/ 	.word	0x00009ec0


	//   ....[86]....
        /*046c*/ 	.word	0x00009f00


	//   ....[87]....
        /*0470*/ 	.word	0x00009f50


	//   ....[88]....
        /*0474*/ 	.word	0x00009f80


	//   ....[89]....
        /*0478*/ 	.word	0x00009fd0


	//   ....[90]....
        /*047c*/ 	.word	0x0000a000


	//   ....[91]....
        /*0480*/ 	.word	0x0000a050


	//   ....[92]....
        /*0484*/ 	.word	0x0000a080


	//   ....[93]....
        /*0488*/ 	.word	0x0000a0d0


	//   ....[94]....
        /*048c*/ 	.word	0x0000a100


	//   ....[95]....
        /*0490*/ 	.word	0x0000a440


	//   ....[96]....
        /*0494*/ 	.word	0x0000a940


	//   ....[97]....
        /*0498*/ 	.word	0x0000aa30


	//   ....[98]....
        /*049c*/ 	.word	0x0000aad0


	//   ....[99]....
        /*04a0*/ 	.word	0x0000ab60


	//   ....[100]....
        /*04a4*/ 	.word	0x0000ac20


	//   ....[101]....
        /*04a8*/ 	.word	0x0000acb0


	//   ....[102]....
        /*04ac*/ 	.word	0x0000ad80


	//   ....[103]....
        /*04b0*/ 	.word	0x0000ae10


	//   ....[104]....
        /*04b4*/ 	.word	0x0000aee0


	//   ....[105]....
        /*04b8*/ 	.word	0x0000af60


	//   ....[106]....
        /*04bc*/ 	.word	0x0000b040


	//   ....[107]....
        /*04c0*/ 	.word	0x0000b0c0


	//   ....[108]....
        /*04c4*/ 	.word	0x0000b190


	//   ....[109]....
        /*04c8*/ 	.word	0x0000b220


	//   ....[110]....
        /*04cc*/ 	.word	0x0000b290


	//   ....[111]....
        /*04d0*/ 	.word	0x0000b310


	//   ....[112]....
        /*04d4*/ 	.word	0x0000b3d0


	//   ....[113]....
        /*04d8*/ 	.word	0x0000b440


	//   ....[114]....
        /*04dc*/ 	.word	0x0000b530


	//   ....[115]....
        /*04e0*/ 	.word	0x0000b5a0


	//   ....[116]....
        /*04e4*/ 	.word	0x0000b690


	//   ....[117]....
        /*04e8*/ 	.word	0x0000b700


	//   ....[118]....
        /*04ec*/ 	.word	0x0000b7f0


	//   ....[119]....
        /*04f0*/ 	.word	0x0000b860


	//   ....[120]....
        /*04f4*/ 	.word	0x0000b950


	//   ....[121]....
        /*04f8*/ 	.word	0x0000b9c0


	//   ....[122]....
        /*04fc*/ 	.word	0x0000bab0


	//   ....[123]....
        /*0500*/ 	.word	0x0000bb20


	//   ....[124]....
        /*0504*/ 	.word	0x0000bbf0


	//   ....[125]....
        /*0508*/ 	.word	0x0000bd30


	//   ....[126]....
        /*050c*/ 	.word	0x0000bde0


	//   ....[127]....
        /*0510*/ 	.word	0x0000be40


	//   ....[128]....
        /*0514*/ 	.word	0x0000bf00


	//   ....[129]....
        /*0518*/ 	.word	0x0000bf60


	//   ....[130]....
        /*051c*/ 	.word	0x0000c020


	//   ....[131]....
        /*0520*/ 	.word	0x0000c080


	//   ....[132]....
        /*0524*/ 	.word	0x0000c140


	//   ....[133]....
        /*0528*/ 	.word	0x0000c1a0


	//   ....[134]....
        /*052c*/ 	.word	0x0000c260


	//   ....[135]....
        /*0530*/ 	.word	0x0000c2c0


	//   ....[136]....
        /*0534*/ 	.word	0x0000c380


	//   ....[137]....
        /*0538*/ 	.word	0x0000c460


	//   ....[138]....
        /*053c*/ 	.word	0x0000c500


	//   ....[139]....
        /*0540*/ 	.word	0x0000c560


	//   ....[140]....
        /*0544*/ 	.word	0x0000c630


	//   ....[141]....
        /*0548*/ 	.word	0x0000c690


	//   ....[142]....
        /*054c*/ 	.word	0x0000c760


	//   ....[143]....
        /*0550*/ 	.word	0x0000c7c0


	//   ....[144]....
        /*0554*/ 	.word	0x0000c890


	//   ....[145]....
        /*0558*/ 	.word	0x0000c8f0


	//   ....[146]....
        /*055c*/ 	.word	0x0000c9c0


	//   ....[147]....
        /*0560*/ 	.word	0x0000ca20


	//   ....[148]....
        /*0564*/ 	.word	0x0000cae0


	//   ....[149]....
        /*0568*/ 	.word	0x0000cc00


	//   ....[150]....
        /*056c*/ 	.word	0x0000cca0


	//   ....[151]....
        /*0570*/ 	.word	0x0000cd00


	//   ....[152]....
        /*0574*/ 	.word	0x0000cdd0


	//   ....[153]....
        /*0578*/ 	.word	0x0000ce70


	//   ....[154]....
        /*057c*/ 	.word	0x0000cf30


	//   ....[155]....
        /*0580*/ 	.word	0x0000cfd0


	//   ....[156]....
        /*0584*/ 	.word	0x0000d090


	//   ....[157]....
        /*0588*/ 	.word	0x0000d130


	//   ....[158]....
        /*058c*/ 	.word	0x0000d1f0


	//   ....[159]....
        /*0590*/ 	.word	0x0000d290


	//   ....[160]....
        /*0594*/ 	.word	0x0000d350


	//   ....[161]....
        /*0598*/ 	.word	0x0000d4a0


	//----- nvinfo : EIATTR_REG_RECONFIG
	.align		4
.L_86:
        /*059c*/ 	.byte	0x01, 0x54
	.zero		2


	//----- nvinfo : EIATTR_SYSCALL_OFFSETS
	.align		4
        /*05a0*/ 	.byte	0x04, 0x46
        /*05a2*/ 	.short	(.L_88 - .L_87)


	//   ....[0]....
.L_87:
        /*05a4*/ 	.word	0x00001090


	//   ....[1]....
        /*05a8*/ 	.word	0x00007690


	//   ....[2]....
        /*05ac*/ 	.word	0x000077d0


	//   ....[3]....
        /*05b0*/ 	.word	0x000078c0


	//   ....[4]....
        /*05b4*/ 	.word	0x00008520


	//----- nvinfo : EIATTR_MBARRIER_INSTR_OFFSETS
	.align		4
.L_88:
        /*05b8*/ 	.byte	0x04, 0x39
        /*05ba*/ 	.short	(.L_90 - .L_89)


	//   ....[0]....
.L_89:
        /*05bc*/ 	.word	0x00000180
        /*05c0*/ 	.word	0x000000ff
        /*05c4*/ 	.word	0x0002a800
        /*05c8*/ 	.short	0x0100
        /*05ca*/ 	.byte	0x08
	.zero		1


	//   ....[1]....
        /*05cc*/ 	.word	0x00000190
        /*05d0*/ 	.word	0x000000ff
        /*05d4*/ 	.word	0x0002a820
        /*05d8*/ 	.short	0x0100
        /*05da*/ 	.byte	0x08
	.zero		1


	//   ....[2]....
        /*05dc*/ 	.word	0x00000280
        /*05e0*/ 	.word	0x000000ff
        /*05e4*/ 	.word	0x0002a830
        /*05e8*/ 	.short	0x0100
        /*05ea*/ 	.byte	0x08
	.zero		1


	//   ....[3]....
        /*05ec*/ 	.word	0x00000290
        /*05f0*/ 	.word	0x000000ff
        /*05f4*/ 	.word	0x0002a840
        /*05f8*/ 	.short	0x0100
        /*05fa*/ 	.byte	0x08
	.zero		1


	//   ....[4]....
        /*05fc*/ 	.word	0x000002a0
        /*0600*/ 	.word	0x000000ff
        /*0604*/ 	.word	0x0002a838
        /*0608*/ 	.short	0x0100
        /*060a*/ 	.byte	0x08
	.zero		1


	//   ....[5]....
        /*060c*/ 	.word	0x000002b0
        /*0610*/ 	.word	0x000000ff
        /*0614*/ 	.word	0x0002a848
        /*0618*/ 	.short	0x0100
        /*061a*/ 	.byte	0x08
	.zero		1


	//   ....[6]....
        /*061c*/ 	.word	0x000003e0
        /*0620*/ 	.word	0x000000ff
        /*0624*/ 	.word	0x0002a850
        /*0628*/ 	.short	0x0100
        /*062a*/ 	.byte	0x08
	.zero		1


	//   ....[7]....
        /*062c*/ 	.word	0x000003f0
        /*0630*/ 	.word	0x000000ff
        /*0634*/ 	.word	0x0002a860
        /*0638*/ 	.short	0x0100
        /*063a*/ 	.byte	0x08
	.zero		1


	//   ....[8]....
        /*063c*/ 	.word	0x00000400
        /*0640*/ 	.word	0x000000ff
        /*0644*/ 	.word	0x0002a858
        /*0648*/ 	.short	0x0100
        /*064a*/ 	.byte	0x08
	.zero		1


	//   ....[9]....
        /*064c*/ 	.word	0x00000410
        /*0650*/ 	.word	0x000000ff
        /*0654*/ 	.word	0x0002a868
        /*0658*/ 	.short	0x0100
        /*065a*/ 	.byte	0x08
	.zero		1


	//   ....[10]....
        /*065c*/ 	.word	0x00000500
        /*0660*/ 	.word	0x000000ff
        /*0664*/ 	.word	0x0002a870
        /*0668*/ 	.short	0x0100
        /*066a*/ 	.byte	0x06
	.zero		1


	//   ....[11]....
        /*066c*/ 	.word	0x00000510
        /*0670*/ 	.word	0x000000ff
        /*0674*/ 	.word	0x0002a880
        /*0678*/ 	.short	0x0100
        /*067a*/ 	.byte	0x06
	.zero		1


	//   ....[12]....
        /*067c*/ 	.word	0x00000520
        /*0680*/ 	.word	0x000000ff
        /*0684*/ 	.word	0x0002a878
        /*0688*/ 	.short	0x0100
        /*068a*/ 	.byte	0x06
	.zero		1


	//   ....[13]....
        /*068c*/ 	.word	0x00000530
        /*0690*/ 	.word	0x000000ff
        /*0694*/ 	.word	0x0002a888
        /*0698*/ 	.short	0x0100
        /*069a*/ 	.byte	0x06
	.zero		1


	//   ....[14]....
        /*069c*/ 	.word	0x00000660
        /*06a0*/ 	.word	0x000000ff
        /*06a4*/ 	.word	0x0002a890
        /*06a8*/ 	.short	0x0100
        /*06aa*/ 	.byte	0x08
	.zero		1


	//   ....[15]....
        /*06ac*/ 	.word	0x00000670
        /*06b0*/ 	.word	0x000000ff
        /*06b4*/ 	.word	0x0002a8a0
        /*06b8*/ 	.short	0x0100
        /*06ba*/ 	.byte	0x08
	.zero		1


	//   ....[16]....
        /*06bc*/ 	.word	0x00000680
        /*06c0*/ 	.word	0x000000ff
        /*06c4*/ 	.word	0x0002a898
        /*06c8*/ 	.short	0x0100
        /*06ca*/ 	.byte	0x08
	.zero		1


	//   ....[17]....
        /*06cc*/ 	.word	0x00000690
        /*06d0*/ 	.word	0x000000ff
        /*06d4*/ 	.word	0x0002a8a8
        /*06d8*/ 	.short	0x0100
        /*06da*/ 	.byte	0x08
	.zero		1


	//   ....[18]....
        /*06dc*/ 	.word	0x000007d0
        /*06e0*/ 	.word	0x000000ff
        /*06e4*/ 	.word	0x0002a8b0
        /*06e8*/ 	.short	0x0100
        /*06ea*/ 	.byte	0x08
	.zero		1


	//   ....[19]....
        /*06ec*/ 	.word	0x000007e0
        /*06f0*/ 	.word	0x000000ff
        /*06f4*/ 	.word	0x0002a8c0
        /*06f8*/ 	.short	0x0100
        /*06fa*/ 	.byte	0x08
	.zero		1


	//   ....[20]....
        /*06fc*/ 	.word	0x000007f0
        /*0700*/ 	.word	0x000000ff
        /*0704*/ 	.word	0x0002a8b8
        /*0708*/ 	.short	0x0100
        /*070a*/ 	.byte	0x08
	.zero		1


	//   ....[21]....
        /*070c*/ 	.word	0x00000800
        /*0710*/ 	.word	0x000000ff
        /*0714*/ 	.word	0x0002a8c8
        /*0718*/ 	.short	0x0100
        /*071a*/ 	.byte	0x08
	.zero		1


	//   ....[22]....
        /*071c*/ 	.word	0x000010d0
        /*0720*/ 	.word	0x000000ff
        /*0724*/ 	.word	0x0002a800
        /*0728*/ 	.short	0x010a
        /*072a*/ 	.byte	0x29
	.zero		1


	//   ....[23]....
        /*072c*/ 	.word	0x00001170
        /*0730*/ 	.word	0x00000004
        /*0734*/ 	.word	0x0002a830
        /*0738*/ 	.short	0x010a
        /*073a*/ 	.byte	0x3f
	.zero		1


	//   ....[24]....
        /*073c*/ 	.word	0x000011c0
        /*0740*/ 	.word	0x00000004
        /*0744*/ 	.word	0x0002a830
        /*0748*/ 	.short	0x010a
        /*074a*/ 	.byte	0x3f
	.zero		1


	//   ....[25]....
        /*074c*/ 	.word	0x00001f70
        /*0750*/ 	.word	0x000000ff
        /*0754*/ 	.word	0x00000000
        /*0758*/ 	.short	0x0101
        /*075a*/ 	.byte	0x04
	.zero		1


	//   ....[26]....
        /*075c*/ 	.word	0x00003280
        /*0760*/ 	.word	0x000000ff
        /*0764*/ 	.word	0x0002a830
        /*0768*/ 	.short	0x010a
        /*076a*/ 	.byte	0x07
	.zero		1


	//   ....[27]....
        /*076c*/ 	.word	0x000032c0
        /*0770*/ 	.word	0x000000ff
        /*0774*/ 	.word	0x0002a830
        /*0778*/ 	.short	0x010a
        /*077a*/ 	.byte	0x07
	.zero		1


	//   ....[28]....
        /*077c*/ 	.word	0x00003bc0
        /*0780*/ 	.word	0x000000ff
        /*0784*/ 	.word	0x0002a850
        /*0788*/ 	.short	0x010a
        /*078a*/ 	.byte	0x0a
	.zero		1


	//   ....[29]....
        /*078c*/ 	.word	0x00003c00
        /*0790*/ 	.word	0x000000ff
        /*0794*/ 	.word	0x0002a850
        /*0798*/ 	.short	0x010a
        /*079a*/ 	.byte	0x0a
	.zero		1


	//   ....[30]....
        /*079c*/ 	.word	0x00003f20
        /*07a0*/ 	.word	0x000000ff
        /*07a4*/ 	.word	0x00000000
        /*07a8*/ 	.short	0x0101
        /*07aa*/ 	.byte	0x07
	.zero		1


	//   ....[31]....
        /*07ac*/ 	.word	0x00004c90
        /*07b0*/ 	.word	0x000000ff
        /*07b4*/ 	.word	0x00000000
        /*07b8*/ 	.short	0x0101
        /*07ba*/ 	.byte	0x0a
	.zero		1


	//   ....[32]....
        /*07bc*/ 	.word	0x00005290
        /*07c0*/ 	.word	0x000000ff
        /*07c4*/ 	.word	0x0002a850
        /*07c8*/ 	.short	0x010a
        /*07ca*/ 	.byte	0x0a
	.zero		1


	//   ....[33]....
        /*07cc*/ 	.word	0x000052d0
        /*07d0*/ 	.word	0x000000ff
        /*07d4*/ 	.word	0x0002a850
        /*07d8*/ 	.short	0x010a
        /*07da*/ 	.byte	0x0a
	.zero		1


	//   ....[34]....
        /*07dc*/ 	.word	0x00005ca0
        /*07e0*/ 	.word	0x000000ff
        /*07e4*/ 	.word	0x00000000
        /*07e8*/ 	.short	0x0101
        /*07ea*/ 	.byte	0x05
	.zero		1


	//   ....[35]....
        /*07ec*/ 	.word	0x00006b20
        /*07f0*/ 	.word	0x000000ff
        /*07f4*/ 	.word	0x00000000
        /*07f8*/ 	.short	0x0101
        /*07fa*/ 	.byte	0x04
	.zero		1


	//   ....[36]....
        /*07fc*/ 	.word	0x00007d30
        /*0800*/ 	.word	0x00000000
        /*0804*/ 	.word	0x0002a840
        /*0808*/ 	.short	0x010a
        /*080a*/ 	.byte	0x3f
	.zero		1


	//   ....[37]....
        /*080c*/ 	.word	0x00008310
        /*0810*/ 	.word	0x00000000
        /*0814*/ 	.word	0x0002a830
        /*0818*/ 	.short	0x0107
        /*081a*/ 	.byte	0x3f
	.zero		1


	//   ....[38]....
        /*081c*/ 	.word	0x000083c0
        /*0820*/ 	.word	0x00000000
        /*0824*/ 	.word	0x0002a830
        /*0828*/ 	.short	0x0101
        /*082a*/ 	.byte	0x3f
	.zero		1


	//   ....[39]....
        /*082c*/ 	.word	0x00008da0
        /*0830*/ 	.word	0x000000ff
        /*0834*/ 	.word	0x0002a800
        /*0838*/ 	.short	0x0107
        /*083a*/ 	.byte	0x27
	.zero		1


	//   ....[40]....
        /*083c*/ 	.word	0x00008e00
        /*0840*/ 	.word	0x000000ff
        /*0844*/ 	.word	0x0002a800
        /*0848*/ 	.short	0x0101
        /*084a*/ 	.byte	0x27
	.zero		1


	//   ....[41]....
        /*084c*/ 	.word	0x00008e20
        /*0850*/ 	.word	0x000000ff
        /*0854*/ 	.word	0x0002a820
        /*0858*/ 	.short	0x010a
        /*085a*/ 	.byte	0x27
	.zero		1


	//   ....[42]....
        /*085c*/ 	.word	0x00009130
        /*0860*/ 	.word	0x00000006
        /*0864*/ 	.word	0x0002a840
        /*0868*/ 	.short	0x010a
        /*086a*/ 	.byte	0x3f
	.zero		1


	//   ....[43]....
        /*086c*/ 	.word	0x00009600
        /*0870*/ 	.word	0x00000006
        /*0874*/ 	.word	0x0002a830
        /*0878*/ 	.short	0x0107
        /*087a*/ 	.byte	0x3f
	.zero		1


	//   ....[44]....
        /*087c*/ 	.word	0x000096b0
        /*0880*/ 	.word	0x00000006
        /*0884*/ 	.word	0x0002a830
        /*0888*/ 	.short	0x0101
        /*088a*/ 	.byte	0x3f
	.zero		1


	//   ....[45]....
        /*088c*/ 	.word	0x00009730
        /*0890*/ 	.word	0x00000006
        /*0894*/ 	.word	0x0002a860
        /*0898*/ 	.short	0x010a
        /*089a*/ 	.byte	0x3f
	.zero		1


	//   ....[46]....
        /*089c*/ 	.word	0x00009b40
        /*08a0*/ 	.word	0x00000006
        /*08a4*/ 	.word	0x0002a850
        /*08a8*/ 	.short	0x0107
        /*08aa*/ 	.byte	0x3f
	.zero		1


	//   ....[47]....
        /*08ac*/ 	.word	0x00009c80
        /*08b0*/ 	.word	0x00000006
        /*08b4*/ 	.word	0x0002a850
        /*08b8*/ 	.short	0x0101
        /*08ba*/ 	.byte	0x3f
	.zero		1


	//   ....[48]....
        /*08bc*/ 	.word	0x00009df0
        /*08c0*/ 	.word	0x00000004
        /*08c4*/ 	.word	0x0002a860
        /*08c8*/ 	.short	0x010a
        /*08ca*/ 	.byte	0x3f
	.zero		1


	//   ....[49]....
        /*08cc*/ 	.word	0x0000a1e0
        /*08d0*/ 	.word	0x00000004
        /*08d4*/ 	.word	0x0002a850
        /*08d8*/ 	.short	0x0107
        /*08da*/ 	.byte	0x3f
	.zero		1


	//   ....[50]....
        /*08dc*/ 	.word	0x0000a2d0
        /*08e0*/ 	.word	0x00000004
        /*08e4*/ 	.word	0x0002a850
        /*08e8*/ 	.short	0x0101
        /*08ea*/ 	.byte	0x3f
	.zero		1


	//   ....[51]....
        /*08ec*/ 	.word	0x0000a3c0
        /*08f0*/ 	.word	0x00000005
        /*08f4*/ 	.word	0x0002a820
        /*08f8*/ 	.short	0x010a
        /*08fa*/ 	.byte	0x3f
	.zero		1


	//   ....[52]....
        /*08fc*/ 	.word	0x0000a560
        /*0900*/ 	.word	0x00000003
        /*0904*/ 	.word	0x0002a840
        /*0908*/ 	.short	0x010a
        /*090a*/ 	.byte	0x3f
	.zero		1


	//   ....[53]....
        /*090c*/ 	.word	0x0000a600
        /*0910*/ 	.word	0x00000005
        /*0914*/ 	.word	0x0002a840
        /*0918*/ 	.short	0x010a
        /*091a*/ 	.byte	0x3f
	.zero		1


	//   ....[54]....
        /*091c*/ 	.word	0x0000a640
        /*0920*/ 	.word	0x00000003
        /*0924*/ 	.word	0x0002a860
        /*0928*/ 	.short	0x010a
        /*092a*/ 	.byte	0x3f
	.zero		1


	//   ....[55]....
        /*092c*/ 	.word	0x0000a680
        /*0930*/ 	.word	0x00000005
        /*0934*/ 	.word	0x0002a860
        /*0938*/ 	.short	0x010a
        /*093a*/ 	.byte	0x3f
	.zero		1


	//   ....[56]....
        /*093c*/ 	.word	0x0000a6f0
        /*0940*/ 	.word	0x00000003
        /*0944*/ 	.word	0x0002a800
        /*0948*/ 	.short	0x010a
        /*094a*/ 	.byte	0x3f
	.zero		1


	//   ....[57]....
        /*094c*/ 	.word	0x0000a740
        /*0950*/ 	.word	0x00000004
        /*0954*/ 	.word	0x0002a830
        /*0958*/ 	.short	0x010a
        /*095a*/ 	.byte	0x3f
	.zero		1


	//   ....[58]....
        /*095c*/ 	.word	0x0000a7a0
        /*0960*/ 	.word	0x00000003
        /*0964*/ 	.word	0x0002a830
        /*0968*/ 	.short	0x010a
        /*096a*/ 	.byte	0x3f
	.zero		1


	//   ....[59]....
        /*096c*/ 	.word	0x0000a800
        /*0970*/ 	.word	0x00000003
        /*0974*/ 	.word	0x0002a850
        /*0978*/ 	.short	0x010a
        /*097a*/ 	.byte	0x3f
	.zero		1


	//   ....[60]....
        /*097c*/ 	.word	0x0000a860
        /*0980*/ 	.word	0x00000007
        /*0984*/ 	.word	0x0002a850
        /*0988*/ 	.short	0x010a
        /*098a*/ 	.byte	0x3f
	.zero		1


	//   ....[61]....
        /*098c*/ 	.word	0x0000a980
        /*0990*/ 	.word	0x00000000
        /*0994*/ 	.word	0x0002a840
        /*0998*/ 	.short	0x010a
        /*099a*/ 	.byte	0x3f
	.zero		1


	//   ....[62]....
        /*099c*/ 	.word	0x0000bc30
        /*09a0*/ 	.word	0x00000003
        /*09a4*/ 	.word	0x0002a820
        /*09a8*/ 	.short	0x010a
        /*09aa*/ 	.byte	0x3f
	.zero		1


	//   ....[63]....
        /*09ac*/ 	.word	0x0000bc80
        /*09b0*/ 	.word	0x00000006
        /*09b4*/ 	.word	0x0002a840
        /*09b8*/ 	.short	0x010a
        /*09ba*/ 	.byte	0x3f
	.zero		1


	//   ....[64]....
        /*09bc*/ 	.word	0x0000c3b0
        /*09c0*/ 	.word	0x00000006
        /*09c4*/ 	.word	0x0002a860
        /*09c8*/ 	.short	0x010a
        /*09ca*/ 	.byte	0x3f
	.zero		1


	//   ....[65]....
        /*09cc*/ 	.word	0x0000cb50
        /*09d0*/ 	.word	0x00000004
        /*09d4*/ 	.word	0x0002a860
        /*09d8*/ 	.short	0x010a
        /*09da*/ 	.byte	0x3f
	.zero		1


	//   ....[66]....
        /*09dc*/ 	.word	0x0000d3c0
        /*09e0*/ 	.word	0x00000005
        /*09e4*/ 	.word	0x0002a820
        /*09e8*/ 	.short	0x010a
        /*09ea*/ 	.byte	0x3f
	.zero		1


	//   ....[67]....
        /*09ec*/ 	.word	0x0000d560
        /*09f0*/ 	.word	0x00000003
        /*09f4*/ 	.word	0x0002a840
        /*09f8*/ 	.short	0x010a
        /*09fa*/ 	.byte	0x3f
	.zero		1


	//   ....[68]....
        /*09fc*/ 	.word	0x0000d5b0
        /*0a00*/ 	.word	0x00000005
        /*0a04*/ 	.word	0x0002a840
        /*0a08*/ 	.short	0x010a
        /*0a0a*/ 	.byte	0x3f
	.zero		1


	//   ....[69]....
        /*0a0c*/ 	.word	0x0000d600
        /*0a10*/ 	.word	0x00000003
        /*0a14*/ 	.word	0x0002a860
        /*0a18*/ 	.short	0x010a
        /*0a1a*/ 	.byte	0x3f
	.zero		1


	//----- nvinfo : EIATTR_NUM_MBARRIERS
	.align		4
.L_90:
        /*0a1c*/ 	.byte	0x03, 0x38
        /*0a1e*/ 	.short	0x0016


	//----- nvinfo : EIATTR_EXIT_INSTR_OFFSETS
	.align		4
        /*0a20*/ 	.byte	0x04, 0x1c
        /*0a22*/ 	.short	(.L_92 - .L_91)


	//   ....[0]....
.L_91:
        /*0a24*/ 	.word	0x00000940


	//   ....[1]....
        /*0a28*/ 	.word	0x00006ee0


	//   ....[2]....
        /*0a2c*/ 	.word	0x0000a6d0


	//----- nvinfo : EIATTR_MAX_THREADS
	.align		4
.L_92:
        /*0a30*/ 	.byte	0x04, 0x05
        /*0a32*/ 	.short	(.L_94 - .L_93)
.L_93:
        /*0a34*/ 	.word	0x00000180
        /*0a38*/ 	.word	0x00000001
        /*0a3c*/ 	.word	0x00000001


	//----- nvinfo : EIATTR_CRS_STACK_SIZE
	.align		4
.L_94:
        /*0a40*/ 	.byte	0x04, 0x1e
        /*0a42*/ 	.short	(.L_96 - .L_95)
.L_95:
        /*0a44*/ 	.word	0x00000000


	//----- nvinfo : EIATTR_CBANK_PARAM_SIZE
	.align		4
.L_96:
        /*0a48*/ 	.byte	0x03, 0x19
        /*0a4a*/ 	.short	0x0a70


	//----- nvinfo : EIATTR_PARAM_CBANK
	.align		4
        /*0a4c*/ 	.byte	0x04, 0x0a
        /*0a4e*/ 	.short	(.L_98 - .L_97)
	.align		4
.L_97:
        /*0a50*/ 	.word	index@(.nv.constant0._ZN7cutlass13device_kernelIN5flash11enable_sm90INS1_16FlashAttnFwdSm90INS1_25CollectiveMainloopFwdSm90ILi2EN4cute5tupleIJNS5_1CILi1EEES8_S8_EEENS6_IJNS7_ILi128EEENS7_ILi96EEENS7_ILi192EEEEEELi128ENS_10bfloat16_tEfNS_4arch4Sm90ELb0ELb0ELb0ELb0ELb1ELb0ELb0ELb1ELb1ELb1ELb0ELb0EEENS1_21CollectiveEpilogueFwdINS6_IJSA_SA_SB_EEES9_SE_SG_Li256ELb0ELb1ELb0ELb0EEENS1_29StaticPersistentTileSchedulerILb0EEEEEEEEEvNT_6ParamsE)
        /*0a54*/ 	.short	0x0210
        /*0a56*/ 	.short	0x0a70


	//----- nvinfo : EIATTR_SW_WAR
	.align		4
.L_98:
        /*0a58*/ 	.byte	0x04, 0x36
        /*0a5a*/ 	.short	(.L_100 - .L_99)
.L_99:
        /*0a5c*/ 	.word	0x00000008
.L_100:


//--------------------- .nv.info._ZN7cutlass13device_kernelIN5flash11enable_sm90INS1_16FlashAttnFwdSm90INS1_25CollectiveMainloopFwdSm90ILi2EN4cute5tupleIJNS5_1CILi1EEES8_S8_EEENS6_IJNS7_ILi128EEENS7_ILi96EEENS7_ILi192EEEEEELi128ENS_10bfloat16_tEfNS_4arch4Sm90ELb0ELb0ELb0ELb1ELb1ELb0ELb0ELb1ELb1ELb1ELb0ELb0EEENS1_21CollectiveEpilogueFwdINS6_IJSA_SA_SB_EEES9_SE_SG_Li256ELb1ELb1ELb0ELb0EEENS1_36VarlenDynamicPersistentTileSchedulerILi128ELi96ELi256ELi128ELb0ELb1ELb1ELb0ELb1ELb1EEEEEEEEEvNT_6ParamsE --------------------------
	.section	.nv.info._ZN7cutlass13device_kernelIN5flash11enable_sm90INS1_16FlashAttnFwdSm90INS1_25CollectiveMainloopFwdSm90ILi2EN4cute5tupleIJNS5_1CILi1EEES8_S8_EEENS6_IJNS7_ILi128EEENS7_ILi96EEENS7_ILi192EEEEEELi128ENS_10bfloat16_tEfNS_4arch4Sm90ELb0ELb0ELb0ELb1ELb1ELb0ELb0ELb1ELb1ELb1ELb0ELb0EEENS1_21CollectiveEpilogueFwdINS6_IJSA_SA_SB_EEES9_SE_SG_Li256ELb1ELb1ELb0ELb0EEENS1_36VarlenDynamicPersistentTileSchedulerILi128ELi96ELi256ELi128ELb0ELb1ELb1ELb0ELb1ELb1EEEEEEEEEvNT_6ParamsE,"",@"SHT_CUDA_INFO"
	.sectionflags	@""
	.align	4


	//----- nvinfo : EIATTR_CUDA_API_VERSION
	.align		4
        /*0000*/ 	.byte	0x04, 0x37
        /*0002*/ 	.short	(.L_102 - .L_101)
.L_101:
        /*0004*/ 	.word	0x00000082


	//----- nvinfo : EIATTR_KPARAM_INFO
	.align		4
.L_102:
        /*0008*/ 	.byte	0x04, 0x17
        /*000a*/ 	.short	(.L_104 - .L_103)
.L_103:
        /*000c*/ 	.word	0x00000000
        /*0010*/ 	.short	0x0000
        /*0012*/ 	.short	0x0070
        /*0014*/ 	.byte	0x00, 0xf0, 0x01, 0x2a


	//----- nvinfo : EIATTR_SPARSE_MMA_MASK
	.align		4
.L_104:
        /*0018*/ 	.byte	0x03, 0x50
        /*001a*/ 	.short	0x0000


	//----- nvinfo : EIATTR_MAXREG_COUNT
	.align		4
        /*001c*/ 	.byte	0x03, 0x1b
        /*001e*/ 	.short	0x00a8


	//----- nvinfo : EIATTR_NUM_BARRIERS
	.align		4
        /*0020*/ 	.byte	0x02, 0x4c
        /*0022*/ 	.byte	0x09
	.zero		1


	//----- nvinfo : EIATTR_EXTERNS
	.align		4
        /*0024*/ 	.byte	0x04, 0x0f
        /*0026*/ 	.short	(.L_106 - .L_105)


	//   ....[0]....
	.align		4
.L_105:
        /*0028*/ 	.word	index@(__assertfail)


	//----- nvinfo : EIATTR_ANNOTATIONS
	.align		4
.L_106:
        /*002c*/ 	.byte	0x04, 0x55
        /*002e*/ 	.short	(.L_108 - .L_107)


	//   ....[0]....
.L_107:
        /*0030*/ 	.word	0x00000001
        /*0034*/ 	.byte	0x60, 0x08, 0x00, 0x00, 0x01, 0x00, 0x00, 0x00, 0x70, 0x09, 0x00, 0x00, 0x01, 0x00, 0x00, 0x00
        /* <DEDUP_REMOVED lines=14> */
        /*0124*/ 	.byte	0x80, 0xcf, 0x00, 0x00


	//----- nvinfo : EIATTR_MERCURY_ISA_VERSION
	.align		4
.L_108:
        /*0128*/ 	.byte	0x03, 0x5f
        /*012a*/ 	.short	0x0101


	//----- nvinfo : EIATTR_UNUSED_LOAD_BYTE_OFFSET
	.align		4
        /*012c*/ 	.byte	0x04, 0x44
        /*012e*/ 	.short	(.L_110 - .L_109)


	//   ....[0]....
.L_109:
        /*0130*/ 	.word	0x00000920
        /*0134*/ 	.word	0x0000fff0


	//   ....[1]....
        /*0138*/ 	.word	0x00005e50
        /*013c*/ 	.word	0x0000fff0


	//----- nvinfo : EIATTR_INT_WARP_WIDE_INSTR_OFFSETS
	.align		4
.L_110:
        /*0140*/ 	.byte	0x04, 0x31
        /*0142*/ 	.short	(.L_112 - .L_111)


	//   ....[0]....
.L_111:
        /*0144*/ 	.word	0x000000c0


	//   ....[1]....
        /*0148*/ 	.word	0x000000d0


	//   ....[2]....
        /*014c*/ 	.word	0x00000170


	//   ....[3]....
        /*0150*/ 	.word	0x00008da0


	//   ....[4]....
        /*0154*/ 	.word	0x00008e30


	//   ....[5]....
        /*0158*/ 	.word	0x0000bd20


	//   ....[6]....
        /*015c*/ 	.word	0x0000bdb0


	//----- nvinfo : EIATTR_COOP_GROUP_MASK_REGIDS
	.align		4
.L_112:
        /*0160*/ 	.byte	0x04, 0x29
        /*0162*/ 	.short	(.L_114 - .L_113)


	//   ....[0]....
.L_113:
        /*0164*/ 	.word	0xffffffff


	//   ....[1]....
        /*0168*/ 	.word	0xffffffff


	//   ....[2]....
        /*016c*/ 	.word	0xffffffff


	//   ....[3]....
        /*0170*/ 	.word	0xffffffff


	//   ....[4]....
        /*0174*/ 	.word	0xffffffff


	//   ....[5]....
        /*0178*/ 	.word	0xffffffff


	//   ....[6]....
        /*017c*/ 	.word	0xffffffff


	//   ....[7]....
        /*0180*/ 	.word	0xffffffff


	//   ....[8]....
        /*0184*/ 	.word	0xffffffff


	//   ....[9]....
        /*0188*/ 	.word	0xffffffff


	//   ....[10]....
        /*018c*/ 	.word	0xffffffff


	//   ....[11]....
        /*0190*/ 	.word	0xffffffff


	//   ....[12]....
        /*0194*/ 	.word	0xffffffff


	//   ....[13]....
        /*0198*/ 	.word	0xffffffff


	//   ....[14]....
        /*019c*/ 	.word	0xffffffff


	//   ....[15]....
        /*01a0*/ 	.word	0xffffffff


	//   ....[16]....
        /*01a4*/ 	.word	0xffffffff


	//   ....[17]....
        /*01a8*/ 	.word	0xffffffff


	//   ....[18]....
        /*01ac*/ 	.word	0xffffffff


	//   ....[19]....
        /*01b0*/ 	.word	0xffffffff


	//   ....[20]....
        /*01b4*/ 	.word	0xffffffff


	//   ....[21]....
        /*01b8*/ 	.word	0xffffffff


	//   ....[22]....
        /*01bc*/ 	.word	0xffffffff


	//   ....[23]....
        /*01c0*/ 	.word	0xffffffff


	//   ....[24]....
        /*01c4*/ 	.word	0xffffffff


	//   ....[25]....
        /*01c8*/ 	.word	0xffffffff


	//   ....[26]....
        /*01cc*/ 	.word	0xffffffff


	//   ....[27]....
        /*01d0*/ 	.word	0xffffffff


	//   ....[28]....
        /*01d4*/ 	.word	0xffffffff


	//   ....[29]....
        /*01d8*/ 	.word	0xffffffff


	//   ....[30]....
        /*01dc*/ 	.word	0xffffffff


	//   ....[31]....
        /*01e0*/ 	.word	0xffffffff


	//   ....[32]....
        /*01e4*/ 	.word	0xffffffff


	//   ....[33]....
        /*01e8*/ 	.word	0xffffffff


	//   ....[34]....
        /*01ec*/ 	.word	0xffffffff


	//   ....[35]....
        /*01f0*/ 	.word	0xffffffff


	//   ....[36]....
        /*01f4*/ 	.word	0xffffffff


	//   ....[37]....
        /*01f8*/ 	.word	0xffffffff


	//   ....[38]....
        /*01fc*/ 	.word	0xffffffff


	//   ....[39]....
        /*0200*/ 	.word	0xffffffff


	//   ....[40]....
        /*0204*/ 	.word	0xffffffff


	//   ....[41]....
        /*0208*/ 	.word	0xffffffff


	//   ....[42]....
        /*020c*/ 	.word	0xffffffff


	//   ....[43]....
        /*0210*/ 	.word	0xffffffff


	//   ....[44]....
        /*0214*/ 	.word	0xffffffff


	//   ....[45]....
        /*0218*/ 	.word	0xffffffff


	//   ....[46]....
        /*021c*/ 	.word	0xffffffff


	//   ....[47]....
        /*0220*/ 	.word	0xffffffff


	//   ....[48]....
        /*0224*/ 	.word	0xffffffff


	//   ....[49]....
        /*0228*/ 	.word	0xffffffff


	//   ....[50]....
        /*022c*/ 	.word	0xffffffff


	//   ....[51]....
        /*0230*/ 	.word	0xffffffff


	//   ....[52]....
        /*0234*/ 	.word	0xffffffff


	//   ....[53]....
        /*0238*/ 	.word	0xffffffff


	//   ....[54]....
        /*023c*/ 	.word	0xffffffff


	//   ....[55]....
        /*0240*/ 	.word	0xffffffff


	//   ....[56]....
        /*0244*/ 	.word	0xffffffff


	//   ....[57]....
        /*0248*/ 	.word	0xffffffff


	//   ....[58]....
        /*024c*/ 	.word	0xffffffff


	//   ....[59]....
        /*0250*/ 	.word	0xffffffff


	//   ....[60]....
        /*0254*/ 	.word	0xffffffff


	//   ....[61]....
        /*0258*/ 	.word	0xffffffff


	//   ....[62]....
        /*025c*/ 	.word	0xffffffff


	//   ....[63]....
        /*0260*/ 	.word	0xffffffff


	//   ....[64]....
        /*0264*/ 	.word	0xffffffff


	//   ....[65]....
        /*0268*/ 	.word	0xffffffff


	//   ....[66]....
        /*026c*/ 	.word	0xffffffff


	//   ....[67]....
        /*0270*/ 	.word	0xffffffff


	//   ....[68]....
        /*0274*/ 	.word	0xffffffff


	//   ....[69]....
        /*0278*/ 	.word	0xffffffff


	//   ....[70]....
        /*027c*/ 	.word	0xffffffff


	//   ....[71]....
        /*0280*/ 	.word	0xffffffff


	//   ....[72]....
        /*0284*/ 	.word	0xffffffff


	//   ....[73]....
        /*0288*/ 	.word	0xffffffff


	//   ....[74]....
        /*028c*/ 	.word	0xffffffff


	//   ....[75]....
        /*0290*/ 	.word	0xffffffff


	//   ....[76]....
        /*0294*/ 	.word	0xffffffff


	//   ....[77]....
        /*0298*/ 	.word	0xffffffff


	//   ....[78]....
        /*029c*/ 	.word	0xffffffff


	//   ....[79]....
        /*02a0*/ 	.word	0xffffffff


	//   ....[80]....
        /*02a4*/ 	.word	0xffffffff


	//   ....[81]....
        /*02a8*/ 	.word	0xffffffff


	//   ....[82]....
        /*02ac*/ 	.word	0xffffffff


	//   ....[83]....
        /*02b0*/ 	.word	0xffffffff


	//   ....[84]....
        /*02b4*/ 	.word	0xffffffff


	//   ....[85]....
        /*02b8*/ 	.word	0xffffffff


	//   ....[86]....
        /*02bc*/ 	.word	0xffffffff


	//   ....[87]....
        /*02c0*/ 	.word	0xffffffff


	//   ....[88]....
        /*02c4*/ 	.word	0xffffffff


	//   ....[89]....
        /*02c8*/ 	.word	0xffffffff


	//   ....[90]....
        /*02cc*/ 	.word	0xffffffff


	//   ....[91]....
        /*02d0*/ 	.word	0xffffffff


	//   ....[92]....
        /*02d4*/ 	.word	0xffffffff


	//   ....[93]....
        /*02d8*/ 	.word	0xffffffff


	//   ....[94]....
        /*02dc*/ 	.word	0xffffffff


	//   ....[95]....
        /*02e0*/ 	.word	0xffffffff


	//   ....[96]....
        /*02e4*/ 	.word	0xffffffff


	//   ....[97]....
        /*02e8*/ 	.word	0xffffffff


	//   ....[98]....
        /*02ec*/ 	.word	0xffffffff


	//   ....[99]....
        /*02f0*/ 	.word	0xffffffff


	//   ....[100]....
        /*02f4*/ 	.word	0xffffffff


	//   ....[101]....
        /*02f8*/ 	.word	0xffffffff


	//   ....[102]....
        /*02fc*/ 	.word	0xffffffff


	//   ....[103]....
        /*0300*/ 	.word	0xffffffff


	//   ....[104]....
        /*0304*/ 	.word	0xffffffff


	//   ....[105]....
        /*0308*/ 	.word	0xffffffff


	//   ....[106]....
        /*030c*/ 	.word	0xffffffff


	//   ....[107]....
        /*0310*/ 	.word	0xffffffff


	//   ....[108]....
        /*0314*/ 	.word	0xffffffff


	//   ....[109]....
        /*0318*/ 	.word	0xffffffff


	//   ....[110]....
        /*031c*/ 	.word	0xffffffff


	//   ....[111]....
        /*0320*/ 	.word	0xffffffff


	//   ....[112]....
        /*0324*/ 	.word	0xffffffff


	//   ....[113]....
        /*0328*/ 	.word	0xffffffff


	//   ....[114]....
        /*032c*/ 	.word	0xffffffff


	//   ....[115]....
        /*0330*/ 	.word	0xffffffff


	//   ....[116]....
        /*0334*/ 	.word	0xffffffff


	//   ....[117]....
        /*0338*/ 	.word	0xffffffff


	//   ....[118]....
        /*033c*/ 	.word	0xffffffff


	//   ....[119]....
        /*0340*/ 	.word	0xffffffff


	//   ....[120]....
        /*0344*/ 	.word	0xffffffff


	//   ....[121]....
        /*0348*/ 	.word	0xffffffff


	//   ....[122]....
        /*034c*/ 	.word	0xffffffff


	//   ....[123]....
        /*0350*/ 	.word	0xffffffff


	//   ....[124]....
        /*0354*/ 	.word	0xffffffff


	//   ....[125]....
        /*0358*/ 	.word	0xffffffff


	//   ....[126]....
        /*035c*/ 	.word	0xffffffff


	//   ....[127]....
        /*0360*/ 	.word	0xffffffff


	//   ....[128]....
        /*0364*/ 	.word	0xffffffff


	//   ....[129]....
        /*0368*/ 	.word	0xffffffff


	//   ....[130]....
        /*036c*/ 	.word	0xffffffff


	//   ....[131]....
        /*0370*/ 	.word	0xffffffff


	//   ....[132]....
        /*0374*/ 	.word	0xffffffff


	//   ....[133]....
        /*0378*/ 	.word	0xffffffff


	//   ....[134]....
        /*037c*/ 	.word	0xffffffff


	//   ....[135]....
        /*0380*/ 	.word	0xffffffff


	//   ....[136]....
        /*0384*/ 	.word	0xffffffff


	//   ....[137]....
        /*0388*/ 	.word	0x0500000f


	//   ....[138]....
        /*038c*/ 	.word	0x0500000f


	//   ....[139]....
        /*0390*/ 	.word	0x0500000f


	//   ....[140]....
        /*0394*/ 	.word	0x0500000f


	//   ....[141]....
        /*0398*/ 	.word	0x0500000f


	//   ....[142]....
        /*039c*/ 	.word	0x0500000f


	//   ....[143]....
        /*03a0*/ 	.word	0x0500000f


	//   ....[144]....
        /*03a4*/ 	.word	0x0500000f


	//   ....[145]....
        /*03a8*/ 	.word	0x0500000f


	//   ....[146]....
        /*03ac*/ 	.word	0x0500000f


	//   ....[147]....
        /*03b0*/ 	.word	0x0500000f


	//   ....[148]....
        /*03b4*/ 	.word	0x0500000f


	//   ....[149]....
        /*03b8*/ 	.word	0x0500000f


	//   ....[150]....
        /*03bc*/ 	.word	0x0500000f


	//   ....[151]....
        /*03c0*/ 	.word	0x0500000f


	//   ....[152]....
        /*03c4*/ 	.word	0x0500000f


	//   ....[153]....
        /*03c8*/ 	.word	0x0500000f


	//   ....[154]....
        /*03cc*/ 	.word	0x0500000f


	//   ....[155]....
        /*03d0*/ 	.word	0x0500000f


	//   ....[156]....
        /*03d4*/ 	.word	0x0500000f


	//   ....[157]....
        /*03d8*/ 	.word	0x0500000f


	//   ....[158]....
        /*03dc*/ 	.word	0x0500000f


	//   ....[159]....
        /*03e0*/ 	.word	0x0500000f


	//   ....[160]....
        /*03e4*/ 	.word	0x0500000f


	//   ....[161]....
        /*03e8*/ 	.word	0x0500000f


	//   ....[162]....
        /*03ec*/ 	.word	0x0500000f


	//   ....[163]....
        /*03f0*/ 	.word	0x0500000f


	//   ....[164]....
        /*03f4*/ 	.word	0x0500000f


	//   ....[165]....
        /*03f8*/ 	.word	0x0500000f


	//   ....[166]....
        /*03fc*/ 	.word	0x0500000f


	//   ....[167]....
        /*0400*/ 	.word	0x0500000f


	//   ....[168]....
        /*0404*/ 	.word	0x0500000f


	//   ....[169]....
        /*0408*/ 	.word	0x0500000f


	//   ....[170]....
        /*040c*/ 	.word	0x0500000f


	//   ....[171]....
        /*0410*/ 	.word	0x0500000f


	//   ....[172]....
        /*0414*/ 	.word	0x0500000f


	//   ....[173]....
        /*0418*/ 	.word	0x0500000f


	//   ....[174]....
        /*041c*/ 	.word	0x0500000f


	//   ....[175]....
        /*0420*/ 	.word	0x0500000f


	//   ....[176]....
        /*0424*/ 	.word	0x0500000f


	//   ....[177]....
        /*0428*/ 	.word	0x0500000f


	//   ....[178]....
        /*042c*/ 	.word	0x0500000f


	//   ....[179]....
        /*0430*/ 	.word	0x0500000f


	//   ....[180]....
        /*0434*/ 	.word	0x0500000f


	//   ....[181]....
        /*0438*/ 	.word	0x0500000f


	//   ....[182]....
        /*043c*/ 	.word	0x0500000f


	//   ....[183]....
        /*0440*/ 	.word	0x0500000f


	//   ....[184]....
        /*0444*/ 	.word	0x0500000f


	//   ....[185]....
        /*0448*/ 	.word	0x0500000f


	//   ....[186]....
        /*044c*/ 	.word	0x0500000f


	//   ....[187]....
        /*0450*/ 	.word	0x0500000f


	//   ....[188]....
        /*0454*/ 	.word	0x0500000f


	//   ....[189]....
        /*0458*/ 	.word	0x0500000f


	//   ....[190]....
        /*045c*/ 	.word	0x0500000f


	//   ....[191]....
        /*0460*/ 	.word	0x0500000f


	//   ....[192]....
        /*0464*/ 	.word	0x0500000f


	//   ....[193]....
        /*0468*/ 	.word	0x0500000f


	//   ....[194]....
        /*046c*/ 	.word	0x0500000f


	//   ....[195]....
        /*0470*/ 	.word	0x0500000f


	//   ....[196]....
        /*0474*/ 	.word	0x0500000f


	//   ....[197]....
        /*0478*/ 	.word	0x0500000f


	//   ....[198]....
        /*047c*/ 	.word	0x0500000f


	//   ....[199]....
        /*0480*/ 	.word	0x0500000f


	//   ....[200]....
        /*0484*/ 	.word	0x0500000f


	//   ....[201]....
        /*0488*/ 	.word	0x0500000f


	//   ....[202]....
        /*048c*/ 	.word	0x0500000f


	//   ....[203]....
        /*0490*/ 	.word	0x0500000f


	//   ....[204]....
        /*0494*/ 	.word	0x0500000f


	//   ....[205]....
        /*0498*/ 	.word	0x0500000f


	//   ....[206]....
        /*049c*/ 	.word	0x0500000f


	//   ....[207]....
        /*04a0*/ 	.word	0x0500000f


	//   ....[208]....
        /*04a4*/ 	.word	0x0500000f


	//   ....[209]....
        /*04a8*/ 	.word	0x0500000f


	//   ....[210]....
        /*04ac*/ 	.word	0x0500000f


	//   ....[211]....
        /*04b0*/ 	.word	0x0500000f


	//   ....[212]....
        /*04b4*/ 	.word	0x0500000f


	//   ....[213]....
        /*04b8*/ 	.word	0x0500000f


	//   ....[214]....
        /*04bc*/ 	.word	0x0500000f


	//   ....[215]....
        /*04c0*/ 	.word	0x0500000f


	//   ....[216]....
        /*04c4*/ 	.word	0x0500000f


	//   ....[217]....
        /*04c8*/ 	.word	0x0500000f


	//   ....[218]....
        /*04cc*/ 	.word	0x0500000f


	//   ....[219]....
        /*04d0*/ 	.word	0x0500000f


	//----- nvinfo : EIATTR_COOP_GROUP_INSTR_OFFSETS
	.align		4
.L_114:
        /*04d4*/ 	.byte	0x04, 0x28
        /*04d6*/ 	.short	(.L_116 - .L_115)


	//   ....[0]....
.L_115:
        /*04d8*/ 	.word	0x00000070


	//   ....[1]....
        /*04dc*/ 	.word	0x000000b0


	//   ....[2]....
        /*04e0*/ 	.word	0x000002d0


	//   ....[3]....
        /*04e4*/ 	.word	0x00000430


	//   ....[4]....
        /*04e8*/ 	.word	0x00000550


	//   ....[5]....
        /*04ec*/ 	.word	0x000006b0


	//   ....[6]....
        /*04f0*/ 	.word	0x00001230


	//   ....[7]....
        /*04f4*/ 	.word	0x00002250


	//   ....[8]....
        /*04f8*/ 	.word	0x000022b0


	//   ....[9]....
        /*04fc*/ 	.word	0x00002750


	//   ....[10]....
        /*0500*/ 	.word	0x000027d0


	//   ....[11]....
        /*0504*/ 	.word	0x00004400


	//   ....[12]....
        /*0508*/ 	.word	0x00004410


	//   ....[13]....
        /*050c*/ 	.word	0x00004450


	//   ....[14]....
        /*0510*/ 	.word	0x00004460


	//   ....[15]....
        /*0514*/ 	.word	0x00005570


	//   ....[16]....
        /*0518*/ 	.word	0x000055b0


	//   ....[17]....
        /*051c*/ 	.word	0x00005690


	//   ....[18]....
        /*0520*/ 	.word	0x000056a0


	//   ....[19]....
        /*0524*/ 	.word	0x000068b0


	//   ....[20]....
        /*0528*/ 	.word	0x000068f0


	//   ....[21]....
        /*052c*/ 	.word	0x00006930


	//   ....[22]....
        /*0530*/ 	.word	0x00006970


	//   ....[23]....
        /*0534*/ 	.word	0x00006ef0


	//   ....[24]....
        /*0538*/ 	.word	0x00006f20


	//   ....[25]....
        /*053c*/ 	.word	0x00006fe0


	//   ....[26]....
        /*0540*/ 	.word	0x00007000


	//   ....[27]....
        /*0544*/ 	.word	0x000070c0


	//   ....[28]....
        /*0548*/ 	.word	0x000070e0


	//   ....[29]....
        /*054c*/ 	.word	0x000071b0


	//   ....[30]....
        /*0550*/ 	.word	0x000071d0


	//   ....[31]....
        /*0554*/ 	.word	0x000079f0


	//   ....[32]....
        /*0558*/ 	.word	0x00007a00


	//   ....[33]....
        /*055c*/ 	.word	0x00007ac0


	//   ....[34]....
        /*0560*/ 	.word	0x00007ae0


	//   ....[35]....
        /*0564*/ 	.word	0x00007ba0


	//   ....[36]....
        /*0568*/ 	.word	0x00007bc0


	//   ....[37]....
        /*056c*/ 	.word	0x00007c90


	//   ....[38]....
        /*0570*/ 	.word	0x00007cb0


	//   ....[39]....
        /*0574*/ 	.word	0x00007df0


	//   ....[40]....
        /*0578*/ 	.word	0x00007fc0


	//   ....[41]....
        /*057c*/ 	.word	0x00007ff0


	//   ....[42]....
        /*0580*/ 	.word	0x00008020


	//   ....[43]....
        /*0584*/ 	.word	0x00008050


	//   ....[44]....
        /*0588*/ 	.word	0x00008080


	//   ....[45]....
        /*058c*/ 	.word	0x000080b0


	//   ....[46]....
        /*0590*/ 	.word	0x00008200


	//   ....[47]....
        /*0594*/ 	.word	0x00008230


	//   ....[48]....
        /*0598*/ 	.word	0x00008260


	//   ....[49]....
        /*059c*/ 	.word	0x00008290


	//   ....[50]....
        /*05a0*/ 	.word	0x000082c0


	//   ....[51]....
        /*05a4*/ 	.word	0x000082f0


	//   ....[52]....
        /*05a8*/ 	.word	0x00008380


	//   ....[53]....
        /*05ac*/ 	.word	0x000083b0


	//   ....[54]....
        /*05b0*/ 	.word	0x00008430


	//   ....[55]....
        /*05b4*/ 	.word	0x00009a40


	//   ....[56]....
        /*05b8*/ 	.word	0x00009a60


	//   ....[57]....
        /*05bc*/ 	.word	0x00009b10


	//   ....[58]....
        /*05c0*/ 	.word	0x00009b30


	//   ....[59]....
        /*05c4*/ 	.word	0x00009bd0


	//   ....[60]....
        /*05c8*/ 	.word	0x00009bf0


	//   ....[61]....
        /*05cc*/ 	.word	0x00009c90


	//   ....[62]....
        /*05d0*/ 	.word	0x00009cb0


	//   ....[63]....
        /*05d4*/ 	.word	0x00009d50


	//   ....[64]....
        /*05d8*/ 	.word	0x00009d70


	//   ....[65]....
        /*05dc*/ 	.word	0x00009d80


	//   ....[66]....
        /*05e0*/ 	.word	0x00009e10


	//   ....[67]....
        /*05e4*/ 	.word	0x0000a5a0


	//   ....[68]....
        /*05e8*/ 	.word	0x0000a5d0


	//   ....[69]....
        /*05ec*/ 	.word	0x0000a5f0


	//   ....[70]....
        /*05f0*/ 	.word	0x0000a680


	//   ....[71]....
        /*05f4*/ 	.word	0x0000a690


	//   ....[72]....
        /*05f8*/ 	.word	0x0000a730


	//   ....[73]....
        /*05fc*/ 	.word	0x0000a740


	//   ....[74]....
        /*0600*/ 	.word	0x0000a7e0


	//   ....[75]....
        /*0604*/ 	.word	0x0000a7f0


	//   ....[76]....
        /*0608*/ 	.word	0x0000a890


	//   ....[77]....
        /*060c*/ 	.word	0x0000a8a0


	//   ....[78]....
        /*0610*/ 	.word	0x0000a940


	//   ....[79]....
        /*0614*/ 	.word	0x0000a950


	//   ....[80]....
        /*0618*/ 	.word	0x0000a9f0


	//   ....[81]....
        /*061c*/ 	.word	0x0000aa00


	//   ....[82]....
        /*0620*/ 	.word	0x0000aa10


	//   ....[83]....
        /*0624*/ 	.word	0x0000b1f0


	//   ....[84]....
        /*0628*/ 	.word	0x0000b200


	//   ....[85]....
        /*062c*/ 	.word	0x0000b220


	//   ....[86]....
        /*0630*/ 	.word	0x0000b2a0


	//   ....[87]....
        /*0634*/ 	.word	0x0000b2b0


	//   ....[88]....
        /*0638*/ 	.word	0x0000b310


	//   ....[89]....
        /*063c*/ 	.word	0x0000b340


	//   ....[90]....
        /*0640*/ 	.word	0x0000b380


	//   ....[91]....
        /*0644*/ 	.word	0x0000b3b0


	//   ....[92]....
        /*0648*/ 	.word	0x0000b3f0


	//   ....[93]....
        /*064c*/ 	.word	0x0000b420


	//   ....[94]....
        /*0650*/ 	.word	0x0000b460


	//   ....[95]....
        /*0654*/ 	.word	0x0000b6e0


	//   ....[96]....
        /*0658*/ 	.word	0x0000b700


	//   ....[97]....
        /*065c*/ 	.word	0x0000b790


	//   ....[98]....
        /*0660*/ 	.word	0x0000b7a0


	//   ....[99]....
        /*0664*/ 	.word	0x0000b810


	//   ....[100]....
        /*0668*/ 	.word	0x0000b820


	//   ....[101]....
        /*066c*/ 	.word	0x0000b890


	//   ....[102]....
        /*0670*/ 	.word	0x0000b8a0


	//   ....[103]....
        /*0674*/ 	.word	0x0000b910


	//   ....[104]....
        /*0678*/ 	.word	0x0000b920


	//   ....[105]....
        /*067c*/ 	.word	0x0000b930


	//   ....[106]....
        /*0680*/ 	.word	0x0000b9a0


	//   ....[107]....
        /*0684*/ 	.word	0x0000bf30


	//   ....[108]....
        /*0688*/ 	.word	0x0000bf50


	//   ....[109]....
        /*068c*/ 	.word	0x0000bf60


	//   ....[110]....
        /*0690*/ 	.word	0x0000bf70


	//   ....[111]....
        /*0694*/ 	.word	0x0000bfe0


	//   ....[112]....
        /*0698*/ 	.word	0x0000c000


	//   ....[113]....
        /*069c*/ 	.word	0x0000c070


	//   ....[114]....
        /*06a0*/ 	.word	0x0000c090


	//   ....[115]....
        /*06a4*/ 	.word	0x0000c0f0


	//   ....[116]....
        /*06a8*/ 	.word	0x0000c110


	//   ....[117]....
        /*06ac*/ 	.word	0x0000c160


	//   ....[118]....
        /*06b0*/ 	.word	0x0000c180


	//   ....[119]....
        /*06b4*/ 	.word	0x0000c580


	//   ....[120]....
        /*06b8*/ 	.word	0x0000c5d0


	//   ....[121]....
        /*06bc*/ 	.word	0x0000c600


	//   ....[122]....
        /*06c0*/ 	.word	0x0000c610


	//   ....[123]....
        /*06c4*/ 	.word	0x0000c640


	//   ....[124]....
        /*06c8*/ 	.word	0x0000c670


	//   ....[125]....
        /*06cc*/ 	.word	0x0000c6a0


	//   ....[126]....
        /*06d0*/ 	.word	0x0000c6d0


	//   ....[127]....
        /*06d4*/ 	.word	0x0000c850


	//   ....[128]....
        /*06d8*/ 	.word	0x0000c880


	//   ....[129]....
        /*06dc*/ 	.word	0x0000c8b0


	//   ....[130]....
        /*06e0*/ 	.word	0x0000c8e0


	//   ....[131]....
        /*06e4*/ 	.word	0x0000c910


	//   ....[132]....
        /*06e8*/ 	.word	0x0000c940


	//   ....[133]....
        /*06ec*/ 	.word	0x0000ca00


	//   ....[134]....
        /*06f0*/ 	.word	0x0000ca20


	//   ....[135]....
        /*06f4*/ 	.word	0x0000ca90


	//   ....[136]....
        /*06f8*/ 	.word	0x0000cf00


	//   ....[137]....
        /*06fc*/ 	.word	0x0000d3e0


	//   ....[138]....
        /*0700*/ 	.word	0x0000d4d0


	//   ....[139]....
        /*0704*/ 	.word	0x0000d570


	//   ....[140]....
        /*0708*/ 	.word	0x0000d5d0


	//   ....[141]....
        /*070c*/ 	.word	0x0000d6f0


	//   ....[142]....
        /*0710*/ 	.word	0x0000d750


	//   ....[143]....
        /*0714*/ 	.word	0x0000d860


	//   ....[144]....
        /*0718*/ 	.word	0x0000d8d0


	//   ....[145]....
        /*071c*/ 	.word	0x0000d9e0


	//   ....[146]....
        /*0720*/ 	.word	0x0000da50


	//   ....[147]....
        /*0724*/ 	.word	0x0000db60


	//   ....[148]....
        /*0728*/ 	.word	0x0000dbd0


	//   ....[149]....
        /*072c*/ 	.word	0x0000dc70


	//   ....[150]....
        /*0730*/ 	.word	0x0000dd80


	//   ....[151]....
        /*0734*/ 	.word	0x0000dde0


	//   ....[152]....
        /*0738*/ 	.word	0x0000de40


	//   ....[153]....
        /*073c*/ 	.word	0x0000df40


	//   ....[154]....
        /*0740*/ 	.word	0x0000dfa0


	//   ....[155]....
        /*0744*/ 	.word	0x0000e0b0


	//   ....[156]....
        /*0748*/ 	.word	0x0000e110


	//   ....[157]....
        /*074c*/ 	.word	0x0000e220


	//   ....[158]....
        /*0750*/ 	.word	0x0000e280


	//   ....[159]....
        /*0754*/ 	.word	0x0000e390


	//   ....[160]....
        /*0758*/ 	.word	0x0000e3f0


	//   ....[161]....
        /*075c*/ 	.word	0x0000e500


	//   ....[162]....
        /*0760*/ 	.word	0x0000e560


	//   ....[163]....
        /*0764*/ 	.word	0x0000e670


	//   ....[164]....
        /*0768*/ 	.word	0x0000e6d0


	//   ....[165]....
        /*076c*/ 	.word	0x0000e7c0


	//   ....[166]....
        /*0770*/ 	.word	0x0000e8f0


	//   ....[167]....
        /*0774*/ 	.word	0x0000e9a0


	//   ....[168]....
        /*0778*/ 	.word	0x0000ea10


	//   ....[169]....
        /*077c*/ 	.word	0x0000eb00


	//   ....[170]....
        /*0780*/ 	.word	0x0000eb60


	//   ....[171]....
        /*0784*/ 	.word	0x0000ec30


	//   ....[172]....
        /*0788*/ 	.word	0x0000ec90


	//   ....[173]....
        /*078c*/ 	.word	0x0000ed60


	//   ....[174]....
        /*0790*/ 	.word	0x0000edc0


	//   ....[175]....
        /*0794*/ 	.word	0x0000ee90


	//   ....[176]....
        /*0798*/ 	.word	0x0000eef0


	//   ....[177]....
        /*079c*/ 	.word	0x0000efc0


	//   ....[178]....
        /*07a0*/ 	.word	0x0000f0b0


	//   ....[179]....
        /*07a4*/ 	.word	0x0000f150


	//   ....[180]....
        /*07a8*/ 	.word	0x0000f1b0


	//   ....[181]....
        /*07ac*/ 	.word	0x0000f2a0


	//   ....[182]....
        /*07b0*/ 	.word	0x0000f300


	//   ....[183]....
        /*07b4*/ 	.word	0x0000f3e0


	//   ....[184]....
        /*07b8*/ 	.word	0x0000f440


	//   ....[185]....
        /*07bc*/ 	.word	0x0000f520


	//   ....[186]....
        /*07c0*/ 	.word	0x0000f580


	//   ....[187]....
        /*07c4*/ 	.word	0x0000f660


	//   ....[188]....
        /*07c8*/ 	.word	0x0000f6c0


	//   ....[189]....
        /*07cc*/ 	.word	0x0000f790


	//   ....[190]....
        /*07d0*/ 	.word	0x0000f8c0


	//   ....[191]....
        /*07d4*/ 	.word	0x0000f990


	//   ....[192]....
        /*07d8*/ 	.word	0x0000fa50


	//   ....[193]....
        /*07dc*/ 	.word	0x0000fb20


	//   ....[194]....
        /*07e0*/ 	.word	0x0000fb80


	//   ....[195]....
        /*07e4*/ 	.word	0x0000fc50


	//   ....[196]....
        /*07e8*/ 	.word	0x0000fcb0


	//   ....[197]....
        /*07ec*/ 	.word	0x0000fd90


	//   ....[198]....
        /*07f0*/ 	.word	0x0000fdf0


	//   ....[199]....
        /*07f4*/ 	.word	0x0000fec0


	//   ....[200]....
        /*07f8*/ 	.word	0x0000ff20


	//   ....[201]....
        /*07fc*/ 	.word	0x0000ffe0


	//   ....[202]....
        /*0800*/ 	.word	0x00010070


	//   ....[203]....
        /*0804*/ 	.word	0x00010110


	//   ....[204]....
        /*0808*/ 	.word	0x00010230


	//   ....[205]....
        /*080c*/ 	.word	0x000102a0


	//   ....[206]....
        /*0810*/ 	.word	0x00010310


	//   ....[207]....
        /*0814*/ 	.word	0x00010380


	//   ....[208]....
        /*0818*/ 	.word	0x000103f0


	//   ....[209]....
        /*081c*/ 	.word	0x00010470


	//   ....[210]....
        /*0820*/ 	.word	0x00010500


	//   ....[211]....
        /*0824*/ 	.word	0x00010590


	//   ....[212]....
        /*0828*/ 	.word	0x00010600


	//   ....[213]....
        /*082c*/ 	.word	0x00010670


	//   ....[214]....
        /*0830*/ 	.word	0x000106e0


	//   ....[215]....
        /*0834*/ 	.word	0x00010760


	//   ....[216]....
        /*0838*/ 	.word	0x000107d0


	//   ....[217]....
        /*083c*/ 	.word	0x00010870


	//   ....[218]....
        /*0840*/ 	.word	0x00010900


	//   ....[219]....
        /*0844*/ 	.word	0x00010a20


	//----- nvinfo : EIATTR_REG_RECONFIG
	.align		4
.L_116:
        /*0848*/ 	.byte	0x01, 0x54
	.zero		2


	//----- nvinfo : EIATTR_SYSCALL_OFFSETS
	.align		4
        /*084c*/ 	.byte	0x04, 0x46
        /*084e*/ 	.short	(.L_118 - .L_117)


	//   ....[0]....
.L_117:
        /*0850*/ 	.word	0x00001410


	//   ....[1]....
        /*0854*/ 	.word	0x00008f90


	//   ....[2]....
        /*0858*/ 	.word	0x000090e0


	//   ....[3]....
        /*085c*/ 	.word	0x000091d0


	//   ....[4]....
        /*0860*/ 	.word	0x0000a1b0


	//----- nvinfo : EIATTR_MBARRIER_INSTR_OFFSETS
	.align		4
.L_118:
        /*0864*/ 	.byte	0x04, 0x39
        /*0866*/ 	.short	(.L_120 - .L_119)


	//   ....[0]....
.L_119:
        /*0868*/ 	.word	0x00000180
        /*086c*/ 	.word	0x000000ff
        /*0870*/ 	.word	0x0002a800
        /*0874*/ 	.short	0x0100
        /*0876*/ 	.byte	0x08
	.zero		1


	//   ....[1]....
        /*0878*/ 	.word	0x00000190
        /*087c*/ 	.word	0x000000ff
        /*0880*/ 	.word	0x0002a820
        /*0884*/ 	.short	0x0100
        /*0886*/ 	.byte	0x08
	.zero		1


	//   ....[2]....
        /*0888*/ 	.word	0x00000280
        /*088c*/ 	.word	0x000000ff
        /*0890*/ 	.word	0x0002a830
        /*0894*/ 	.short	0x0100
        /*0896*/ 	.byte	0x08
	.zero		1


	//   ....[3]....
        /*0898*/ 	.word	0x00000290
        /*089c*/ 	.word	0x000000ff
        /*08a0*/ 	.word	0x0002a840
        /*08a4*/ 	.short	0x0100
        /*08a6*/ 	.byte	0x08
	.zero		1


	//   ....[4]....
        /*08a8*/ 	.word	0x000002a0
        /*08ac*/ 	.word	0x000000ff
        /*08b0*/ 	.word	0x0002a838
        /*08b4*/ 	.short	0x0100
        /*08b6*/ 	.byte	0x08
	.zero		1


	//   ....[5]....
        /*08b8*/ 	.word	0x000002b0
        /*08bc*/ 	.word	0x000000ff
        /*08c0*/ 	.word	0x0002a848
        /*08c4*/ 	.short	0x0100
        /*08c6*/ 	.byte	0x08
	.zero		1


	//   ....[6]....
        /*08c8*/ 	.word	0x000003e0
        /*08cc*/ 	.word	0x000000ff
        /*08d0*/ 	.word	0x0002a850
        /*08d4*/ 	.short	0x0100
        /*08d6*/ 	.byte	0x08
	.zero		1


	//   ....[7]....
        /*08d8*/ 	.word	0x000003f0
        /*08dc*/ 	.word	0x000000ff
        /*08e0*/ 	.word	0x0002a860
        /*08e4*/ 	.short	0x0100
        /*08e6*/ 	.byte	0x08
	.zero		1


	//   ....[8]....
        /*08e8*/ 	.word	0x00000400
        /*08ec*/ 	.word	0x000000ff
        /*08f0*/ 	.word	0x0002a858
        /*08f4*/ 	.short	0x0100
        /*08f6*/ 	.byte	0x08
	.zero		1


	//   ....[9]....
        /*08f8*/ 	.word	0x00000410
        /*08fc*/ 	.word	0x000000ff
        /*0900*/ 	.word	0x0002a868
        /*0904*/ 	.short	0x0100
        /*0906*/ 	.byte	0x08
	.zero		1


	//   ....[10]....
        /*0908*/ 	.word	0x00000500
        /*090c*/ 	.word	0x000000ff
        /*0910*/ 	.word	0x0002a870
        /*0914*/ 	.short	0x0100
        /*0916*/ 	.byte	0x06
	.zero		1


	//   ....[11]....
        /*0918*/ 	.word	0x00000510
        /*091c*/ 	.word	0x000000ff
        /*0920*/ 	.word	0x0002a880
        /*0924*/ 	.short	0x0100
        /*0926*/ 	.byte	0x06
	.zero		1


	//   ....[12]....
        /*0928*/ 	.word	0x00000520
        /*092c*/ 	.word	0x000000ff
        /*0930*/ 	.word	0x0002a878
        /*0934*/ 	.short	0x0100
        /*0936*/ 	.byte	0x06
	.zero		1


	//   ....[13]....
        /*0938*/ 	.word	0x00000530
        /*093c*/ 	.word	0x000000ff
        /*0940*/ 	.word	0x0002a888
        /*0944*/ 	.short	0x0100
        /*0946*/ 	.byte	0x06
	.zero		1


	//   ....[14]....
        /*0948*/ 	.word	0x00000660
        /*094c*/ 	.word	0x000000ff
        /*0950*/ 	.word	0x0002a890
        /*0954*/ 	.short	0x0100
        /*0956*/ 	.byte	0x08
	.zero		1


	//   ....[15]....
        /*0958*/ 	.word	0x00000670
        /*095c*/ 	.word	0x000000ff
        /*0960*/ 	.word	0x0002a8a0
        /*0964*/ 	.short	0x0100
        /*0966*/ 	.byte	0x08
	.zero		1


	//   ....[16]....
        /*0968*/ 	.word	0x00000680
        /*096c*/ 	.word	0x000000ff
        /*0970*/ 	.word	0x0002a898
        /*0974*/ 	.short	0x0100
        /*0976*/ 	.byte	0x08
	.zero		1


	//   ....[17]....
        /*0978*/ 	.word	0x00000690
        /*097c*/ 	.word	0x000000ff
        /*0980*/ 	.word	0x0002a8a8
        /*0984*/ 	.short	0x0100
        /*0986*/ 	.byte	0x08
	.zero		1


	//   ....[18]....
        /*0988*/ 	.word	0x000007c0
        /*098c*/ 	.word	0x000000ff
        /*0990*/ 	.word	0x0002a8b0
        /*0994*/ 	.short	0x0100
        /*0996*/ 	.byte	0x08
	.zero		1


	//   ....[19]....
        /*0998*/ 	.word	0x000007d0
        /*099c*/ 	.word	0x000000ff
        /*09a0*/ 	.word	0x0002a8c0
        /*09a4*/ 	.short	0x0100
        /*09a6*/ 	.byte	0x08
	.zero		1


	//   ....[20]....
        /*09a8*/ 	.word	0x000007e0
        /*09ac*/ 	.word	0x000000ff
        /*09b0*/ 	.word	0x0002a8b8
        /*09b4*/ 	.short	0x0100
        /*09b6*/ 	.byte	0x08
	.zero		1


	//   ....[21]....
        /*09b8*/ 	.word	0x000007f0
        /*09bc*/ 	.word	0x000000ff
        /*09c0*/ 	.word	0x0002a8c8
        /*09c4*/ 	.short	0x0100
        /*09c6*/ 	.byte	0x08
	.zero		1


	//   ....[22]....
        /*09c8*/ 	.word	0x00001470
        /*09cc*/ 	.word	0x000000ff
        /*09d0*/ 	.word	0x0002a800
        /*09d4*/ 	.short	0x010a
        /*09d6*/ 	.byte	0x26
	.zero		1


	//   ....[23]....
        /*09d8*/ 	.word	0x000014f0
        /*09dc*/ 	.word	0x00000004
        /*09e0*/ 	.word	0x0002a830
        /*09e4*/ 	.short	0x010a
        /*09e6*/ 	.byte	0x3f
	.zero		1


	//   ....[24]....
        /*09e8*/ 	.word	0x00001540
        /*09ec*/ 	.word	0x00000004
        /*09f0*/ 	.word	0x0002a830
        /*09f4*/ 	.short	0x010a
        /*09f6*/ 	.byte	0x3f
	.zero		1


	//   ....[25]....
        /*09f8*/ 	.word	0x000022c0
        /*09fc*/ 	.word	0x000000ff
        /*0a00*/ 	.word	0x00000000
        /*0a04*/ 	.short	0x0101
        /*0a06*/ 	.byte	0x06
	.zero		1


	//   ....[26]....
        /*0a08*/ 	.word	0x000035c0
        /*0a0c*/ 	.word	0x000000ff
        /*0a10*/ 	.word	0x0002a830
        /*0a14*/ 	.short	0x010a
        /*0a16*/ 	.byte	0x3b
	.zero		1


	//   ....[27]....
        /*0a18*/ 	.word	0x00003600
        /*0a1c*/ 	.word	0x000000ff
        /*0a20*/ 	.word	0x0002a830
        /*0a24*/ 	.short	0x010a
        /*0a26*/ 	.byte	0x3b
	.zero		1


	//   ....[28]....
        /*0a28*/ 	.word	0x00003e30
        /*0a2c*/ 	.word	0x000000ff
        /*0a30*/ 	.word	0x0002a850
        /*0a34*/ 	.short	0x010a
        /*0a36*/ 	.byte	0x06
	.zero		1


	//   ....[29]....
        /*0a38*/ 	.word	0x00003e70
        /*0a3c*/ 	.word	0x000000ff
        /*0a40*/ 	.word	0x0002a850
        /*0a44*/ 	.short	0x010a
        /*0a46*/ 	.byte	0x06
	.zero		1


	//   ....[30]....
        /*0a48*/ 	.word	0x00004170
        /*0a4c*/ 	.word	0x000000ff
        /*0a50*/ 	.word	0x00000000
        /*0a54*/ 	.short	0x0101
        /*0a56*/ 	.byte	0x3b
	.zero		1


	//   ....[31]....
        /*0a58*/ 	.word	0x00004ee0
        /*0a5c*/ 	.word	0x000000ff
        /*0a60*/ 	.word	0x00000000
        /*0a64*/ 	.short	0x0101
        /*0a66*/ 	.byte	0x06
	.zero		1


	//   ....[32]....
        /*0a68*/ 	.word	0x000054e0
        /*0a6c*/ 	.word	0x000000ff
        /*0a70*/ 	.word	0x0002a850
        /*0a74*/ 	.short	0x010a
        /*0a76*/ 	.byte	0x05
	.zero		1


	//   ....[33]....
        /*0a78*/ 	.word	0x00005520
        /*0a7c*/ 	.word	0x000000ff
        /*0a80*/ 	.word	0x0002a850
        /*0a84*/ 	.short	0x010a
        /*0a86*/ 	.byte	0x05
	.zero		1


	//   ....[34]....
        /*0a88*/ 	.word	0x00005a30
        /*0a8c*/ 	.word	0x000000ff
        /*0a90*/ 	.word	0x00000000
        /*0a94*/ 	.short	0x0101
        /*0a96*/ 	.byte	0x04
	.zero		1


	//   ....[35]....
        /*0a98*/ 	.word	0x00006f00
        /*0a9c*/ 	.word	0x00000000
        /*0aa0*/ 	.word	0x00000000
        /*0aa4*/ 	.short	0x0101
        /*0aa6*/ 	.byte	0x3f
	.zero		1


	//   ....[36]....
        /*0aa8*/ 	.word	0x00009800
        /*0aac*/ 	.word	0x00000007
        /*0ab0*/ 	.word	0x0002a840
        /*0ab4*/ 	.short	0x010a
        /*0ab6*/ 	.byte	0x3f
	.zero		1


	//   ....[37]....
        /*0ab8*/ 	.word	0x00009ed0
        /*0abc*/ 	.word	0x00000007
        /*0ac0*/ 	.word	0x0002a830
        /*0ac4*/ 	.short	0x0107
        /*0ac6*/ 	.byte	0x3f
	.zero		1


	//   ....[38]....
        /*0ac8*/ 	.word	0x00009fb0
        /*0acc*/ 	.word	0x00000007
        /*0ad0*/ 	.word	0x0002a830
        /*0ad4*/ 	.short	0x0101
        /*0ad6*/ 	.byte	0x3f
	.zero		1


	//   ....[39]....
        /*0ad8*/ 	.word	0x0000ab60
        /*0adc*/ 	.word	0x00000016
        /*0ae0*/ 	.word	0x0002a800
        /*0ae4*/ 	.short	0x0107
        /*0ae6*/ 	.byte	0x3f
	.zero		1


	//   ....[40]....
        /*0ae8*/ 	.word	0x0000ac60
        /*0aec*/ 	.word	0x00000016
        /*0af0*/ 	.word	0x0002a800
        /*0af4*/ 	.short	0x0101
        /*0af6*/ 	.byte	0x3f
	.zero		1


	//   ....[41]....
        /*0af8*/ 	.word	0x0000ac80
        /*0afc*/ 	.word	0x00000016
        /*0b00*/ 	.word	0x0002a820
        /*0b04*/ 	.short	0x010a
        /*0b06*/ 	.byte	0x3f
	.zero		1


	//   ....[42]....
        /*0b08*/ 	.word	0x0000b000
        /*0b0c*/ 	.word	0x00000006
        /*0b10*/ 	.word	0x0002a840
        /*0b14*/ 	.short	0x010a
        /*0b16*/ 	.byte	0x3f
	.zero		1


	//   ....[43]....
        /*0b18*/ 	.word	0x0000b500
        /*0b1c*/ 	.word	0x00000006
        /*0b20*/ 	.word	0x0002a830
        /*0b24*/ 	.short	0x0107
        /*0b26*/ 	.byte	0x3f
	.zero		1


	//   ....[44]....
        /*0b28*/ 	.word	0x0000b5c0
        /*0b2c*/ 	.word	0x00000006
        /*0b30*/ 	.word	0x0002a830
        /*0b34*/ 	.short	0x0101
        /*0b36*/ 	.byte	0x3f
	.zero		1


	//   ....[45]....
        /*0b38*/ 	.word	0x0000b620
        /*0b3c*/ 	.word	0x00000004
        /*0b40*/ 	.word	0x0002a860
        /*0b44*/ 	.short	0x010a
        /*0b46*/ 	.byte	0x3f
	.zero		1


	//   ....[46]....
        /*0b48*/ 	.word	0x0000ba80
        /*0b4c*/ 	.word	0x00000004
        /*0b50*/ 	.word	0x0002a850
        /*0b54*/ 	.short	0x0107
        /*0b56*/ 	.byte	0x3f
	.zero		1


	//   ....[47]....
        /*0b58*/ 	.word	0x0000bbd0
        /*0b5c*/ 	.word	0x00000004
        /*0b60*/ 	.word	0x0002a850
        /*0b64*/ 	.short	0x0101
        /*0b66*/ 	.byte	0x3f
	.zero		1


	//   ....[48]....
        /*0b68*/ 	.word	0x0000be60
        /*0b6c*/ 	.word	0x00000000
        /*0b70*/ 	.word	0x0002a860
        /*0b74*/ 	.short	0x010a
        /*0b76*/ 	.byte	0x3f
	.zero		1


	//   ....[49]....
        /*0b78*/ 	.word	0x0000c2c0
        /*0b7c*/ 	.word	0x00000000
        /*0b80*/ 	.word	0x0002a850
        /*0b84*/ 	.short	0x0107
        /*0b86*/ 	.byte	0x3f
	.zero		1


	//   ....[50]....
        /*0b88*/ 	.word	0x0000c380
        /*0b8c*/ 	.word	0x00000000
        /*0b90*/ 	.word	0x0002a850
        /*0b94*/ 	.short	0x0101
        /*0b96*/ 	.byte	0x3f
	.zero		1


	//   ....[51]....
        /*0b98*/ 	.word	0x0000ce80
        /*0b9c*/ 	.word	0x00000004
        /*0ba0*/ 	.word	0x0002a820
        /*0ba4*/ 	.short	0x010a
        /*0ba6*/ 	.byte	0x3f
	.zero		1


	//   ....[52]....
        /*0ba8*/ 	.word	0x0000d000
        /*0bac*/ 	.word	0x00000005
        /*0bb0*/ 	.word	0x0002a840
        /*0bb4*/ 	.short	0x010a
        /*0bb6*/ 	.byte	0x3f
	.zero		1


	//   ....[53]....
        /*0bb8*/ 	.word	0x0000d0a0
        /*0bbc*/ 	.word	0x0000001b
        /*0bc0*/ 	.word	0x0002a840
        /*0bc4*/ 	.short	0x010a
        /*0bc6*/ 	.byte	0x3f
	.zero		1


	//   ....[54]....
        /*0bc8*/ 	.word	0x0000d0e0
        /*0bcc*/ 	.word	0x00000005
        /*0bd0*/ 	.word	0x0002a860
        /*0bd4*/ 	.short	0x010a
        /*0bd6*/ 	.byte	0x3f
	.zero		1


	//   ....[55]....
        /*0bd8*/ 	.word	0x0000d120
        /*0bdc*/ 	.word	0x0000001b
        /*0be0*/ 	.word	0x0002a860
        /*0be4*/ 	.short	0x010a
        /*0be6*/ 	.byte	0x3f
	.zero		1


	//   ....[56]....
        /*0be8*/ 	.word	0x0000d190
        /*0bec*/ 	.word	0x00000003
        /*0bf0*/ 	.word	0x0002a800
        /*0bf4*/ 	.short	0x010a
        /*0bf6*/ 	.byte	0x3f
	.zero		1


	//   ....[57]....
        /*0bf8*/ 	.word	0x0000d1e0
        /*0bfc*/ 	.word	0x00000004
        /*0c00*/ 	.word	0x0002a830
        /*0c04*/ 	.short	0x010a
        /*0c06*/ 	.byte	0x3f
	.zero		1


	//   ....[58]....
        /*0c08*/ 	.word	0x0000d240
        /*0c0c*/ 	.word	0x00000003
        /*0c10*/ 	.word	0x0002a830
        /*0c14*/ 	.short	0x010a
        /*0c16*/ 	.byte	0x3f
	.zero		1


	//   ....[59]....
        /*0c18*/ 	.word	0x0000d2a0
        /*0c1c*/ 	.word	0x00000003
        /*0c20*/ 	.word	0x0002a850
        /*0c24*/ 	.short	0x010a
        /*0c26*/ 	.byte	0x3f
	.zero		1


	//   ....[60]....
        /*0c28*/ 	.word	0x0000d300
        /*0c2c*/ 	.word	0x00000008
        /*0c30*/ 	.word	0x0002a850
        /*0c34*/ 	.short	0x010a
        /*0c36*/ 	.byte	0x3f
	.zero		1


	//   ....[61]....
        /*0c38*/ 	.word	0x0000d420
        /*0c3c*/ 	.word	0x00000007
        /*0c40*/ 	.word	0x0002a840
        /*0c44*/ 	.short	0x010a
        /*0c46*/ 	.byte	0x3f
	.zero		1


	//   ....[62]....
        /*0c48*/ 	.word	0x0000e7f0
        /*0c4c*/ 	.word	0x00000016
        /*0c50*/ 	.word	0x0002a820
        /*0c54*/ 	.short	0x010a
        /*0c56*/ 	.byte	0x3f
	.zero		1


	//   ....[63]....
        /*0c58*/ 	.word	0x0000e840
        /*0c5c*/ 	.word	0x00000006
        /*0c60*/ 	.word	0x0002a840
        /*0c64*/ 	.short	0x010a
        /*0c66*/ 	.byte	0x3f
	.zero		1


	//   ....[64]....
        /*0c68*/ 	.word	0x0000f000
        /*0c6c*/ 	.word	0x00000004
        /*0c70*/ 	.word	0x0002a860
        /*0c74*/ 	.short	0x010a
        /*0c76*/ 	.byte	0x3f
	.zero		1


	//   ....[65]....
        /*0c78*/ 	.word	0x0000f810
        /*0c7c*/ 	.word	0x00000000
        /*0c80*/ 	.word	0x0002a860
        /*0c84*/ 	.short	0x010a
        /*0c86*/ 	.byte	0x3f
	.zero		1


	//   ....[66]....
        /*0c88*/ 	.word	0x00010940
        /*0c8c*/ 	.word	0x00000004
        /*0c90*/ 	.word	0x0002a820
        /*0c94*/ 	.short	0x010a
        /*0c96*/ 	.byte	0x3f
	.zero		1


	//   ....[67]....
        /*0c98*/ 	.word	0x00010ae0
        /*0c9c*/ 	.word	0x00000005
        /*0ca0*/ 	.word	0x0002a840
        /*0ca4*/ 	.short	0x010a
        /*0ca6*/ 	.byte	0x3f
	.zero		1


	//   ....[68]....
        /*0ca8*/ 	.word	0x00010b30
        /*0cac*/ 	.word	0x0000001b
        /*0cb0*/ 	.word	0x0002a840
        /*0cb4*/ 	.short	0x010a
        /*0cb6*/ 	.byte	0x3f
	.zero		1


	//   ....[69]....
        /*0cb8*/ 	.word	0x00010b80
        /*0cbc*/ 	.word	0x00000005
        /*0cc0*/ 	.word	0x0002a860
        /*0cc4*/ 	.short	0x010a
        /*0cc6*/ 	.byte	0x3f
	.zero		1


	//----- nvinfo : EIATTR_NUM_MBARRIERS
	.align		4
.L_120:
        /*0cc8*/ 	.byte	0x03, 0x38
        /*0cca*/ 	.short	0x0016


	//----- nvinfo : EIATTR_EXIT_INSTR_OFFSETS
	.align		4
        /*0ccc*/ 	.byte	0x04, 0x1c
        /*0cce*/ 	.short	(.L_122 - .L_121)


	//   ....[0]....
.L_121:
        /*0cd0*/ 	.word	0x00000960


	//   ....[1]....
        /*0cd4*/ 	.word	0x00007da0


	//   ....[2]....
        /*0cd8*/ 	.word	0x0000d170


	//----- nvinfo : EIATTR_MAX_THREADS
	.align		4
.L_122:
        /*0cdc*/ 	.byte	0x04, 0x05
        /*0cde*/ 	.short	(.L_124 - .L_123)
.L_123:
        /*0ce0*/ 	.word	0x00000180
        /*0ce4*/ 	.word	0x00000001
        /*0ce8*/ 	.word	0x00000001


	//----- nvinfo : EIATTR_CRS_STACK_SIZE
	.align		4
.L_124:
        /*0cec*/ 	.byte	0x04, 0x1e
        /*0cee*/ 	.short	(.L_126 - .L_125)
.L_125:
        /*0cf0*/ 	.word	0x00000000


	//----- nvinfo : EIATTR_CBANK_PARAM_SIZE
	.align		4
.L_126:
        /*0cf4*/ 	.byte	0x03, 0x19
        /*0cf6*/ 	.short	0x0af0


	//----- nvinfo : EIATTR_PARAM_CBANK
	.align		4
        /*0cf8*/ 	.byte	0x04, 0x0a
        /*0cfa*/ 	.short	(.L_128 - .L_127)
	.align		4
.L_127:
        /*0cfc*/ 	.word	index@(.nv.constant0._ZN7cutlass13device_kernelIN5flash11enable_sm90INS1_16FlashAttnFwdSm90INS1_25CollectiveMainloopFwdSm90ILi2EN4cute5tupleIJNS5_1CILi1EEES8_S8_EEENS6_IJNS7_ILi128EEENS7_ILi96EEENS7_ILi192EEEEEELi128ENS_10bfloat16_tEfNS_4arch4Sm90ELb0ELb0ELb0ELb1ELb1ELb0ELb0ELb1ELb1ELb1ELb0ELb0EEENS1_21CollectiveEpilogueFwdINS6_IJSA_SA_SB_EEES9_SE_SG_Li256ELb1ELb1ELb0ELb0EEENS1_36VarlenDynamicPersistentTileSchedulerILi128ELi96ELi256ELi128ELb0ELb1ELb1ELb0ELb1ELb1EEEEEEEEEvNT_6ParamsE)
        /*0d00*/ 	.short	0x0210
        /*0d02*/ 	.short	0x0af0


	//----- nvinfo : EIATTR_SW_WAR
	.align		4
.L_128:
        /*0d04*/ 	.byte	0x04, 0x36
        /*0d06*/ 	.short	(.L_130 - .L_129)
.L_129:
        /*0d08*/ 	.word	0x00000008
.L_130:


//--------------------- .nv.info._ZN7cutlass13device_kernelIN5flash11enable_sm90INS1_16FlashAttnFwdSm90INS1_25CollectiveMainloopFwdSm90ILi2EN4cute5tupleIJNS5_1CILi1EEES8_S8_EEENS6_IJNS7_ILi128EEENS7_ILi96EEENS7_ILi192EEEEEELi128ENS_10bfloat16_tEfNS_4arch4Sm90ELb0ELb0ELb0ELb1ELb1ELb1ELb0ELb1ELb1ELb1ELb0ELb0EEENS1_21CollectiveEpilogueFwdINS6_IJSA_SA_SB_EEES9_SE_SG_Li256ELb1ELb1ELb0ELb0EEENS1_36VarlenDynamicPersistentTileSchedulerILi128ELi96ELi256ELi128ELb0ELb1ELb1ELb0ELb1ELb1EEEEEEEEEvNT_6ParamsE --------------------------
	.section	.nv.info._ZN7cutlass13device_kernelIN5flash11enable_sm90INS1_16FlashAttnFwdSm90INS1_25CollectiveMainloopFwdSm90ILi2EN4cute5tupleIJNS5_1CILi1EEES8_S8_EEENS6_IJNS7_ILi128EEENS7_ILi96EEENS7_ILi192EEEEEELi128ENS_10bfloat16_tEfNS_4arch4Sm90ELb0ELb0ELb0ELb1ELb1ELb1ELb0ELb1ELb1ELb1ELb0ELb0EEENS1_21CollectiveEpilogueFwdINS6_IJSA_SA_SB_EEES9_SE_SG_Li256ELb1ELb1ELb0ELb0EEENS1_36VarlenDynamicPersistentTileSchedulerILi128ELi96ELi256ELi128ELb0ELb1ELb1ELb0ELb1ELb1EEEEEEEEEvNT_6ParamsE,"",@"SHT_CUDA_INFO"
	.sectionflags	@""
	.align	4


	//----- nvinfo : EIATTR_CUDA_API_VERSION
	.align		4
        /*0000*/ 	.byte	0x04, 0x37
        /*0002*/ 	.short	(.L_132 - .L_131)
.L_131:
        /*0004*/ 	.word	0x00000082


	//----- nvinfo : EIATTR_KPARAM_INFO
	.align		4
.L_132:
        /*0008*/ 	.byte	0x04, 0x17
        /*000a*/ 	.short	(.L_134 - .L_133)
.L_133:
        /*000c*/ 	.word	0x00000000
        /*0010*/ 	.short	0x0000
        /*0012*/ 	.short	0x0070
        /*0014*/ 	.byte	0x00, 0xf0, 0x01, 0x2a


	//----- nvinfo : EIATTR_SPARSE_MMA_MASK
	.align		4
.L_134:
        /*0018*/ 	.byte	0x03, 0x50
        /*001a*/ 	.short	0x0000


	//----- nvinfo : EIATTR_MAXREG_COUNT
	.align		4
        /*001c*/ 	.byte	0x03, 0x1b
        /*001e*/ 	.short	0x00a8


	//----- nvinfo : EIATTR_NUM_BARRIERS
	.align		4
        /*0020*/ 	.byte	0x02, 0x4c
        /*0022*/ 	.byte	0x10
	.zero		1


	//----- nvinfo : EIATTR_EXTERNS
	.align		4
        /*0024*/ 	.byte	0x04, 0x0f
        /*0026*/ 	.short	(.L_136 - .L_135)


	//   ....[0]....
	.align		4
.L_135:
        /*0028*/ 	.word	index@(__assertfail)


	//----- nvinfo : EIATTR_ANNOTATIONS
	.align		4
.L_136:
        /*002c*/ 	.byte	0x04, 0x55
        /*002e*/ 	.short	(.L_138 - .L_137)


	//   ....[0]....
.L_137:
        /* <DEDUP_REMOVED lines=36> */


	//----- nvinfo : EIATTR_MERCURY_ISA_VERSION
	.align		4
.L_138:
        /*0258*/ 	.byte	0x03, 0x5f
        /*025a*/ 	.short	0x0101


	//----- nvinfo : EIATTR_UNUSED_LOAD_BYTE_OFFSET
	.align		4
        /*025c*/ 	.byte	0x04, 0x44
        /*025e*/ 	.short	(.L_140 - .L_139)


	//   ....[0]....
.L_139:
        /*0260*/ 	.word	0x00000a50
        /*0264*/ 	.word	0x0000fff0


	//   ....[1]....
        /*0268*/ 	.word	0x00015ec0
        /*026c*/ 	.word	0x0000fff0


	//----- nvinfo : EIATTR_INT_WARP_WIDE_INSTR_OFFSETS
	.align		4
.L_140:
        /*0270*/ 	.byte	0x04, 0x31
        /*0272*/ 	.short	(.L_142 - .L_141)


	//   ....[0]....
.L_141:
        /*0274*/ 	.word	0x00000130


	//   ....[1]....
        /*0278*/ 	.word	0x00000170


	//   ....[2]....
        /*027c*/ 	.word	0x000001e0


	//   ....[3]....
        /*0280*/ 	.word	0x0001a280


	//   ....[4]....
        /*0284*/ 	.word	0x0001a310


	//   ....[5]....
        /*0288*/ 	.word	0x0001d240


	//   ....[6]....
        /*028c*/ 	.word	0x0001d2d0


	//----- nvinfo : EIATTR_COOP_GROUP_MASK_REGIDS
	.align		4
.L_142:
        /*0290*/ 	.byte	0x04, 0x29
        /*0292*/ 	.short	(.L_144 - .L_143)


	//   ....[0]....
.L_143:
        /*0294*/ 	.word	0xffffffff


	//   ....[1]....
        /*0298*/ 	.word	0xffffffff


	//   ....[2]....
        /*029c*/ 	.word	0xffffffff


	//   ....[3]....
        /*02a0*/ 	.word	0xffffffff


	//   ....[4]....
        /*02a4*/ 	.word	0xffffffff


	//   ....[5]....
        /*02a8*/ 	.word	0xffffffff


	//   ....[6]....
        /*02ac*/ 	.word	0xffffffff


	//   ....[7]....
        /*02b0*/ 	.word	0xffffffff


	//   ....[8]....
        /*02b4*/ 	.word	0xffffffff


	//   ....[9]....
        /*02b8*/ 	.word	0xffffffff


	//   ....[10]....
        /*02bc*/ 	.word	0xffffffff


	//   ....[11]....
        /*02c0*/ 	.word	0xffffffff


	//   ....[12]....
        /*02c4*/ 	.word	0xffffffff


	//   ....[13]....
        /*02c8*/ 	.word	0xffffffff


	//   ....[14]....
        /*02cc*/ 	.word	0xffffffff


	//   ....[15]....
        /*02d0*/ 	.word	0xffffffff


	//   ....[16]....
        /*02d4*/ 	.word	0xffffffff


	//   ....[17]....
        /*02d8*/ 	.word	0xffffffff


	//   ....[18]....
        /*02dc*/ 	.word	0xffffffff


	//   ....[19]....
        /*02e0*/ 	.word	0xffffffff


	//   ....[20]....
        /*02e4*/ 	.word	0xffffffff


	//   ....[21]....
        /*02e8*/ 	.word	0xffffffff


	//   ....[22]....
        /*02ec*/ 	.word	0xffffffff


	//   ....[23]....
        /*02f0*/ 	.word	0xffffffff


	//   ....[24]....
        /*02f4*/ 	.word	0xffffffff


	//   ....[25]....
        /*02f8*/ 	.word	0xffffffff


	//   ....[26]....
        /*02fc*/ 	.word	0xffffffff


	//   ....[27]....
        /*0300*/ 	.word	0xffffffff


	//   ....[28]....
        /*0304*/ 	.word	0xffffffff


	//   ....[29]....
        /*0308*/ 	.word	0xffffffff


	//   ....[30]....
        /*030c*/ 	.word	0xffffffff


	//   ....[31]....
        /*0310*/ 	.word	0xffffffff


	//   ....[32]....
        /*0314*/ 	.word	0xffffffff


	//   ....[33]....
        /*0318*/ 	.word	0xffffffff


	//   ....[34]....
        /*031c*/ 	.word	0xffffffff


	//   ....[35]....
        /*0320*/ 	.word	0xffffffff


	//   ....[36]....
        /*0324*/ 	.word	0xffffffff


	//   ....[37]....
        /*0328*/ 	.word	0xffffffff


	//   ....[38]....
        /*032c*/ 	.word	0xffffffff


	//   ....[39]....
        /*0330*/ 	.word	0xffffffff


	//   ....[40]....
        /*0334*/ 	.word	0xffffffff


	//   ....[41]....
        /*0338*/ 	.word	0xffffffff


	//   ....[42]....
        /*033c*/ 	.word	0xffffffff


	//   ....[43]....
        /*0340*/ 	.word	0xffffffff


	//   ....[44]....
        /*0344*/ 	.word	0xffffffff


	//   ....[45]....
        /*0348*/ 	.word	0xffffffff


	//   ....[46]....
        /*034c*/ 	.word	0xffffffff


	//   ....[47]....
        /*0350*/ 	.word	0xffffffff


	//   ....[48]....
        /*0354*/ 	.word	0xffffffff


	//   ....[49]....
        /*0358*/ 	.word	0xffffffff


	//   ....[50]....
        /*035c*/ 	.word	0xffffffff


	//   ....[51]....
        /*0360*/ 	.word	0xffffffff


	//   ....[52]....
        /*0364*/ 	.word	0xffffffff


	//   ....[53]....
        /*0368*/ 	.word	0xffffffff


	//   ....[54]....
        /*036c*/ 	.word	0xffffffff


	//   ....[55]....
        /*0370*/ 	.word	0xffffffff


	//   ....[56]....
        /*0374*/ 	.word	0xffffffff


	//   ....[57]....
        /*0378*/ 	.word	0xffffffff


	//   ....[58]....
        /*037c*/ 	.word	0xffffffff


	//   ....[59]....
        /*0380*/ 	.word	0xffffffff


	//   ....[60]....
        /*0384*/ 	.word	0xffffffff


	//   ....[61]....
        /*0388*/ 	.word	0xffffffff


	//   ....[62]....
        /*038c*/ 	.word	0xffffffff


	//   ....[63]....
        /*0390*/ 	.word	0xffffffff


	//   ....[64]....
        /*0394*/ 	.word	0xffffffff


	//   ....[65]....
        /*0398*/ 	.word	0xffffffff


	//   ....[66]....
        /*039c*/ 	.word	0xffffffff


	//   ....[67]....
        /*03a0*/ 	.word	0xffffffff


	//   ....[68]....
        /*03a4*/ 	.word	0xffffffff


	//   ....[69]....
        /*03a8*/ 	.word	0xffffffff


	//   ....[70]....
        /*03ac*/ 	.word	0xffffffff


	//   ....[71]....
        /*03b0*/ 	.word	0xffffffff


	//   ....[72]....
        /*03b4*/ 	.word	0xffffffff


	//   ....[73]....
        /*03b8*/ 	.word	0xffffffff


	//   ....[74]....
        /*03bc*/ 	.word	0xffffffff


	//   ....[75]....
        /*03c0*/ 	.word	0xffffffff


	//   ....[76]....
        /*03c4*/ 	.word	0xffffffff


	//   ....[77]....
        /*03c8*/ 	.word	0xffffffff


	//   ....[78]....
        /*03cc*/ 	.word	0xffffffff


	//   ....[79]....
        /*03d0*/ 	.word	0xffffffff


	//   ....[80]....
        /*03d4*/ 	.word	0xffffffff


	//   ....[81]....
        /*03d8*/ 	.word	0xffffffff


	//   ....[82]....
        /*03dc*/ 	.word	0xffffffff


	//   ....[83]....
        /*03e0*/ 	.word	0xffffffff


	//   ....[84]....
        /*03e4*/ 	.word	0xffffffff


	//   ....[85]....
        /*03e8*/ 	.word	0xffffffff


	//   ....[86]....
        /*03ec*/ 	.word	0xffffffff


	//   ....[87]....
        /*03f0*/ 	.word	0xffffffff


	//   ....[88]....
        /*03f4*/ 	.word	0xffffffff


	//   ....[89]....
        /*03f8*/ 	.word	0xffffffff


	//   ....[90]....
        /*03fc*/ 	.word	0xffffffff


	//   ....[91]....
        /*0400*/ 	.word	0xffffffff


	//   ....[92]....
        /*0404*/ 	.word	0xffffffff


	//   ....[93]....
        /*0408*/ 	.word	0xffffffff


	//   ....[94]....
        /*040c*/ 	.word	0xffffffff


	//   ....[95]....
        /*0410*/ 	.word	0xffffffff


	//   ....[96]....
        /*0414*/ 	.word	0xffffffff


	//   ....[97]....
        /*0418*/ 	.word	0xffffffff


	//   ....[98]....
        /*041c*/ 	.word	0xffffffff


	//   ....[99]....
        /*0420*/ 	.word	0xffffffff


	//   ....[100]....
        /*0424*/ 	.word	0xffffffff


	//   ....[101]....
        /*0428*/ 	.word	0xffffffff


	//   ....[102]....
        /*042c*/ 	.word	0xffffffff


	//   ....[103]....
        /*0430*/ 	.word	0xffffffff


	//   ....[104]....
        /*0434*/ 	.word	0xffffffff


	//   ....[105]....
        /*0438*/ 	.word	0xffffffff


	//   ....[106]....
        /*043c*/ 	.word	0xffffffff


	//   ....[107]....
        /*0440*/ 	.word	0xffffffff


	//   ....[108]....
        /*0444*/ 	.word	0xffffffff


	//   ....[109]....
        /*0448*/ 	.word	0xffffffff


	//   ....[110]....
        /*044c*/ 	.word	0xffffffff


	//   ....[111]....
        /*0450*/ 	.word	0xffffffff


	//   ....[112]....
        /*0454*/ 	.word	0xffffffff


	//   ....[113]....
        /*0458*/ 	.word	0xffffffff


	//   ....[114]....
        /*045c*/ 	.word	0xffffffff


	//   ....[115]....
        /*0460*/ 	.word	0xffffffff


	//   ....[116]....
        /*0464*/ 	.word	0xffffffff


	//   ....[117]....
        /*0468*/ 	.word	0xffffffff


	//   ....[118]....
        /*046c*/ 	.word	0xffffffff


	//   ....[119]....
        /*0470*/ 	.word	0xffffffff


	//   ....[120]....
        /*0474*/ 	.word	0xffffffff


	//   ....[121]....
        /*0478*/ 	.word	0xffffffff


	//   ....[122]....
        /*047c*/ 	.word	0xffffffff


	//   ....[123]....
        /*0480*/ 	.word	0xffffffff


	//   ....[124]....
        /*0484*/ 	.word	0xffffffff


	//   ....[125]....
        /*0488*/ 	.word	0xffffffff


	//   ....[126]....
        /*048c*/ 	.word	0xffffffff


	//   ....[127]....
        /*0490*/ 	.word	0xffffffff


	//   ....[128]....
        /*0494*/ 	.word	0xffffffff


	//   ....[129]....
        /*0498*/ 	.word	0xffffffff


	//   ....[130]....
        /*049c*/ 	.word	0xffffffff


	//   ....[131]....
        /*04a0*/ 	.word	0xffffffff


	//   ....[132]....
        /*04a4*/ 	.word	0xffffffff


	//   ....[133]....
        /*04a8*/ 	.word	0xffffffff


	//   ....[134]....
        /*04ac*/ 	.word	0xffffffff


	//   ....[135]....
        /*04b0*/ 	.word	0xffffffff


	//   ....[136]....
        /*04b4*/ 	.word	0xffffffff


	//   ....[137]....
        /*04b8*/ 	.word	0xffffffff


	//   ....[138]....
        /*04bc*/ 	.word	0xffffffff


	//   ....[139]....
        /*04c0*/ 	.word	0xffffffff


	//   ....[140]....
        /*04c4*/ 	.word	0xffffffff


	//   ....[141]....
        /*04c8*/ 	.word	0xffffffff


	//   ....[142]....
        /*04cc*/ 	.word	0xffffffff


	//   ....[143]....
        /*04d0*/ 	.word	0xffffffff


	//   ....[144]....
        /*04d4*/ 	.word	0xffffffff


	//   ....[145]....
        /*04d8*/ 	.word	0xffffffff


	//   ....[146]....
        /*04dc*/ 	.word	0xffffffff


	//   ....[147]....
        /*04e0*/ 	.word	0xffffffff


	//   ....[148]....
        /*04e4*/ 	.word	0xffffffff


	//   ....[149]....
        /*04e8*/ 	.word	0xffffffff


	//   ....[150]....
        /*04ec*/ 	.word	0xffffffff


	//   ....[151]....
        /*04f0*/ 	.word	0xffffffff


	//   ....[152]....
        /*04f4*/ 	.word	0xffffffff


	//   ....[153]....
        /*04f8*/ 	.word	0xffffffff


	//   ....[154]....
        /*04fc*/ 	.word	0xffffffff


	//   ....[155]....
        /*0500*/ 	.word	0xffffffff


	//   ....[156]....
        /*0504*/ 	.word	0xffffffff


	//   ....[157]....
        /*0508*/ 	.word	0xffffffff


	//   ....[158]....
        /*050c*/ 	.word	0xffffffff


	//   ....[159]....
        /*0510*/ 	.word	0xffffffff


	//   ....[160]....
        /*0514*/ 	.word	0xffffffff


	//   ....[161]....
        /*0518*/ 	.word	0xffffffff


	//   ....[162]....
        /*051c*/ 	.word	0xffffffff


	//   ....[163]....
        /*0520*/ 	.word	0x0500000f


	//   ....[164]....
        /*0524*/ 	.word	0x0500000f


	//   ....[165]....
        /*0528*/ 	.word	0x0500000f


	//   ....[166]....
        /*052c*/ 	.word	0x0500000f


	//   ....[167]....
        /*0530*/ 	.word	0x0500000f


	//   ....[168]....
        /*0534*/ 	.word	0x0500000f


	//   ....[169]....
        /*0538*/ 	.word	0x0500000f


	//   ....[170]....
        /*053c*/ 	.word	0x0500000f


	//   ....[171]....
        /*0540*/ 	.word	0x0500000f


	//   ....[172]....
        /*0544*/ 	.word	0x0500000f


	//   ....[173]....
        /*0548*/ 	.word	0x0500000f


	//   ....[174]....
        /*054c*/ 	.word	0x0500000f


	//   ....[175]....
        /*0550*/ 	.word	0x0500000f


	//   ....[176]....
        /*0554*/ 	.word	0x0500000f


	//   ....[177]....
        /*0558*/ 	.word	0x0500000f


	//   ....[178]....
        /*055c*/ 	.word	0x0500000f


	//   ....[179]....
        /*0560*/ 	.word	0x0500000f


	//   ....[180]....
        /*0564*/ 	.word	0x0500000f


	//   ....[181]....
        /*0568*/ 	.word	0x0500000f


	//   ....[182]....
        /*056c*/ 	.word	0x0500000f


	//   ....[183]....
        /*0570*/ 	.word	0x0500000f


	//   ....[184]....
        /*0574*/ 	.word	0x0500000f


	//   ....[185]....
        /*0578*/ 	.word	0x0500000f


	//   ....[186]....
        /*057c*/ 	.word	0x0500000f


	//   ....[187]....
        /*0580*/ 	.word	0x0500000f


	//   ....[188]....
        /*0584*/ 	.word	0x0500000f


	//   ....[189]....
        /*0588*/ 	.word	0x0500000f


	//   ....[190]....
        /*058c*/ 	.word	0x0500000f


	//   ....[191]....
        /*0590*/ 	.word	0x0500000f


	//   ....[192]....
        /*0594*/ 	.word	0x0500000f


	//   ....[193]....
        /*0598*/ 	.word	0x0500000f


	//   ....[194]....
        /*059c*/ 	.word	0x0500000f


	//   ....[195]....
        /*05a0*/ 	.word	0x0500000f


	//   ....[196]....
        /*05a4*/ 	.word	0x0500000f


	//   ....[197]....
        /*05a8*/ 	.word	0x0500000f


	//   ....[198]....
        /*05ac*/ 	.word	0x0500000f


	//   ....[199]....
        /*05b0*/ 	.word	0x0500000f


	//   ....[200]....
        /*05b4*/ 	.word	0x0500000f


	//   ....[201]....
        /*05b8*/ 	.word	0x0500000f


	//   ....[202]....
        /*05bc*/ 	.word	0x0500000f


	//   ....[203]....
        /*05c0*/ 	.word	0x0500000f


	//   ....[204]....
        /*05c4*/ 	.word	0x0500000f


	//   ....[205]....
        /*05c8*/ 	.word	0x0500000f


	//   ....[206]....
        /*05cc*/ 	.word	0x0500000f


	//   ....[207]....
        /*05d0*/ 	.word	0x0500000f


	//   ....[208]....
        /*05d4*/ 	.word	0x0500000f


	//   ....[209]....
        /*05d8*/ 	.word	0x0500000f


	//   ....[210]....
        /*05dc*/ 	.word	0x0500000f


	//   ....[211]....
        /*05e0*/ 	.word	0x0500000f


	//   ....[212]....
        /*05e4*/ 	.word	0x0500000f


	//   ....[213]....
        /*05e8*/ 	.word	0x0500000f


	//   ....[214]....
        /*05ec*/ 	.word	0x0500000f


	//   ....[215]....
        /*05f0*/ 	.word	0x0500000f


	//   ....[216]....
        /*05f4*/ 	.word	0x0500000f


	//   ....[217]....
        /*05f8*/ 	.word	0x0500000f


	//   ....[218]....
        /*05fc*/ 	.word	0x0500000f


	//   ....[219]....
        /*0600*/ 	.word	0x0500000f


	//   ....[220]....
        /*0604*/ 	.word	0x0500000f


	//   ....[221]....
        /*0608*/ 	.word	0x0500000f


	//   ....[222]....
        /*060c*/ 	.word	0x0500000f


	//   ....[223]....
        /*0610*/ 	.word	0x0500000f


	//   ....[224]....
        /*0614*/ 	.word	0x0500000f


	//   ....[225]....
        /*0618*/ 	.word	0x0500000f


	//   ....[226]....
        /*061c*/ 	.word	0x0500000f


	//   ....[227]....
        /*0620*/ 	.word	0x0500000f


	//   ....[228]....
        /*0624*/ 	.word	0x0500000f


	//   ....[229]....
        /*0628*/ 	.word	0x0500000f


	//   ....[230]....
        /*062c*/ 	.word	0x0500000f


	//   ....[231]....
        /*0630*/ 	.word	0x0500000f


	//   ....[232]....
        /*0634*/ 	.word	0x0500000f


	//   ....[233]....
        /*0638*/ 	.word	0x0500000f


	//   ....[234]....
        /*063c*/ 	.word	0x0500000f


	//   ....[235]....
        /*0640*/ 	.word	0x0500000f


	//   ....[236]....
        /*0644*/ 	.word	0x0500000f


	//   ....[237]....
        /*0648*/ 	.word	0x0500000f


	//   ....[238]....
        /*064c*/ 	.word	0x0500000f


	//   ....[239]....
        /*0650*/ 	.word	0x0500000f


	//   ....[240]....
        /*0654*/ 	.word	0x0500000f


	//   ....[241]....
        /*0658*/ 	.word	0x0500000f


	//   ....[242]....
        /*065c*/ 	.word	0x0500000f


	//   ....[243]....
        /*0660*/ 	.word	0x0500000f


	//   ....[244]....
        /*0664*/ 	.word	0x0500000f


	//   ....[245]....
        /*0668*/ 	.word	0x0500000f


	//   ....[246]....
        /*066c*/ 	.word	0x0500000f


	//   ....[247]....
        /*0670*/ 	.word	0x0500000f


	//   ....[248]....
        /*0674*/ 	.word	0x0500000f


	//   ....[249]....
        /*0678*/ 	.word	0x0500000f


	//   ....[250]....
        /*067c*/ 	.word	0x0500000f


	//   ....[251]....
        /*0680*/ 	.word	0x0500000f


	//   ....[252]....
        /*0684*/ 	.word	0x0500000f


	//   ....[253]....
        /*0688*/ 	.word	0x0500000f


	//   ....[254]....
        /*068c*/ 	.word	0x0500000f


	//   ....[255]....
        /*0690*/ 	.word	0x0500000f


	//   ....[0]....
        /*0694*/ 	.word	0x0500000f


	//   ....[1]....
        /*0698*/ 	.word	0x0500000f


	//   ....[2]....
        /*069c*/ 	.word	0x0500000f


	//   ....[3]....
        /*06a0*/ 	.word	0x0500000f


	//   ....[4]....
        /*06a4*/ 	.word	0x0500000f


	//   ....[5]....
        /*06a8*/ 	.word	0x0500000f


	//   ....[6]....
        /*06ac*/ 	.word	0x0500000f


	//   ....[7]....
        /*06b0*/ 	.word	0x0500000f


	//   ....[8]....
        /*06b4*/ 	.word	0x0500000f


	//   ....[9]....
        /*06b8*/ 	.word	0x0500000f


	//   ....[10]....
        /*06bc*/ 	.word	0x0500000f


	//----- nvinfo : EIATTR_COOP_GROUP_INSTR_OFFSETS
	.align		4
.L_144:
        /*06c0*/ 	.byte	0x04, 0x28
        /*06c2*/ 	.short	(.L_146 - .L_145)


	//   ....[0]....
.L_145:
        /*06c4*/ 	.word	0x00000060


	//   ....[1]....
        /*06c8*/ 	.word	0x00000140


	//   ....[2]....
        /*06cc*/ 	.word	0x00000190


	//   ....[3]....
        /*06d0*/ 	.word	0x000003c0


	//   ....[4]....
        /*06d4*/ 	.word	0x00000520


	//   ....[5]....
        /*06d8*/ 	.word	0x00000640


	//   ....[6]....
        /*06dc*/ 	.word	0x000007a0


	//   ....[7]....
        /*06e0*/ 	.word	0x00003770


	//   ....[8]....
        /*06e4*/ 	.word	0x00003780


	//   ....[9]....
        /*06e8*/ 	.word	0x00004e30


	//   ....[10]....
        /*06ec*/ 	.word	0x00004e40


	//   ....[11]....
        /*06f0*/ 	.word	0x00006fa0


	//   ....[12]....
        /*06f4*/ 	.word	0x00006fb0


	//   ....[13]....
        /*06f8*/ 	.word	0x000087e0


	//   ....[14]....
        /*06fc*/ 	.word	0x000087f0


	//   ....[15]....
        /*0700*/ 	.word	0x0000a1f0


	//   ....[16]....
        /*0704*/ 	.word	0x0000a200


	//   ....[17]....
        /*0708*/ 	.word	0x0000a490


	//   ....[18]....
        /*070c*/ 	.word	0x0000a4a0


	//   ....[19]....
        /*0710*/ 	.word	0x0000aa00


	//   ....[20]....
        /*0714*/ 	.word	0x0000aa10


	//   ....[21]....
        /*0718*/ 	.word	0x0000ab90


	//   ....[22]....
        /*071c*/ 	.word	0x0000abb0


	//   ....[23]....
        /*0720*/ 	.word	0x0000b130


	//   ....[24]....
        /*0724*/ 	.word	0x0000b6d0


	//   ....[25]....
        /*0728*/ 	.word	0x0000b6e0


	//   ....[26]....
        /*072c*/ 	.word	0x0000b6f0


	//   ....[27]....
        /*0730*/ 	.word	0x0000b700


	//   ....[28]....
        /*0734*/ 	.word	0x0000e140


	//   ....[29]....
        /*0738*/ 	.word	0x0000e150


	//   ....[30]....
        /*073c*/ 	.word	0x0000e160


	//   ....[31]....
        /*0740*/ 	.word	0x0000e170


	//   ....[32]....
        /*0744*/ 	.word	0x00011e20


	//   ....[33]....
        /*0748*/ 	.word	0x00011e60


	//   ....[34]....
        /*074c*/ 	.word	0x000122e0


	//   ....[35]....
        /*0750*/ 	.word	0x00012340


	//   ....[36]....
        /*0754*/ 	.word	0x000143d0


	//   ....[37]....
        /*0758*/ 	.word	0x000143e0


	//   ....[38]....
        /*075c*/ 	.word	0x00014420


	//   ....[39]....
        /*0760*/ 	.word	0x00014430


	//   ....[40]....
        /*0764*/ 	.word	0x000155b0


	//   ....[41]....
        /*0768*/ 	.word	0x000157c0


	//   ....[42]....
        /*076c*/ 	.word	0x00015840


	//   ....[43]....
        /*0770*/ 	.word	0x00015860


	//   ....[44]....
        /*0774*/ 	.word	0x00016910


	//   ....[45]....
        /*0778*/ 	.word	0x00016950


	//   ....[46]....
        /*077c*/ 	.word	0x00016990


	//   ....[47]....
        /*0780*/ 	.word	0x000169d0


	//   ....[48]....
        /*0784*/ 	.word	0x00016f40


	//   ....[49]....
        /*0788*/ 	.word	0x00016f80


	//   ....[50]....
        /*078c*/ 	.word	0x00017040


	//   ....[51]....
        /*0790*/ 	.word	0x00017060


	//   ....[52]....
        /*0794*/ 	.word	0x00017120


	//   ....[53]....
        /*0798*/ 	.word	0x00017140


	//   ....[54]....
        /*079c*/ 	.word	0x00017210


	//   ....[55]....
        /*07a0*/ 	.word	0x00017230


	//   ....[56]....
        /*07a4*/ 	.word	0x00017a80


	//   ....[57]....
        /*07a8*/ 	.word	0x00017aa0


	//   ....[58]....
        /*07ac*/ 	.word	0x00017b60


	//   ....[59]....
        /*07b0*/ 	.word	0x00017b80


	//   ....[60]....
        /*07b4*/ 	.word	0x00017c40


	//   ....[61]....
        /*07b8*/ 	.word	0x00017c60


	//   ....[62]....
        /*07bc*/ 	.word	0x00017d30


	//   ....[63]....
        /*07c0*/ 	.word	0x00017d50


	//   ....[64]....
        /*07c4*/ 	.word	0x00017ea0


	//   ....[65]....
        /*07c8*/ 	.word	0x00018050


	//   ....[66]....
        /*07cc*/ 	.word	0x00018080


	//   ....[67]....
        /*07d0*/ 	.word	0x000180b0


	//   ....[68]....
        /*07d4*/ 	.word	0x000180e0


	//   ....[69]....
        /*07d8*/ 	.word	0x00018110


	//   ....[70]....
        /*07dc*/ 	.word	0x00018140


	//   ....[71]....
        /*07e0*/ 	.word	0x000182b0


	//   ....[72]....
        /*07e4*/ 	.word	0x000182e0


	//   ....[73]....
        /*07e8*/ 	.word	0x00018310


	//   ....[74]....
        /*07ec*/ 	.word	0x00018340


	//   ....[75]....
        /*07f0*/ 	.word	0x00018370


	//   ....[76]....
        /*07f4*/ 	.word	0x000183a0


	//   ....[77]....
        /*07f8*/ 	.word	0x00018430


	//   ....[78]....
        /*07fc*/ 	.word	0x00018460


	//   ....[79]....
        /*0800*/ 	.word	0x000184e0


	//   ....[80]....
        /*0804*/ 	.word	0x00019000


	//   ....[81]....
        /*0808*/ 	.word	0x0001af40


	//   ....[82]....
        /*080c*/ 	.word	0x0001af60


	//   ....[83]....
        /*0810*/ 	.word	0x0001b010


	//   ....[84]....
        /*0814*/ 	.word	0x0001b030


	//   ....[85]....
        /*0818*/ 	.word	0x0001b0d0


	//   ....[86]....
        /*081c*/ 	.word	0x0001b0f0


	//   ....[87]....
        /*0820*/ 	.word	0x0001b190


	//   ....[88]....
        /*0824*/ 	.word	0x0001b1b0


	//   ....[89]....
        /*0828*/ 	.word	0x0001b250


	//   ....[90]....
        /*082c*/ 	.word	0x0001b270


	//   ....[91]....
        /*0830*/ 	.word	0x0001b280


	//   ....[92]....
        /*0834*/ 	.word	0x0001b310


	//   ....[93]....
        /*0838*/ 	.word	0x0001bad0


	//   ....[94]....
        /*083c*/ 	.word	0x0001bb00


	//   ....[95]....
        /*0840*/ 	.word	0x0001bb20


	//   ....[96]....
        /*0844*/ 	.word	0x0001bbb0


	//   ....[97]....
        /*0848*/ 	.word	0x0001bbc0


	//   ....[98]....
        /*084c*/ 	.word	0x0001bc60


	//   ....[99]....
        /*0850*/ 	.word	0x0001bc70


	//   ....[100]....
        /*0854*/ 	.word	0x0001bd10


	//   ....[101]....
        /*0858*/ 	.word	0x0001bd20


	//   ....[102]....
        /*085c*/ 	.word	0x0001bdc0


	//   ....[103]....
        /*0860*/ 	.word	0x0001bdd0


	//   ....[104]....
        /*0864*/ 	.word	0x0001be70


	//   ....[105]....
        /*0868*/ 	.word	0x0001be80


	//   ....[106]....
        /*086c*/ 	.word	0x0001bf20


	//   ....[107]....
        /*0870*/ 	.word	0x0001bf30


	//   ....[108]....
        /*0874*/ 	.word	0x0001bf40


	//   ....[109]....
        /*0878*/ 	.word	0x0001c720


	//   ....[110]....
        /*087c*/ 	.word	0x0001c730


	//   ....[111]....
        /*0880*/ 	.word	0x0001c740


	//   ....[112]....
        /*0884*/ 	.word	0x0001c7d0


	//   ....[113]....
        /*0888*/ 	.word	0x0001c7e0


	//   ....[114]....
        /*088c*/ 	.word	0x0001c840


	//   ....[115]....
        /*0890*/ 	.word	0x0001c870


	//   ....[116]....
        /*0894*/ 	.word	0x0001c8b0


	//   ....[117]....
        /*0898*/ 	.word	0x0001c8e0


	//   ....[118]....
        /*089c*/ 	.word	0x0001c920


	//   ....[119]....
        /*08a0*/ 	.word	0x0001c950


	//   ....[120]....
        /*08a4*/ 	.word	0x0001c990


	//   ....[121]....
        /*08a8*/ 	.word	0x0001cc10


	//   ....[122]....
        /*08ac*/ 	.word	0x0001cc30


	//   ....[123]....
        /*08b0*/ 	.word	0x0001ccc0


	//   ....[124]....
        /*08b4*/ 	.word	0x0001ccd0


	//   ....[125]....
        /*08b8*/ 	.word	0x0001cd40


	//   ....[126]....
        /*08bc*/ 	.word	0x0001cd50


	//   ....[127]....
        /*08c0*/ 	.word	0x0001cdc0


	//   ....[128]....
        /*08c4*/ 	.word	0x0001cdd0


	//   ....[129]....
        /*08c8*/ 	.word	0x0001ce40


	//   ....[130]....
        /*08cc*/ 	.word	0x0001ce50


	//   ....[131]....
        /*08d0*/ 	.word	0x0001ce60


	//   ....[132]....
        /*08d4*/ 	.word	0x0001ced0


	//   ....[133]....
        /*08d8*/ 	.word	0x0001d460


	//   ....[134]....
        /*08dc*/ 	.word	0x0001d490


	//   ....[135]....
        /*08e0*/ 	.word	0x0001d4b0


	//   ....[136]....
        /*08e4*/ 	.word	0x0001d4c0


	//   ....[137]....
        /*08e8*/ 	.word	0x0001d500


	//   ....[138]....
        /*08ec*/ 	.word	0x0001d520


	//   ....[139]....
        /*08f0*/ 	.word	0x0001d590


	//   ....[140]....
        /*08f4*/ 	.word	0x0001d5b0


	//   ....[141]....
        /*08f8*/ 	.word	0x0001d610


	//   ....[142]....
        /*08fc*/ 	.word	0x0001d630


	//   ....[143]....
        /*0900*/ 	.word	0x0001d680


	//   ....[144]....
        /*0904*/ 	.word	0x0001d6a0


	//   ....[145]....
        /*0908*/ 	.word	0x0001da90


	//   ....[146]....
        /*090c*/ 	.word	0x0001dae0


	//   ....[147]....
        /*0910*/ 	.word	0x0001db10


	//   ....[148]....
        /*0914*/ 	.word	0x0001db20


	//   ....[149]....
        /*0918*/ 	.word	0x0001db50


	//   ....[150]....
        /*091c*/ 	.word	0x0001db80


	//   ....[151]....
        /*0920*/ 	.word	0x0001dbb0


	//   ....[152]....
        /*0924*/ 	.word	0x0001dbe0


	//   ....[153]....
        /*0928*/ 	.word	0x0001dd60


	//   ....[154]....
        /*092c*/ 	.word	0x0001dd90


	//   ....[155]....
        /*0930*/ 	.word	0x0001ddc0


	//   ....[156]....
        /*0934*/ 	.word	0x0001ddf0


	//   ....[157]....
        /*0938*/ 	.word	0x0001de20


	//   ....[158]....
        /*093c*/ 	.word	0x0001de50


	//   ....[159]....
        /*0940*/ 	.word	0x0001df10


	//   ....[160]....
        /*0944*/ 	.word	0x0001df30


	//   ....[161]....
        /*0948*/ 	.word	0x0001dfa0


	//   ....[162]....
        /*094c*/ 	.word	0x0001e410


	//   ....[163]....
        /*0950*/ 	.word	0x0001e750


	//   ....[164]....
        /*0954*/ 	.word	0x0001e7e0


	//   ....[165]....
        /*0958*/ 	.word	0x0001e880


	//   ....[166]....
        /*095c*/ 	.word	0x0001e910


	//   ....[167]....
        /*0960*/ 	.word	0x0001ea00


	//   ....[168]....
        /*0964*/ 	.word	0x0001ea90


	//   ....[169]....
        /*0968*/ 	.word	0x0001eb30


	//   ....[170]....
        /*096c*/ 	.word	0x0001ebc0


	//   ....[171]....
        /*0970*/ 	.word	0x0001ecb0


	//   ....[172]....
        /*0974*/ 	.word	0x0001ed40


	//   ....[173]....
        /*0978*/ 	.word	0x0001ede0


	//   ....[174]....
        /*097c*/ 	.word	0x0001ee70


	//   ....[175]....
        /*0980*/ 	.word	0x0001ef60


	//   ....[176]....
        /*0984*/ 	.word	0x0001eff0


	//   ....[177]....
        /*0988*/ 	.word	0x0001f040


	//   ....[178]....
        /*098c*/ 	.word	0x0001f090


	//   ....[179]....
        /*0990*/ 	.word	0x0001f170


	//   ....[180]....
        /*0994*/ 	.word	0x0001f200


	//   ....[181]....
        /*0998*/ 	.word	0x0001f250


	//   ....[182]....
        /*099c*/ 	.word	0x0001f2a0


	//   ....[183]....
        /*09a0*/ 	.word	0x0001f500


	//   ....[184]....
        /*09a4*/ 	.word	0x0001f7e0


	//   ....[185]....
        /*09a8*/ 	.word	0x0001f8d0


	//   ....[186]....
        /*09ac*/ 	.word	0x0001f970


	//   ....[187]....
        /*09b0*/ 	.word	0x0001f9d0


	//   ....[188]....
        /*09b4*/ 	.word	0x0001faf0


	//   ....[189]....
        /*09b8*/ 	.word	0x0001fb50


	//   ....[190]....
        /*09bc*/ 	.word	0x0001fc60


	//   ....[191]....
        /*09c0*/ 	.word	0x0001fcd0


	//   ....[192]....
        /*09c4*/ 	.word	0x0001fde0


	//   ....[193]....
        /*09c8*/ 	.word	0x0001fe50


	//   ....[194]....
        /*09cc*/ 	.word	0x0001ff60


	//   ....[195]....
        /*09d0*/ 	.word	0x0001ffd0


	//   ....[196]....
        /*09d4*/ 	.word	0x00020070


	//   ....[197]....
        /*09d8*/ 	.word	0x00020180


	//   ....[198]....
        /*09dc*/ 	.word	0x000201e0


	//   ....[199]....
        /*09e0*/ 	.word	0x00020240


	//   ....[200]....
        /*09e4*/ 	.word	0x00020340


	//   ....[201]....
        /*09e8*/ 	.word	0x000203a0


	//   ....[202]....
        /*09ec*/ 	.word	0x000204b0


	//   ....[203]....
        /*09f0*/ 	.word	0x00020510


	//   ....[204]....
        /*09f4*/ 	.word	0x00020620


	//   ....[205]....
        /*09f8*/ 	.word	0x00020680


	//   ....[206]....
        /*09fc*/ 	.word	0x00020790


	//   ....[207]....
        /*0a00*/ 	.word	0x000207f0


	//   ....[208]....
        /*0a04*/ 	.word	0x00020900


	//   ....[209]....
        /*0a08*/ 	.word	0x00020960


	//   ....[210]....
        /*0a0c*/ 	.word	0x00020a70


	//   ....[211]....
        /*0a10*/ 	.word	0x00020ad0


	//   ....[212]....
        /*0a14*/ 	.word	0x00020bc0


	//   ....[213]....
        /*0a18*/ 	.word	0x00020cf0


	//   ....[214]....
        /*0a1c*/ 	.word	0x00020da0


	//   ....[215]....
        /*0a20*/ 	.word	0x00020e20


	//   ....[216]....
        /*0a24*/ 	.word	0x00020f00


	//   ....[217]....
        /*0a28*/ 	.word	0x00020f60


	//   ....[218]....
        /*0a2c*/ 	.word	0x00021030


	//   ....[219]....
        /*0a30*/ 	.word	0x00021090


	//   ....[220]....
        /*0a34*/ 	.word	0x00021160


	//   ....[221]....
        /*0a38*/ 	.word	0x000211c0


	//   ....[222]....
        /*0a3c*/ 	.word	0x00021290


	//   ....[223]....
        /*0a40*/ 	.word	0x000212f0


	//   ....[224]....
        /*0a44*/ 	.word	0x000213c0


	//   ....[225]....
        /*0a48*/ 	.word	0x000214b0


	//   ....[226]....
        /*0a4c*/ 	.word	0x00021550


	//   ....[227]....
        /*0a50*/ 	.word	0x000215b0


	//   ....[228]....
        /*0a54*/ 	.word	0x000216a0


	//   ....[229]....
        /*0a58*/ 	.word	0x00021700


	//   ....[230]....
        /*0a5c*/ 	.word	0x000217e0


	//   ....[231]....
        /*0a60*/ 	.word	0x00021840


	//   ....[232]....
        /*0a64*/ 	.word	0x00021920


	//   ....[233]....
        /*0a68*/ 	.word	0x00021980


	//   ....[234]....
        /*0a6c*/ 	.word	0x00021a60


	//   ....[235]....
        /*0a70*/ 	.word	0x00021ac0


	//   ....[236]....
        /*0a74*/ 	.word	0x00021b90


	//   ....[237]....
        /*0a78*/ 	.word	0x00021cc0


	//   ....[238]....
        /*0a7c*/ 	.word	0x00021da0


	//   ....[239]....
        /*0a80*/ 	.word	0x00021e50


	//   ....[240]....
        /*0a84*/ 	.word	0x00021f20


	//   ....[241]....
        /*0a88*/ 	.word	0x00021f80


	//   ....[242]....
        /*0a8c*/ 	.word	0x00022050


	//   ....[243]....
        /*0a90*/ 	.word	0x000220b0


	//   ....[244]....
        /*0a94*/ 	.word	0x00022190


	//   ....[245]....
        /*0a98*/ 	.word	0x000221f0


	//   ....[246]....
        /*0a9c*/ 	.word	0x000222c0


	//   ....[247]....
        /*0aa0*/ 	.word	0x00022320


	//   ....[248]....
        /*0aa4*/ 	.word	0x000223e0


	//   ....[249]....
        /*0aa8*/ 	.word	0x00022470


	//   ....[250]....
        /*0aac*/ 	.word	0x00022510


	//   ....[251]....
        /*0ab0*/ 	.word	0x00022630


	//   ....[252]....
        /*0ab4*/ 	.word	0x000226a0


	//   ....[253]....
        /*0ab8*/ 	.word	0x00022710


	//   ....[254]....
        /*0abc*/ 	.word	0x00022780


	//   ....[255]....
        /*0ac0*/ 	.word	0x000227f0


	//   ....[0]....
        /*0ac4*/ 	.word	0x00022870


	//   ....[1]....
        /*0ac8*/ 	.word	0x00022900


	//   ....[2]....
        /*0acc*/ 	.word	0x00022990


	//   ....[3]....
        /*0ad0*/ 	.word	0x00022a00


	//   ....[4]....
        /*0ad4*/ 	.word	0x00022a70


	//   ....[5]....
        /*0ad8*/ 	.word	0x00022ae0


	//   ....[6]....
        /*0adc*/ 	.word	0x00022b60


	//   ....[7]....
        /*0ae0*/ 	.word	0x00022bd0


	//   ....[8]....
        /*0ae4*/ 	.word	0x00022c70


	//   ....[9]....
        /*0ae8*/ 	.word	0x00022d00


	//   ....[10]....
        /*0aec*/ 	.word	0x00022e20


	//----- nvinfo : EIATTR_REG_RECONFIG
	.align		4
.L_146:
        /*0af0*/ 	.byte	0x01, 0x54
	.zero		2


	//----- nvinfo : EIATTR_SYSCALL_OFFSETS
	.align		4
        /*0af4*/ 	.byte	0x04, 0x46
        /*0af6*/ 	.short	(.L_148 - .L_147)


	//   ....[0]....
.L_147:
        /*0af8*/ 	.word	0x00001af0


	//   ....[1]....
        /*0afc*/ 	.word	0x00001c40


	//   ....[2]....
        /*0b00*/ 	.word	0x0000b2d0


	//   ....[3]....
        /*0b04*/ 	.word	0x0000b650


	//   ....[4]....
        /*0b08*/ 	.word	0x0001a470


	//   ....[5]....
        /*0b0c*/ 	.word	0x0001a5c0


	//   ....[6]....
        /*0b10*/ 	.word	0x0001a6b0


	//   ....[7]....
        /*0b14*/ 	.word	0x0001b6c0


	//----- nvinfo : EIATTR_MBARRIER_INSTR_OFFSETS
	.align		4
.L_148:
        /*0b18*/ 	.byte	0x04, 0x39
        /*0b1a*/ 	.short	(.L_150 - .L_149)


	//   ....[0]....
.L_149:
        /*0b1c*/ 	.word	0x00000270
        /*0b20*/ 	.word	0x000000ff
        /*0b24*/ 	.word	0x0002a800
        /*0b28*/ 	.short	0x0100
        /*0b2a*/ 	.byte	0x08
	.zero		1


	//   ....[1]....
        /*0b2c*/ 	.word	0x00000280
        /*0b30*/ 	.word	0x000000ff
        /*0b34*/ 	.word	0x0002a820
        /*0b38*/ 	.short	0x0100
        /*0b3a*/ 	.byte	0x08
	.zero		1


	//   ....[2]....
        /*0b3c*/ 	.word	0x00000370
        /*0b40*/ 	.word	0x000000ff
        /*0b44*/ 	.word	0x0002a830
        /*0b48*/ 	.short	0x0100
        /*0b4a*/ 	.byte	0x08
	.zero		1


	//   ....[3]....
        /*0b4c*/ 	.word	0x00000380
        /*0b50*/ 	.word	0x000000ff
        /*0b54*/ 	.word	0x0002a840
        /*0b58*/ 	.short	0x0100
        /*0b5a*/ 	.byte	0x08
	.zero		1


	//   ....[4]....
        /*0b5c*/ 	.word	0x00000390
        /*0b60*/ 	.word	0x000000ff
        /*0b64*/ 	.word	0x0002a838
        /*0b68*/ 	.short	0x0100
        /*0b6a*/ 	.byte	0x08
	.zero		1


	//   ....[5]....
        /*0b6c*/ 	.word	0x000003a0
        /*0b70*/ 	.word	0x000000ff
        /*0b74*/ 	.word	0x0002a848
        /*0b78*/ 	.short	0x0100
        /*0b7a*/ 	.byte	0x08
	.zero		1


	//   ....[6]....
        /*0b7c*/ 	.word	0x000004d0
        /*0b80*/ 	.word	0x000000ff
        /*0b84*/ 	.word	0x0002a850
        /*0b88*/ 	.short	0x0100
        /*0b8a*/ 	.byte	0x08
	.zero		1


	//   ....[7]....
        /*0b8c*/ 	.word	0x000004e0
        /*0b90*/ 	.word	0x000000ff
        /*0b94*/ 	.word	0x0002a860
        /*0b98*/ 	.short	0x0100
        /*0b9a*/ 	.byte	0x08
	.zero		1


	//   ....[8]....
        /*0b9c*/ 	.word	0x000004f0
        /*0ba0*/ 	.word	0x000000ff
        /*0ba4*/ 	.word	0x0002a858
        /*0ba8*/ 	.short	0x0100
        /*0baa*/ 	.byte	0x08
	.zero		1


	//   ....[9]....
        /*0bac*/ 	.word	0x00000500
        /*0bb0*/ 	.word	0x000000ff
        /*0bb4*/ 	.word	0x0002a868
        /*0bb8*/ 	.short	0x0100
        /*0bba*/ 	.byte	0x08
	.zero		1


	//   ....[10]....
        /*0bbc*/ 	.word	0x000005f0
        /*0bc0*/ 	.word	0x000000ff
        /*0bc4*/ 	.word	0x0002a870
        /*0bc8*/ 	.short	0x0100
        /*0bca*/ 	.byte	0x06
	.zero		1


	//   ....[11]....
        /*0bcc*/ 	.word	0x00000600
        /*0bd0*/ 	.word	0x000000ff
        /*0bd4*/ 	.word	0x0002a880
        /*0bd8*/ 	.short	0x0100
        /*0bda*/ 	.byte	0x06
	.zero		1


	//   ....[12]....
        /*0bdc*/ 	.word	0x00000610
        /*0be0*/ 	.word	0x000000ff
        /*0be4*/ 	.word	0x0002a878
        /*0be8*/ 	.short	0x0100
        /*0bea*/ 	.byte	0x06
	.zero		1


	//   ....[13]....
        /*0bec*/ 	.word	0x00000620
        /*0bf0*/ 	.word	0x000000ff
        /*0bf4*/ 	.word	0x0002a888
        /*0bf8*/ 	.short	0x0100
        /*0bfa*/ 	.byte	0x06
	.zero		1


	//   ....[14]....
        /*0bfc*/ 	.word	0x00000750
        /*0c00*/ 	.word	0x000000ff
        /*0c04*/ 	.word	0x0002a890
        /*0c08*/ 	.short	0x0100
        /*0c0a*/ 	.byte	0x08
	.zero		1


	//   ....[15]....
        /*0c0c*/ 	.word	0x00000760
        /*0c10*/ 	.word	0x000000ff
        /*0c14*/ 	.word	0x0002a8a0
        /*0c18*/ 	.short	0x0100
        /*0c1a*/ 	.byte	0x08
	.zero		1


	//   ....[16]....
        /*0c1c*/ 	.word	0x00000770
        /*0c20*/ 	.word	0x000000ff
        /*0c24*/ 	.word	0x0002a898
        /*0c28*/ 	.short	0x0100
        /*0c2a*/ 	.byte	0x08
	.zero		1


	//   ....[17]....
        /*0c2c*/ 	.word	0x00000780
        /*0c30*/ 	.word	0x000000ff
        /*0c34*/ 	.word	0x0002a8a8
        /*0c38*/ 	.short	0x0100
        /*0c3a*/ 	.byte	0x08
	.zero		1


	//   ....[18]....
        /*0c3c*/ 	.word	0x000008b0
        /*0c40*/ 	.word	0x000000ff
        /*0c44*/ 	.word	0x0002a8b0
        /*0c48*/ 	.short	0x0100
        /*0c4a*/ 	.byte	0x08
	.zero		1


	//   ....[19]....
        /*0c4c*/ 	.word	0x000008c0
        /*0c50*/ 	.word	0x000000ff
        /*0c54*/ 	.word	0x0002a8c0
        /*0c58*/ 	.short	0x0100
        /*0c5a*/ 	.byte	0x08
	.zero		1


	//   ....[20]....
        /*0c5c*/ 	.word	0x000008d0
        /*0c60*/ 	.word	0x000000ff
        /*0c64*/ 	.word	0x0002a8b8
        /*0c68*/ 	.short	0x0100
        /*0c6a*/ 	.byte	0x08
	.zero		1


	//   ....[21]....
        /*0c6c*/ 	.word	0x000008e0
        /*0c70*/ 	.word	0x000000ff
        /*0c74*/ 	.word	0x0002a8c8
        /*0c78*/ 	.short	0x0100
        /*0c7a*/ 	.byte	0x08
	.zero		1


	//   ....[22]....
        /*0c7c*/ 	.word	0x00003720
        /*0c80*/ 	.word	0x00000058
        /*0c84*/ 	.word	0x0002a890
        /*0c88*/ 	.short	0x010a
        /*0c8a*/ 	.byte	0x3f
	.zero		1


	//   ....[23]....
        /*0c8c*/ 	.word	0x00006f40
        /*0c90*/ 	.word	0x00000058
        /*0c94*/ 	.word	0x0002a890
        /*0c98*/ 	.short	0x010a
        /*0c9a*/ 	.byte	0x3f
	.zero		1


	//   ....[24]....
        /*0c9c*/ 	.word	0x0000a030
        /*0ca0*/ 	.word	0x00000058
        /*0ca4*/ 	.word	0x0002a890
        /*0ca8*/ 	.short	0x010a
        /*0caa*/ 	.byte	0x3f
	.zero		1


	//   ....[25]....
        /*0cac*/ 	.word	0x0000a7f0
        /*0cb0*/ 	.word	0x0000000b
        /*0cb4*/ 	.word	0x00000000
        /*0cb8*/ 	.short	0x0101
        /*0cba*/ 	.byte	0x3f
	.zero		1


	//   ....[26]....
        /*0cbc*/ 	.word	0x0000a830
        /*0cc0*/ 	.word	0x00000058
        /*0cc4*/ 	.word	0x0002a8b0
        /*0cc8*/ 	.short	0x010a
        /*0cca*/ 	.byte	0x3f
	.zero		1


	//   ....[27]....
        /*0ccc*/ 	.word	0x0000ade0
        /*0cd0*/ 	.word	0x00000058
        /*0cd4*/ 	.word	0x00000000
        /*0cd8*/ 	.short	0x0101
        /*0cda*/ 	.byte	0x3f
	.zero		1


	//   ....[28]....
        /*0cdc*/ 	.word	0x0000b350
        /*0ce0*/ 	.word	0x00000002
        /*0ce4*/ 	.word	0x0002a800
        /*0ce8*/ 	.short	0x010a
        /*0cea*/ 	.byte	0x3f
	.zero		1


	//   ....[29]....
        /*0cec*/ 	.word	0x0000b3a0
        /*0cf0*/ 	.word	0x00000002
        /*0cf4*/ 	.word	0x0002a800
        /*0cf8*/ 	.short	0x010a
        /*0cfa*/ 	.byte	0x3f
	.zero		1


	//   ....[30]....
        /*0cfc*/ 	.word	0x0000bd50
        /*0d00*/ 	.word	0x00000002
        /*0d04*/ 	.word	0x0002a800
        /*0d08*/ 	.short	0x010a
        /*0d0a*/ 	.byte	0x3f
	.zero		1


	//   ....[31]....
        /*0d0c*/ 	.word	0x0000e630
        /*0d10*/ 	.word	0x00000002
        /*0d14*/ 	.word	0x0002a800
        /*0d18*/ 	.short	0x010a
        /*0d1a*/ 	.byte	0x3f
	.zero		1


	//   ....[32]....
        /*0d1c*/ 	.word	0x00010db0
        /*0d20*/ 	.word	0x00000005
        /*0d24*/ 	.word	0x0002a830
        /*0d28*/ 	.short	0x010a
        /*0d2a*/ 	.byte	0x3f
	.zero		1


	//   ....[33]....
        /*0d2c*/ 	.word	0x00010e00
        /*0d30*/ 	.word	0x00000005
        /*0d34*/ 	.word	0x0002a830
        /*0d38*/ 	.short	0x010a
        /*0d3a*/ 	.byte	0x3f
	.zero		1


	//   ....[34]....
        /*0d3c*/ 	.word	0x00012870
        /*0d40*/ 	.word	0x00000018
        /*0d44*/ 	.word	0x00000000
        /*0d48*/ 	.short	0x0101
        /*0d4a*/ 	.byte	0x3f
	.zero		1


	//   ....[35]....
        /*0d4c*/ 	.word	0x00013160
        /*0d50*/ 	.word	0x00000015
        /*0d54*/ 	.word	0x0002a830
        /*0d58*/ 	.short	0x010a
        /*0d5a*/ 	.byte	0x3f
	.zero		1


	//   ....[36]....
        /*0d5c*/ 	.word	0x000131d0
        /*0d60*/ 	.word	0x00000015
        /*0d64*/ 	.word	0x0002a830
        /*0d68*/ 	.short	0x010a
        /*0d6a*/ 	.byte	0x3f
	.zero		1


	//   ....[37]....
        /*0d6c*/ 	.word	0x00013d40
        /*0d70*/ 	.word	0x0000000a
        /*0d74*/ 	.word	0x0002a850
        /*0d78*/ 	.short	0x010a
        /*0d7a*/ 	.byte	0x3f
	.zero		1


	//   ....[38]....
        /*0d7c*/ 	.word	0x00013de0
        /*0d80*/ 	.word	0x0000000a
        /*0d84*/ 	.word	0x0002a850
        /*0d88*/ 	.short	0x010a
        /*0d8a*/ 	.byte	0x3f
	.zero		1


	//   ....[39]....
        /*0d8c*/ 	.word	0x00014c80
        /*0d90*/ 	.word	0x00000006
        /*0d94*/ 	.word	0x00000000
        /*0d98*/ 	.short	0x0101
        /*0d9a*/ 	.byte	0x3f
	.zero		1


	//   ....[40]....
        /*0d9c*/ 	.word	0x00014ed0
        /*0da0*/ 	.word	0x0000000a
        /*0da4*/ 	.word	0x00000000
        /*0da8*/ 	.short	0x0101
        /*0daa*/ 	.byte	0x3f
	.zero		1


	//   ....[41]....
        /*0dac*/ 	.word	0x000154b0
        /*0db0*/ 	.word	0x0000000a
        /*0db4*/ 	.word	0x0002a850
        /*0db8*/ 	.short	0x010a
        /*0dba*/ 	.byte	0x3f
	.zero		1


	//   ....[42]....
        /*0dbc*/ 	.word	0x00015550
        /*0dc0*/ 	.word	0x0000000a
        /*0dc4*/ 	.word	0x0002a850
        /*0dc8*/ 	.short	0x010a
        /*0dca*/ 	.byte	0x3f
	.zero		1


	//   ....[43]....
        /*0dcc*/ 	.word	0x00015a50
        /*0dd0*/ 	.word	0x000000b5
        /*0dd4*/ 	.word	0x00000000
        /*0dd8*/ 	.short	0x0101
        /*0dda*/ 	.byte	0x3f
	.zero		1


	//   ....[44]....
        /*0ddc*/ 	.word	0x00016f70
        /*0de0*/ 	.word	0x00000000
        /*0de4*/ 	.word	0x00000000
        /*0de8*/ 	.short	0x0101
        /*0dea*/ 	.byte	0x3f
	.zero		1


	//   ....[45]....
        /*0dec*/ 	.word	0x000190e0
        /*0df0*/ 	.word	0x00000016
        /*0df4*/ 	.word	0x0002a820
        /*0df8*/ 	.short	0x010a
        /*0dfa*/ 	.byte	0x3f
	.zero		1


	//   ....[46]....
        /*0dfc*/ 	.word	0x00019170
        /*0e00*/ 	.word	0x00000009
        /*0e04*/ 	.word	0x0002a8a0
        /*0e08*/ 	.short	0x010a
        /*0e0a*/ 	.byte	0x3f
	.zero		1


	//   ....[47]....
        /*0e0c*/ 	.word	0x000195b0
        /*0e10*/ 	.word	0x00000009
        /*0e14*/ 	.word	0x0002a8c0
        /*0e18*/ 	.short	0x010a
        /*0e1a*/ 	.byte	0x3f
	.zero		1


	//   ....[48]....
        /*0e1c*/ 	.word	0x000199e0
        /*0e20*/ 	.word	0x00000006
        /*0e24*/ 	.word	0x0002a8a0
        /*0e28*/ 	.short	0x010a
        /*0e2a*/ 	.byte	0x3f
	.zero		1


	//   ....[49]....
        /*0e2c*/ 	.word	0x00019e10
        /*0e30*/ 	.word	0x00000006
        /*0e34*/ 	.word	0x0002a8c0
        /*0e38*/ 	.short	0x010a
        /*0e3a*/ 	.byte	0x3f
	.zero		1


	//   ....[50]....
        /*0e3c*/ 	.word	0x0001acf0
        /*0e40*/ 	.word	0x00000007
        /*0e44*/ 	.word	0x0002a840
        /*0e48*/ 	.short	0x010a
        /*0e4a*/ 	.byte	0x3f
	.zero		1


	//   ....[51]....
        /*0e4c*/ 	.word	0x0001b3d0
        /*0e50*/ 	.word	0x00000007
        /*0e54*/ 	.word	0x0002a830
        /*0e58*/ 	.short	0x0107
        /*0e5a*/ 	.byte	0x3f
	.zero		1


	//   ....[52]....
        /*0e5c*/ 	.word	0x0001b490
        /*0e60*/ 	.word	0x00000007
        /*0e64*/ 	.word	0x0002a830
        /*0e68*/ 	.short	0x0101
        /*0e6a*/ 	.byte	0x3f
	.zero		1


	//   ....[53]....
        /*0e6c*/ 	.word	0x0001c090
        /*0e70*/ 	.word	0x00000016
        /*0e74*/ 	.word	0x0002a800
        /*0e78*/ 	.short	0x0107
        /*0e7a*/ 	.byte	0x3f
	.zero		1


	//   ....[54]....
        /*0e7c*/ 	.word	0x0001c190
        /*0e80*/ 	.word	0x00000016
        /*0e84*/ 	.word	0x0002a800
        /*0e88*/ 	.short	0x0101
        /*0e8a*/ 	.byte	0x3f
	.zero		1


	//   ....[55]....
        /*0e8c*/ 	.word	0x0001c1b0
        /*0e90*/ 	.word	0x00000016
        /*0e94*/ 	.word	0x0002a820
        /*0e98*/ 	.short	0x010a
        /*0e9a*/ 	.byte	0x3f
	.zero		1


	//   ....[56]....
        /*0e9c*/ 	.word	0x0001c530
        /*0ea0*/ 	.word	0x00000005
        /*0ea4*/ 	.word	0x0002a840
        /*0ea8*/ 	.short	0x010a
        /*0eaa*/ 	.byte	0x3f
	.zero		1


	//   ....[57]....
        /*0eac*/ 	.word	0x0001ca30
        /*0eb0*/ 	.word	0x00000005
        /*0eb4*/ 	.word	0x0002a830
        /*0eb8*/ 	.short	0x0107
        /*0eba*/ 	.byte	0x3f
	.zero		1


	//   ....[58]....
        /*0ebc*/ 	.word	0x0001cae0
        /*0ec0*/ 	.word	0x00000005
        /*0ec4*/ 	.word	0x0002a830
        /*0ec8*/ 	.short	0x0101
        /*0eca*/ 	.byte	0x3f
	.zero		1


	//   ....[59]....
        /*0ecc*/ 	.word	0x0001cb40
        /*0ed0*/ 	.word	0x00000005
        /*0ed4*/ 	.word	0x0002a860
        /*0ed8*/ 	.short	0x010a
        /*0eda*/ 	.byte	0x3f
	.zero		1


	//   ....[60]....
        /*0edc*/ 	.word	0x0001cfb0
        /*0ee0*/ 	.word	0x00000005
        /*0ee4*/ 	.word	0x0002a850
        /*0ee8*/ 	.short	0x0107
        /*0eea*/ 	.byte	0x3f
	.zero		1


	//   ....[61]....
        /*0eec*/ 	.word	0x0001d0e0
        /*0ef0*/ 	.word	0x00000005
        /*0ef4*/ 	.word	0x0002a850
        /*0ef8*/ 	.short	0x0101
        /*0efa*/ 	.byte	0x3f
	.zero		1


	//   ....[62]....
        /*0efc*/ 	.word	0x0001d370
        /*0f00*/ 	.word	0x00000000
        /*0f04*/ 	.word	0x0002a860
        /*0f08*/ 	.short	0x010a
        /*0f0a*/ 	.byte	0x3f
	.zero		1


	//   ....[63]....
        /*0f0c*/ 	.word	0x0001d7e0
        /*0f10*/ 	.word	0x00000000
        /*0f14*/ 	.word	0x0002a850
        /*0f18*/ 	.short	0x0107
        /*0f1a*/ 	.byte	0x3f
	.zero		1


	//   ....[64]....
        /*0f1c*/ 	.word	0x0001d8a0
        /*0f20*/ 	.word	0x00000000
        /*0f24*/ 	.word	0x0002a850
        /*0f28*/ 	.short	0x0101
        /*0f2a*/ 	.byte	0x3f
	.zero		1


	//   ....[65]....
        /*0f2c*/ 	.word	0x0001e390
        /*0f30*/ 	.word	0x00000005
        /*0f34*/ 	.word	0x0002a820
        /*0f38*/ 	.short	0x010a
        /*0f3a*/ 	.byte	0x3f
	.zero		1


	//   ....[66]....
        /*0f3c*/ 	.word	0x0001e520
        /*0f40*/ 	.word	0x00000003
        /*0f44*/ 	.word	0x0002a840
        /*0f48*/ 	.short	0x010a
        /*0f4a*/ 	.byte	0x3f
	.zero		1


	//   ....[67]....
        /*0f4c*/ 	.word	0x0001e5c0
        /*0f50*/ 	.word	0x00000005
        /*0f54*/ 	.word	0x0002a840
        /*0f58*/ 	.short	0x010a
        /*0f5a*/ 	.byte	0x3f
	.zero		1


	//   ....[68]....
        /*0f5c*/ 	.word	0x0001e600
        /*0f60*/ 	.word	0x00000003
        /*0f64*/ 	.word	0x0002a860
        /*0f68*/ 	.short	0x010a
        /*0f6a*/ 	.byte	0x3f
	.zero		1


	//   ....[69]....
        /*0f6c*/ 	.word	0x0001e640
        /*0f70*/ 	.word	0x00000005
        /*0f74*/ 	.word	0x0002a860
        /*0f78*/ 	.short	0x010a
        /*0f7a*/ 	.byte	0x3f
	.zero		1


	//   ....[70]....
        /*0f7c*/ 	.word	0x0001e6a0
        /*0f80*/ 	.word	0x00000058
        /*0f84*/ 	.word	0x0002a890
        /*0f88*/ 	.short	0x010a
        /*0f8a*/ 	.byte	0x3f
	.zero		1


	//   ....[71]....
        /*0f8c*/ 	.word	0x0001e950
        /*0f90*/ 	.word	0x00000058
        /*0f94*/ 	.word	0x0002a890
        /*0f98*/ 	.short	0x010a
        /*0f9a*/ 	.byte	0x3f
	.zero		1


	//   ....[72]....
        /*0f9c*/ 	.word	0x0001ec00
        /*0fa0*/ 	.word	0x00000058
        /*0fa4*/ 	.word	0x0002a890
        /*0fa8*/ 	.short	0x010a
        /*0faa*/ 	.byte	0x3f
	.zero		1


	//   ....[73]....
        /*0fac*/ 	.word	0x0001eeb0
        /*0fb0*/ 	.word	0x00000058
        /*0fb4*/ 	.word	0x0002a8b0
        /*0fb8*/ 	.short	0x010a
        /*0fba*/ 	.byte	0x3f
	.zero		1


	//   ....[74]....
        /*0fbc*/ 	.word	0x0001f0c0
        /*0fc0*/ 	.word	0x00000002
        /*0fc4*/ 	.word	0x0002a800
        /*0fc8*/ 	.short	0x010a
        /*0fca*/ 	.byte	0x3f
	.zero		1


	//   ....[75]....
        /*0fcc*/ 	.word	0x0001f2e0
        /*0fd0*/ 	.word	0x00000002
        /*0fd4*/ 	.word	0x0002a800
        /*0fd8*/ 	.short	0x010a
        /*0fda*/ 	.byte	0x3f
	.zero		1


	//   ....[76]....
        /*0fdc*/ 	.word	0x0001f330
        /*0fe0*/ 	.word	0x00000005
        /*0fe4*/ 	.word	0x0002a830
        /*0fe8*/ 	.short	0x010a
        /*0fea*/ 	.byte	0x3f
	.zero		1


	//   ....[77]....
        /*0fec*/ 	.word	0x0001f380
        /*0ff0*/ 	.word	0x00000015
        /*0ff4*/ 	.word	0x0002a830
        /*0ff8*/ 	.short	0x010a
        /*0ffa*/ 	.byte	0x3f
	.zero		1


	//   ....[78]....
        /*0ffc*/ 	.word	0x0001f3d0
        /*1000*/ 	.word	0x0000000a
        /*1004*/ 	.word	0x0002a850
        /*1008*/ 	.short	0x010a
        /*100a*/ 	.byte	0x3f
	.zero		1


	//   ....[79]....
        /*100c*/ 	.word	0x0001f420
        /*1010*/ 	.word	0x0000000a
        /*1014*/ 	.word	0x0002a850
        /*1018*/ 	.short	0x010a
        /*101a*/ 	.byte	0x3f
	.zero		1


	//   ....[80]....
        /*101c*/ 	.word	0x0001f5c0
        /*1020*/ 	.word	0x00000016
        /*1024*/ 	.word	0x0002a820
        /*1028*/ 	.short	0x010a
        /*102a*/ 	.byte	0x3f
	.zero		1


	//   ....[81]....
        /*102c*/ 	.word	0x0001f610
        /*1030*/ 	.word	0x00000009
        /*1034*/ 	.word	0x0002a8a0
        /*1038*/ 	.short	0x010a
        /*103a*/ 	.byte	0x3f
	.zero		1


	//   ....[82]....
        /*103c*/ 	.word	0x0001f660
        /*1040*/ 	.word	0x00000009
        /*1044*/ 	.word	0x0002a8c0
        /*1048*/ 	.short	0x010a
        /*104a*/ 	.byte	0x3f
	.zero		1


	//   ....[83]....
        /*104c*/ 	.word	0x0001f6b0
        /*1050*/ 	.word	0x00000006
        /*1054*/ 	.word	0x0002a8a0
        /*1058*/ 	.short	0x010a
        /*105a*/ 	.byte	0x3f
	.zero		1


	//   ....[84]....
        /*105c*/ 	.word	0x0001f700
        /*1060*/ 	.word	0x00000006
        /*1064*/ 	.word	0x0002a8c0
        /*1068*/ 	.short	0x010a
        /*106a*/ 	.byte	0x3f
	.zero		1


	//   ....[85]....
        /*106c*/ 	.word	0x0001f820
        /*1070*/ 	.word	0x00000007
        /*1074*/ 	.word	0x0002a840
        /*1078*/ 	.short	0x010a
        /*107a*/ 	.byte	0x3f
	.zero		1


	//   ....[86]....
        /*107c*/ 	.word	0x00020bf0
        /*1080*/ 	.word	0x00000016
        /*1084*/ 	.word	0x0002a820
        /*1088*/ 	.short	0x010a
        /*108a*/ 	.byte	0x3f
	.zero		1


	//   ....[87]....
        /*108c*/ 	.word	0x00020c40
        /*1090*/ 	.word	0x00000005
        /*1094*/ 	.word	0x0002a840
        /*1098*/ 	.short	0x010a
        /*109a*/ 	.byte	0x3f
	.zero		1


	//   ....[88]....
        /*109c*/ 	.word	0x00021400
        /*10a0*/ 	.word	0x00000005
        /*10a4*/ 	.word	0x0002a860
        /*10a8*/ 	.short	0x010a
        /*10aa*/ 	.byte	0x3f
	.zero		1


	//   ....[89]....
        /*10ac*/ 	.word	0x00021c10
        /*10b0*/ 	.word	0x00000000
        /*10b4*/ 	.word	0x0002a860
        /*10b8*/ 	.short	0x010a
        /*10ba*/ 	.byte	0x3f
	.zero		1


	//   ....[90]....
        /*10bc*/ 	.word	0x00022d40
        /*10c0*/ 	.word	0x00000005
        /*10c4*/ 	.word	0x0002a820
        /*10c8*/ 	.short	0x010a
        /*10ca*/ 	.byte	0x3f
	.zero		1


	//   ....[91]....
        /*10cc*/ 	.word	0x00022ee0
        /*10d0*/ 	.word	0x00000003
        /*10d4*/ 	.word	0x0002a840
        /*10d8*/ 	.short	0x010a
        /*10da*/ 	.byte	0x3f
	.zero		1


	//   ....[92]....
        /*10dc*/ 	.word	0x00022f30
        /*10e0*/ 	.word	0x00000005
        /*10e4*/ 	.word	0x0002a840
        /*10e8*/ 	.short	0x010a
        /*10ea*/ 	.byte	0x3f
	.zero		1


	//   ....[93]....
        /*10ec*/ 	.word	0x00022f80
        /*10f0*/ 	.word	0x00000003
        /*10f4*/ 	.word	0x0002a860
        /*10f8*/ 	.short	0x010a
        /*10fa*/ 	.byte	0x3f
	.zero		1


	//----- nvinfo : EIATTR_NUM_MBARRIERS
	.align		4
.L_150:
        /*10fc*/ 	.byte	0x03, 0x38
        /*10fe*/ 	.short	0x0016


	//----- nvinfo : EIATTR_EXIT_INSTR_OFFSETS
	.align		4
        /*1100*/ 	.byte	0x04, 0x1c
        /*1102*/ 	.short	(.L_152 - .L_151)


	//   ....[0]....
.L_151:
        /*1104*/ 	.word	0x0001e690


	//----- nvinfo : EIATTR_MAX_THREADS
	.align		4
.L_152:
        /*1108*/ 	.byte	0x04, 0x05
        /*110a*/ 	.short	(.L_154 - .L_153)
.L_153:
        /*110c*/ 	.word	0x00000180
        /*1110*/ 	.word	0x00000001
        /*1114*/ 	.word	0x00000001


	//----- nvinfo : EIATTR_CRS_STACK_SIZE
	.align		4
.L_154:
        /*1118*/ 	.byte	0x04, 0x1e
        /*111a*/ 	.short	(.L_156 - .L_155)
.L_155:
        /*111c*/ 	.word	0x00000000


	//----- nvinfo : EIATTR_CBANK_PARAM_SIZE
	.align		4
.L_156:
        /*1120*/ 	.byte	0x03, 0x19
        /*1122*/ 	.short	0x0af0


	//----- nvinfo : EIATTR_PARAM_CBANK
	.align		4
        /*1124*/ 	.byte	0x04, 0x0a
        /*1126*/ 	.short	(.L_158 - .L_157)
	.align		4
.L_157:
        /*1128*/ 	.word	index@(.nv.constant0._ZN7cutlass13device_kernelIN5flash11enable_sm90INS1_16FlashAttnFwdSm90INS1_25CollectiveMainloopFwdSm90ILi2EN4cute5tupleIJNS5_1CILi1EEES8_S8_EEENS6_IJNS7_ILi128EEENS7_ILi96EEENS7_ILi192EEEEEELi128ENS_10bfloat16_tEfNS_4arch4Sm90ELb0ELb0ELb0ELb1ELb1ELb1ELb0ELb1ELb1ELb1ELb0ELb0EEENS1_21CollectiveEpilogueFwdINS6_IJSA_SA_SB_EEES9_SE_SG_Li256ELb1ELb1ELb0ELb0EEENS1_36VarlenDynamicPersistentTileSchedulerILi128ELi96ELi256ELi128ELb0ELb1ELb1ELb0ELb1ELb1EEEEEEEEEvNT_6ParamsE)
        /*112c*/ 	.short	0x0210
        /*112e*/ 	.short	0x0af0


	//----- nvinfo : EIATTR_SW_WAR
	.align		4
.L_158:
        /*1130*/ 	.byte	0x04, 0x36
        /*1132*/ 	.short	(.L_160 - .L_159)
.L_159:
        /*1134*/ 	.word	0x00000008
.L_160:


//--------------------- .nv.info._ZN7cutlass13device_kernelIN5flash11enable_sm90INS1_16FlashAttnFwdSm90INS1_25CollectiveMainloopFwdSm90ILi2EN4cute5tupleIJNS5_1CILi1EEES8_S8_EEENS6_IJNS7_ILi128EEENS7_ILi96EEENS7_ILi192EEEEEELi128ENS_10bfloat16_tEfNS_4arch4Sm90ELb0ELb1ELb0ELb0ELb1ELb0ELb0ELb1ELb1ELb1ELb0ELb0EEENS1_21CollectiveEpilogueFwdINS6_IJSA_SA_SB_EEES9_SE_SG_Li256ELb0ELb1ELb0ELb0EEENS1_30DynamicPersistentTileSchedulerILi256ELi128ELb0ELb1ELb1EEEEEEEEEvNT_6ParamsE --------------------------
	.section	.nv.info._ZN7cutlass13device_kernelIN5flash11enable_sm90INS1_16FlashAttnFwdSm90INS1_25CollectiveMainloopFwdSm90ILi2EN4cute5tupleIJNS5_1CILi1EEES8_S8_EEENS6_IJNS7_ILi128EEENS7_ILi96EEENS7_ILi192EEEEEELi128ENS_10bfloat16_tEfNS_4arch4Sm90ELb0ELb1ELb0ELb0ELb1ELb0ELb0ELb1ELb1ELb1ELb0ELb0EEENS1_21CollectiveEpilogueFwdINS6_IJSA_SA_SB_EEES9_SE_SG_Li256ELb0ELb1ELb0ELb0EEENS1_30DynamicPersistentTileSchedulerILi256ELi128ELb0ELb1ELb1EEEEEEEEEvNT_6ParamsE,"",@"SHT_CUDA_INFO"
	.sectionflags	@""
	.align	4


	//----- nvinfo : EIATTR_CUDA_API_VERSION
	.align		4
        /*0000*/ 	.byte	0x04, 0x37
        /*0002*/ 	.short	(.L_162 - .L_161)
.L_161:
        /*0004*/ 	.word	0x00000082


	//----- nvinfo : EIATTR_KPARAM_INFO
	.align		4
.L_162:
        /*0008*/ 	.byte	0x04, 0x17
        /*000a*/ 	.short	(.L_164 - .L_163)
.L_163:
        /*000c*/ 	.word	0x00000000
        /*0010*/ 	.short	0x0000
        /*0012*/ 	.short	0x0070
        /*0014*/ 	.byte	0x00, 0xf0, 0x01, 0x2a


	//----- nvinfo : EIATTR_SPARSE_MMA_MASK
	.align		4
.L_164:
        /*0018*/ 	.byte	0x03, 0x50
        /*001a*/ 	.short	0x0000


	//----- nvinfo : EIATTR_MAXREG_COUNT
	.align		4
        /*001c*/ 	.byte	0x03, 0x1b
        /*001e*/ 	.short	0x00a8


	//----- nvinfo : EIATTR_NUM_BARRIERS
	.align		4
        /*0020*/ 	.byte	0x02, 0x4c
        /*0022*/ 	.byte	0x09
	.zero		1


	//----- nvinfo : EIATTR_EXTERNS
	.align		4
        /*0024*/ 	.byte	0x04, 0x0f
        /*0026*/ 	.short	(.L_166 - .L_165)


	//   ....[0]....
	.align		4
.L_165:
        /*0028*/ 	.word	index@(__assertfail)


	//----- nvinfo : EIATTR_ANNOTATIONS
	.align		4
.L_166:
        /*002c*/ 	.byte	0x04, 0x55
        /*002e*/ 	.short	(.L_168 - .L_167)


	//   ....[0]....
.L_167:
        /*0030*/ 	.word	0x00000001
        /*0034*/ 	.byte	0xa0, 0x08, 0x00, 0x00, 0x01, 0x00, 0x00, 0x00, 0x60, 0x09, 0x00, 0x00, 0x01, 0x00, 0x00, 0x00
        /*0044*/ 	.byte	0x00, 0xe9, 0x00, 0x00, 0x01, 0x00, 0x00, 0x00, 0xa0, 0xe9, 0x00, 0x00, 0x01, 0x00, 0x00, 0x00
        /*0054*/ 	.byte	0x30, 0xea, 0x00, 0x00, 0x01, 0x00, 0x00, 0x00, 0x00, 0x11, 0x01, 0x00, 0x01, 0x00, 0x00, 0x00
        /*0064*/ 	.byte	0x20, 0x11, 0x01, 0x00, 0x01, 0x00, 0x00, 0x00, 0x70, 0x29, 0x01, 0x00, 0x01, 0x00, 0x00, 0x00
        /*0074*/ 	.byte	0x10, 0x2b, 0x01, 0x00


	//----- nvinfo : EIATTR_MERCURY_ISA_VERSION
	.align		4
.L_168:
        /*0078*/ 	.byte	0x03, 0x5f
        /*007a*/ 	.short	0x0101


	//----- nvinfo : EIATTR_INT_WARP_WIDE_INSTR_OFFSETS
	.align		4
        /*007c*/ 	.byte	0x04, 0x31
        /*007e*/ 	.short	(.L_170 - .L_169)


	//   ....[0]....
.L_169:
        /*0080*/ 	.word	0x000000c0


	//   ....[1]....
        /*0084*/ 	.word	0x000000d0


	//   ....[2]....
        /*0088*/ 	.word	0x00000170


	//   ....[3]....
        /*008c*/ 	.word	0x0000f620


	//   ....[4]....
        /*0090*/ 	.word	0x0000f6b0


	//   ....[5]....
        /*0094*/ 	.word	0x00012190


	//   ....[6]....
        /*0098*/ 	.word	0x00012220


	//----- nvinfo : EIATTR_COOP_GROUP_MASK_REGIDS
	.align		4
.L_170:
        /*009c*/ 	.byte	0x04, 0x29
        /*009e*/ 	.short	(.L_172 - .L_171)


	//   ....[0]....
.L_171:
        /*00a0*/ 	.word	0xffffffff


	//   ....[1]....
        /*00a4*/ 	.word	0xffffffff


	//   ....[2]....
        /*00a8*/ 	.word	0xffffffff


	//   ....[3]....
        /*00ac*/ 	.word	0xffffffff


	//   ....[4]....
        /*00b0*/ 	.word	0xffffffff


	//   ....[5]....
        /*00b4*/ 	.word	0xffffffff


	//   ....[6]....
        /*00b8*/ 	.word	0xffffffff


	//   ....[7]....
        /*00bc*/ 	.word	0xffffffff


	//   ....[8]....
        /*00c0*/ 	.word	0xffffffff


	//   ....[9]....
        /*00c4*/ 	.word	0xffffffff


	//   ....[10]....
        /*00c8*/ 	.word	0xffffffff


	//   ....[11]....
        /*00cc*/ 	.word	0xffffffff


	//   ....[12]....
        /*00d0*/ 	.word	0xffffffff


	//   ....[13]....
        /*00d4*/ 	.word	0xffffffff


	//   ....[14]....
        /*00d8*/ 	.word	0xffffffff


	//   ....[15]....
        /*00dc*/ 	.word	0xffffffff


	//   ....[16]....
        /*00e0*/ 	.word	0xffffffff


	//   ....[17]....
        /*00e4*/ 	.word	0xffffffff


	//   ....[18]....
        /*00e8*/ 	.word	0xffffffff


	//   ....[19]....
        /*00ec*/ 	.word	0xffffffff


	//   ....[20]....
        /*00f0*/ 	.word	0xffffffff


	//   ....[21]....
        /*00f4*/ 	.word	0xffffffff


	//   ....[22]....
        /*00f8*/ 	.word	0xffffffff


	//   ....[23]....
        /*00fc*/ 	.word	0xffffffff


	//   ....[24]....
        /*0100*/ 	.word	0xffffffff


	//   ....[25]....
        /*0104*/ 	.word	0xffffffff


	//   ....[26]....
        /*0108*/ 	.word	0xffffffff


	//   ....[27]....
        /*010c*/ 	.word	0xffffffff


	//   ....[28]....
        /*0110*/ 	.word	0xffffffff


	//   ....[29]....
        /*0114*/ 	.word	0xffffffff


	//   ....[30]....
        /*0118*/ 	.word	0xffffffff


	//   ....[31]....
        /*011c*/ 	.word	0xffffffff


	//   ....[32]....
        /*0120*/ 	.word	0xffffffff


	//   ....[33]....
        /*0124*/ 	.word	0xffffffff


	//   ....[34]....
        /*0128*/ 	.word	0xffffffff


	//   ....[35]....
        /*012c*/ 	.word	0xffffffff


	//   ....[36]....
        /*0130*/ 	.word	0xffffffff


	//   ....[37]....
        /*0134*/ 	.word	0xffffffff


	//   ....[38]....
        /*0138*/ 	.word	0xffffffff


	//   ....[39]....
        /*013c*/ 	.word	0xffffffff


	//   ....[40]....
        /*0140*/ 	.word	0xffffffff


	//   ....[41]....
        /*0144*/ 	.word	0xffffffff


	//   ....[42]....
        /*0148*/ 	.word	0xffffffff


	//   ....[43]....
        /*014c*/ 	.word	0xffffffff


	//   ....[44]....
        /*0150*/ 	.word	0xffffffff


	//   ....[45]....
        /*0154*/ 	.word	0xffffffff


	//   ....[46]....
        /*0158*/ 	.word	0xffffffff


	//   ....[47]....
        /*015c*/ 	.word	0xffffffff


	//   ....[48]....
        /*0160*/ 	.word	0xffffffff


	//   ....[49]....
        /*0164*/ 	.word	0xffffffff


	//   ....[50]....
        /*0168*/ 	.word	0xffffffff


	//   ....[51]....
        /*016c*/ 	.word	0xffffffff


	//   ....[52]....
        /*0170*/ 	.word	0xffffffff


	//   ....[53]....
        /*0174*/ 	.word	0xffffffff


	//   ....[54]....
        /*0178*/ 	.word	0xffffffff


	//   ....[55]....
        /*017c*/ 	.word	0xffffffff


	//   ....[56]....
        /*0180*/ 	.word	0xffffffff


	//   ....[57]....
        /*0184*/ 	.word	0xffffffff


	//   ....[58]....
        /*0188*/ 	.word	0xffffffff


	//   ....[59]....
        /*018c*/ 	.word	0xffffffff


	//   ....[60]....
        /*0190*/ 	.word	0xffffffff


	//   ....[61]....
        /*0194*/ 	.word	0xffffffff


	//   ....[62]....
        /*0198*/ 	.word	0xffffffff


	//   ....[63]....
        /*019c*/ 	.word	0xffffffff


	//   ....[64]....
        /*01a0*/ 	.word	0xffffffff


	//   ....[65]....
        /*01a4*/ 	.word	0xffffffff


	//   ....[66]....
        /*01a8*/ 	.word	0xffffffff


	//   ....[67]....
        /*01ac*/ 	.word	0xffffffff


	//   ....[68]....
        /*01b0*/ 	.word	0xffffffff


	//   ....[69]....
        /*01b4*/ 	.word	0xffffffff


	//   ....[70]....
        /*01b8*/ 	.word	0xffffffff


	//   ....[71]....
        /*01bc*/ 	.word	0xffffffff


	//   ....[72]....
        /*01c0*/ 	.word	0xffffffff


	//   ....[73]....
        /*01c4*/ 	.word	0xffffffff


	//   ....[74]....
        /*01c8*/ 	.word	0xffffffff


	//   ....[75]....
        /*01cc*/ 	.word	0xffffffff


	//   ....[76]....
        /*01d0*/ 	.word	0xffffffff


	//   ....[77]....
        /*01d4*/ 	.word	0xffffffff


	//   ....[78]....
        /*01d8*/ 	.word	0xffffffff


	//   ....[79]....
        /*01dc*/ 	.word	0xffffffff


	//   ....[80]....
        /*01e0*/ 	.word	0xffffffff


	//   ....[81]....
        /*01e4*/ 	.word	0xffffffff


	//   ....[82]....
        /*01e8*/ 	.word	0xffffffff


	//   ....[83]....
        /*01ec*/ 	.word	0xffffffff


	//   ....[84]....
        /*01f0*/ 	.word	0xffffffff


	//   ....[85]....
        /*01f4*/ 	.word	0xffffffff


	//   ....[86]....
        /*01f8*/ 	.word	0xffffffff


	//   ....[87]....
        /*01fc*/ 	.word	0xffffffff


	//   ....[88]....
        /*0200*/ 	.word	0xffffffff


	//   ....[89]....
        /*0204*/ 	.word	0xffffffff


	//   ....[90]....
        /*0208*/ 	.word	0xffffffff


	//   ....[91]....
        /*020c*/ 	.word	0xffffffff


	//   ....[92]....
        /*0210*/ 	.word	0xffffffff


	//   ....[93]....
        /*0214*/ 	.word	0xffffffff


	//   ....[94]....
        /*0218*/ 	.word	0xffffffff


	//   ....[95]....
        /*021c*/ 	.word	0xffffffff


	//   ....[96]....
        /*0220*/ 	.word	0xffffffff


	//   ....[97]....
        /*0224*/ 	.word	0xffffffff


	//   ....[98]....
        /*0228*/ 	.word	0xffffffff


	//   ....[99]....
        /*022c*/ 	.word	0xffffffff


	//   ....[100]....
        /*0230*/ 	.word	0xffffffff


	//   ....[101]....
        /*0234*/ 	.word	0xffffffff


	//   ....[102]....
        /*0238*/ 	.word	0xffffffff


	//   ....[103]....
        /*023c*/ 	.word	0xffffffff


	//   ....[104]....
        /*0240*/ 	.word	0xffffffff


	//   ....[105]....
        /*0244*/ 	.word	0xffffffff


	//   ....[106]....
        /*0248*/ 	.word	0xffffffff


	//   ....[107]....
        /*024c*/ 	.word	0xffffffff


	//   ....[108]....
        /*0250*/ 	.word	0xffffffff


	//   ....[109]....
        /*0254*/ 	.word	0xffffffff


	//   ....[110]....
        /*0258*/ 	.word	0xffffffff


	//   ....[111]....
        /*025c*/ 	.word	0xffffffff


	//   ....[112]....
        /*0260*/ 	.word	0xffffffff


	//   ....[113]....
        /*0264*/ 	.word	0xffffffff


	//   ....[114]....
        /*0268*/ 	.word	0xffffffff


	//   ....[115]....
        /*026c*/ 	.word	0xffffffff


	//   ....[116]....
        /*0270*/ 	.word	0xffffffff


	//   ....[117]....
        /*0274*/ 	.word	0xffffffff


	//   ....[118]....
        /*0278*/ 	.word	0xffffffff


	//   ....[119]....
        /*027c*/ 	.word	0xffffffff


	//   ....[120]....
        /*0280*/ 	.word	0x0500000f


	//   ....[121]....
        /*0284*/ 	.word	0x0500000f


	//   ....[122]....
        /*0288*/ 	.word	0x0500000f


	//   ....[123]....
        /*028c*/ 	.word	0x0500000f


	//   ....[124]....
        /*0290*/ 	.word	0x0500000f


	//   ....[125]....
        /*0294*/ 	.word	0x0500000f


	//   ....[126]....
        /*0298*/ 	.word	0x0500000f


	//   ....[127]....
        /*029c*/ 	.word	0x0500000f


	//   ....[128]....
        /*02a0*/ 	.word	0x0500000f


	//   ....[129]....
        /*02a4*/ 	.word	0x0500000f


	//   ....[130]....
        /*02a8*/ 	.word	0x0500000f


	//   ....[131]....
        /*02ac*/ 	.word	0x0500000f


	//   ....[132]....
        /*02b0*/ 	.word	0x0500000f


	//   ....[133]....
        /*02b4*/ 	.word	0x0500000f


	//   ....[134]....
        /*02b8*/ 	.word	0x0500000f


	//   ....[135]....
        /*02bc*/ 	.word	0x0500000f


	//   ....[136]....
        /*02c0*/ 	.word	0x0500000f


	//   ....[137]....
        /*02c4*/ 	.word	0x0500000f


	//   ....[138]....
        /*02c8*/ 	.word	0x0500000f


	//   ....[139]....
        /*02cc*/ 	.word	0x0500000f


	//   ....[140]....
        /*02d0*/ 	.word	0x0500000f


	//   ....[141]....
        /*02d4*/ 	.word	0x0500000f


	//   ....[142]....
        /*02d8*/ 	.word	0x0500000f


	//   ....[143]....
        /*02dc*/ 	.word	0x0500000f


	//   ....[144]....
        /*02e0*/ 	.word	0x0500000f


	//   ....[145]....
        /*02e4*/ 	.word	0x0500000f


	//   ....[146]....
        /*02e8*/ 	.word	0x0500000f


	//   ....[147]....
        /*02ec*/ 	.word	0x0500000f


	//   ....[148]....
        /*02f0*/ 	.word	0x0500000f


	//   ....[149]....
        /*02f4*/ 	.word	0x0500000f


	//   ....[150]....
        /*02f8*/ 	.word	0x0500000f


	//   ....[151]....
        /*02fc*/ 	.word	0x0500000f


	//   ....[152]....
        /*0300*/ 	.word	0x0500000f


	//   ....[153]....
        /*0304*/ 	.word	0x0500000f


	//   ....[154]....
        /*0308*/ 	.word	0x0500000f


	//   ....[155]....
        /*030c*/ 	.word	0x0500000f


	//   ....[156]....
        /*0310*/ 	.word	0x0500000f


	//   ....[157]....
        /*0314*/ 	.word	0x0500000f


	//   ....[158]....
        /*0318*/ 	.word	0x0500000f


	//   ....[159]....
        /*031c*/ 	.word	0x0500000f


	//   ....[160]....
        /*0320*/ 	.word	0x0500000f


	//   ....[161]....
        /*0324*/ 	.word	0x0500000f


	//   ....[162]....
        /*0328*/ 	.word	0x0500000f


	//   ....[163]....
        /*032c*/ 	.word	0x0500000f


	//   ....[164]....
        /*0330*/ 	.word	0x0500000f


	//   ....[165]....
        /*0334*/ 	.word	0x0500000f


	//   ....[166]....
        /*0338*/ 	.word	0x0500000f


	//   ....[167]....
        /*033c*/ 	.word	0x0500000f


	//   ....[168]....
        /*0340*/ 	.word	0x0500000f


	//   ....[169]....
        /*0344*/ 	.word	0x0500000f


	//   ....[170]....
        /*0348*/ 	.word	0x0500000f


	//   ....[171]....
        /*034c*/ 	.word	0x0500000f


	//   ....[172]....
        /*0350*/ 	.word	0x0500000f


	//   ....[173]....
        /*0354*/ 	.word	0x0500000f


	//   ....[174]....
        /*0358*/ 	.word	0x0500000f


	//   ....[175]....
        /*035c*/ 	.word	0x0500000f


	//   ....[176]....
        /*0360*/ 	.word	0x0500000f


	//   ....[177]....
        /*0364*/ 	.word	0x0500000f


	//   ....[178]....
        /*0368*/ 	.word	0x0500000f


	//   ....[179]....
        /*036c*/ 	.word	0x0500000f


	//   ....[180]....
        /*0370*/ 	.word	0x0500000f


	//   ....[181]....
        /*0374*/ 	.word	0x0500000f


	//   ....[182]....
        /*0378*/ 	.word	0x0500000f


	//   ....[183]....
        /*037c*/ 	.word	0x0500000f


	//   ....[184]....
        /*0380*/ 	.word	0x0500000f


	//   ....[185]....
        /*0384*/ 	.word	0x0500000f


	//   ....[186]....
        /*0388*/ 	.word	0x0500000f


	//----- nvinfo : EIATTR_COOP_GROUP_INSTR_OFFSETS
	.align		4
.L_172:
        /*038c*/ 	.byte	0x04, 0x28
        /*038e*/ 	.short	(.L_174 - .L_173)


	//   ....[0]....
.L_173:
        /*0390*/ 	.word	0x00000070


	//   ....[1]....
        /*0394*/ 	.word	0x000000b0


	//   ....[2]....
        /*0398*/ 	.word	0x000002d0


	//   ....[3]....
        /*039c*/ 	.word	0x00000430


	//   ....[4]....
        /*03a0*/ 	.word	0x00000550


	//   ....[5]....
        /*03a4*/ 	.word	0x000006b0


	//   ....[6]....
        /*03a8*/ 	.word	0x00001720


	//   ....[7]....
        /*03ac*/ 	.word	0x000021a0


	//   ....[8]....
        /*03b0*/ 	.word	0x00002ae0


	//   ....[9]....
        /*03b4*/ 	.word	0x00003140


	//   ....[10]....
        /*03b8*/ 	.word	0x00003250


	//   ....[11]....
        /*03bc*/ 	.word	0x000037a0


	//   ....[12]....
        /*03c0*/ 	.word	0x00003860


	//   ....[13]....
        /*03c4*/ 	.word	0x000052e0


	//   ....[14]....
        /*03c8*/ 	.word	0x000054d0


	//   ....[15]....
        /*03cc*/ 	.word	0x00006220


	//   ....[16]....
        /*03d0*/ 	.word	0x00006470


	//   ....[17]....
        /*03d4*/ 	.word	0x000068b0


	//   ....[18]....
        /*03d8*/ 	.word	0x00006910


	//   ....[19]....
        /*03dc*/ 	.word	0x00008510


	//   ....[20]....
        /*03e0*/ 	.word	0x00008520


	//   ....[21]....
        /*03e4*/ 	.word	0x00008550


	//   ....[22]....
        /*03e8*/ 	.word	0x00008560


	//   ....[23]....
        /*03ec*/ 	.word	0x00009f30


	//   ....[24]....
        /*03f0*/ 	.word	0x0000a120


	//   ....[25]....
        /*03f4*/ 	.word	0x0000ae70


	//   ....[26]....
        /*03f8*/ 	.word	0x0000af90


	//   ....[27]....
        /*03fc*/ 	.word	0x0000b530


	//   ....[28]....
        /*0400*/ 	.word	0x0000b5a0


	//   ....[29]....
        /*0404*/ 	.word	0x0000c430


	//   ....[30]....
        /*0408*/ 	.word	0x0000c460


	//   ....[31]....
        /*040c*/ 	.word	0x0000c520


	//   ....[32]....
        /*0410*/ 	.word	0x0000c530


	//   ....[33]....
        /*0414*/ 	.word	0x0000d630


	//   ....[34]....
        /*0418*/ 	.word	0x0000d670


	//   ....[35]....
        /*041c*/ 	.word	0x0000d6a0


	//   ....[36]....
        /*0420*/ 	.word	0x0000d700


	//   ....[37]....
        /*0424*/ 	.word	0x0000dba0


	//   ....[38]....
        /*0428*/ 	.word	0x0000dbe0


	//   ....[39]....
        /*042c*/ 	.word	0x0000dca0


	//   ....[40]....
        /*0430*/ 	.word	0x0000dcc0


	//   ....[41]....
        /*0434*/ 	.word	0x0000dd80


	//   ....[42]....
        /*0438*/ 	.word	0x0000dda0


	//   ....[43]....
        /*043c*/ 	.word	0x0000de70


	//   ....[44]....
        /*0440*/ 	.word	0x0000de90


	//   ....[45]....
        /*0444*/ 	.word	0x0000e4e0


	//   ....[46]....
        /*0448*/ 	.word	0x0000e500


	//   ....[47]....
        /*044c*/ 	.word	0x0000e5c0


	//   ....[48]....
        /*0450*/ 	.word	0x0000e5e0


	//   ....[49]....
        /*0454*/ 	.word	0x0000e6a0


	//   ....[50]....
        /*0458*/ 	.word	0x0000e6c0


	//   ....[51]....
        /*045c*/ 	.word	0x0000e790


	//   ....[52]....
        /*0460*/ 	.word	0x0000e7b0


	//   ....[53]....
        /*0464*/ 	.word	0x0000e930


	//   ....[54]....
        /*0468*/ 	.word	0x00010190


	//   ....[55]....
        /*046c*/ 	.word	0x000101b0


	//   ....[56]....
        /*0470*/ 	.word	0x000101c0


	//   ....[57]....
        /*0474*/ 	.word	0x00010200


	//   ....[58]....
        /*0478*/ 	.word	0x00010290


	//   ....[59]....
        /*047c*/ 	.word	0x000102b0


	//   ....[60]....
        /*0480*/ 	.word	0x00010340


	//   ....[61]....
        /*0484*/ 	.word	0x00010360


	//   ....[62]....
        /*0488*/ 	.word	0x000103f0


	//   ....[63]....
        /*048c*/ 	.word	0x00010410


	//   ....[64]....
        /*0490*/ 	.word	0x000104a0


	//   ....[65]....
        /*0494*/ 	.word	0x000104c0


	//   ....[66]....
        /*0498*/ 	.word	0x00010b00


	//   ....[67]....
        /*049c*/ 	.word	0x00010b20


	//   ....[68]....
        /*04a0*/ 	.word	0x00010b50


	//   ....[69]....
        /*04a4*/ 	.word	0x00010b90


	//   ....[70]....
        /*04a8*/ 	.word	0x00010c10


	//   ....[71]....
        /*04ac*/ 	.word	0x00010c40


	//   ....[72]....
        /*04b0*/ 	.word	0x00010cc0


	//   ....[73]....
        /*04b4*/ 	.word	0x00010cf0


	//   ....[74]....
        /*04b8*/ 	.word	0x00010d70


	//   ....[75]....
        /*04bc*/ 	.word	0x00010da0


	//   ....[76]....
        /*04c0*/ 	.word	0x00010e20


	//   ....[77]....
        /*04c4*/ 	.word	0x00010e50


	//   ....[78]....
        /*04c8*/ 	.word	0x00010ed0


	//   ....[79]....
        /*04cc*/ 	.word	0x00010f00


	//   ....[80]....
        /*04d0*/ 	.word	0x00010f80


	//   ....[81]....
        /*04d4*/ 	.word	0x00010fa0


	//   ....[82]....
        /*04d8*/ 	.word	0x000116c0


	//   ....[83]....
        /*04dc*/ 	.word	0x000116f0


	//   ....[84]....
        /*04e0*/ 	.word	0x00011700


	//   ....[85]....
        /*04e4*/ 	.word	0x00011720


	//   ....[86]....
        /*04e8*/ 	.word	0x00011770


	//   ....[87]....
        /*04ec*/ 	.word	0x00011790


	//   ....[88]....
        /*04f0*/ 	.word	0x000117f0


	//   ....[89]....
        /*04f4*/ 	.word	0x00011810


	//   ....[90]....
        /*04f8*/ 	.word	0x00011860


	//   ....[91]....
        /*04fc*/ 	.word	0x00011880


	//   ....[92]....
        /*0500*/ 	.word	0x000118d0


	//   ....[93]....
        /*0504*/ 	.word	0x000118f0


	//   ....[94]....
        /*0508*/ 	.word	0x00011b80


	//   ....[95]....
        /*050c*/ 	.word	0x00011ba0


	//   ....[96]....
        /*0510*/ 	.word	0x00011bc0


	//   ....[97]....
        /*0514*/ 	.word	0x00011c20


	//   ....[98]....
        /*0518*/ 	.word	0x00011c40


	//   ....[99]....
        /*051c*/ 	.word	0x00011ca0


	//   ....[100]....
        /*0520*/ 	.word	0x00011cc0


	//   ....[101]....
        /*0524*/ 	.word	0x00011d20


	//   ....[102]....
        /*0528*/ 	.word	0x00011d40


	//   ....[103]....
        /*052c*/ 	.word	0x00011da0


	//   ....[104]....
        /*0530*/ 	.word	0x00011dc0


	//   ....[105]....
        /*0534*/ 	.word	0x00011dd0


	//   ....[106]....
        /*0538*/ 	.word	0x00012360


	//   ....[107]....
        /*053c*/ 	.word	0x00012380


	//   ....[108]....
        /*0540*/ 	.word	0x000123a0


	//   ....[109]....
        /*0544*/ 	.word	0x000123e0


	//   ....[110]....
        /*0548*/ 	.word	0x00012430


	//   ....[111]....
        /*054c*/ 	.word	0x00012460


	//   ....[112]....
        /*0550*/ 	.word	0x000124b0


	//   ....[113]....
        /*0554*/ 	.word	0x000124e0


	//   ....[114]....
        /*0558*/ 	.word	0x00012530


	//   ....[115]....
        /*055c*/ 	.word	0x00012560


	//   ....[116]....
        /*0560*/ 	.word	0x000125b0


	//   ....[117]....
        /*0564*/ 	.word	0x000125e0


	//   ....[118]....
        /*0568*/ 	.word	0x000128b0


	//   ....[119]....
        /*056c*/ 	.word	0x00012a90


	//   ....[120]....
        /*0570*/ 	.word	0x00013100


	//   ....[121]....
        /*0574*/ 	.word	0x000131e0


	//   ....[122]....
        /*0578*/ 	.word	0x00013280


	//   ....[123]....
        /*057c*/ 	.word	0x00013300


	//   ....[124]....
        /*0580*/ 	.word	0x000133c0


	//   ....[125]....
        /*0584*/ 	.word	0x00013440


	//   ....[126]....
        /*0588*/ 	.word	0x00013520


	//   ....[127]....
        /*058c*/ 	.word	0x000135a0


	//   ....[128]....
        /*0590*/ 	.word	0x00013680


	//   ....[129]....
        /*0594*/ 	.word	0x00013700


	//   ....[130]....
        /*0598*/ 	.word	0x000137e0


	//   ....[131]....
        /*059c*/ 	.word	0x00013860


	//   ....[132]....
        /*05a0*/ 	.word	0x00013930


	//   ....[133]....
        /*05a4*/ 	.word	0x000139c0


	//   ....[134]....
        /*05a8*/ 	.word	0x00013a30


	//   ....[135]....
        /*05ac*/ 	.word	0x00013ab0


	//   ....[136]....
        /*05b0*/ 	.word	0x00013b70


	//   ....[137]....
        /*05b4*/ 	.word	0x00013be0


	//   ....[138]....
        /*05b8*/ 	.word	0x00013cd0


	//   ....[139]....
        /*05bc*/ 	.word	0x00013d40


	//   ....[140]....
        /*05c0*/ 	.word	0x00013e30


	//   ....[141]....
        /*05c4*/ 	.word	0x00013ea0


	//   ....[142]....
        /*05c8*/ 	.word	0x00013f90


	//   ....[143]....
        /*05cc*/ 	.word	0x00014000


	//   ....[144]....
        /*05d0*/ 	.word	0x000140f0


	//   ....[145]....
        /*05d4*/ 	.word	0x00014160


	//   ....[146]....
        /*05d8*/ 	.word	0x00014250


	//   ....[147]....
        /*05dc*/ 	.word	0x000142c0


	//   ....[148]....
        /*05e0*/ 	.word	0x00014390


	//   ....[149]....
        /*05e4*/ 	.word	0x000144c0


	//   ....[150]....
        /*05e8*/ 	.word	0x00014560


	//   ....[151]....
        /*05ec*/ 	.word	0x000145d0


	//   ....[152]....
        /*05f0*/ 	.word	0x00014690


	//   ....[153]....
        /*05f4*/ 	.word	0x000146f0


	//   ....[154]....
        /*05f8*/ 	.word	0x000147b0


	//   ....[155]....
        /*05fc*/ 	.word	0x00014810


	//   ....[156]....
        /*0600*/ 	.word	0x000148d0


	//   ....[157]....
        /*0604*/ 	.word	0x00014930


	//   ....[158]....
        /*0608*/ 	.word	0x000149f0


	//   ....[159]....
        /*060c*/ 	.word	0x00014a50


	//   ....[160]....
        /*0610*/ 	.word	0x00014b10


	//   ....[161]....
        /*0614*/ 	.word	0x00014bf0


	//   ....[162]....
        /*0618*/ 	.word	0x00014c90


	//   ....[163]....
        /*061c*/ 	.word	0x00014cf0


	//   ....[164]....
        /*0620*/ 	.word	0x00014dc0


	//   ....[165]....
        /*0624*/ 	.word	0x00014e20


	//   ....[166]....
        /*0628*/ 	.word	0x00014ef0


	//   ....[167]....
        /*062c*/ 	.word	0x00014f50


	//   ....[168]....
        /*0630*/ 	.word	0x00015020


	//   ....[169]....
        /*0634*/ 	.word	0x00015080


	//   ....[170]....
        /*0638*/ 	.word	0x00015150


	//   ....[171]....
        /*063c*/ 	.word	0x000151b0


	//   ....[172]....
        /*0640*/ 	.word	0x00015270


	//   ....[173]....
        /*0644*/ 	.word	0x00015390


	//   ....[174]....
        /*0648*/ 	.word	0x00015430


	//   ....[175]....
        /*064c*/ 	.word	0x00015490


	//   ....[176]....
        /*0650*/ 	.word	0x00015560


	//   ....[177]....
        /*0654*/ 	.word	0x00015600


	//   ....[178]....
        /*0658*/ 	.word	0x000156c0


	//   ....[179]....
        /*065c*/ 	.word	0x00015760


	//   ....[180]....
        /*0660*/ 	.word	0x00015820


	//   ....[181]....
        /*0664*/ 	.word	0x000158c0


	//   ....[182]....
        /*0668*/ 	.word	0x00015980


	//   ....[183]....
        /*066c*/ 	.word	0x00015a20


	//   ....[184]....
        /*0670*/ 	.word	0x00015ae0


	//   ....[185]....
        /*0674*/ 	.word	0x00015bb0


	//   ....[186]....
        /*0678*/ 	.word	0x00015cd0


	//----- nvinfo : EIATTR_REG_RECONFIG
	.align		4
.L_174:
        /*067c*/ 	.byte	0x01, 0x54
	.zero		2


	//----- nvinfo : EIATTR_SYSCALL_OFFSETS
	.align		4
        /*0680*/ 	.byte	0x04, 0x46
        /*0682*/ 	.short	(.L_176 - .L_175)


	//   ....[0]....
.L_175:
        /*0684*/ 	.word	0x00001900


	//   ....[1]....
        /*0688*/ 	.word	0x0000f810


	//   ....[2]....
        /*068c*/ 	.word	0x0000f960


	//   ....[3]....
        /*0690*/ 	.word	0x0000fa50


	//   ....[4]....
        /*0694*/ 	.word	0x000107c0


	//----- nvinfo : EIATTR_MBARRIER_INSTR_OFFSETS
	.align		4
.L_176:
        /*0698*/ 	.byte	0x04, 0x39
        /*069a*/ 	.short	(.L_178 - .L_177)


	//   ....[0]....
.L_177:
        /*069c*/ 	.word	0x00000180
        /*06a0*/ 	.word	0x000000ff
        /*06a4*/ 	.word	0x0002a800
        /*06a8*/ 	.short	0x0100
        /*06aa*/ 	.byte	0x08
	.zero		1


	//   ....[1]....
        /*06ac*/ 	.word	0x00000190
        /*06b0*/ 	.word	0x000000ff
        /*06b4*/ 	.word	0x0002a820
        /*06b8*/ 	.short	0x0100
        /*06ba*/ 	.byte	0x08
	.zero		1


	//   ....[2]....
        /*06bc*/ 	.word	0x00000280
        /*06c0*/ 	.word	0x000000ff
        /*06c4*/ 	.word	0x0002a830
        /*06c8*/ 	.short	0x0100
        /*06ca*/ 	.byte	0x08
	.zero		1


	//   ....[3]....
        /*06cc*/ 	.word	0x00000290
        /*06d0*/ 	.word	0x000000ff
        /*06d4*/ 	.word	0x0002a840
        /*06d8*/ 	.short	0x0100
        /*06da*/ 	.byte	0x08
	.zero		1


	//   ....[4]....
        /*06dc*/ 	.word	0x000002a0
        /*06e0*/ 	.word	0x000000ff
        /*06e4*/ 	.word	0x0002a838
        /*06e8*/ 	.short	0x0100
        /*06ea*/ 	.byte	0x08
	.zero		1


	//   ....[5]....
        /*06ec*/ 	.word	0x000002b0
        /*06f0*/ 	.word	0x000000ff
        /*06f4*/ 	.word	0x0002a848
        /*06f8*/ 	.short	0x0100
        /*06fa*/ 	.byte	0x08
	.zero		1


	//   ....[6]....
        /*06fc*/ 	.word	0x000003e0
        /*0700*/ 	.word	0x000000ff
        /*0704*/ 	.word	0x0002a850
        /*0708*/ 	.short	0x0100
        /*070a*/ 	.byte	0x08
	.zero		1


	//   ....[7]....
        /*070c*/ 	.word	0x000003f0
        /*0710*/ 	.word	0x000000ff
        /*0714*/ 	.word	0x0002a860
        /*0718*/ 	.short	0x0100
        /*071a*/ 	.byte	0x08
	.zero		1


	//   ....[8]....
        /*071c*/ 	.word	0x00000400
        /*0720*/ 	.word	0x000000ff
        /*0724*/ 	.word	0x0002a858
        /*0728*/ 	.short	0x0100
        /*072a*/ 	.byte	0x08
	.zero		1


	//   ....[9]....
        /*072c*/ 	.word	0x00000410
        /*0730*/ 	.word	0x000000ff
        /*0734*/ 	.word	0x0002a868
        /*0738*/ 	.short	0x0100
        /*073a*/ 	.byte	0x08
	.zero		1


	//   ....[10]....
        /*073c*/ 	.word	0x00000500
        /*0740*/ 	.word	0x000000ff
        /*0744*/ 	.word	0x0002a870
        /*0748*/ 	.short	0x0100
        /*074a*/ 	.byte	0x06
	.zero		1


	//   ....[11]....
        /*074c*/ 	.word	0x00000510
        /*0750*/ 	.word	0x000000ff
        /*0754*/ 	.word	0x0002a880
        /*0758*/ 	.short	0x0100
        /*075a*/ 	.byte	0x06
	.zero		1


	//   ....[12]....
        /*075c*/ 	.word	0x00000520
        /*0760*/ 	.word	0x000000ff
        /*0764*/ 	.word	0x0002a878
        /*0768*/ 	.short	0x0100
        /*076a*/ 	.byte	0x06
	.zero		1


	//   ....[13]....
        /*076c*/ 	.word	0x00000530
        /*0770*/ 	.word	0x000000ff
        /*0774*/ 	.word	0x0002a888
        /*0778*/ 	.short	0x0100
        /*077a*/ 	.byte	0x06
	.zero		1


	//   ....[14]....
        /*077c*/ 	.word	0x00000660
        /*0780*/ 	.word	0x000000ff
        /*0784*/ 	.word	0x0002a890
        /*0788*/ 	.short	0x0100
        /*078a*/ 	.byte	0x08
	.zero		1


	//   ....[15]....
        /*078c*/ 	.word	0x00000670
        /*0790*/ 	.word	0x000000ff
        /*0794*/ 	.word	0x0002a8a0
        /*0798*/ 	.short	0x0100
        /*079a*/ 	.byte	0x08
	.zero		1


	//   ....[16]....
        /*079c*/ 	.word	0x00000680
        /*07a0*/ 	.word	0x000000ff
        /*07a4*/ 	.word	0x0002a898
        /*07a8*/ 	.short	0x0100
        /*07aa*/ 	.byte	0x08
	.zero		1


	//   ....[17]....
        /*07ac*/ 	.word	0x00000690
        /*07b0*/ 	.word	0x000000ff
        /*07b4*/ 	.word	0x0002a8a8
        /*07b8*/ 	.short	0x0100
        /*07ba*/ 	.byte	0x08
	.zero		1


	//   ....[18]....
        /*07bc*/ 	.word	0x000007d0
        /*07c0*/ 	.word	0x000000ff
        /*07c4*/ 	.word	0x0002a8b0
        /*07c8*/ 	.short	0x0100
        /*07ca*/ 	.byte	0x08
	.zero		1


	//   ....[19]....
        /*07cc*/ 	.word	0x000007e0
        /*07d0*/ 	.word	0x000000ff
        /*07d4*/ 	.word	0x0002a8c0
        /*07d8*/ 	.short	0x0100
        /*07da*/ 	.byte	0x08
	.zero		1


	//   ....[20]....
        /*07dc*/ 	.word	0x000007f0
        /*07e0*/ 	.word	0x000000ff
        /*07e4*/ 	.word	0x0002a8b8
        /*07e8*/ 	.short	0x0100
        /*07ea*/ 	.byte	0x08
	.zero		1


	//   ....[21]....
        /*07ec*/ 	.word	0x00000800
        /*07f0*/ 	.word	0x000000ff
        /*07f4*/ 	.word	0x0002a8c8
        /*07f8*/ 	.short	0x0100
        /*07fa*/ 	.byte	0x08
	.zero		1


	//   ....[22]....
        /*07fc*/ 	.word	0x00001970
        /*0800*/ 	.word	0x000000ff
        /*0804*/ 	.word	0x0002a800
        /*0808*/ 	.short	0x010a
        /*080a*/ 	.byte	0x28
	.zero		1


	//   ....[23]....
        /*080c*/ 	.word	0x000019f0
        /*0810*/ 	.word	0x00000003
        /*0814*/ 	.word	0x0002a830
        /*0818*/ 	.short	0x010a
        /*081a*/ 	.byte	0x3f
	.zero		1


	//   ....[24]....
        /*081c*/ 	.word	0x00001a30
        /*0820*/ 	.word	0x00000003
        /*0824*/ 	.word	0x0002a830
        /*0828*/ 	.short	0x010a
        /*082a*/ 	.byte	0x3f
	.zero		1


	//   ....[25]....
        /*082c*/ 	.word	0x00002130
        /*0830*/ 	.word	0x000000ff
        /*0834*/ 	.word	0x00000000
        /*0838*/ 	.short	0x0101
        /*083a*/ 	.byte	0x04
	.zero		1


	//   ....[26]....
        /*083c*/ 	.word	0x00004640
        /*0840*/ 	.word	0x000000ff
        /*0844*/ 	.word	0x0002a830
        /*0848*/ 	.short	0x010a
        /*084a*/ 	.byte	0x06
	.zero		1


	//   ....[27]....
        /*084c*/ 	.word	0x00004680
        /*0850*/ 	.word	0x000000ff
        /*0854*/ 	.word	0x0002a830
        /*0858*/ 	.short	0x010a
        /*085a*/ 	.byte	0x06
	.zero		1


	//   ....[28]....
        /*085c*/ 	.word	0x00004f40
        /*0860*/ 	.word	0x000000ff
        /*0864*/ 	.word	0x0002a850
        /*0868*/ 	.short	0x010a
        /*086a*/ 	.byte	0x05
	.zero		1


	//   ....[29]....
        /*086c*/ 	.word	0x00004f80
        /*0870*/ 	.word	0x000000ff
        /*0874*/ 	.word	0x0002a850
        /*0878*/ 	.short	0x010a
        /*087a*/ 	.byte	0x05
	.zero		1


	//   ....[30]....
        /*087c*/ 	.word	0x000052a0
        /*0880*/ 	.word	0x000000ff
        /*0884*/ 	.word	0x00000000
        /*0888*/ 	.short	0x0101
        /*088a*/ 	.byte	0x06
	.zero		1


	//   ....[31]....
        /*088c*/ 	.word	0x00007190
        /*0890*/ 	.word	0x000000ff
        /*0894*/ 	.word	0x00000000
        /*0898*/ 	.short	0x0101
        /*089a*/ 	.byte	0x05
	.zero		1


	//   ....[32]....
        /*089c*/ 	.word	0x00007610
        /*08a0*/ 	.word	0x000000ff
        /*08a4*/ 	.word	0x0002a830
        /*08a8*/ 	.short	0x010a
        /*08aa*/ 	.byte	0x06
	.zero		1


	//   ....[33]....
        /*08ac*/ 	.word	0x00007650
        /*08b0*/ 	.word	0x000000ff
        /*08b4*/ 	.word	0x0002a830
        /*08b8*/ 	.short	0x010a
        /*08ba*/ 	.byte	0x06
	.zero		1


	//   ....[34]....
        /*08bc*/ 	.word	0x00007f10
        /*08c0*/ 	.word	0x000000ff
        /*08c4*/ 	.word	0x0002a850
        /*08c8*/ 	.short	0x010a
        /*08ca*/ 	.byte	0x05
	.zero		1


	//   ....[35]....
        /*08cc*/ 	.word	0x00007f50
        /*08d0*/ 	.word	0x000000ff
        /*08d4*/ 	.word	0x0002a850
        /*08d8*/ 	.short	0x010a
        /*08da*/ 	.byte	0x05
	.zero		1


	//   ....[36]....
        /*08dc*/ 	.word	0x00008290
        /*08e0*/ 	.word	0x000000ff
        /*08e4*/ 	.word	0x00000000
        /*08e8*/ 	.short	0x0101
        /*08ea*/ 	.byte	0x06
	.zero		1


	//   ....[37]....
        /*08ec*/ 	.word	0x00008ff0
        /*08f0*/ 	.word	0x000000ff
        /*08f4*/ 	.word	0x00000000
        /*08f8*/ 	.short	0x0101
        /*08fa*/ 	.byte	0x05
	.zero		1


	//   ....[38]....
        /*08fc*/ 	.word	0x000092a0
        /*0900*/ 	.word	0x000000ff
        /*0904*/ 	.word	0x0002a830
        /*0908*/ 	.short	0x010a
        /*090a*/ 	.byte	0x05
	.zero		1


	//   ....[39]....
        /*090c*/ 	.word	0x000092e0
        /*0910*/ 	.word	0x000000ff
        /*0914*/ 	.word	0x0002a830
        /*0918*/ 	.short	0x010a
        /*091a*/ 	.byte	0x05
	.zero		1


	//   ....[40]....
        /*091c*/ 	.word	0x00009ba0
        /*0920*/ 	.word	0x000000ff
        /*0924*/ 	.word	0x0002a850
        /*0928*/ 	.short	0x010a
        /*092a*/ 	.byte	0x05
	.zero		1


	//   ....[41]....
        /*092c*/ 	.word	0x00009be0
        /*0930*/ 	.word	0x000000ff
        /*0934*/ 	.word	0x0002a850
        /*0938*/ 	.short	0x010a
        /*093a*/ 	.byte	0x05
	.zero		1


	//   ....[42]....
        /*093c*/ 	.word	0x00009ee0
        /*0940*/ 	.word	0x000000ff
        /*0944*/ 	.word	0x00000000
        /*0948*/ 	.short	0x0101
        /*094a*/ 	.byte	0x04
	.zero		1


	//   ....[43]....
        /*094c*/ 	.word	0x0000bdf0
        /*0950*/ 	.word	0x000000ff
        /*0954*/ 	.word	0x00000000
        /*0958*/ 	.short	0x0101
        /*095a*/ 	.byte	0x05
	.zero		1


	//   ....[44]....
        /*095c*/ 	.word	0x0000c3a0
        /*0960*/ 	.word	0x000000ff
        /*0964*/ 	.word	0x0002a850
        /*0968*/ 	.short	0x010a
        /*096a*/ 	.byte	0x05
	.zero		1


	//   ....[45]....
        /*096c*/ 	.word	0x0000c3e0
        /*0970*/ 	.word	0x000000ff
        /*0974*/ 	.word	0x0002a850
        /*0978*/ 	.short	0x010a
        /*097a*/ 	.byte	0x05
	.zero		1


	//   ....[46]....
        /*097c*/ 	.word	0x0000c8b0
        /*0980*/ 	.word	0x000000ff
        /*0984*/ 	.word	0x00000000
        /*0988*/ 	.short	0x0101
        /*098a*/ 	.byte	0x04
	.zero		1


	//   ....[47]....
        /*098c*/ 	.word	0x0000dbd0
        /*0990*/ 	.word	0x00000017
        /*0994*/ 	.word	0x00000000
        /*0998*/ 	.short	0x0101
        /*099a*/ 	.byte	0x3f
	.zero		1


	//   ....[48]....
        /*099c*/ 	.word	0x0000ffa0
        /*09a0*/ 	.word	0x00000000
        /*09a4*/ 	.word	0x0002a840
        /*09a8*/ 	.short	0x010a
        /*09aa*/ 	.byte	0x3f
	.zero		1


	//   ....[49]....
        /*09ac*/ 	.word	0x000105b0
        /*09b0*/ 	.word	0x00000000
        /*09b4*/ 	.word	0x0002a830
        /*09b8*/ 	.short	0x0107
        /*09ba*/ 	.byte	0x3f
	.zero		1


	//   ....[50]....
        /*09bc*/ 	.word	0x00010660
        /*09c0*/ 	.word	0x00000000
        /*09c4*/ 	.word	0x0002a830
        /*09c8*/ 	.short	0x0101
        /*09ca*/ 	.byte	0x3f
	.zero		1


	//   ....[51]....
        /*09cc*/ 	.word	0x00011090
        /*09d0*/ 	.word	0x00000010
        /*09d4*/ 	.word	0x0002a800
        /*09d8*/ 	.short	0x0107
        /*09da*/ 	.byte	0x3f
	.zero		1


	//   ....[52]....
        /*09dc*/ 	.word	0x00011180
        /*09e0*/ 	.word	0x00000010
        /*09e4*/ 	.word	0x0002a800
        /*09e8*/ 	.short	0x0101
        /*09ea*/ 	.byte	0x3f
	.zero		1


	//   ....[53]....
        /*09ec*/ 	.word	0x000111a0
        /*09f0*/ 	.word	0x00000010
        /*09f4*/ 	.word	0x0002a820
        /*09f8*/ 	.short	0x010a
        /*09fa*/ 	.byte	0x3f
	.zero		1


	//   ....[54]....
        /*09fc*/ 	.word	0x000114f0
        /*0a00*/ 	.word	0x00000006
        /*0a04*/ 	.word	0x0002a840
        /*0a08*/ 	.short	0x010a
        /*0a0a*/ 	.byte	0x3f
	.zero		1


	//   ....[55]....
        /*0a0c*/ 	.word	0x000119c0
        /*0a10*/ 	.word	0x00000006
        /*0a14*/ 	.word	0x0002a830
        /*0a18*/ 	.short	0x0107
        /*0a1a*/ 	.byte	0x3f
	.zero		1


	//   ....[56]....
        /*0a1c*/ 	.word	0x00011a70
        /*0a20*/ 	.word	0x00000006
        /*0a24*/ 	.word	0x0002a830
        /*0a28*/ 	.short	0x0101
        /*0a2a*/ 	.byte	0x3f
	.zero		1


	//   ....[57]....
        /*0a2c*/ 	.word	0x00011ad0
        /*0a30*/ 	.word	0x00000006
        /*0a34*/ 	.word	0x0002a860
        /*0a38*/ 	.short	0x010a
        /*0a3a*/ 	.byte	0x3f
	.zero		1


	//   ....[58]....
        /*0a3c*/ 	.word	0x00011f00
        /*0a40*/ 	.word	0x00000006
        /*0a44*/ 	.word	0x0002a850
        /*0a48*/ 	.short	0x0107
        /*0a4a*/ 	.byte	0x3f
	.zero		1


	//   ....[59]....
        /*0a4c*/ 	.word	0x00012040
        /*0a50*/ 	.word	0x00000006
        /*0a54*/ 	.word	0x0002a850
        /*0a58*/ 	.short	0x0101
        /*0a5a*/ 	.byte	0x3f
	.zero		1


	//   ....[60]....
        /*0a5c*/ 	.word	0x000122c0
        /*0a60*/ 	.word	0x00000004
        /*0a64*/ 	.word	0x0002a860
        /*0a68*/ 	.short	0x010a
        /*0a6a*/ 	.byte	0x3f
	.zero		1


	//   ....[61]....
        /*0a6c*/ 	.word	0x000126c0
        /*0a70*/ 	.word	0x00000004
        /*0a74*/ 	.word	0x0002a850
        /*0a78*/ 	.short	0x0107
        /*0a7a*/ 	.byte	0x3f
	.zero		1


	//   ....[62]....
        /*0a7c*/ 	.word	0x00012770
        /*0a80*/ 	.word	0x00000004
        /*0a84*/ 	.word	0x0002a850
        /*0a88*/ 	.short	0x0101
        /*0a8a*/ 	.byte	0x3f
	.zero		1


	//   ....[63]....
        /*0a8c*/ 	.word	0x00012a10
        /*0a90*/ 	.word	0x00000004
        /*0a94*/ 	.word	0x0002a820
        /*0a98*/ 	.short	0x010a
        /*0a9a*/ 	.byte	0x3f
	.zero		1


	//   ....[64]....
        /*0a9c*/ 	.word	0x00012bb0
        /*0aa0*/ 	.word	0x00000005
        /*0aa4*/ 	.word	0x0002a840
        /*0aa8*/ 	.short	0x010a
        /*0aaa*/ 	.byte	0x3f
	.zero		1


	//   ....[65]....
        /*0aac*/ 	.word	0x00012c50
        /*0ab0*/ 	.word	0x00000017
        /*0ab4*/ 	.word	0x0002a840
        /*0ab8*/ 	.short	0x010a
        /*0aba*/ 	.byte	0x3f
	.zero		1


	//   ....[66]....
        /*0abc*/ 	.word	0x00012c90
        /*0ac0*/ 	.word	0x00000005
        /*0ac4*/ 	.word	0x0002a860
        /*0ac8*/ 	.short	0x010a
        /*0aca*/ 	.byte	0x3f
	.zero		1


	//   ....[67]....
        /*0acc*/ 	.word	0x00012cd0
        /*0ad0*/ 	.word	0x00000017
        /*0ad4*/ 	.word	0x0002a860
        /*0ad8*/ 	.short	0x010a
        /*0ada*/ 	.byte	0x3f
	.zero		1


	//   ....[68]....
        /*0adc*/ 	.word	0x00012d40
        /*0ae0*/ 	.word	0x00000003
        /*0ae4*/ 	.word	0x0002a800
        /*0ae8*/ 	.short	0x010a
        /*0aea*/ 	.byte	0x3f
	.zero		1


	//   ....[69]....
        /*0aec*/ 	.word	0x00012d90
        /*0af0*/ 	.word	0x00000003
        /*0af4*/ 	.word	0x0002a830
        /*0af8*/ 	.short	0x010a
        /*0afa*/ 	.byte	0x3f
	.zero		1


	//   ....[70]....
        /*0afc*/ 	.word	0x00012df0
        /*0b00*/ 	.word	0x0000000a
        /*0b04*/ 	.word	0x0002a830
        /*0b08*/ 	.short	0x010a
        /*0b0a*/ 	.byte	0x3f
	.zero		1


	//   ....[71]....
        /*0b0c*/ 	.word	0x00012e50
        /*0b10*/ 	.word	0x00000009
        /*0b14*/ 	.word	0x0002a850
        /*0b18*/ 	.short	0x010a
        /*0b1a*/ 	.byte	0x3f
	.zero		1


	//   ....[72]....
        /*0b1c*/ 	.word	0x00012eb0
        /*0b20*/ 	.word	0x0000000a
        /*0b24*/ 	.word	0x0002a830
        /*0b28*/ 	.short	0x010a
        /*0b2a*/ 	.byte	0x3f
	.zero		1


	//   ....[73]....
        /*0b2c*/ 	.word	0x00012f10
        /*0b30*/ 	.word	0x00000009
        /*0b34*/ 	.word	0x0002a850
        /*0b38*/ 	.short	0x010a
        /*0b3a*/ 	.byte	0x3f
	.zero		1


	//   ....[74]....
        /*0b3c*/ 	.word	0x00012f70
        /*0b40*/ 	.word	0x0000000a
        /*0b44*/ 	.word	0x0002a830
        /*0b48*/ 	.short	0x010a
        /*0b4a*/ 	.byte	0x3f
	.zero		1


	//   ....[75]....
        /*0b4c*/ 	.word	0x00012fd0
        /*0b50*/ 	.word	0x00000009
        /*0b54*/ 	.word	0x0002a850
        /*0b58*/ 	.short	0x010a
        /*0b5a*/ 	.byte	0x3f
	.zero		1


	//   ....[76]....
        /*0b5c*/ 	.word	0x00013030
        /*0b60*/ 	.word	0x00000005
        /*0b64*/ 	.word	0x0002a850
        /*0b68*/ 	.short	0x010a
        /*0b6a*/ 	.byte	0x3f
	.zero		1


	//   ....[77]....
        /*0b6c*/ 	.word	0x00013130
        /*0b70*/ 	.word	0x00000000
        /*0b74*/ 	.word	0x0002a840
        /*0b78*/ 	.short	0x010a
        /*0b7a*/ 	.byte	0x3f
	.zero		1


	//   ....[78]....
        /*0b7c*/ 	.word	0x000143c0
        /*0b80*/ 	.word	0x00000010
        /*0b84*/ 	.word	0x0002a820
        /*0b88*/ 	.short	0x010a
        /*0b8a*/ 	.byte	0x3f
	.zero		1


	//   ....[79]....
        /*0b8c*/ 	.word	0x00014410
        /*0b90*/ 	.word	0x00000006
        /*0b94*/ 	.word	0x0002a840
        /*0b98*/ 	.short	0x010a
        /*0b9a*/ 	.byte	0x3f
	.zero		1


	//   ....[80]....
        /*0b9c*/ 	.word	0x00014b40
        /*0ba0*/ 	.word	0x00000006
        /*0ba4*/ 	.word	0x0002a860
        /*0ba8*/ 	.short	0x010a
        /*0baa*/ 	.byte	0x3f
	.zero		1


	//   ....[81]....
        /*0bac*/ 	.word	0x000152e0
        /*0bb0*/ 	.word	0x00000004
        /*0bb4*/ 	.word	0x0002a860
        /*0bb8*/ 	.short	0x010a
        /*0bba*/ 	.byte	0x3f
	.zero		1


	//   ....[82]....
        /*0bbc*/ 	.word	0x00015bf0
        /*0bc0*/ 	.word	0x00000004
        /*0bc4*/ 	.word	0x0002a820
        /*0bc8*/ 	.short	0x010a
        /*0bca*/ 	.byte	0x3f
	.zero		1


	//   ....[83]....
        /*0bcc*/ 	.word	0x00015d90
        /*0bd0*/ 	.word	0x00000005
        /*0bd4*/ 	.word	0x0002a840
        /*0bd8*/ 	.short	0x010a
        /*0bda*/ 	.byte	0x3f
	.zero		1


	//   ....[84]....
        /*0bdc*/ 	.word	0x00015de0
        /*0be0*/ 	.word	0x00000017
        /*0be4*/ 	.word	0x0002a840
        /*0be8*/ 	.short	0x010a
        /*0bea*/ 	.byte	0x3f
	.zero		1


	//   ....[85]....
        /*0bec*/ 	.word	0x00015e30
        /*0bf0*/ 	.word	0x00000005
        /*0bf4*/ 	.word	0x0002a860
        /*0bf8*/ 	.short	0x010a
        /*0bfa*/ 	.byte	0x3f
	.zero		1


	//----- nvinfo : EIATTR_NUM_MBARRIERS
	.align		4
.L_178:
        /*0bfc*/ 	.byte	0x03, 0x38
        /*0bfe*/ 	.short	0x0016


	//----- nvinfo : EIATTR_EXIT_INSTR_OFFSETS
	.align		4
        /*0c00*/ 	.byte	0x04, 0x1c
        /*0c02*/ 	.short	(.L_180 - .L_179)


	//   ....[0]....
.L_179:
        /*0c04*/ 	.word	0x00000950


	//   ....[1]....
        /*0c08*/ 	.word	0x0000e8a0


	//   ....[2]....
        /*0c0c*/ 	.word	0x00012d20


	//----- nvinfo : EIATTR_MAX_THREADS
	.align		4
.L_180:
        /*0c10*/ 	.byte	0x04, 0x05
        /*0c12*/ 	.short	(.L_182 - .L_181)
.L_181:
        /*0c14*/ 	.word	0x00000180
        /*0c18*/ 	.word	0x00000001
        /*0c1c*/ 	.word	0x00000001


	//----- nvinfo : EIATTR_CRS_STACK_SIZE
	.align		4
.L_182:
        /*0c20*/ 	.byte	0x04, 0x1e
        /*0c22*/ 	.short	(.L_184 - .L_183)
.L_183:
        /*0c24*/ 	.word	0x00000000


	//----- nvinfo : EIATTR_CBANK_PARAM_SIZE
	.align		4
.L_184:
        /*0c28*/ 	.byte	0x03, 0x19
        /*0c2a*/ 	.short	0x0af0


	//----- nvinfo : EIATTR_PARAM_CBANK
	.align		4
        /*0c2c*/ 	.byte	0x04, 0x0a
        /*0c2e*/ 	.short	(.L_186 - .L_185)
	.align		4
.L_185:
        /*0c30*/ 	.word	index@(.nv.constant0._ZN7cutlass13device_kernelIN5flash11enable_sm90INS1_16FlashAttnFwdSm90INS1_25CollectiveMainloopFwdSm90ILi2EN4cute5tupleIJNS5_1CILi1EEES8_S8_EEENS6_IJNS7_ILi128EEENS7_ILi96EEENS7_ILi192EEEEEELi128ENS_10bfloat16_tEfNS_4arch4Sm90ELb0ELb1ELb0ELb0ELb1ELb0ELb0ELb1ELb1ELb1ELb0ELb0EEENS1_21CollectiveEpilogueFwdINS6_IJSA_SA_SB_EEES9_SE_SG_Li256ELb0ELb1ELb0ELb0EEENS1_30DynamicPersistentTileSchedulerILi256ELi128ELb0ELb1ELb1EEEEEEEEEvNT_6ParamsE)
        /*0c34*/ 	.short	0x0210
        /*0c36*/ 	.short	0x0af0


	//----- nvinfo : EIATTR_SW_WAR
	.align		4
.L_186:
        /*0c38*/ 	.byte	0x04, 0x36
        /*0c3a*/ 	.short	(.L_188 - .L_187)
.L_187:
        /*0c3c*/ 	.word	0x00000008
.L_188:


//--------------------- .nv.info._ZN7cutlass13device_kernelIN5flash11enable_sm90INS1_16FlashAttnFwdSm90INS1_25CollectiveMainloopFwdSm90ILi2EN4cute5tupleIJNS5_1CILi1EEES8_S8_EEENS6_IJNS7_ILi128EEENS7_ILi96EEENS7_ILi192EEEEEELi128ENS_10bfloat16_tEfNS_4arch4Sm90ELb0ELb1ELb0ELb1ELb1ELb0ELb0ELb1ELb1ELb1ELb0ELb0EEENS1_21CollectiveEpilogueFwdINS6_IJSA_SA_SB_EEES9_SE_SG_Li256ELb1ELb1ELb0ELb0EEENS1_36VarlenDynamicPersistentTileSchedulerILi128ELi96ELi256ELi128ELb0ELb1ELb1ELb1ELb0ELb1EEEEEEEEEvNT_6ParamsE --------------------------
	.section	.nv.info._ZN7cutlass13device_kernelIN5flash11enable_sm90INS1_16FlashAttnFwdSm90INS1_25CollectiveMainloopFwdSm90ILi2EN4cute5tupleIJNS5_1CILi1EEES8_S8_EEENS6_IJNS7_ILi128EEENS7_ILi96EEENS7_ILi192EEEEEELi128ENS_10bfloat16_tEfNS_4arch4Sm90ELb0ELb1ELb0ELb1ELb1ELb0ELb0ELb1ELb1ELb1ELb0ELb0EEENS1_21CollectiveEpilogueFwdINS6_IJSA_SA_SB_EEES9_SE_SG_Li256ELb1ELb1ELb0ELb0EEENS1_36VarlenDynamicPersistentTileSchedulerILi128ELi96ELi256ELi128ELb0ELb1ELb1ELb1ELb0ELb1EEEEEEEEEvNT_6ParamsE,"",@"SHT_CUDA_INFO"
	.sectionflags	@""
	.align	4


	//----- nvinfo : EIATTR_CUDA_API_VERSION
	.align		4
        /*0000*/ 	.byte	0x04, 0x37
        /*0002*/ 	.short	(.L_190 - .L_189)
.L_189:
        /*0004*/ 	.word	0x00000082


	//----- nvinfo : EIATTR_KPARAM_INFO
	.align		4
.L_190:
        /*0008*/ 	.byte	0x04, 0x17
        /*000a*/ 	.short	(.L_192 - .L_191)
.L_191:
        /*000c*/ 	.word	0x00000000
        /*0010*/ 	.short	0x0000
        /*0012*/ 	.short	0x0070
        /*0014*/ 	.byte	0x00, 0xf0, 0x01, 0x2a


	//----- nvinfo : EIATTR_SPARSE_MMA_MASK
	.align		4
.L_192:
        /*0018*/ 	.byte	0x03, 0x50
        /*001a*/ 	.short	0x0000


	//----- nvinfo : EIATTR_MAXREG_COUNT
	.align		4
        /*001c*/ 	.byte	0x03, 0x1b
        /*001e*/ 	.short	0x00a8


	//----- nvinfo : EIATTR_NUM_BARRIERS
	.align		4
        /*0020*/ 	.byte	0x02, 0x4c
        /*0022*/ 	.byte	0x09
	.zero		1


	//----- nvinfo : EIATTR_EXTERNS
	.align		4
        /*0024*/ 	.byte	0x04, 0x0f
        /*0026*/ 	.short	(.L_194 - .L_193)


	//   ....[0]....
	.align		4
.L_193:
        /*0028*/ 	.word	index@(__assertfail)


	//----- nvinfo : EIATTR_ANNOTATIONS
	.align		4
.L_194:
        /*002c*/ 	.byte	0x04, 0x55
        /*002e*/ 	.short	(.L_196 - .L_195)


	//   ....[0]....
.L_195:
        /* <DEDUP_REMOVED lines=19> */
        /*0154*/ 	.byte	0xc0, 0x45, 0x01, 0x00, 0x01, 0x00, 0x00, 0x00, 0x60, 0x47, 0x01, 0x00


	//----- nvinfo : EIATTR_MERCURY_ISA_VERSION
	.align		4
.L_196:
        /*0160*/ 	.byte	0x03, 0x5f
        /*0162*/ 	.short	0x0101


	//----- nvinfo : EIATTR_UNUSED_LOAD_BYTE_OFFSET
	.align		4
        /*0164*/ 	.byte	0x04, 0x44
        /*0166*/ 	.short	(.L_198 - .L_197)


	//   ....[0]....
.L_197:
        /*0168*/ 	.word	0x00000950
        /*016c*/ 	.word	0x0000fff0


	//   ....[1]....
        /*0170*/ 	.word	0x0000cd50
        /*0174*/ 	.word	0x0000fff0


	//----- nvinfo : EIATTR_INT_WARP_WIDE_INSTR_OFFSETS
	.align		4
.L_198:
        /*0178*/ 	.byte	0x04, 0x31
        /*017a*/ 	.short	(.L_200 - .L_199)


	//   ....[0]....
.L_199:
        /*017c*/ 	.word	0x000000c0


	//   ....[1]....
        /*0180*/ 	.word	0x000000d0


	//   ....[2]....
        /*0184*/ 	.word	0x00000170


	//   ....[3]....
        /*0188*/ 	.word	0x000102c0


	//   ....[4]....
        /*018c*/ 	.word	0x00010350


	//   ....[5]....
        /*0190*/ 	.word	0x000132c0


	//   ....[6]....
        /*0194*/ 	.word	0x00013350


	//----- nvinfo : EIATTR_COOP_GROUP_MASK_REGIDS
	.align		4
.L_200:
        /*0198*/ 	.byte	0x04, 0x29
        /*019a*/ 	.short	(.L_202 - .L_201)


	//   ....[0]....
.L_201:
        /*019c*/ 	.word	0xffffffff


	//   ....[1]....
        /*01a0*/ 	.word	0xffffffff


	//   ....[2]....
        /*01a4*/ 	.word	0xffffffff


	//   ....[3]....
        /*01a8*/ 	.word	0xffffffff


	//   ....[4]....
        /*01ac*/ 	.word	0xffffffff


	//   ....[5]....
        /*01b0*/ 	.word	0xffffffff


	//   ....[6]....
        /*01b4*/ 	.word	0xffffffff


	//   ....[7]....
        /*01b8*/ 	.word	0xffffffff


	//   ....[8]....
        /*01bc*/ 	.word	0xffffffff


	//   ....[9]....
        /*01c0*/ 	.word	0xffffffff


	//   ....[10]....
        /*01c4*/ 	.word	0xffffffff


	//   ....[11]....
        /*01c8*/ 	.word	0xffffffff


	//   ....[12]....
        /*01cc*/ 	.word	0xffffffff


	//   ....[13]....
        /*01d0*/ 	.word	0xffffffff


	//   ....[14]....
        /*01d4*/ 	.word	0xffffffff


	//   ....[15]....
        /*01d8*/ 	.word	0xffffffff


	//   ....[16]....
        /*01dc*/ 	.word	0xffffffff


	//   ....[17]....
        /*01e0*/ 	.word	0xffffffff


	//   ....[18]....
        /*01e4*/ 	.word	0xffffffff


	//   ....[19]....
        /*01e8*/ 	.word	0xffffffff


	//   ....[20]....
        /*01ec*/ 	.word	0xffffffff


	//   ....[21]....
        /*01f0*/ 	.word	0xffffffff


	//   ....[22]....
        /*01f4*/ 	.word	0xffffffff


	//   ....[23]....
        /*01f8*/ 	.word	0xffffffff


	//   ....[24]....
        /*01fc*/ 	.word	0xffffffff


	//   ....[25]....
        /*0200*/ 	.word	0xffffffff


	//   ....[26]....
        /*0204*/ 	.word	0xffffffff


	//   ....[27]....
        /*0208*/ 	.word	0xffffffff


	//   ....[28]....
        /*020c*/ 	.word	0xffffffff


	//   ....[29]....
        /*0210*/ 	.word	0xffffffff


	//   ....[30]....
        /*0214*/ 	.word	0xffffffff


	//   ....[31]....
        /*0218*/ 	.word	0xffffffff


	//   ....[32]....
        /*021c*/ 	.word	0xffffffff


	//   ....[33]....
        /*0220*/ 	.word	0xffffffff


	//   ....[34]....
        /*0224*/ 	.word	0xffffffff


	//   ....[35]....
        /*0228*/ 	.word	0xffffffff


	//   ....[36]....
        /*022c*/ 	.word	0xffffffff


	//   ....[37]....
        /*0230*/ 	.word	0xffffffff


	//   ....[38]....
        /*0234*/ 	.word	0xffffffff


	//   ....[39]....
        /*0238*/ 	.word	0xffffffff


	//   ....[40]....
        /*023c*/ 	.word	0xffffffff


	//   ....[41]....
        /*0240*/ 	.word	0xffffffff


	//   ....[42]....
        /*0244*/ 	.word	0xffffffff


	//   ....[43]....
        /*0248*/ 	.word	0xffffffff


	//   ....[44]....
        /*024c*/ 	.word	0xffffffff


	//   ....[45]....
        /*0250*/ 	.word	0xffffffff


	//   ....[46]....
        /*0254*/ 	.word	0xffffffff


	//   ....[47]....
        /*0258*/ 	.word	0xffffffff


	//   ....[48]....
        /*025c*/ 	.word	0xffffffff


	//   ....[49]....
        /*0260*/ 	.word	0xffffffff


	//   ....[50]....
        /*0264*/ 	.word	0xffffffff


	//   ....[51]....
        /*0268*/ 	.word	0xffffffff


	//   ....[52]....
        /*026c*/ 	.word	0xffffffff


	//   ....[53]....
        /*0270*/ 	.word	0xffffffff


	//   ....[54]....
        /*0274*/ 	.word	0xffffffff


	//   ....[55]....
        /*0278*/ 	.word	0xffffffff


	//   ....[56]....
        /*027c*/ 	.word	0xffffffff


	//   ....[57]....
        /*0280*/ 	.word	0xffffffff


	//   ....[58]....
        /*0284*/ 	.word	0xffffffff


	//   ....[59]....
        /*0288*/ 	.word	0xffffffff


	//   ....[60]....
        /*028c*/ 	.word	0xffffffff


	//   ....[61]....
        /*0290*/ 	.word	0xffffffff


	//   ....[62]....
        /*0294*/ 	.word	0xffffffff


	//   ....[63]....
        /*0298*/ 	.word	0xffffffff


	//   ....[64]....
        /*029c*/ 	.word	0xffffffff


	//   ....[65]....
        /*02a0*/ 	.word	0xffffffff


	//   ....[66]....
        /*02a4*/ 	.word	0xffffffff


	//   ....[67]....
        /*02a8*/ 	.word	0xffffffff


	//   ....[68]....
        /*02ac*/ 	.word	0xffffffff


	//   ....[69]....
        /*02b0*/ 	.word	0xffffffff


	//   ....[70]....
        /*02b4*/ 	.word	0xffffffff


	//   ....[71]....
        /*02b8*/ 	.word	0xffffffff


	//   ....[72]....
        /*02bc*/ 	.word	0xffffffff


	//   ....[73]....
        /*02c0*/ 	.word	0xffffffff


	//   ....[74]....
        /*02c4*/ 	.word	0xffffffff


	//   ....[75]....
        /*02c8*/ 	.word	0xffffffff


	//   ....[76]....
        /*02cc*/ 	.word	0xffffffff


	//   ....[77]....
        /*02d0*/ 	.word	0xffffffff


	//   ....[78]....
        /*02d4*/ 	.word	0xffffffff


	//   ....[79]....
        /*02d8*/ 	.word	0xffffffff


	//   ....[80]....
        /*02dc*/ 	.word	0xffffffff


	//   ....[81]....
        /*02e0*/ 	.word	0xffffffff


	//   ....[82]....
        /*02e4*/ 	.word	0xffffffff


	//   ....[83]....
        /*02e8*/ 	.word	0xffffffff


	//   ....[84]....
        /*02ec*/ 	.word	0xffffffff


	//   ....[85]....
        /*02f0*/ 	.word	0xffffffff


	//   ....[86]....
        /*02f4*/ 	.word	0xffffffff


	//   ....[87]....
        /*02f8*/ 	.word	0xffffffff


	//   ....[88]....
        /*02fc*/ 	.word	0xffffffff


	//   ....[89]....
        /*0300*/ 	.word	0xffffffff


	//   ....[90]....
        /*0304*/ 	.word	0xffffffff


	//   ....[91]....
        /*0308*/ 	.word	0xffffffff


	//   ....[92]....
        /*030c*/ 	.word	0xffffffff


	//   ....[93]....
        /*0310*/ 	.word	0xffffffff


	//   ....[94]....
        /*0314*/ 	.word	0xffffffff


	//   ....[95]....
        /*0318*/ 	.word	0xffffffff


	//   ....[96]....
        /*031c*/ 	.word	0xffffffff


	//   ....[97]....
        /*0320*/ 	.word	0xffffffff


	//   ....[98]....
        /*0324*/ 	.word	0xffffffff


	//   ....[99]....
        /*0328*/ 	.word	0xffffffff


	//   ....[100]....
        /*032c*/ 	.word	0xffffffff


	//   ....[101]....
        /*0330*/ 	.word	0xffffffff


	//   ....[102]....
        /*0334*/ 	.word	0xffffffff


	//   ....[103]....
        /*0338*/ 	.word	0xffffffff


	//   ....[104]....
        /*033c*/ 	.word	0xffffffff


	//   ....[105]....
        /*0340*/ 	.word	0xffffffff


	//   ....[106]....
        /*0344*/ 	.word	0xffffffff


	//   ....[107]....
        /*0348*/ 	.word	0xffffffff


	//   ....[108]....
        /*034c*/ 	.word	0xffffffff


	//   ....[109]....
        /*0350*/ 	.word	0xffffffff


	//   ....[110]....
        /*0354*/ 	.word	0xffffffff


	//   ....[111]....
        /*0358*/ 	.word	0xffffffff


	//   ....[112]....
        /*035c*/ 	.word	0xffffffff


	//   ....[113]....
        /*0360*/ 	.word	0xffffffff


	//   ....[114]....
        /*0364*/ 	.word	0xffffffff


	//   ....[115]....
        /*0368*/ 	.word	0xffffffff


	//   ....[116]....
        /*036c*/ 	.word	0xffffffff


	//   ....[117]....
        /*0370*/ 	.word	0xffffffff


	//   ....[118]....
        /*0374*/ 	.word	0xffffffff


	//   ....[119]....
        /*0378*/ 	.word	0xffffffff


	//   ....[120]....
        /*037c*/ 	.word	0xffffffff


	//   ....[121]....
        /*0380*/ 	.word	0xffffffff


	//   ....[122]....
        /*0384*/ 	.word	0xffffffff


	//   ....[123]....
        /*0388*/ 	.word	0xffffffff


	//   ....[124]....
        /*038c*/ 	.word	0xffffffff


	//   ....[125]....
        /*0390*/ 	.word	0xffffffff


	//   ....[126]....
        /*0394*/ 	.word	0xffffffff


	//   ....[127]....
        /*0398*/ 	.word	0xffffffff


	//   ....[128]....
        /*039c*/ 	.word	0xffffffff


	//   ....[129]....
        /*03a0*/ 	.word	0xffffffff


	//   ....[130]....
        /*03a4*/ 	.word	0xffffffff


	//   ....[131]....
        /*03a8*/ 	.word	0xffffffff


	//   ....[132]....
        /*03ac*/ 	.word	0xffffffff


	//   ....[133]....
        /*03b0*/ 	.word	0xffffffff


	//   ....[134]....
        /*03b4*/ 	.word	0xffffffff


	//   ....[135]....
        /*03b8*/ 	.word	0xffffffff


	//   ....[136]....
        /*03bc*/ 	.word	0xffffffff


	//   ....[137]....
        /*03c0*/ 	.word	0xffffffff


	//   ....[138]....
        /*03c4*/ 	.word	0xffffffff


	//   ....[139]....
        /*03c8*/ 	.word	0xffffffff


	//   ....[140]....
        /*03cc*/ 	.word	0xffffffff


	//   ....[141]....
        /*03d0*/ 	.word	0xffffffff


	//   ....[142]....
        /*03d4*/ 	.word	0xffffffff


	//   ....[143]....
        /*03d8*/ 	.word	0xffffffff


	//   ....[144]....
        /*03dc*/ 	.word	0xffffffff


	//   ....[145]....
        /*03e0*/ 	.word	0xffffffff


	//   ....[146]....
        /*03e4*/ 	.word	0xffffffff


	//   ....[147]....
        /*03e8*/ 	.word	0xffffffff


	//   ....[148]....
        /*03ec*/ 	.word	0xffffffff


	//   ....[149]....
        /*03f0*/ 	.word	0xffffffff


	//   ....[150]....
        /*03f4*/ 	.word	0xffffffff


	//   ....[151]....
        /*03f8*/ 	.word	0x0500000f


	//   ....[152]....
        /*03fc*/ 	.word	0x0500000f


	//   ....[153]....
        /*0400*/ 	.word	0x0500000f


	//   ....[154]....
        /*0404*/ 	.word	0x0500000f


	//   ....[155]....
        /*0408*/ 	.word	0x0500000f


	//   ....[156]....
        /*040c*/ 	.word	0x0500000f


	//   ....[157]....
        /*0410*/ 	.word	0x0500000f


	//   ....[158]....
        /*0414*/ 	.word	0x0500000f


	//   ....[159]....
        /*0418*/ 	.word	0x0500000f


	//   ....[160]....
        /*041c*/ 	.word	0x0500000f


	//   ....[161]....
        /*0420*/ 	.word	0x0500000f


	//   ....[162]....
        /*0424*/ 	.word	0x0500000f


	//   ....[163]....
        /*0428*/ 	.word	0x0500000f


	//   ....[164]....
        /*042c*/ 	.word	0x0500000f


	//   ....[165]....
        /*0430*/ 	.word	0x0500000f


	//   ....[166]....
        /*0434*/ 	.word	0x0500000f


	//   ....[167]....
        /*0438*/ 	.word	0x0500000f


	//   ....[168]....
        /*043c*/ 	.word	0x0500000f


	//   ....[169]....
        /*0440*/ 	.word	0x0500000f


	//   ....[170]....
        /*0444*/ 	.word	0x0500000f


	//   ....[171]....
        /*0448*/ 	.word	0x0500000f


	//   ....[172]....
        /*044c*/ 	.word	0x0500000f


	//   ....[173]....
        /*0450*/ 	.word	0x0500000f


	//   ....[174]....
        /*0454*/ 	.word	0x0500000f


	//   ....[175]....
        /*0458*/ 	.word	0x0500000f


	//   ....[176]....
        /*045c*/ 	.word	0x0500000f


	//   ....[177]....
        /*0460*/ 	.word	0x0500000f


	//   ....[178]....
        /*0464*/ 	.word	0x0500000f


	//   ....[179]....
        /*0468*/ 	.word	0x0500000f


	//   ....[180]....
        /*046c*/ 	.word	0x0500000f


	//   ....[181]....
        /*0470*/ 	.word	0x0500000f


	//   ....[182]....
        /*0474*/ 	.word	0x0500000f


	//   ....[183]....
        /*0478*/ 	.word	0x0500000f


	//   ....[184]....
        /*047c*/ 	.word	0x0500000f


	//   ....[185]....
        /*0480*/ 	.word	0x0500000f


	//   ....[186]....
        /*0484*/ 	.word	0x0500000f


	//   ....[187]....
        /*0488*/ 	.word	0x0500000f


	//   ....[188]....
        /*048c*/ 	.word	0x0500000f


	//   ....[189]....
        /*0490*/ 	.word	0x0500000f


	//   ....[190]....
        /*0494*/ 	.word	0x0500000f


	//   ....[191]....
        /*0498*/ 	.word	0x0500000f


	//   ....[192]....
        /*049c*/ 	.word	0x0500000f


	//   ....[193]....
        /*04a0*/ 	.word	0x0500000f


	//   ....[194]....
        /*04a4*/ 	.word	0x0500000f


	//   ....[195]....
        /*04a8*/ 	.word	0x0500000f


	//   ....[196]....
        /*04ac*/ 	.word	0x0500000f


	//   ....[197]....
        /*04b0*/ 	.word	0x0500000f


	//   ....[198]....
        /*04b4*/ 	.word	0x0500000f


	//   ....[199]....
        /*04b8*/ 	.word	0x0500000f


	//   ....[200]....
        /*04bc*/ 	.word	0x0500000f


	//   ....[201]....
        /*04c0*/ 	.word	0x0500000f


	//   ....[202]....
        /*04c4*/ 	.word	0x0500000f


	//   ....[203]....
        /*04c8*/ 	.word	0x0500000f


	//   ....[204]....
        /*04cc*/ 	.word	0x0500000f


	//   ....[205]....
        /*04d0*/ 	.word	0x0500000f


	//   ....[206]....
        /*04d4*/ 	.word	0x0500000f


	//   ....[207]....
        /*04d8*/ 	.word	0x0500000f


	//   ....[208]....
        /*04dc*/ 	.word	0x0500000f


	//   ....[209]....
        /*04e0*/ 	.word	0x0500000f


	//   ....[210]....
        /*04e4*/ 	.word	0x0500000f


	//   ....[211]....
        /*04e8*/ 	.word	0x0500000f


	//   ....[212]....
        /*04ec*/ 	.word	0x0500000f


	//   ....[213]....
        /*04f0*/ 	.word	0x0500000f


	//   ....[214]....
        /*04f4*/ 	.word	0x0500000f


	//   ....[215]....
        /*04f8*/ 	.word	0x0500000f


	//   ....[216]....
        /*04fc*/ 	.word	0x0500000f


	//   ....[217]....
        /*0500*/ 	.word	0x0500000f


	//   ....[218]....
        /*0504*/ 	.word	0x0500000f


	//   ....[219]....
        /*0508*/ 	.word	0x0500000f


	//   ....[220]....
        /*050c*/ 	.word	0x0500000f


	//   ....[221]....
        /*0510*/ 	.word	0x0500000f


	//   ....[222]....
        /*0514*/ 	.word	0x0500000f


	//   ....[223]....
        /*0518*/ 	.word	0x0500000f


	//   ....[224]....
        /*051c*/ 	.word	0x0500000f


	//   ....[225]....
        /*0520*/ 	.word	0x0500000f


	//   ....[226]....
        /*0524*/ 	.word	0x0500000f


	//   ....[227]....
        /*0528*/ 	.word	0x0500000f


	//   ....[228]....
        /*052c*/ 	.word	0x0500000f


	//   ....[229]....
        /*0530*/ 	.word	0x0500000f


	//   ....[230]....
        /*0534*/ 	.word	0x0500000f


	//   ....[231]....
        /*0538*/ 	.word	0x0500000f


	//   ....[232]....
        /*053c*/ 	.word	0x0500000f


	//   ....[233]....
        /*0540*/ 	.word	0x0500000f


	//----- nvinfo : EIATTR_COOP_GROUP_INSTR_OFFSETS
	.align		4
.L_202:
        /*0544*/ 	.byte	0x04, 0x28
        /*0546*/ 	.short	(.L_204 - .L_203)


	//   ....[0]....
.L_203:
        /*0548*/ 	.word	0x00000070


	//   ....[1]....
        /*054c*/ 	.word	0x000000b0


	//   ....[2]....
        /*0550*/ 	.word	0x000002d0


	//   ....[3]....
        /*0554*/ 	.word	0x00000430


	//   ....[4]....
        /*0558*/ 	.word	0x00000550


	//   ....[5]....
        /*055c*/ 	.word	0x000006b0


	//   ....[6]....
        /*0560*/ 	.word	0x00001780


	//   ....[7]....
        /*0564*/ 	.word	0x00002250


	//   ....[8]....
        /*0568*/ 	.word	0x00002b40


	//   ....[9]....
        /*056c*/ 	.word	0x000031a0


	//   ....[10]....
        /*0570*/ 	.word	0x000032b0


	//   ....[11]....
        /*0574*/ 	.word	0x00003800


	//   ....[12]....
        /*0578*/ 	.word	0x000038b0


	//   ....[13]....
        /*057c*/ 	.word	0x00005330


	//   ....[14]....
        /*0580*/ 	.word	0x00005530


	//   ....[15]....
        /*0584*/ 	.word	0x00006280


	//   ....[16]....
        /*0588*/ 	.word	0x000064d0


	//   ....[17]....
        /*058c*/ 	.word	0x000068f0


	//   ....[18]....
        /*0590*/ 	.word	0x00006960


	//   ....[19]....
        /*0594*/ 	.word	0x00008580


	//   ....[20]....
        /*0598*/ 	.word	0x00008590


	//   ....[21]....
        /*059c*/ 	.word	0x000085c0


	//   ....[22]....
        /*05a0*/ 	.word	0x000085d0


	//   ....[23]....
        /*05a4*/ 	.word	0x00009fa0


	//   ....[24]....
        /*05a8*/ 	.word	0x0000a1a0


	//   ....[25]....
        /*05ac*/ 	.word	0x0000aef0


	//   ....[26]....
        /*05b0*/ 	.word	0x0000b010


	//   ....[27]....
        /*05b4*/ 	.word	0x0000b5b0


	//   ....[28]....
        /*05b8*/ 	.word	0x0000b620


	//   ....[29]....
        /*05bc*/ 	.word	0x0000c4b0


	//   ....[30]....
        /*05c0*/ 	.word	0x0000c4e0


	//   ....[31]....
        /*05c4*/ 	.word	0x0000c590


	//   ....[32]....
        /*05c8*/ 	.word	0x0000c5a0


	//   ....[33]....
        /*05cc*/ 	.word	0x0000d7c0


	//   ....[34]....
        /*05d0*/ 	.word	0x0000d800


	//   ....[35]....
        /*05d4*/ 	.word	0x0000d840


	//   ....[36]....
        /*05d8*/ 	.word	0x0000d870


	//   ....[37]....
        /*05dc*/ 	.word	0x0000ddd0


	//   ....[38]....
        /*05e0*/ 	.word	0x0000de10


	//   ....[39]....
        /*05e4*/ 	.word	0x0000ded0


	//   ....[40]....
        /*05e8*/ 	.word	0x0000def0


	//   ....[41]....
        /*05ec*/ 	.word	0x0000dfb0


	//   ....[42]....
        /*05f0*/ 	.word	0x0000dfd0


	//   ....[43]....
        /*05f4*/ 	.word	0x0000e0a0


	//   ....[44]....
        /*05f8*/ 	.word	0x0000e0c0


	//   ....[45]....
        /*05fc*/ 	.word	0x0000e8d0


	//   ....[46]....
        /*0600*/ 	.word	0x0000e8f0


	//   ....[47]....
        /*0604*/ 	.word	0x0000e9b0


	//   ....[48]....
        /*0608*/ 	.word	0x0000e9d0


	//   ....[49]....
        /*060c*/ 	.word	0x0000ea90


	//   ....[50]....
        /*0610*/ 	.word	0x0000eab0


	//   ....[51]....
        /*0614*/ 	.word	0x0000eb80


	//   ....[52]....
        /*0618*/ 	.word	0x0000eba0


	//   ....[53]....
        /*061c*/ 	.word	0x0000ece0


	//   ....[54]....
        /*0620*/ 	.word	0x0000eed0


	//   ....[55]....
        /*0624*/ 	.word	0x0000ef00


	//   ....[56]....
        /*0628*/ 	.word	0x0000ef30


	//   ....[57]....
        /*062c*/ 	.word	0x0000ef60


	//   ....[58]....
        /*0630*/ 	.word	0x0000ef90


	//   ....[59]....
        /*0634*/ 	.word	0x0000efc0


	//   ....[60]....
        /*0638*/ 	.word	0x0000f110


	//   ....[61]....
        /*063c*/ 	.word	0x0000f140


	//   ....[62]....
        /*0640*/ 	.word	0x0000f170


	//   ....[63]....
        /*0644*/ 	.word	0x0000f1a0


	//   ....[64]....
        /*0648*/ 	.word	0x0000f1d0


	//   ....[65]....
        /*064c*/ 	.word	0x0000f200


	//   ....[66]....
        /*0650*/ 	.word	0x0000f290


	//   ....[67]....
        /*0654*/ 	.word	0x0000f2f0


	//   ....[68]....
        /*0658*/ 	.word	0x0000f380


	//   ....[69]....
        /*065c*/ 	.word	0x00010fd0


	//   ....[70]....
        /*0660*/ 	.word	0x00010ff0


	//   ....[71]....
        /*0664*/ 	.word	0x000110a0


	//   ....[72]....
        /*0668*/ 	.word	0x000110c0


	//   ....[73]....
        /*066c*/ 	.word	0x00011160


	//   ....[74]....
        /*0670*/ 	.word	0x00011180


	//   ....[75]....
        /*0674*/ 	.word	0x00011220


	//   ....[76]....
        /*0678*/ 	.word	0x00011240


	//   ....[77]....
        /*067c*/ 	.word	0x000112e0


	//   ....[78]....
        /*0680*/ 	.word	0x00011300


	//   ....[79]....
        /*0684*/ 	.word	0x00011310


	//   ....[80]....
        /*0688*/ 	.word	0x000113a0


	//   ....[81]....
        /*068c*/ 	.word	0x00011b20


	//   ....[82]....
        /*0690*/ 	.word	0x00011b50


	//   ....[83]....
        /*0694*/ 	.word	0x00011b70


	//   ....[84]....
        /*0698*/ 	.word	0x00011c00


	//   ....[85]....
        /*069c*/ 	.word	0x00011c10


	//   ....[86]....
        /*06a0*/ 	.word	0x00011cb0


	//   ....[87]....
        /*06a4*/ 	.word	0x00011cc0


	//   ....[88]....
        /*06a8*/ 	.word	0x00011d60


	//   ....[89]....
        /*06ac*/ 	.word	0x00011d70


	//   ....[90]....
        /*06b0*/ 	.word	0x00011e10


	//   ....[91]....
        /*06b4*/ 	.word	0x00011e20


	//   ....[92]....
        /*06b8*/ 	.word	0x00011ec0


	//   ....[93]....
        /*06bc*/ 	.word	0x00011ed0


	//   ....[94]....
        /*06c0*/ 	.word	0x00011f70


	//   ....[95]....
        /*06c4*/ 	.word	0x00011f80


	//   ....[96]....
        /*06c8*/ 	.word	0x00011f90


	//   ....[97]....
        /*06cc*/ 	.word	0x00012790


	//   ....[98]....
        /*06d0*/ 	.word	0x000127a0


	//   ....[99]....
        /*06d4*/ 	.word	0x000127c0


	//   ....[100]....
        /*06d8*/ 	.word	0x00012840


	//   ....[101]....
        /*06dc*/ 	.word	0x00012850


	//   ....[102]....
        /*06e0*/ 	.word	0x000128b0


	//   ....[103]....
        /*06e4*/ 	.word	0x000128e0


	//   ....[104]....
        /*06e8*/ 	.word	0x00012920


	//   ....[105]....
        /*06ec*/ 	.word	0x00012950


	//   ....[106]....
        /*06f0*/ 	.word	0x00012990


	//   ....[107]....
        /*06f4*/ 	.word	0x000129c0


	//   ....[108]....
        /*06f8*/ 	.word	0x00012a00


	//   ....[109]....
        /*06fc*/ 	.word	0x00012c80


	//   ....[110]....
        /*0700*/ 	.word	0x00012ca0


	//   ....[111]....
        /*0704*/ 	.word	0x00012d30


	//   ....[112]....
        /*0708*/ 	.word	0x00012d40


	//   ....[113]....
        /*070c*/ 	.word	0x00012db0


	//   ....[114]....
        /*0710*/ 	.word	0x00012dc0


	//   ....[115]....
        /*0714*/ 	.word	0x00012e30


	//   ....[116]....
        /*0718*/ 	.word	0x00012e40


	//   ....[117]....
        /*071c*/ 	.word	0x00012eb0


	//   ....[118]....
        /*0720*/ 	.word	0x00012ec0


	//   ....[119]....
        /*0724*/ 	.word	0x00012ed0


	//   ....[120]....
        /*0728*/ 	.word	0x00012f40


	//   ....[121]....
        /*072c*/ 	.word	0x000134d0


	//   ....[122]....
        /*0730*/ 	.word	0x000134f0


	//   ....[123]....
        /*0734*/ 	.word	0x00013500


	//   ....[124]....
        /*0738*/ 	.word	0x00013510


	//   ....[125]....
        /*073c*/ 	.word	0x00013580


	//   ....[126]....
        /*0740*/ 	.word	0x000135a0


	//   ....[127]....
        /*0744*/ 	.word	0x00013610


	//   ....[128]....
        /*0748*/ 	.word	0x00013630


	//   ....[129]....
        /*074c*/ 	.word	0x00013690


	//   ....[130]....
        /*0750*/ 	.word	0x000136b0


	//   ....[131]....
        /*0754*/ 	.word	0x00013700


	//   ....[132]....
        /*0758*/ 	.word	0x00013720


	//   ....[133]....
        /*075c*/ 	.word	0x00013b30


	//   ....[134]....
        /*0760*/ 	.word	0x00013b60


	//   ....[135]....
        /*0764*/ 	.word	0x00013b90


	//   ....[136]....
        /*0768*/ 	.word	0x00013bc0


	//   ....[137]....
        /*076c*/ 	.word	0x00013bf0


	//   ....[138]....
        /*0770*/ 	.word	0x00013c20


	//   ....[139]....
        /*0774*/ 	.word	0x00013c50


	//   ....[140]....
        /*0778*/ 	.word	0x00013c80


	//   ....[141]....
        /*077c*/ 	.word	0x00013e00


	//   ....[142]....
        /*0780*/ 	.word	0x00013e30


	//   ....[143]....
        /*0784*/ 	.word	0x00013e60


	//   ....[144]....
        /*0788*/ 	.word	0x00013e90


	//   ....[145]....
        /*078c*/ 	.word	0x00013ec0


	//   ....[146]....
        /*0790*/ 	.word	0x00013ef0


	//   ....[147]....
        /*0794*/ 	.word	0x00013fb0


	//   ....[148]....
        /*0798*/ 	.word	0x00013fd0


	//   ....[149]....
        /*079c*/ 	.word	0x00014040


	//   ....[150]....
        /*07a0*/ 	.word	0x000146e0


	//   ....[151]....
        /*07a4*/ 	.word	0x00014d50


	//   ....[152]....
        /*07a8*/ 	.word	0x00014e40


	//   ....[153]....
        /*07ac*/ 	.word	0x00014ee0


	//   ....[154]....
        /*07b0*/ 	.word	0x00014f40


	//   ....[155]....
        /*07b4*/ 	.word	0x00015050


	//   ....[156]....
        /*07b8*/ 	.word	0x000150c0


	//   ....[157]....
        /*07bc*/ 	.word	0x000151d0


	//   ....[158]....
        /*07c0*/ 	.word	0x00015240


	//   ....[159]....
        /*07c4*/ 	.word	0x00015350


	//   ....[160]....
        /*07c8*/ 	.word	0x000153c0


	//   ....[161]....
        /*07cc*/ 	.word	0x000154d0


	//   ....[162]....
        /*07d0*/ 	.word	0x00015540


	//   ....[163]....
        /*07d4*/ 	.word	0x000155e0


	//   ....[164]....
        /*07d8*/ 	.word	0x000156f0


	//   ....[165]....
        /*07dc*/ 	.word	0x00015760


	//   ....[166]....
        /*07e0*/ 	.word	0x000157c0


	//   ....[167]....
        /*07e4*/ 	.word	0x000158b0


	//   ....[168]....
        /*07e8*/ 	.word	0x00015910


	//   ....[169]....
        /*07ec*/ 	.word	0x00015a20


	//   ....[170]....
        /*07f0*/ 	.word	0x00015a80


	//   ....[171]....
        /*07f4*/ 	.word	0x00015b90


	//   ....[172]....
        /*07f8*/ 	.word	0x00015bf0


	//   ....[173]....
        /*07fc*/ 	.word	0x00015d00


	//   ....[174]....
        /*0800*/ 	.word	0x00015d60


	//   ....[175]....
        /*0804*/ 	.word	0x00015e70


	//   ....[176]....
        /*0808*/ 	.word	0x00015ed0


	//   ....[177]....
        /*080c*/ 	.word	0x00015fe0


	//   ....[178]....
        /*0810*/ 	.word	0x00016040


	//   ....[179]....
        /*0814*/ 	.word	0x00016130


	//   ....[180]....
        /*0818*/ 	.word	0x00016260


	//   ....[181]....
        /*081c*/ 	.word	0x00016310


	//   ....[182]....
        /*0820*/ 	.word	0x00016390


	//   ....[183]....
        /*0824*/ 	.word	0x00016470


	//   ....[184]....
        /*0828*/ 	.word	0x000164d0


	//   ....[185]....
        /*082c*/ 	.word	0x000165a0


	//   ....[186]....
        /*0830*/ 	.word	0x00016600


	//   ....[187]....
        /*0834*/ 	.word	0x000166d0


	//   ....[188]....
        /*0838*/ 	.word	0x00016730


	//   ....[189]....
        /*083c*/ 	.word	0x00016800


	//   ....[190]....
        /*0840*/ 	.word	0x00016860


	//   ....[191]....
        /*0844*/ 	.word	0x00016930


	//   ....[192]....
        /*0848*/ 	.word	0x00016a20


	//   ....[193]....
        /*084c*/ 	.word	0x00016ac0


	//   ....[194]....
        /*0850*/ 	.word	0x00016b20


	//   ....[195]....
        /*0854*/ 	.word	0x00016c10


	//   ....[196]....
        /*0858*/ 	.word	0x00016c70


	//   ....[197]....
        /*085c*/ 	.word	0x00016d50


	//   ....[198]....
        /*0860*/ 	.word	0x00016db0


	//   ....[199]....
        /*0864*/ 	.word	0x00016e90


	//   ....[200]....
        /*0868*/ 	.word	0x00016ef0


	//   ....[201]....
        /*086c*/ 	.word	0x00016fd0


	//   ....[202]....
        /*0870*/ 	.word	0x00017030


	//   ....[203]....
        /*0874*/ 	.word	0x00017100


	//   ....[204]....
        /*0878*/ 	.word	0x00017230


	//   ....[205]....
        /*087c*/ 	.word	0x00017320


	//   ....[206]....
        /*0880*/ 	.word	0x000173c0


	//   ....[207]....
        /*0884*/ 	.word	0x00017490


	//   ....[208]....
        /*0888*/ 	.word	0x000174f0


	//   ....[209]....
        /*088c*/ 	.word	0x000175c0


	//   ....[210]....
        /*0890*/ 	.word	0x00017620


	//   ....[211]....
        /*0894*/ 	.word	0x00017700


	//   ....[212]....
        /*0898*/ 	.word	0x00017760


	//   ....[213]....
        /*089c*/ 	.word	0x00017830


	//   ....[214]....
        /*08a0*/ 	.word	0x00017890


	//   ....[215]....
        /*08a4*/ 	.word	0x00017950


	//   ....[216]....
        /*08a8*/ 	.word	0x000179e0


	//   ....[217]....
        /*08ac*/ 	.word	0x00017a80


	//   ....[218]....
        /*08b0*/ 	.word	0x00017ba0


	//   ....[219]....
        /*08b4*/ 	.word	0x00017c10


	//   ....[220]....
        /*08b8*/ 	.word	0x00017c80


	//   ....[221]....
        /*08bc*/ 	.word	0x00017cf0


	//   ....[222]....
        /*08c0*/ 	.word	0x00017d60


	//   ....[223]....
        /*08c4*/ 	.word	0x00017de0


	//   ....[224]....
        /*08c8*/ 	.word	0x00017e70


	//   ....[225]....
        /*08cc*/ 	.word	0x00017f00


	//   ....[226]....
        /*08d0*/ 	.word	0x00017f70


	//   ....[227]....
        /*08d4*/ 	.word	0x00017fe0


	//   ....[228]....
        /*08d8*/ 	.word	0x00018050


	//   ....[229]....
        /*08dc*/ 	.word	0x000180d0


	//   ....[230]....
        /*08e0*/ 	.word	0x00018140


	//   ....[231]....
        /*08e4*/ 	.word	0x000181e0


	//   ....[232]....
        /*08e8*/ 	.word	0x00018270


	//   ....[233]....
        /*08ec*/ 	.word	0x00018390


	//----- nvinfo : EIATTR_REG_RECONFIG
	.align		4
.L_204:
        /*08f0*/ 	.byte	0x01, 0x54
	.zero		2


	//----- nvinfo : EIATTR_SYSCALL_OFFSETS
	.align		4
        /*08f4*/ 	.byte	0x04, 0x46
        /*08f6*/ 	.short	(.L_206 - .L_205)


	//   ....[0]....
.L_205:
        /*08f8*/ 	.word	0x00001960


	//   ....[1]....
        /*08fc*/ 	.word	0x000104b0


	//   ....[2]....
        /*0900*/ 	.word	0x00010600


	//   ....[3]....
        /*0904*/ 	.word	0x000106f0


	//   ....[4]....
        /*0908*/ 	.word	0x000116f0


	//----- nvinfo : EIATTR_MBARRIER_INSTR_OFFSETS
	.align		4
.L_206:
        /*090c*/ 	.byte	0x04, 0x39
        /*090e*/ 	.short	(.L_208 - .L_207)


	//   ....[0]....
.L_207:
        /*0910*/ 	.word	0x00000180
        /*0914*/ 	.word	0x000000ff
        /*0918*/ 	.word	0x0002a800
        /*091c*/ 	.short	0x0100
        /*091e*/ 	.byte	0x08
	.zero		1


	//   ....[1]....
        /*0920*/ 	.word	0x00000190
        /*0924*/ 	.word	0x000000ff
        /*0928*/ 	.word	0x0002a820
        /*092c*/ 	.short	0x0100
        /*092e*/ 	.byte	0x08
	.zero		1


	//   ....[2]....
        /*0930*/ 	.word	0x00000280
        /*0934*/ 	.word	0x000000ff
        /*0938*/ 	.word	0x0002a830
        /*093c*/ 	.short	0x0100
        /*093e*/ 	.byte	0x08
	.zero		1


	//   ....[3]....
        /*0940*/ 	.word	0x00000290
        /*0944*/ 	.word	0x000000ff
        /*0948*/ 	.word	0x0002a840
        /*094c*/ 	.short	0x0100
        /*094e*/ 	.byte	0x08
	.zero		1


	//   ....[4]....
        /*0950*/ 	.word	0x000002a0
        /*0954*/ 	.word	0x000000ff
        /*0958*/ 	.word	0x0002a838
        /*095c*/ 	.short	0x0100
        /*095e*/ 	.byte	0x08
	.zero		1


	//   ....[5]....
        /*0960*/ 	.word	0x000002b0
        /*0964*/ 	.word	0x000000ff
        /*0968*/ 	.word	0x0002a848
        /*096c*/ 	.short	0x0100
        /*096e*/ 	.byte	0x08
	.zero		1


	//   ....[6]....
        /*0970*/ 	.word	0x000003e0
        /*0974*/ 	.word	0x000000ff
        /*0978*/ 	.word	0x0002a850
        /*097c*/ 	.short	0x0100
        /*097e*/ 	.byte	0x08
	.zero		1


	//   ....[7]....
        /*0980*/ 	.word	0x000003f0
        /*0984*/ 	.word	0x000000ff
        /*0988*/ 	.word	0x0002a860
        /*098c*/ 	.short	0x0100
        /*098e*/ 	.byte	0x08
	.zero		1


	//   ....[8]....
        /*0990*/ 	.word	0x00000400
        /*0994*/ 	.word	0x000000ff
        /*0998*/ 	.word	0x0002a858
        /*099c*/ 	.short	0x0100
        /*099e*/ 	.byte	0x08
	.zero		1


	//   ....[9]....
        /*09a0*/ 	.word	0x00000410
        /*09a4*/ 	.word	0x000000ff
        /*09a8*/ 	.word	0x0002a868
        /*09ac*/ 	.short	0x0100
        /*09ae*/ 	.byte	0x08
	.zero		1


	//   ....[10]....
        /*09b0*/ 	.word	0x00000500
        /*09b4*/ 	.word	0x000000ff
        /*09b8*/ 	.word	0x0002a870
        /*09bc*/ 	.short	0x0100
        /*09be*/ 	.byte	0x06
	.zero		1


	//   ....[11]....
        /*09c0*/ 	.word	0x00000510
        /*09c4*/ 	.word	0x000000ff
        /*09c8*/ 	.word	0x0002a880
        /*09cc*/ 	.short	0x0100
        /*09ce*/ 	.byte	0x06
	.zero		1


	//   ....[12]....
        /*09d0*/ 	.word	0x00000520
        /*09d4*/ 	.word	0x000000ff
        /*09d8*/ 	.word	0x0002a878
        /*09dc*/ 	.short	0x0100
        /*09de*/ 	.byte	0x06
	.zero		1


	//   ....[13]....
        /*09e0*/ 	.word	0x00000530
        /*09e4*/ 	.word	0x000000ff
        /*09e8*/ 	.word	0x0002a888
        /*09ec*/ 	.short	0x0100
        /*09ee*/ 	.byte	0x06
	.zero		1


	//   ....[14]....
        /*09f0*/ 	.word	0x00000660
        /*09f4*/ 	.word	0x000000ff
        /*09f8*/ 	.word	0x0002a890
        /*09fc*/ 	.short	0x0100
        /*09fe*/ 	.byte	0x08
	.zero		1


	//   ....[15]....
        /*0a00*/ 	.word	0x00000670
        /*0a04*/ 	.word	0x000000ff
        /*0a08*/ 	.word	0x0002a8a0
        /*0a0c*/ 	.short	0x0100
        /*0a0e*/ 	.byte	0x08
	.zero		1


	//   ....[16]....
        /*0a10*/ 	.word	0x00000680
        /*0a14*/ 	.word	0x000000ff
        /*0a18*/ 	.word	0x0002a898
        /*0a1c*/ 	.short	0x0100
        /*0a1e*/ 	.byte	0x08
	.zero		1


	//   ....[17]....
        /*0a20*/ 	.word	0x00000690
        /*0a24*/ 	.word	0x000000ff
        /*0a28*/ 	.word	0x0002a8a8
        /*0a2c*/ 	.short	0x0100
        /*0a2e*/ 	.byte	0x08
	.zero		1


	//   ....[18]....
        /*0a30*/ 	.word	0x000007d0
        /*0a34*/ 	.word	0x000000ff
        /*0a38*/ 	.word	0x0002a8b0
        /*0a3c*/ 	.short	0x0100
        /*0a3e*/ 	.byte	0x08
	.zero		1


	//   ....[19]....
        /*0a40*/ 	.word	0x000007e0
        /*0a44*/ 	.word	0x000000ff
        /*0a48*/ 	.word	0x0002a8c0
        /*0a4c*/ 	.short	0x0100
        /*0a4e*/ 	.byte	0x08
	.zero		1


	//   ....[20]....
        /*0a50*/ 	.word	0x000007f0
        /*0a54*/ 	.word	0x000000ff
        /*0a58*/ 	.word	0x0002a8b8
        /*0a5c*/ 	.short	0x0100
        /*0a5e*/ 	.byte	0x08
	.zero		1


	//   ....[21]....
        /*0a60*/ 	.word	0x00000800
        /*0a64*/ 	.word	0x000000ff
        /*0a68*/ 	.word	0x0002a8c8
        /*0a6c*/ 	.short	0x0100
        /*0a6e*/ 	.byte	0x08
	.zero		1


	//   ....[22]....
        /*0a70*/ 	.word	0x000019d0
        /*0a74*/ 	.word	0x000000ff
        /*0a78*/ 	.word	0x0002a800
        /*0a7c*/ 	.short	0x010a
        /*0a7e*/ 	.byte	0x28
	.zero		1


	//   ....[23]....
        /*0a80*/ 	.word	0x00001a50
        /*0a84*/ 	.word	0x00000003
        /*0a88*/ 	.word	0x0002a830
        /*0a8c*/ 	.short	0x010a
        /*0a8e*/ 	.byte	0x3f
	.zero		1


	//   ....[24]....
        /*0a90*/ 	.word	0x00001a90
        /*0a94*/ 	.word	0x00000003
        /*0a98*/ 	.word	0x0002a830
        /*0a9c*/ 	.short	0x010a
        /*0a9e*/ 	.byte	0x3f
	.zero		1


	//   ....[25]....
        /*0aa0*/ 	.word	0x000021d0
        /*0aa4*/ 	.word	0x000000ff
        /*0aa8*/ 	.word	0x00000000
        /*0aac*/ 	.short	0x0101
        /*0aae*/ 	.byte	0x04
	.zero		1


	//   ....[26]....
        /*0ab0*/ 	.word	0x000046a0
        /*0ab4*/ 	.word	0x000000ff
        /*0ab8*/ 	.word	0x0002a830
        /*0abc*/ 	.short	0x010a
        /*0abe*/ 	.byte	0x06
	.zero		1


	//   ....[27]....
        /*0ac0*/ 	.word	0x000046e0
        /*0ac4*/ 	.word	0x000000ff
        /*0ac8*/ 	.word	0x0002a830
        /*0acc*/ 	.short	0x010a
        /*0ace*/ 	.byte	0x06
	.zero		1


	//   ....[28]....
        /*0ad0*/ 	.word	0x00004fa0
        /*0ad4*/ 	.word	0x000000ff
        /*0ad8*/ 	.word	0x0002a850
        /*0adc*/ 	.short	0x010a
        /*0ade*/ 	.byte	0x05
	.zero		1


	//   ....[29]....
        /*0ae0*/ 	.word	0x00004fe0
        /*0ae4*/ 	.word	0x000000ff
        /*0ae8*/ 	.word	0x0002a850
        /*0aec*/ 	.short	0x010a
        /*0aee*/ 	.byte	0x05
	.zero		1


	//   ....[30]....
        /*0af0*/ 	.word	0x000052f0
        /*0af4*/ 	.word	0x000000ff
        /*0af8*/ 	.word	0x00000000
        /*0afc*/ 	.short	0x0101
        /*0afe*/ 	.byte	0x06
	.zero		1


	//   ....[31]....
        /*0b00*/ 	.word	0x000071e0
        /*0b04*/ 	.word	0x000000ff
        /*0b08*/ 	.word	0x00000000
        /*0b0c*/ 	.short	0x0101
        /*0b0e*/ 	.byte	0x05
	.zero		1


	//   ....[32]....
        /*0b10*/ 	.word	0x00007680
        /*0b14*/ 	.word	0x000000ff
        /*0b18*/ 	.word	0x0002a830
        /*0b1c*/ 	.short	0x010a
        /*0b1e*/ 	.byte	0x06
	.zero		1


	//   ....[33]....
        /*0b20*/ 	.word	0x000076c0
        /*0b24*/ 	.word	0x000000ff
        /*0b28*/ 	.word	0x0002a830
        /*0b2c*/ 	.short	0x010a
        /*0b2e*/ 	.byte	0x06
	.zero		1


	//   ....[34]....
        /*0b30*/ 	.word	0x00007f80
        /*0b34*/ 	.word	0x000000ff
        /*0b38*/ 	.word	0x0002a850
        /*0b3c*/ 	.short	0x010a
        /*0b3e*/ 	.byte	0x05
	.zero		1


	//   ....[35]....
        /*0b40*/ 	.word	0x00007fc0
        /*0b44*/ 	.word	0x000000ff
        /*0b48*/ 	.word	0x0002a850
        /*0b4c*/ 	.short	0x010a
        /*0b4e*/ 	.byte	0x05
	.zero		1


	//   ....[36]....
        /*0b50*/ 	.word	0x00008300
        /*0b54*/ 	.word	0x000000ff
        /*0b58*/ 	.word	0x00000000
        /*0b5c*/ 	.short	0x0101
        /*0b5e*/ 	.byte	0x06
	.zero		1


	//   ....[37]....
        /*0b60*/ 	.word	0x00009060
        /*0b64*/ 	.word	0x000000ff
        /*0b68*/ 	.word	0x00000000
        /*0b6c*/ 	.short	0x0101
        /*0b6e*/ 	.byte	0x05
	.zero		1


	//   ....[38]....
        /*0b70*/ 	.word	0x00009300
        /*0b74*/ 	.word	0x000000ff
        /*0b78*/ 	.word	0x0002a830
        /*0b7c*/ 	.short	0x010a
        /*0b7e*/ 	.byte	0x05
	.zero		1


	//   ....[39]....
        /*0b80*/ 	.word	0x00009340
        /*0b84*/ 	.word	0x000000ff
        /*0b88*/ 	.word	0x0002a830
        /*0b8c*/ 	.short	0x010a
        /*0b8e*/ 	.byte	0x05
	.zero		1


	//   ....[40]....
        /*0b90*/ 	.word	0x00009c00
        /*0b94*/ 	.word	0x000000ff
        /*0b98*/ 	.word	0x0002a850
        /*0b9c*/ 	.short	0x010a
        /*0b9e*/ 	.byte	0x05
	.zero		1


	//   ....[41]....
        /*0ba0*/ 	.word	0x00009c40
        /*0ba4*/ 	.word	0x000000ff
        /*0ba8*/ 	.word	0x0002a850
        /*0bac*/ 	.short	0x010a
        /*0bae*/ 	.byte	0x05
	.zero		1


	//   ....[42]....
        /*0bb0*/ 	.word	0x00009f50
        /*0bb4*/ 	.word	0x000000ff
        /*0bb8*/ 	.word	0x00000000
        /*0bbc*/ 	.short	0x0101
        /*0bbe*/ 	.byte	0x04
	.zero		1


	//   ....[43]....
        /*0bc0*/ 	.word	0x0000be60
        /*0bc4*/ 	.word	0x000000ff
        /*0bc8*/ 	.word	0x00000000
        /*0bcc*/ 	.short	0x0101
        /*0bce*/ 	.byte	0x05
	.zero		1


	//   ....[44]....
        /*0bd0*/ 	.word	0x0000c420
        /*0bd4*/ 	.word	0x000000ff
        /*0bd8*/ 	.word	0x0002a850
        /*0bdc*/ 	.short	0x010a
        /*0bde*/ 	.byte	0x05
	.zero		1


	//   ....[45]....
        /*0be0*/ 	.word	0x0000c460
        /*0be4*/ 	.word	0x000000ff
        /*0be8*/ 	.word	0x0002a850
        /*0bec*/ 	.short	0x010a
        /*0bee*/ 	.byte	0x05
	.zero		1


	//   ....[46]....
        /*0bf0*/ 	.word	0x0000c930
        /*0bf4*/ 	.word	0x000000ff
        /*0bf8*/ 	.word	0x00000000
        /*0bfc*/ 	.short	0x0101
        /*0bfe*/ 	.byte	0x04
	.zero		1


	//   ....[47]....
        /*0c00*/ 	.word	0x0000de00
        /*0c04*/ 	.word	0x00000003
        /*0c08*/ 	.word	0x00000000
        /*0c0c*/ 	.short	0x0101
        /*0c0e*/ 	.byte	0x3f
	.zero		1


	//   ....[48]....
        /*0c10*/ 	.word	0x00010d80
        /*0c14*/ 	.word	0x00000007
        /*0c18*/ 	.word	0x0002a840
        /*0c1c*/ 	.short	0x010a
        /*0c1e*/ 	.byte	0x3f
	.zero		1


	//   ....[49]....
        /*0c20*/ 	.word	0x00011460
        /*0c24*/ 	.word	0x00000007
        /*0c28*/ 	.word	0x0002a830
        /*0c2c*/ 	.short	0x0107
        /*0c2e*/ 	.byte	0x3f
	.zero		1


	//   ....[50]....
        /*0c30*/ 	.word	0x00011520
        /*0c34*/ 	.word	0x00000007
        /*0c38*/ 	.word	0x0002a830
        /*0c3c*/ 	.short	0x0101
        /*0c3e*/ 	.byte	0x3f
	.zero		1


	//   ....[51]....
        /*0c40*/ 	.word	0x000120e0
        /*0c44*/ 	.word	0x00000016
        /*0c48*/ 	.word	0x0002a800
        /*0c4c*/ 	.short	0x0107
        /*0c4e*/ 	.byte	0x3f
	.zero		1


	//   ....[52]....
        /*0c50*/ 	.word	0x00012200
        /*0c54*/ 	.word	0x00000016
        /*0c58*/ 	.word	0x0002a800
        /*0c5c*/ 	.short	0x0101
        /*0c5e*/ 	.byte	0x3f
	.zero		1


	//   ....[53]....
        /*0c60*/ 	.word	0x00012220
        /*0c64*/ 	.word	0x00000016
        /*0c68*/ 	.word	0x0002a820
        /*0c6c*/ 	.short	0x010a
        /*0c6e*/ 	.byte	0x3f
	.zero		1


	//   ....[54]....
        /*0c70*/ 	.word	0x00012590
        /*0c74*/ 	.word	0x00000006
        /*0c78*/ 	.word	0x0002a840
        /*0c7c*/ 	.short	0x010a
        /*0c7e*/ 	.byte	0x3f
	.zero		1


	//   ....[55]....
        /*0c80*/ 	.word	0x00012aa0
        /*0c84*/ 	.word	0x00000006
        /*0c88*/ 	.word	0x0002a830
        /*0c8c*/ 	.short	0x0107
        /*0c8e*/ 	.byte	0x3f
	.zero		1


	//   ....[56]....
        /*0c90*/ 	.word	0x00012b60
        /*0c94*/ 	.word	0x00000006
        /*0c98*/ 	.word	0x0002a830
        /*0c9c*/ 	.short	0x0101
        /*0c9e*/ 	.byte	0x3f
	.zero		1


	//   ....[57]....
        /*0ca0*/ 	.word	0x00012bc0
        /*0ca4*/ 	.word	0x00000005
        /*0ca8*/ 	.word	0x0002a860
        /*0cac*/ 	.short	0x010a
        /*0cae*/ 	.byte	0x3f
	.zero		1


	//   ....[58]....
        /*0cb0*/ 	.word	0x00013020
        /*0cb4*/ 	.word	0x00000005
        /*0cb8*/ 	.word	0x0002a850
        /*0cbc*/ 	.short	0x0107
        /*0cbe*/ 	.byte	0x3f
	.zero		1


	//   ....[59]....
        /*0cc0*/ 	.word	0x00013170
        /*0cc4*/ 	.word	0x00000005
        /*0cc8*/ 	.word	0x0002a850
        /*0ccc*/ 	.short	0x0101
        /*0cce*/ 	.byte	0x3f
	.zero		1


	//   ....[60]....
        /*0cd0*/ 	.word	0x00013400
        /*0cd4*/ 	.word	0x00000000
        /*0cd8*/ 	.word	0x0002a860
        /*0cdc*/ 	.short	0x010a
        /*0cde*/ 	.byte	0x3f
	.zero		1


	//   ....[61]....
        /*0ce0*/ 	.word	0x00013860
        /*0ce4*/ 	.word	0x00000000
        /*0ce8*/ 	.word	0x0002a850
        /*0cec*/ 	.short	0x0107
        /*0cee*/ 	.byte	0x3f
	.zero		1


	//   ....[62]....
        /*0cf0*/ 	.word	0x00013930
        /*0cf4*/ 	.word	0x00000000
        /*0cf8*/ 	.word	0x0002a850
        /*0cfc*/ 	.short	0x0101
        /*0cfe*/ 	.byte	0x3f
	.zero		1


	//   ....[63]....
        /*0d00*/ 	.word	0x00014660
        /*0d04*/ 	.word	0x00000005
        /*0d08*/ 	.word	0x0002a820
        /*0d0c*/ 	.short	0x010a
        /*0d0e*/ 	.byte	0x3f
	.zero		1


	//   ....[64]....
        /*0d10*/ 	.word	0x00014800
        /*0d14*/ 	.word	0x00000003
        /*0d18*/ 	.word	0x0002a840
        /*0d1c*/ 	.short	0x010a
        /*0d1e*/ 	.byte	0x3f
	.zero		1


	//   ....[65]....
        /*0d20*/ 	.word	0x000148a0
        /*0d24*/ 	.word	0x00000019
        /*0d28*/ 	.word	0x0002a840
        /*0d2c*/ 	.short	0x010a
        /*0d2e*/ 	.byte	0x3f
	.zero		1


	//   ....[66]....
        /*0d30*/ 	.word	0x000148e0
        /*0d34*/ 	.word	0x00000003
        /*0d38*/ 	.word	0x0002a860
        /*0d3c*/ 	.short	0x010a
        /*0d3e*/ 	.byte	0x3f
	.zero		1


	//   ....[67]....
        /*0d40*/ 	.word	0x00014920
        /*0d44*/ 	.word	0x00000019
        /*0d48*/ 	.word	0x0002a860
        /*0d4c*/ 	.short	0x010a
        /*0d4e*/ 	.byte	0x3f
	.zero		1


	//   ....[68]....
        /*0d50*/ 	.word	0x00014990
        /*0d54*/ 	.word	0x00000003
        /*0d58*/ 	.word	0x0002a800
        /*0d5c*/ 	.short	0x010a
        /*0d5e*/ 	.byte	0x3f
	.zero		1


	//   ....[69]....
        /*0d60*/ 	.word	0x000149e0
        /*0d64*/ 	.word	0x00000003
        /*0d68*/ 	.word	0x0002a830
        /*0d6c*/ 	.short	0x010a
        /*0d6e*/ 	.byte	0x3f
	.zero		1


	//   ....[70]....
        /*0d70*/ 	.word	0x00014a40
        /*0d74*/ 	.word	0x0000000a
        /*0d78*/ 	.word	0x0002a830
        /*0d7c*/ 	.short	0x010a
        /*0d7e*/ 	.byte	0x3f
	.zero		1


	//   ....[71]....
        /*0d80*/ 	.word	0x00014aa0
        /*0d84*/ 	.word	0x00000009
        /*0d88*/ 	.word	0x0002a850
        /*0d8c*/ 	.short	0x010a
        /*0d8e*/ 	.byte	0x3f
	.zero		1


	//   ....[72]....
        /*0d90*/ 	.word	0x00014b00
        /*0d94*/ 	.word	0x0000000a
        /*0d98*/ 	.word	0x0002a830
        /*0d9c*/ 	.short	0x010a
        /*0d9e*/ 	.byte	0x3f
	.zero		1


	//   ....[73]....
        /*0da0*/ 	.word	0x00014b60
        /*0da4*/ 	.word	0x00000009
        /*0da8*/ 	.word	0x0002a850
        /*0dac*/ 	.short	0x010a
        /*0dae*/ 	.byte	0x3f
	.zero		1


	//   ....[74]....
        /*0db0*/ 	.word	0x00014bc0
        /*0db4*/ 	.word	0x0000000a
        /*0db8*/ 	.word	0x0002a830
        /*0dbc*/ 	.short	0x010a
        /*0dbe*/ 	.byte	0x3f
	.zero		1


	//   ....[75]....
        /*0dc0*/ 	.word	0x00014c20
        /*0dc4*/ 	.word	0x00000009
        /*0dc8*/ 	.word	0x0002a850
        /*0dcc*/ 	.short	0x010a
        /*0dce*/ 	.byte	0x3f
	.zero		1


	//   ....[76]....
        /*0dd0*/ 	.word	0x00014c80
        /*0dd4*/ 	.word	0x00000005
        /*0dd8*/ 	.word	0x0002a850
        /*0ddc*/ 	.short	0x010a
        /*0dde*/ 	.byte	0x3f
	.zero		1


	//   ....[77]....
        /*0de0*/ 	.word	0x00014d90
        /*0de4*/ 	.word	0x00000007
        /*0de8*/ 	.word	0x0002a840
        /*0dec*/ 	.short	0x010a
        /*0dee*/ 	.byte	0x3f
	.zero		1


	//   ....[78]....
        /*0df0*/ 	.word	0x00016160
        /*0df4*/ 	.word	0x00000016
        /*0df8*/ 	.word	0x0002a820
        /*0dfc*/ 	.short	0x010a
        /*0dfe*/ 	.byte	0x3f
	.zero		1


	//   ....[79]....
        /*0e00*/ 	.word	0x000161b0
        /*0e04*/ 	.word	0x00000006
        /*0e08*/ 	.word	0x0002a840
        /*0e0c*/ 	.short	0x010a
        /*0e0e*/ 	.byte	0x3f
	.zero		1


	//   ....[80]....
        /*0e10*/ 	.word	0x00016970
        /*0e14*/ 	.word	0x00000005
        /*0e18*/ 	.word	0x0002a860
        /*0e1c*/ 	.short	0x010a
        /*0e1e*/ 	.byte	0x3f
	.zero		1


	//   ....[81]....
        /*0e20*/ 	.word	0x00017180
        /*0e24*/ 	.word	0x00000000
        /*0e28*/ 	.word	0x0002a860
        /*0e2c*/ 	.short	0x010a
        /*0e2e*/ 	.byte	0x3f
	.zero		1


	//   ....[82]....
        /*0e30*/ 	.word	0x000182b0
        /*0e34*/ 	.word	0x00000005
        /*0e38*/ 	.word	0x0002a820
        /*0e3c*/ 	.short	0x010a
        /*0e3e*/ 	.byte	0x3f
	.zero		1


	//   ....[83]....
        /*0e40*/ 	.word	0x00018450
        /*0e44*/ 	.word	0x00000003
        /*0e48*/ 	.word	0x0002a840
        /*0e4c*/ 	.short	0x010a
        /*0e4e*/ 	.byte	0x3f
	.zero		1


	//   ....[84]....
        /*0e50*/ 	.word	0x000184a0
        /*0e54*/ 	.word	0x00000019
        /*0e58*/ 	.word	0x0002a840
        /*0e5c*/ 	.short	0x010a
        /*0e5e*/ 	.byte	0x3f
	.zero		1


	//   ....[85]....
        /*0e60*/ 	.word	0x000184f0
        /*0e64*/ 	.word	0x00000003
        /*0e68*/ 	.word	0x0002a860
        /*0e6c*/ 	.short	0x010a
        /*0e6e*/ 	.byte	0x3f
	.zero		1


	//----- nvinfo : EIATTR_NUM_MBARRIERS
	.align		4
.L_208:
        /*0e70*/ 	.byte	0x03, 0x38
        /*0e72*/ 	.short	0x0016


	//----- nvinfo : EIATTR_EXIT_INSTR_OFFSETS
	.align		4
        /*0e74*/ 	.byte	0x04, 0x1c
        /*0e76*/ 	.short	(.L_210 - .L_209)


	//   ....[0]....
.L_209:
        /*0e78*/ 	.word	0x00000990


	//   ....[1]....
        /*0e7c*/ 	.word	0x0000ec90


	//   ....[2]....
        /*0e80*/ 	.word	0x00014970


	//----- nvinfo : EIATTR_MAX_THREADS
	.align		4
.L_210:
        /*0e84*/ 	.byte	0x04, 0x05
        /*0e86*/ 	.short	(.L_212 - .L_211)
.L_211:
        /*0e88*/ 	.word	0x00000180
        /*0e8c*/ 	.word	0x00000001
        /*0e90*/ 	.word	0x00000001


	//----- nvinfo : EIATTR_CRS_STACK_SIZE
	.align		4
.L_212:
        /*0e94*/ 	.byte	0x04, 0x1e
        /*0e96*/ 	.short	(.L_214 - .L_213)
.L_213:
        /*0e98*/ 	.word	0x00000000


	//----- nvinfo : EIATTR_CBANK_PARAM_SIZE
	.align		4
.L_214:
        /*0e9c*/ 	.byte	0x03, 0x19
        /*0e9e*/ 	.short	0x0af0


	//----- nvinfo : EIATTR_PARAM_CBANK
	.align		4
        /*0ea0*/ 	.byte	0x04, 0x0a
        /*0ea2*/ 	.short	(.L_216 - .L_215)
	.align		4
.L_215:
        /*0ea4*/ 	.word	index@(.nv.constant0._ZN7cutlass13device_kernelIN5flash11enable_sm90INS1_16FlashAttnFwdSm90INS1_25CollectiveMainloopFwdSm90ILi2EN4cute5tupleIJNS5_1CILi1EEES8_S8_EEENS6_IJNS7_ILi128EEENS7_ILi96EEENS7_ILi192EEEEEELi128ENS_10bfloat16_tEfNS_4arch4Sm90ELb0ELb1ELb0ELb1ELb1ELb0ELb0ELb1ELb1ELb1ELb0ELb0EEENS1_21CollectiveEpilogueFwdINS6_IJSA_SA_SB_EEES9_SE_SG_Li256ELb1ELb1ELb0ELb0EEENS1_36VarlenDynamicPersistentTileSchedulerILi128ELi96ELi256ELi128ELb0ELb1ELb1ELb1ELb0ELb1EEEEEEEEEvNT_6ParamsE)
        /*0ea8*/ 	.short	0x0210
        /*0eaa*/ 	.short	0x0af0


	//----- nvinfo : EIATTR_SW_WAR
	.align		4
.L_216:
        /*0eac*/ 	.byte	0x04, 0x36
        /*0eae*/ 	.short	(.L_218 - .L_217)
.L_217:
        /*0eb0*/ 	.word	0x00000008
.L_218:


//--------------------- .nv.info._ZN7cutlass13device_kernelIN5flash11enable_sm90INS1_16FlashAttnFwdSm90INS1_25CollectiveMainloopFwdSm90ILi2EN4cute5tupleIJNS5_1CILi1EEES8_S8_EEENS6_IJNS7_ILi128EEENS7_ILi96EEENS7_ILi192EEEEEELi128ENS_10bfloat16_tEfNS_4arch4Sm90ELb0ELb1ELb0ELb1ELb1ELb1ELb0ELb1ELb1ELb1ELb0ELb0EEENS1_21CollectiveEpilogueFwdINS6_IJSA_SA_SB_EEES9_SE_SG_Li256ELb1ELb1ELb0ELb0EEENS1_36VarlenDynamicPersistentTileSchedulerILi128ELi96ELi256ELi128ELb0ELb1ELb1ELb1ELb0ELb1EEEEEEEEEvNT_6ParamsE --------------------------
	.section	.nv.info._ZN7cutlass13device_kernelIN5flash11enable_sm90INS1_16FlashAttnFwdSm90INS1_25CollectiveMainloopFwdSm90ILi2EN4cute5tupleIJNS5_1CILi1EEES8_S8_EEENS6_IJNS7_ILi128EEENS7_ILi96EEENS7_ILi192EEEEEELi128ENS_10bfloat16_tEfNS_4arch4Sm90ELb0ELb1ELb0ELb1ELb1ELb1ELb0ELb1ELb1ELb1ELb0ELb0EEENS1_21CollectiveEpilogueFwdINS6_IJSA_SA_SB_EEES9_SE_SG_Li256ELb1ELb1ELb0ELb0EEENS1_36VarlenDynamicPersistentTileSchedulerILi128ELi96ELi256ELi128ELb0ELb1ELb1ELb1ELb0ELb1EEEEEEEEEvNT_6ParamsE,"",@"SHT_CUDA_INFO"
	.sectionflags	@""
	.align	4


	//----- nvinfo : EIATTR_CUDA_API_VERSION
	.align		4
        /*0000*/ 	.byte	0x04, 0x37
        /*0002*/ 	.short	(.L_220 - .L_219)
.L_219:
        /*0004*/ 	.word	0x00000082


	//----- nvinfo : EIATTR_KPARAM_INFO
	.align		4
.L_220:
        /*0008*/ 	.byte	0x04, 0x17
        /*000a*/ 	.short	(.L_222 - .L_221)
.L_221:
        /*000c*/ 	.word	0x00000000
        /*0010*/ 	.short	0x0000
        /*0012*/ 	.short	0x0070
        /*0014*/ 	.byte	0x00, 0xf0, 0x01, 0x2a


	//----- nvinfo : EIATTR_SPARSE_MMA_MASK
	.align		4
.L_222:
        /*0018*/ 	.byte	0x03, 0x50
        /*001a*/ 	.short	0x0000


	//----- nvinfo : EIATTR_MAXREG_COUNT
	.align		4
        /*001c*/ 	.byte	0x03, 0x1b
        /*001e*/ 	.short	0x00a8


	//----- nvinfo : EIATTR_NUM_BARRIERS
	.align		4
        /*0020*/ 	.byte	0x02, 0x4c
        /*0022*/ 	.byte	0x10
	.zero		1


	//----- nvinfo : EIATTR_EXTERNS
	.align		4
        /*0024*/ 	.byte	0x04, 0x0f
        /*0026*/ 	.short	(.L_224 - .L_223)


	//   ....[0]....
	.align		4
.L_223:
        /*0028*/ 	.word	index@(__assertfail)


	//----- nvinfo : EIATTR_ANNOTATIONS
	.align		4
.L_224:
        /*002c*/ 	.byte	0x04, 0x55
        /*002e*/ 	.short	(.L_226 - .L_225)


	//   ....[0]....
.L_225:
        /* <DEDUP_REMOVED lines=36> */


	//----- nvinfo : EIATTR_MERCURY_ISA_VERSION
	.align		4
.L_226:
        /*0258*/ 	.byte	0x03, 0x5f
        /*025a*/ 	.short	0x0101


	//----- nvinfo : EIATTR_UNUSED_LOAD_BYTE_OFFSET
	.align		4
        /*025c*/ 	.byte	0x04, 0x44
        /*025e*/ 	.short	(.L_228 - .L_227)


	//   ....[0]....
.L_227:
        /*0260*/ 	.word	0x00000a50
        /*0264*/ 	.word	0x0000fff0


	//   ....[1]....
        /*0268*/ 	.word	0x0001f470
        /*026c*/ 	.word	0x0000fff0


	//----- nvinfo : EIATTR_INT_WARP_WIDE_INSTR_OFFSETS
	.align		4
.L_228:
        /*0270*/ 	.byte	0x04, 0x31
        /*0272*/ 	.short	(.L_230 - .L_229)


	//   ....[0]....
.L_229:
        /*0274*/ 	.word	0x00000130


	//   ....[1]....
        /*0278*/ 	.word	0x00000170


	//   ....[2]....
        /*027c*/ 	.word	0x000001e0


	//   ....[3]....
        /*0280*/ 	.word	0x000241d0


	//   ....[4]....
        /*0284*/ 	.word	0x00024260


	//   ....[5]....
        /*0288*/ 	.word	0x00027230


	//   ....[6]....
        /*028c*/ 	.word	0x000272c0


	//----- nvinfo : EIATTR_COOP_GROUP_MASK_REGIDS
	.align		4
.L_230:
        /*0290*/ 	.byte	0x04, 0x29
        /*0292*/ 	.short	(.L_232 - .L_231)


	//   ....[0]....
.L_231:
        /*0294*/ 	.word	0xffffffff


	//   ....[1]....
        /*0298*/ 	.word	0xffffffff


	//   ....[2]....
        /*029c*/ 	.word	0xffffffff


	//   ....[3]....
        /*02a0*/ 	.word	0xffffffff


	//   ....[4]....
        /*02a4*/ 	.word	0xffffffff


	//   ....[5]....
        /*02a8*/ 	.word	0xffffffff


	//   ....[6]....
        /*02ac*/ 	.word	0xffffffff


	//   ....[7]....
        /*02b0*/ 	.word	0xffffffff


	//   ....[8]....
        /*02b4*/ 	.word	0xffffffff


	//   ....[9]....
        /*02b8*/ 	.word	0xffffffff


	//   ....[10]....
        /*02bc*/ 	.word	0xffffffff


	//   ....[11]....
        /*02c0*/ 	.word	0xffffffff


	//   ....[12]....
        /*02c4*/ 	.word	0xffffffff


	//   ....[13]....
        /*02c8*/ 	.word	0xffffffff


	//   ....[14]....
        /*02cc*/ 	.word	0xffffffff


	//   ....[15]....
        /*02d0*/ 	.word	0xffffffff


	//   ....[16]....
        /*02d4*/ 	.word	0xffffffff


	//   ....[17]....
        /*02d8*/ 	.word	0xffffffff


	//   ....[18]....
        /*02dc*/ 	.word	0xffffffff


	//   ....[19]....
        /*02e0*/ 	.word	0xffffffff


	//   ....[20]....
        /*02e4*/ 	.word	0xffffffff


	//   ....[21]....
        /*02e8*/ 	.word	0xffffffff


	//   ....[22]....
        /*02ec*/ 	.word	0xffffffff


	//   ....[23]....
        /*02f0*/ 	.word	0xffffffff


	//   ....[24]....
        /*02f4*/ 	.word	0xffffffff


	//   ....[25]....
        /*02f8*/ 	.word	0xffffffff


	//   ....[26]....
        /*02fc*/ 	.word	0xffffffff


	//   ....[27]....
        /*0300*/ 	.word	0xffffffff


	//   ....[28]....
        /*0304*/ 	.word	0xffffffff


	//   ....[29]....
        /*0308*/ 	.word	0xffffffff


	//   ....[30]....
        /*030c*/ 	.word	0xffffffff


	//   ....[31]....
        /*0310*/ 	.word	0xffffffff


	//   ....[32]....
        /*0314*/ 	.word	0xffffffff


	//   ....[33]....
        /*0318*/ 	.word	0xffffffff


	//   ....[34]....
        /*031c*/ 	.word	0xffffffff


	//   ....[35]....
        /*0320*/ 	.word	0xffffffff


	//   ....[36]....
        /*0324*/ 	.word	0xffffffff


	//   ....[37]....
        /*0328*/ 	.word	0xffffffff


	//   ....[38]....
        /*032c*/ 	.word	0xffffffff


	//   ....[39]....
        /*0330*/ 	.word	0xffffffff


	//   ....[40]....
        /*0334*/ 	.word	0xffffffff


	//   ....[41]....
        /*0338*/ 	.word	0xffffffff


	//   ....[42]....
        /*033c*/ 	.word	0xffffffff


	//   ....[43]....
        /*0340*/ 	.word	0xffffffff


	//   ....[44]....
        /*0344*/ 	.word	0xffffffff


	//   ....[45]....
        /*0348*/ 	.word	0xffffffff


	//   ....[46]....
        /*034c*/ 	.word	0xffffffff


	//   ....[47]....
        /*0350*/ 	.word	0xffffffff


	//   ....[48]....
        /*0354*/ 	.word	0xffffffff


	//   ....[49]....
        /*0358*/ 	.word	0xffffffff


	//   ....[50]....
        /*035c*/ 	.word	0xffffffff


	//   ....[51]....
        /*0360*/ 	.word	0xffffffff


	//   ....[52]....
        /*0364*/ 	.word	0xffffffff


	//   ....[53]....
        /*0368*/ 	.word	0xffffffff


	//   ....[54]....
        /*036c*/ 	.word	0xffffffff


	//   ....[55]....
        /*0370*/ 	.word	0xffffffff


	//   ....[56]....
        /*0374*/ 	.word	0xffffffff


	//   ....[57]....
        /*0378*/ 	.word	0xffffffff


	//   ....[58]....
        /*037c*/ 	.word	0xffffffff


	//   ....[59]....
        /*0380*/ 	.word	0xffffffff


	//   ....[60]....
        /*0384*/ 	.word	0xffffffff


	//   ....[61]....
        /*0388*/ 	.word	0xffffffff


	//   ....[62]....
        /*038c*/ 	.word	0xffffffff


	//   ....[63]....
        /*0390*/ 	.word	0xffffffff


	//   ....[64]....
        /*0394*/ 	.word	0xffffffff


	//   ....[65]....
        /*0398*/ 	.word	0xffffffff


	//   ....[66]....
        /*039c*/ 	.word	0xffffffff


	//   ....[67]....
        /*03a0*/ 	.word	0xffffffff


	//   ....[68]....
        /*03a4*/ 	.word	0xffffffff


	//   ....[69]....
        /*03a8*/ 	.word	0xffffffff


	//   ....[70]....
        /*03ac*/ 	.word	0xffffffff


	//   ....[71]....
        /*03b0*/ 	.word	0xffffffff


	//   ....[72]....
        /*03b4*/ 	.word	0xffffffff


	//   ....[73]....
        /*03b8*/ 	.word	0xffffffff


	//   ....[74]....
        /*03bc*/ 	.word	0xffffffff


	//   ....[75]....
        /*03c0*/ 	.word	0xffffffff


	//   ....[76]....
        /*03c4*/ 	.word	0xffffffff


	//   ....[77]....
        /*03c8*/ 	.word	0xffffffff


	//   ....[78]....
        /*03cc*/ 	.word	0xffffffff


	//   ....[79]....
        /*03d0*/ 	.word	0xffffffff


	//   ....[80]....
        /*03d4*/ 	.word	0xffffffff


	//   ....[81]....
        /*03d8*/ 	.word	0xffffffff


	//   ....[82]....
        /*03dc*/ 	.word	0xffffffff


	//   ....[83]....
        /*03e0*/ 	.word	0xffffffff


	//   ....[84]....
        /*03e4*/ 	.word	0xffffffff


	//   ....[85]....
        /*03e8*/ 	.word	0xffffffff


	//   ....[86]....
        /*03ec*/ 	.word	0xffffffff


	//   ....[87]....
        /*03f0*/ 	.word	0xffffffff


	//   ....[88]....
        /*03f4*/ 	.word	0xffffffff


	//   ....[89]....
        /*03f8*/ 	.word	0xffffffff


	//   ....[90]....
        /*03fc*/ 	.word	0xffffffff


	//   ....[91]....
        /*0400*/ 	.word	0xffffffff


	//   ....[92]....
        /*0404*/ 	.word	0xffffffff


	//   ....[93]....
        /*0408*/ 	.word	0xffffffff


	//   ....[94]....
        /*040c*/ 	.word	0xffffffff


	//   ....[95]....
        /*0410*/ 	.word	0xffffffff


	//   ....[96]....
        /*0414*/ 	.word	0xffffffff


	//   ....[97]....
        /*0418*/ 	.word	0xffffffff


	//   ....[98]....
        /*041c*/ 	.word	0xffffffff


	//   ....[99]....
        /*0420*/ 	.word	0xffffffff


	//   ....[100]....
        /*0424*/ 	.word	0xffffffff


	//   ....[101]....
        /*0428*/ 	.word	0xffffffff


	//   ....[102]....
        /*042c*/ 	.word	0xffffffff


	//   ....[103]....
        /*0430*/ 	.word	0xffffffff


	//   ....[104]....
        /*0434*/ 	.word	0xffffffff


	//   ....[105]....
        /*0438*/ 	.word	0xffffffff


	//   ....[106]....
        /*043c*/ 	.word	0xffffffff


	//   ....[107]....
        /*0440*/ 	.word	0xffffffff


	//   ....[108]....
        /*0444*/ 	.word	0xffffffff


	//   ....[109]....
        /*0448*/ 	.word	0xffffffff


	//   ....[110]....
        /*044c*/ 	.word	0xffffffff


	//   ....[111]....
        /*0450*/ 	.word	0xffffffff


	//   ....[112]....
        /*0454*/ 	.word	0xffffffff


	//   ....[113]....
        /*0458*/ 	.word	0xffffffff


	//   ....[114]....
        /*045c*/ 	.word	0xffffffff


	//   ....[115]....
        /*0460*/ 	.word	0xffffffff


	//   ....[116]....
        /*0464*/ 	.word	0xffffffff


	//   ....[117]....
        /*0468*/ 	.word	0xffffffff


	//   ....[118]....
        /*046c*/ 	.word	0xffffffff


	//   ....[119]....
        /*0470*/ 	.word	0xffffffff


	//   ....[120]....
        /*0474*/ 	.word	0xffffffff


	//   ....[121]....
        /*0478*/ 	.word	0xffffffff


	//   ....[122]....
        /*047c*/ 	.word	0xffffffff


	//   ....[123]....
        /*0480*/ 	.word	0xffffffff


	//   ....[124]....
        /*0484*/ 	.word	0xffffffff


	//   ....[125]....
        /*0488*/ 	.word	0xffffffff


	//   ....[126]....
        /*048c*/ 	.word	0xffffffff


	//   ....[127]....
        /*0490*/ 	.word	0xffffffff


	//   ....[128]....
        /*0494*/ 	.word	0xffffffff


	//   ....[129]....
        /*0498*/ 	.word	0xffffffff


	//   ....[130]....
        /*049c*/ 	.word	0xffffffff


	//   ....[131]....
        /*04a0*/ 	.word	0xffffffff


	//   ....[132]....
        /*04a4*/ 	.word	0xffffffff


	//   ....[133]....
        /*04a8*/ 	.word	0xffffffff


	//   ....[134]....
        /*04ac*/ 	.word	0xffffffff


	//   ....[135]....
        /*04b0*/ 	.word	0xffffffff


	//   ....[136]....
        /*04b4*/ 	.word	0xffffffff


	//   ....[137]....
        /*04b8*/ 	.word	0xffffffff


	//   ....[138]....
        /*04bc*/ 	.word	0xffffffff


	//   ....[139]....
        /*04c0*/ 	.word	0xffffffff


	//   ....[140]....
        /*04c4*/ 	.word	0xffffffff


	//   ....[141]....
        /*04c8*/ 	.word	0xffffffff


	//   ....[142]....
        /*04cc*/ 	.word	0xffffffff


	//   ....[143]....
        /*04d0*/ 	.word	0xffffffff


	//   ....[144]....
        /*04d4*/ 	.word	0xffffffff


	//   ....[145]....
        /*04d8*/ 	.word	0xffffffff


	//   ....[146]....
        /*04dc*/ 	.word	0xffffffff


	//   ....[147]....
        /*04e0*/ 	.word	0xffffffff


	//   ....[148]....
        /*04e4*/ 	.word	0xffffffff


	//   ....[149]....
        /*04e8*/ 	.word	0xffffffff


	//   ....[150]....
        /*04ec*/ 	.word	0xffffffff


	//   ....[151]....
        /*04f0*/ 	.word	0xffffffff


	//   ....[152]....
        /*04f4*/ 	.word	0xffffffff


	//   ....[153]....
        /*04f8*/ 	.word	0xffffffff


	//   ....[154]....
        /*04fc*/ 	.word	0xffffffff


	//   ....[155]....
        /*0500*/ 	.word	0xffffffff


	//   ....[156]....
        /*0504*/ 	.word	0xffffffff


	//   ....[157]....
        /*0508*/ 	.word	0xffffffff


	//   ....[158]....
        /*050c*/ 	.word	0xffffffff


	//   ....[159]....
        /*0510*/ 	.word	0xffffffff


	//   ....[160]....
        /*0514*/ 	.word	0xffffffff


	//   ....[161]....
        /*0518*/ 	.word	0xffffffff


	//   ....[162]....
        /*051c*/ 	.word	0xffffffff


	//   ....[163]....
        /*0520*/ 	.word	0xffffffff


	//   ....[164]....
        /*0524*/ 	.word	0xffffffff


	//   ....[165]....
        /*0528*/ 	.word	0xffffffff


	//   ....[166]....
        /*052c*/ 	.word	0xffffffff


	//   ....[167]....
        /*0530*/ 	.word	0xffffffff


	//   ....[168]....
        /*0534*/ 	.word	0xffffffff


	//   ....[169]....
        /*0538*/ 	.word	0xffffffff


	//   ....[170]....
        /*053c*/ 	.word	0xffffffff


	//   ....[171]....
        /*0540*/ 	.word	0xffffffff


	//   ....[172]....
        /*0544*/ 	.word	0xffffffff


	//   ....[173]....
        /*0548*/ 	.word	0xffffffff


	//   ....[174]....
        /*054c*/ 	.word	0xffffffff


	//   ....[175]....
        /*0550*/ 	.word	0xffffffff


	//   ....[176]....
        /*0554*/ 	.word	0xffffffff


	//   ....[177]....
        /*0558*/ 	.word	0xffffffff


	//   ....[178]....
        /*055c*/ 	.word	0xffffffff


	//   ....[179]....
        /*0560*/ 	.word	0xffffffff


	//   ....[180]....
        /*0564*/ 	.word	0xffffffff


	//   ....[181]....
        /*0568*/ 	.word	0xffffffff


	//   ....[182]....
        /*056c*/ 	.word	0xffffffff


	//   ....[183]....
        /*0570*/ 	.word	0xffffffff


	//   ....[184]....
        /*0574*/ 	.word	0xffffffff


	//   ....[185]....
        /*0578*/ 	.word	0x0500000f


	//   ....[186]....
        /*057c*/ 	.word	0x0500000f


	//   ....[187]....
        /*0580*/ 	.word	0x0500000f


	//   ....[188]....
        /*0584*/ 	.word	0x0500000f


	//   ....[189]....
        /*0588*/ 	.word	0x0500000f


	//   ....[190]....
        /*058c*/ 	.word	0x0500000f


	//   ....[191]....
        /*0590*/ 	.word	0x0500000f


	//   ....[192]....
        /*0594*/ 	.word	0x0500000f


	//   ....[193]....
        /*0598*/ 	.word	0x0500000f


	//   ....[194]....
        /*059c*/ 	.word	0x0500000f


	//   ....[195]....
        /*05a0*/ 	.word	0x0500000f


	//   ....[196]....
        /*05a4*/ 	.word	0x0500000f


	//   ....[197]....
        /*05a8*/ 	.word	0x0500000f


	//   ....[198]....
        /*05ac*/ 	.word	0x0500000f


	//   ....[199]....
        /*05b0*/ 	.word	0x0500000f


	//   ....[200]....
        /*05b4*/ 	.word	0x0500000f


	//   ....[201]....
        /*05b8*/ 	.word	0x0500000f


	//   ....[202]....
        /*05bc*/ 	.word	0x0500000f


	//   ....[203]....
        /*05c0*/ 	.word	0x0500000f


	//   ....[204]....
        /*05c4*/ 	.word	0x0500000f


	//   ....[205]....
        /*05c8*/ 	.word	0x0500000f


	//   ....[206]....
        /*05cc*/ 	.word	0x0500000f


	//   ....[207]....
        /*05d0*/ 	.word	0x0500000f


	//   ....[208]....
        /*05d4*/ 	.word	0x0500000f


	//   ....[209]....
        /*05d8*/ 	.word	0x0500000f


	//   ....[210]....
        /*05dc*/ 	.word	0x0500000f


	//   ....[211]....
        /*05e0*/ 	.word	0x0500000f


	//   ....[212]....
        /*05e4*/ 	.word	0x0500000f


	//   ....[213]....
        /*05e8*/ 	.word	0x0500000f


	//   ....[214]....
        /*05ec*/ 	.word	0x0500000f


	//   ....[215]....
        /*05f0*/ 	.word	0x0500000f


	//   ....[216]....
        /*05f4*/ 	.word	0x0500000f


	//   ....[217]....
        /*05f8*/ 	.word	0x0500000f


	//   ....[218]....
        /*05fc*/ 	.word	0x0500000f


	//   ....[219]....
        /*0600*/ 	.word	0x0500000f


	//   ....[220]....
        /*0604*/ 	.word	0x0500000f


	//   ....[221]....
        /*0608*/ 	.word	0x0500000f


	//   ....[222]....
        /*060c*/ 	.word	0x0500000f


	//   ....[223]....
        /*0610*/ 	.word	0x0500000f


	//   ....[224]....
        /*0614*/ 	.word	0x0500000f


	//   ....[225]....
        /*0618*/ 	.word	0x0500000f


	//   ....[226]....
        /*061c*/ 	.word	0x0500000f


	//   ....[227]....
        /*0620*/ 	.word	0x0500000f


	//   ....[228]....
        /*0624*/ 	.word	0x0500000f


	//   ....[229]....
        /*0628*/ 	.word	0x0500000f


	//   ....[230]....
        /*062c*/ 	.word	0x0500000f


	//   ....[231]....
        /*0630*/ 	.word	0x0500000f


	//   ....[232]....
        /*0634*/ 	.word	0x0500000f


	//   ....[233]....
        /*0638*/ 	.word	0x0500000f


	//   ....[234]....
        /*063c*/ 	.word	0x0500000f


	//   ....[235]....
        /*0640*/ 	.word	0x0500000f


	//   ....[236]....
        /*0644*/ 	.word	0x0500000f


	//   ....[237]....
        /*0648*/ 	.word	0x0500000f


	//   ....[238]....
        /*064c*/ 	.word	0x0500000f


	//   ....[239]....
        /*0650*/ 	.word	0x0500000f


	//   ....[240]....
        /*0654*/ 	.word	0x0500000f


	//   ....[241]....
        /*0658*/ 	.word	0x0500000f


	//   ....[242]....
        /*065c*/ 	.word	0x0500000f


	//   ....[243]....
        /*0660*/ 	.word	0x0500000f


	//   ....[244]....
        /*0664*/ 	.word	0x0500000f


	//   ....[245]....
        /*0668*/ 	.word	0x0500000f


	//   ....[246]....
        /*066c*/ 	.word	0x0500000f


	//   ....[247]....
        /*0670*/ 	.word	0x0500000f


	//   ....[248]....
        /*0674*/ 	.word	0x0500000f


	//   ....[249]....
        /*0678*/ 	.word	0x0500000f


	//   ....[250]....
        /*067c*/ 	.word	0x0500000f


	//   ....[251]....
        /*0680*/ 	.word	0x0500000f


	//   ....[252]....
        /*0684*/ 	.word	0x0500000f


	//   ....[253]....
        /*0688*/ 	.word	0x0500000f


	//   ....[254]....
        /*068c*/ 	.word	0x0500000f


	//   ....[255]....
        /*0690*/ 	.word	0x0500000f


	//   ....[0]....
        /*0694*/ 	.word	0x0500000f


	//   ....[1]....
        /*0698*/ 	.word	0x0500000f


	//   ....[2]....
        /*069c*/ 	.word	0x0500000f


	//   ....[3]....
        /*06a0*/ 	.word	0x0500000f


	//   ....[4]....
        /*06a4*/ 	.word	0x0500000f


	//   ....[5]....
        /*06a8*/ 	.word	0x0500000f


	//   ....[6]....
        /*06ac*/ 	.word	0x0500000f


	//   ....[7]....
        /*06b0*/ 	.word	0x0500000f


	//   ....[8]....
        /*06b4*/ 	.word	0x0500000f


	//   ....[9]....
        /*06b8*/ 	.word	0x0500000f


	//   ....[10]....
        /*06bc*/ 	.word	0x0500000f


	//   ....[11]....
        /*06c0*/ 	.word	0x0500000f


	//   ....[12]....
        /*06c4*/ 	.word	0x0500000f


	//   ....[13]....
        /*06c8*/ 	.word	0x0500000f


	//   ....[14]....
        /*06cc*/ 	.word	0x0500000f


	//   ....[15]....
        /*06d0*/ 	.word	0x0500000f


	//   ....[16]....
        /*06d4*/ 	.word	0x0500000f


	//   ....[17]....
        /*06d8*/ 	.word	0x0500000f


	//   ....[18]....
        /*06dc*/ 	.word	0x0500000f


	//   ....[19]....
        /*06e0*/ 	.word	0x0500000f


	//   ....[20]....
        /*06e4*/ 	.word	0x0500000f


	//   ....[21]....
        /*06e8*/ 	.word	0x0500000f


	//   ....[22]....
        /*06ec*/ 	.word	0x0500000f


	//   ....[23]....
        /*06f0*/ 	.word	0x0500000f


	//   ....[24]....
        /*06f4*/ 	.word	0x0500000f


	//   ....[25]....
        /*06f8*/ 	.word	0x0500000f


	//   ....[26]....
        /*06fc*/ 	.word	0x0500000f


	//   ....[27]....
        /*0700*/ 	.word	0x0500000f


	//   ....[28]....
        /*0704*/ 	.word	0x0500000f


	//   ....[29]....
        /*0708*/ 	.word	0x0500000f


	//   ....[30]....
        /*070c*/ 	.word	0x0500000f


	//   ....[31]....
        /*0710*/ 	.word	0x0500000f


	//   ....[32]....
        /*0714*/ 	.word	0x0500000f


	//   ....[33]....
        /*0718*/ 	.word	0x0500000f


	//   ....[34]....
        /*071c*/ 	.word	0x0500000f


	//   ....[35]....
        /*0720*/ 	.word	0x0500000f


	//   ....[36]....
        /*0724*/ 	.word	0x0500000f


	//   ....[37]....
        /*0728*/ 	.word	0x0500000f


	//   ....[38]....
        /*072c*/ 	.word	0x0500000f


	//   ....[39]....
        /*0730*/ 	.word	0x0500000f


	//   ....[40]....
        /*0734*/ 	.word	0x0500000f


	//----- nvinfo : EIATTR_COOP_GROUP_INSTR_OFFSETS
	.align		4
.L_232:
        /*0738*/ 	.byte	0x04, 0x28
        /*073a*/ 	.short	(.L_234 - .L_233)


	//   ....[0]....
.L_233:
        /*073c*/ 	.word	0x00000060


	//   ....[1]....
        /*0740*/ 	.word	0x00000140


	//   ....[2]....
        /*0744*/ 	.word	0x00000190


	//   ....[3]....
        /*0748*/ 	.word	0x000003c0


	//   ....[4]....
        /*074c*/ 	.word	0x00000520


	//   ....[5]....
        /*0750*/ 	.word	0x00000640


	//   ....[6]....
        /*0754*/ 	.word	0x000007a0


	//   ....[7]....
        /*0758*/ 	.word	0x00003a50


	//   ....[8]....
        /*075c*/ 	.word	0x00003a60


	//   ....[9]....
        /*0760*/ 	.word	0x000050d0


	//   ....[10]....
        /*0764*/ 	.word	0x000050e0


	//   ....[11]....
        /*0768*/ 	.word	0x000072a0


	//   ....[12]....
        /*076c*/ 	.word	0x000072b0


	//   ....[13]....
        /*0770*/ 	.word	0x00008a80


	//   ....[14]....
        /*0774*/ 	.word	0x00008a90


	//   ....[15]....
        /*0778*/ 	.word	0x0000a460


	//   ....[16]....
        /*077c*/ 	.word	0x0000a470


	//   ....[17]....
        /*0780*/ 	.word	0x0000a700


	//   ....[18]....
        /*0784*/ 	.word	0x0000a710


	//   ....[19]....
        /*0788*/ 	.word	0x0000ac70


	//   ....[20]....
        /*078c*/ 	.word	0x0000ac80


	//   ....[21]....
        /*0790*/ 	.word	0x0000ae00


	//   ....[22]....
        /*0794*/ 	.word	0x0000ae20


	//   ....[23]....
        /*0798*/ 	.word	0x0000b7a0


	//   ....[24]....
        /*079c*/ 	.word	0x0000bea0


	//   ....[25]....
        /*07a0*/ 	.word	0x0000beb0


	//   ....[26]....
        /*07a4*/ 	.word	0x0000bec0


	//   ....[27]....
        /*07a8*/ 	.word	0x0000bed0


	//   ....[28]....
        /*07ac*/ 	.word	0x0000c740


	//   ....[29]....
        /*07b0*/ 	.word	0x0000c750


	//   ....[30]....
        /*07b4*/ 	.word	0x0000c760


	//   ....[31]....
        /*07b8*/ 	.word	0x0000c770


	//   ....[32]....
        /*07bc*/ 	.word	0x0000f850


	//   ....[33]....
        /*07c0*/ 	.word	0x0000f860


	//   ....[34]....
        /*07c4*/ 	.word	0x0000f870


	//   ....[35]....
        /*07c8*/ 	.word	0x0000f880


	//   ....[36]....
        /*07cc*/ 	.word	0x0000ff30


	//   ....[37]....
        /*07d0*/ 	.word	0x0000ff40


	//   ....[38]....
        /*07d4*/ 	.word	0x0000ff50


	//   ....[39]....
        /*07d8*/ 	.word	0x0000ff60


	//   ....[40]....
        /*07dc*/ 	.word	0x000139e0


	//   ....[41]....
        /*07e0*/ 	.word	0x00013c10


	//   ....[42]....
        /*07e4*/ 	.word	0x00014940


	//   ....[43]....
        /*07e8*/ 	.word	0x00014a50


	//   ....[44]....
        /*07ec*/ 	.word	0x00014fc0


	//   ....[45]....
        /*07f0*/ 	.word	0x00015090


	//   ....[46]....
        /*07f4*/ 	.word	0x00016ea0


	//   ....[47]....
        /*07f8*/ 	.word	0x000170b0


	//   ....[48]....
        /*07fc*/ 	.word	0x00017f00


	//   ....[49]....
        /*0800*/ 	.word	0x00018020


	//   ....[50]....
        /*0804*/ 	.word	0x000185e0


	//   ....[51]....
        /*0808*/ 	.word	0x00018660


	//   ....[52]....
        /*080c*/ 	.word	0x0001a6a0


	//   ....[53]....
        /*0810*/ 	.word	0x0001a6b0


	//   ....[54]....
        /*0814*/ 	.word	0x0001a6f0


	//   ....[55]....
        /*0818*/ 	.word	0x0001a700


	//   ....[56]....
        /*081c*/ 	.word	0x0001c4f0


	//   ....[57]....
        /*0820*/ 	.word	0x0001c6b0


	//   ....[58]....
        /*0824*/ 	.word	0x0001d510


	//   ....[59]....
        /*0828*/ 	.word	0x0001d620


	//   ....[60]....
        /*082c*/ 	.word	0x0001dbe0


	//   ....[61]....
        /*0830*/ 	.word	0x0001dc40


	//   ....[62]....
        /*0834*/ 	.word	0x0001ed60


	//   ....[63]....
        /*0838*/ 	.word	0x0001ede0


	//   ....[64]....
        /*083c*/ 	.word	0x0001ee00


	//   ....[65]....
        /*0840*/ 	.word	0x0001ee10


	//   ....[66]....
        /*0844*/ 	.word	0x0001feb0


	//   ....[67]....
        /*0848*/ 	.word	0x0001fef0


	//   ....[68]....
        /*084c*/ 	.word	0x0001ff30


	//   ....[69]....
        /*0850*/ 	.word	0x0001ff70


	//   ....[70]....
        /*0854*/ 	.word	0x00020510


	//   ....[71]....
        /*0858*/ 	.word	0x00020520


	//   ....[72]....
        /*085c*/ 	.word	0x000205e0


	//   ....[73]....
        /*0860*/ 	.word	0x00020600


	//   ....[74]....
        /*0864*/ 	.word	0x000206c0


	//   ....[75]....
        /*0868*/ 	.word	0x000206e0


	//   ....[76]....
        /*086c*/ 	.word	0x000207b0


	//   ....[77]....
        /*0870*/ 	.word	0x000207d0


	//   ....[78]....
        /*0874*/ 	.word	0x00020ff0


	//   ....[79]....
        /*0878*/ 	.word	0x00021010


	//   ....[80]....
        /*087c*/ 	.word	0x000210d0


	//   ....[81]....
        /*0880*/ 	.word	0x000210f0


	//   ....[82]....
        /*0884*/ 	.word	0x000211b0


	//   ....[83]....
        /*0888*/ 	.word	0x000211d0


	//   ....[84]....
        /*088c*/ 	.word	0x000212a0


	//   ....[85]....
        /*0890*/ 	.word	0x000212c0


	//   ....[86]....
        /*0894*/ 	.word	0x00021410


	//   ....[87]....
        /*0898*/ 	.word	0x000215c0


	//   ....[88]....
        /*089c*/ 	.word	0x000215f0


	//   ....[89]....
        /*08a0*/ 	.word	0x00021620


	//   ....[90]....
        /*08a4*/ 	.word	0x00021650


	//   ....[91]....
        /*08a8*/ 	.word	0x00021680


	//   ....[92]....
        /*08ac*/ 	.word	0x000216b0


	//   ....[93]....
        /*08b0*/ 	.word	0x00021820


	//   ....[94]....
        /*08b4*/ 	.word	0x00021850


	//   ....[95]....
        /*08b8*/ 	.word	0x00021880


	//   ....[96]....
        /*08bc*/ 	.word	0x000218b0


	//   ....[97]....
        /*08c0*/ 	.word	0x000218e0


	//   ....[98]....
        /*08c4*/ 	.word	0x00021910


	//   ....[99]....
        /*08c8*/ 	.word	0x000219a0


	//   ....[100]....
        /*08cc*/ 	.word	0x00021a00


	//   ....[101]....
        /*08d0*/ 	.word	0x00021a90


	//   ....[102]....
        /*08d4*/ 	.word	0x00022b30


	//   ....[103]....
        /*08d8*/ 	.word	0x00024ea0


	//   ....[104]....
        /*08dc*/ 	.word	0x00024ec0


	//   ....[105]....
        /*08e0*/ 	.word	0x00024f70


	//   ....[106]....
        /*08e4*/ 	.word	0x00024f90


	//   ....[107]....
        /*08e8*/ 	.word	0x00025030


	//   ....[108]....
        /*08ec*/ 	.word	0x00025050


	//   ....[109]....
        /*08f0*/ 	.word	0x000250f0


	//   ....[110]....
        /*08f4*/ 	.word	0x00025110


	//   ....[111]....
        /*08f8*/ 	.word	0x000251b0


	//   ....[112]....
        /*08fc*/ 	.word	0x000251d0


	//   ....[113]....
        /*0900*/ 	.word	0x000251e0


	//   ....[114]....
        /*0904*/ 	.word	0x00025270


	//   ....[115]....
        /*0908*/ 	.word	0x00025a30


	//   ....[116]....
        /*090c*/ 	.word	0x00025a60


	//   ....[117]....
        /*0910*/ 	.word	0x00025a90


	//   ....[118]....
        /*0914*/ 	.word	0x00025b40


	//   ....[119]....
        /*0918*/ 	.word	0x00025b50


	//   ....[120]....
        /*091c*/ 	.word	0x00025c00


	//   ....[121]....
        /*0920*/ 	.word	0x00025c10


	//   ....[122]....
        /*0924*/ 	.word	0x00025cc0


	//   ....[123]....
        /*0928*/ 	.word	0x00025cd0


	//   ....[124]....
        /*092c*/ 	.word	0x00025d80


	//   ....[125]....
        /*0930*/ 	.word	0x00025d90


	//   ....[126]....
        /*0934*/ 	.word	0x00025e40


	//   ....[127]....
        /*0938*/ 	.word	0x00025e50


	//   ....[128]....
        /*093c*/ 	.word	0x00025ef0


	//   ....[129]....
        /*0940*/ 	.word	0x00025f00


	//   ....[130]....
        /*0944*/ 	.word	0x00025f10


	//   ....[131]....
        /*0948*/ 	.word	0x00026700


	//   ....[132]....
        /*094c*/ 	.word	0x00026710


	//   ....[133]....
        /*0950*/ 	.word	0x00026720


	//   ....[134]....
        /*0954*/ 	.word	0x000267b0


	//   ....[135]....
        /*0958*/ 	.word	0x000267c0


	//   ....[136]....
        /*095c*/ 	.word	0x00026820


	//   ....[137]....
        /*0960*/ 	.word	0x00026850


	//   ....[138]....
        /*0964*/ 	.word	0x00026890


	//   ....[139]....
        /*0968*/ 	.word	0x000268c0


	//   ....[140]....
        /*096c*/ 	.word	0x00026900


	//   ....[141]....
        /*0970*/ 	.word	0x00026930


	//   ....[142]....
        /*0974*/ 	.word	0x00026970


	//   ....[143]....
        /*0978*/ 	.word	0x00026bf0


	//   ....[144]....
        /*097c*/ 	.word	0x00026c10


	//   ....[145]....
        /*0980*/ 	.word	0x00026ca0


	//   ....[146]....
        /*0984*/ 	.word	0x00026cb0


	//   ....[147]....
        /*0988*/ 	.word	0x00026d20


	//   ....[148]....
        /*098c*/ 	.word	0x00026d30


	//   ....[149]....
        /*0990*/ 	.word	0x00026da0


	//   ....[150]....
        /*0994*/ 	.word	0x00026db0


	//   ....[151]....
        /*0998*/ 	.word	0x00026e20


	//   ....[152]....
        /*099c*/ 	.word	0x00026e30


	//   ....[153]....
        /*09a0*/ 	.word	0x00026e40


	//   ....[154]....
        /*09a4*/ 	.word	0x00026eb0


	//   ....[155]....
        /*09a8*/ 	.word	0x00027450


	//   ....[156]....
        /*09ac*/ 	.word	0x00027480


	//   ....[157]....
        /*09b0*/ 	.word	0x000274a0


	//   ....[158]....
        /*09b4*/ 	.word	0x000274b0


	//   ....[159]....
        /*09b8*/ 	.word	0x000274f0


	//   ....[160]....
        /*09bc*/ 	.word	0x00027510


	//   ....[161]....
        /*09c0*/ 	.word	0x00027580


	//   ....[162]....
        /*09c4*/ 	.word	0x000275a0


	//   ....[163]....
        /*09c8*/ 	.word	0x00027600


	//   ....[164]....
        /*09cc*/ 	.word	0x00027620


	//   ....[165]....
        /*09d0*/ 	.word	0x00027670


	//   ....[166]....
        /*09d4*/ 	.word	0x00027690


	//   ....[167]....
        /*09d8*/ 	.word	0x00027a80


	//   ....[168]....
        /*09dc*/ 	.word	0x00027ab0


	//   ....[169]....
        /*09e0*/ 	.word	0x00027ae0


	//   ....[170]....
        /*09e4*/ 	.word	0x00027b10


	//   ....[171]....
        /*09e8*/ 	.word	0x00027b40


	//   ....[172]....
        /*09ec*/ 	.word	0x00027b70


	//   ....[173]....
        /*09f0*/ 	.word	0x00027ba0


	//   ....[174]....
        /*09f4*/ 	.word	0x00027bd0


	//   ....[175]....
        /*09f8*/ 	.word	0x00027d50


	//   ....[176]....
        /*09fc*/ 	.word	0x00027d80


	//   ....[177]....
        /*0a00*/ 	.word	0x00027db0


	//   ....[178]....
        /*0a04*/ 	.word	0x00027de0


	//   ....[179]....
        /*0a08*/ 	.word	0x00027e10


	//   ....[180]....
        /*0a0c*/ 	.word	0x00027e40


	//   ....[181]....
        /*0a10*/ 	.word	0x00027f00


	//   ....[182]....
        /*0a14*/ 	.word	0x00027f20


	//   ....[183]....
        /*0a18*/ 	.word	0x00027f90


	//   ....[184]....
        /*0a1c*/ 	.word	0x00028630


	//   ....[185]....
        /*0a20*/ 	.word	0x00028970


	//   ....[186]....
        /*0a24*/ 	.word	0x00028a00


	//   ....[187]....
        /*0a28*/ 	.word	0x00028aa0


	//   ....[188]....
        /*0a2c*/ 	.word	0x00028b30


	//   ....[189]....
        /*0a30*/ 	.word	0x00028c20


	//   ....[190]....
        /*0a34*/ 	.word	0x00028cb0


	//   ....[191]....
        /*0a38*/ 	.word	0x00028d50


	//   ....[192]....
        /*0a3c*/ 	.word	0x00028de0


	//   ....[193]....
        /*0a40*/ 	.word	0x00028ed0


	//   ....[194]....
        /*0a44*/ 	.word	0x00028f60


	//   ....[195]....
        /*0a48*/ 	.word	0x00029000


	//   ....[196]....
        /*0a4c*/ 	.word	0x00029090


	//   ....[197]....
        /*0a50*/ 	.word	0x00029180


	//   ....[198]....
        /*0a54*/ 	.word	0x00029210


	//   ....[199]....
        /*0a58*/ 	.word	0x00029260


	//   ....[200]....
        /*0a5c*/ 	.word	0x000292b0


	//   ....[201]....
        /*0a60*/ 	.word	0x00029340


	//   ....[202]....
        /*0a64*/ 	.word	0x000293d0


	//   ....[203]....
        /*0a68*/ 	.word	0x00029420


	//   ....[204]....
        /*0a6c*/ 	.word	0x00029470


	//   ....[205]....
        /*0a70*/ 	.word	0x00029560


	//   ....[206]....
        /*0a74*/ 	.word	0x000295f0


	//   ....[207]....
        /*0a78*/ 	.word	0x00029640


	//   ....[208]....
        /*0a7c*/ 	.word	0x00029690


	//   ....[209]....
        /*0a80*/ 	.word	0x00029720


	//   ....[210]....
        /*0a84*/ 	.word	0x000297b0


	//   ....[211]....
        /*0a88*/ 	.word	0x00029800


	//   ....[212]....
        /*0a8c*/ 	.word	0x00029850


	//   ....[213]....
        /*0a90*/ 	.word	0x00029bf0


	//   ....[214]....
        /*0a94*/ 	.word	0x00029ed0


	//   ....[215]....
        /*0a98*/ 	.word	0x00029fc0


	//   ....[216]....
        /*0a9c*/ 	.word	0x0002a060


	//   ....[217]....
        /*0aa0*/ 	.word	0x0002a0c0


	//   ....[218]....
        /*0aa4*/ 	.word	0x0002a1d0


	//   ....[219]....
        /*0aa8*/ 	.word	0x0002a240


	//   ....[220]....
        /*0aac*/ 	.word	0x0002a350


	//   ....[221]....
        /*0ab0*/ 	.word	0x0002a3c0


	//   ....[222]....
        /*0ab4*/ 	.word	0x0002a4d0


	//   ....[223]....
        /*0ab8*/ 	.word	0x0002a540


	//   ....[224]....
        /*0abc*/ 	.word	0x0002a650


	//   ....[225]....
        /*0ac0*/ 	.word	0x0002a6c0


	//   ....[226]....
        /*0ac4*/ 	.word	0x0002a760


	//   ....[227]....
        /*0ac8*/ 	.word	0x0002a870


	//   ....[228]....
        /*0acc*/ 	.word	0x0002a8e0


	//   ....[229]....
        /*0ad0*/ 	.word	0x0002a940


	//   ....[230]....
        /*0ad4*/ 	.word	0x0002aa60


	//   ....[231]....
        /*0ad8*/ 	.word	0x0002aac0


	//   ....[232]....
        /*0adc*/ 	.word	0x0002abe0


	//   ....[233]....
        /*0ae0*/ 	.word	0x0002ac40


	//   ....[234]....
        /*0ae4*/ 	.word	0x0002ad60


	//   ....[235]....
        /*0ae8*/ 	.word	0x0002adc0


	//   ....[236]....
        /*0aec*/ 	.word	0x0002aee0


	//   ....[237]....
        /*0af0*/ 	.word	0x0002af40


	//   ....[238]....
        /*0af4*/ 	.word	0x0002b060


	//   ....[239]....
        /*0af8*/ 	.word	0x0002b0c0


	//   ....[240]....
        /*0afc*/ 	.word	0x0002b1d0


	//   ....[241]....
        /*0b00*/ 	.word	0x0002b230


	//   ....[242]....
        /*0b04*/ 	.word	0x0002b330


	//   ....[243]....
        /*0b08*/ 	.word	0x0002b460


	//   ....[244]....
        /*0b0c*/ 	.word	0x0002b510


	//   ....[245]....
        /*0b10*/ 	.word	0x0002b590


	//   ....[246]....
        /*0b14*/ 	.word	0x0002b670


	//   ....[247]....
        /*0b18*/ 	.word	0x0002b6d0


	//   ....[248]....
        /*0b1c*/ 	.word	0x0002b7a0


	//   ....[249]....
        /*0b20*/ 	.word	0x0002b800


	//   ....[250]....
        /*0b24*/ 	.word	0x0002b8d0


	//   ....[251]....
        /*0b28*/ 	.word	0x0002b930


	//   ....[252]....
        /*0b2c*/ 	.word	0x0002ba00


	//   ....[253]....
        /*0b30*/ 	.word	0x0002ba60


	//   ....[254]....
        /*0b34*/ 	.word	0x0002bb30


	//   ....[255]....
        /*0b38*/ 	.word	0x0002bc20


	//   ....[0]....
        /*0b3c*/ 	.word	0x0002bcc0


	//   ....[1]....
        /*0b40*/ 	.word	0x0002bd20


	//   ....[2]....
        /*0b44*/ 	.word	0x0002be10


	//   ....[3]....
        /*0b48*/ 	.word	0x0002be70


	//   ....[4]....
        /*0b4c*/ 	.word	0x0002bf50


	//   ....[5]....
        /*0b50*/ 	.word	0x0002bfb0


	//   ....[6]....
        /*0b54*/ 	.word	0x0002c090


	//   ....[7]....
        /*0b58*/ 	.word	0x0002c0f0


	//   ....[8]....
        /*0b5c*/ 	.word	0x0002c1d0


	//   ....[9]....
        /*0b60*/ 	.word	0x0002c230


	//   ....[10]....
        /*0b64*/ 	.word	0x0002c300


	//   ....[11]....
        /*0b68*/ 	.word	0x0002c430


	//   ....[12]....
        /*0b6c*/ 	.word	0x0002c530


	//   ....[13]....
        /*0b70*/ 	.word	0x0002c5c0


	//   ....[14]....
        /*0b74*/ 	.word	0x0002c690


	//   ....[15]....
        /*0b78*/ 	.word	0x0002c6f0


	//   ....[16]....
        /*0b7c*/ 	.word	0x0002c7c0


	//   ....[17]....
        /*0b80*/ 	.word	0x0002c820


	//   ....[18]....
        /*0b84*/ 	.word	0x0002c900


	//   ....[19]....
        /*0b88*/ 	.word	0x0002c960


	//   ....[20]....
        /*0b8c*/ 	.word	0x0002ca30


	//   ....[21]....
        /*0b90*/ 	.word	0x0002ca90


	//   ....[22]....
        /*0b94*/ 	.word	0x0002cb50


	//   ....[23]....
        /*0b98*/ 	.word	0x0002cbe0


	//   ....[24]....
        /*0b9c*/ 	.word	0x0002cc80


	//   ....[25]....
        /*0ba0*/ 	.word	0x0002cda0


	//   ....[26]....
        /*0ba4*/ 	.word	0x0002ce10


	//   ....[27]....
        /*0ba8*/ 	.word	0x0002ce80


	//   ....[28]....
        /*0bac*/ 	.word	0x0002cef0


	//   ....[29]....
        /*0bb0*/ 	.word	0x0002cf60


	//   ....[30]....
        /*0bb4*/ 	.word	0x0002cfe0


	//   ....[31]....
        /*0bb8*/ 	.word	0x0002d070


	//   ....[32]....
        /*0bbc*/ 	.word	0x0002d100


	//   ....[33]....
        /*0bc0*/ 	.word	0x0002d170


	//   ....[34]....
        /*0bc4*/ 	.word	0x0002d1e0


	//   ....[35]....
        /*0bc8*/ 	.word	0x0002d250


	//   ....[36]....
        /*0bcc*/ 	.word	0x0002d2d0


	//   ....[37]....
        /*0bd0*/ 	.word	0x0002d340


	//   ....[38]....
        /*0bd4*/ 	.word	0x0002d3e0


	//   ....[39]....
        /*0bd8*/ 	.word	0x0002d470


	//   ....[40]....
        /*0bdc*/ 	.word	0x0002d590


	//----- nvinfo : EIATTR_REG_RECONFIG
	.align		4
.L_234:
        /*0be0*/ 	.byte	0x01, 0x54
	.zero		2


	//----- nvinfo : EIATTR_SYSCALL_OFFSETS
	.align		4
        /*0be4*/ 	.byte	0x04, 0x46
        /*0be6*/ 	.short	(.L_236 - .L_235)


	//   ....[0]....
.L_235:
        /*0be8*/ 	.word	0x00001e00


	//   ....[1]....
        /*0bec*/ 	.word	0x00001f50


	//   ....[2]....
        /*0bf0*/ 	.word	0x0000b940


	//   ....[3]....
        /*0bf4*/ 	.word	0x0000bc60


	//   ....[4]....
        /*0bf8*/ 	.word	0x000243c0


	//   ....[5]....
        /*0bfc*/ 	.word	0x00024510


	//   ....[6]....
        /*0c00*/ 	.word	0x00024600


	//   ....[7]....
        /*0c04*/ 	.word	0x00025630


	//----- nvinfo : EIATTR_MBARRIER_INSTR_OFFSETS
	.align		4
.L_236:
        /*0c08*/ 	.byte	0x04, 0x39
        /*0c0a*/ 	.short	(.L_238 - .L_237)


	//   ....[0]....
.L_237:
        /*0c0c*/ 	.word	0x00000270
        /*0c10*/ 	.word	0x000000ff
        /*0c14*/ 	.word	0x0002a800
        /*0c18*/ 	.short	0x0100
        /*0c1a*/ 	.byte	0x08
	.zero		1


	//   ....[1]....
        /*0c1c*/ 	.word	0x00000280
        /*0c20*/ 	.word	0x000000ff
        /*0c24*/ 	.word	0x0002a820
        /*0c28*/ 	.short	0x0100
        /*0c2a*/ 	.byte	0x08
	.zero		1


	//   ....[2]....
        /*0c2c*/ 	.word	0x00000370
        /*0c30*/ 	.word	0x000000ff
        /*0c34*/ 	.word	0x0002a830
        /*0c38*/ 	.short	0x0100
        /*0c3a*/ 	.byte	0x08
	.zero		1


	//   ....[3]....
        /*0c3c*/ 	.word	0x00000380
        /*0c40*/ 	.word	0x000000ff
        /*0c44*/ 	.word	0x0002a840
        /*0c48*/ 	.short	0x0100
        /*0c4a*/ 	.byte	0x08
	.zero		1


	//   ....[4]....
        /*0c4c*/ 	.word	0x00000390
        /*0c50*/ 	.word	0x000000ff
        /*0c54*/ 	.word	0x0002a838
        /*0c58*/ 	.short	0x0100
        /*0c5a*/ 	.byte	0x08
	.zero		1


	//   ....[5]....
        /*0c5c*/ 	.word	0x000003a0
        /*0c60*/ 	.word	0x000000ff
        /*0c64*/ 	.word	0x0002a848
        /*0c68*/ 	.short	0x0100
        /*0c6a*/ 	.byte	0x08
	.zero		1


	//   ....[6]....
        /*0c6c*/ 	.word	0x000004d0
        /*0c70*/ 	.word	0x000000ff
        /*0c74*/ 	.word	0x0002a850
        /*0c78*/ 	.short	0x0100
        /*0c7a*/ 	.byte	0x08
	.zero		1


	//   ....[7]....
        /*0c7c*/ 	.word	0x000004e0
        /*0c80*/ 	.word	0x000000ff
        /*0c84*/ 	.word	0x0002a860
        /*0c88*/ 	.short	0x0100
        /*0c8a*/ 	.byte	0x08
	.zero		1


	//   ....[8]....
        /*0c8c*/ 	.word	0x000004f0
        /*0c90*/ 	.word	0x000000ff
        /*0c94*/ 	.word	0x0002a858
        /*0c98*/ 	.short	0x0100
        /*0c9a*/ 	.byte	0x08
	.zero		1


	//   ....[9]....
        /*0c9c*/ 	.word	0x00000500
        /*0ca0*/ 	.word	0x000000ff
        /*0ca4*/ 	.word	0x0002a868
        /*0ca8*/ 	.short	0x0100
        /*0caa*/ 	.byte	0x08
	.zero		1


	//   ....[10]....
        /*0cac*/ 	.word	0x000005f0
        /*0cb0*/ 	.word	0x000000ff
        /*0cb4*/ 	.word	0x0002a870
        /*0cb8*/ 	.short	0x0100
        /*0cba*/ 	.byte	0x06
	.zero		1


	//   ....[11]....
        /*0cbc*/ 	.word	0x00000600
        /*0cc0*/ 	.word	0x000000ff
        /*0cc4*/ 	.word	0x0002a880
        /*0cc8*/ 	.short	0x0100
        /*0cca*/ 	.byte	0x06
	.zero		1


	//   ....[12]....
        /*0ccc*/ 	.word	0x00000610
        /*0cd0*/ 	.word	0x000000ff
        /*0cd4*/ 	.word	0x0002a878
        /*0cd8*/ 	.short	0x0100
        /*0cda*/ 	.byte	0x06
	.zero		1


	//   ....[13]....
        /*0cdc*/ 	.word	0x00000620
        /*0ce0*/ 	.word	0x000000ff
        /*0ce4*/ 	.word	0x0002a888
        /*0ce8*/ 	.short	0x0100
        /*0cea*/ 	.byte	0x06
	.zero		1


	//   ....[14]....
        /*0cec*/ 	.word	0x00000750
        /*0cf0*/ 	.word	0x000000ff
        /*0cf4*/ 	.word	0x0002a890
        /*0cf8*/ 	.short	0x0100
        /*0cfa*/ 	.byte	0x08
	.zero		1


	//   ....[15]....
        /*0cfc*/ 	.word	0x00000760
        /*0d00*/ 	.word	0x000000ff
        /*0d04*/ 	.word	0x0002a8a0
        /*0d08*/ 	.short	0x0100
        /*0d0a*/ 	.byte	0x08
	.zero		1


	//   ....[16]....
        /*0d0c*/ 	.word	0x00000770
        /*0d10*/ 	.word	0x000000ff
        /*0d14*/ 	.word	0x0002a898
        /*0d18*/ 	.short	0x0100
        /*0d1a*/ 	.byte	0x08
	.zero		1


	//   ....[17]....
        /*0d1c*/ 	.word	0x00000780
        /*0d20*/ 	.word	0x000000ff
        /*0d24*/ 	.word	0x0002a8a8
        /*0d28*/ 	.short	0x0100
        /*0d2a*/ 	.byte	0x08
	.zero		1


	//   ....[18]....
        /*0d2c*/ 	.word	0x000008b0
        /*0d30*/ 	.word	0x000000ff
        /*0d34*/ 	.word	0x0002a8b0
        /*0d38*/ 	.short	0x0100
        /*0d3a*/ 	.byte	0x08
	.zero		1


	//   ....[19]....
        /*0d3c*/ 	.word	0x000008c0
        /*0d40*/ 	.word	0x000000ff
        /*0d44*/ 	.word	0x0002a8c0
        /*0d48*/ 	.short	0x0100
        /*0d4a*/ 	.byte	0x08
	.zero		1


	//   ....[20]....
        /*0d4c*/ 	.word	0x000008d0
        /*0d50*/ 	.word	0x000000ff
        /*0d54*/ 	.word	0x0002a8b8
        /*0d58*/ 	.short	0x0100
        /*0d5a*/ 	.byte	0x08
	.zero		1


	//   ....[21]....
        /*0d5c*/ 	.word	0x000008e0
        /*0d60*/ 	.word	0x000000ff
        /*0d64*/ 	.word	0x0002a8c8
        /*0d68*/ 	.short	0x0100
        /*0d6a*/ 	.byte	0x08
	.zero		1


	//   ....[22]....
        /*0d6c*/ 	.word	0x00003a00
        /*0d70*/ 	.word	0x00000056
        /*0d74*/ 	.word	0x0002a890
        /*0d78*/ 	.short	0x010a
        /*0d7a*/ 	.byte	0x3f
	.zero		1


	//   ....[23]....
        /*0d7c*/ 	.word	0x00007240
        /*0d80*/ 	.word	0x00000056
        /*0d84*/ 	.word	0x0002a890
        /*0d88*/ 	.short	0x010a
        /*0d8a*/ 	.byte	0x3f
	.zero		1


	//   ....[24]....
        /*0d8c*/ 	.word	0x0000a2a0
        /*0d90*/ 	.word	0x00000056
        /*0d94*/ 	.word	0x0002a890
        /*0d98*/ 	.short	0x010a
        /*0d9a*/ 	.byte	0x3f
	.zero		1


	//   ....[25]....
        /*0d9c*/ 	.word	0x0000aa60
        /*0da0*/ 	.word	0x0000000b
        /*0da4*/ 	.word	0x00000000
        /*0da8*/ 	.short	0x0101
        /*0daa*/ 	.byte	0x3f
	.zero		1


	//   ....[26]....
        /*0dac*/ 	.word	0x0000aaa0
        /*0db0*/ 	.word	0x00000056
        /*0db4*/ 	.word	0x0002a8b0
        /*0db8*/ 	.short	0x010a
        /*0dba*/ 	.byte	0x3f
	.zero		1


	//   ....[27]....
        /*0dbc*/ 	.word	0x0000b050
        /*0dc0*/ 	.word	0x00000056
        /*0dc4*/ 	.word	0x00000000
        /*0dc8*/ 	.short	0x0101
        /*0dca*/ 	.byte	0x3f
	.zero		1


	//   ....[28]....
        /*0dcc*/ 	.word	0x0000b9c0
        /*0dd0*/ 	.word	0x00000012
        /*0dd4*/ 	.word	0x0002a800
        /*0dd8*/ 	.short	0x010a
        /*0dda*/ 	.byte	0x3f
	.zero		1


	//   ....[29]....
        /*0ddc*/ 	.word	0x0000ba10
        /*0de0*/ 	.word	0x00000012
        /*0de4*/ 	.word	0x0002a800
        /*0de8*/ 	.short	0x010a
        /*0dea*/ 	.byte	0x3f
	.zero		1


	//   ....[30]....
        /*0dec*/ 	.word	0x0000ce30
        /*0df0*/ 	.word	0x00000012
        /*0df4*/ 	.word	0x0002a800
        /*0df8*/ 	.short	0x010a
        /*0dfa*/ 	.byte	0x3f
	.zero		1


	//   ....[31]....
        /*0dfc*/ 	.word	0x000103d0
        /*0e00*/ 	.word	0x00000012
        /*0e04*/ 	.word	0x0002a800
        /*0e08*/ 	.short	0x010a
        /*0e0a*/ 	.byte	0x3f
	.zero		1


	//   ....[32]....
        /*0e0c*/ 	.word	0x00012f80
        /*0e10*/ 	.word	0x00000009
        /*0e14*/ 	.word	0x0002a830
        /*0e18*/ 	.short	0x010a
        /*0e1a*/ 	.byte	0x3f
	.zero		1


	//   ....[33]....
        /*0e1c*/ 	.word	0x00012fc0
        /*0e20*/ 	.word	0x00000009
        /*0e24*/ 	.word	0x0002a830
        /*0e28*/ 	.short	0x010a
        /*0e2a*/ 	.byte	0x3f
	.zero		1


	//   ....[34]....
        /*0e2c*/ 	.word	0x00013a30
        /*0e30*/ 	.word	0x00000003
        /*0e34*/ 	.word	0x00000000
        /*0e38*/ 	.short	0x0101
        /*0e3a*/ 	.byte	0x3f
	.zero		1


	//   ....[35]....
        /*0e3c*/ 	.word	0x00015e50
        /*0e40*/ 	.word	0x00000005
        /*0e44*/ 	.word	0x0002a830
        /*0e48*/ 	.short	0x010a
        /*0e4a*/ 	.byte	0x3f
	.zero		1


	//   ....[36]....
        /*0e4c*/ 	.word	0x00015ec0
        /*0e50*/ 	.word	0x00000005
        /*0e54*/ 	.word	0x0002a830
        /*0e58*/ 	.short	0x010a
        /*0e5a*/ 	.byte	0x3f
	.zero		1


	//   ....[37]....
        /*0e5c*/ 	.word	0x00016a50
        /*0e60*/ 	.word	0x0000000e
        /*0e64*/ 	.word	0x0002a850
        /*0e68*/ 	.short	0x010a
        /*0e6a*/ 	.byte	0x3f
	.zero		1


	//   ....[38]....
        /*0e6c*/ 	.word	0x00016af0
        /*0e70*/ 	.word	0x0000000e
        /*0e74*/ 	.word	0x0002a850
        /*0e78*/ 	.short	0x010a
        /*0e7a*/ 	.byte	0x3f
	.zero		1


	//   ....[39]....
        /*0e7c*/ 	.word	0x00016e60
        /*0e80*/ 	.word	0x00000005
        /*0e84*/ 	.word	0x00000000
        /*0e88*/ 	.short	0x0101
        /*0e8a*/ 	.byte	0x3f
	.zero		1


	//   ....[40]....
        /*0e8c*/ 	.word	0x00018e80
        /*0e90*/ 	.word	0x00000003
        /*0e94*/ 	.word	0x00000000
        /*0e98*/ 	.short	0x0101
        /*0e9a*/ 	.byte	0x3f
	.zero		1


	//   ....[41]....
        /*0e9c*/ 	.word	0x00019410
        /*0ea0*/ 	.word	0x0000000f
        /*0ea4*/ 	.word	0x0002a830
        /*0ea8*/ 	.short	0x010a
        /*0eaa*/ 	.byte	0x3f
	.zero		1


	//   ....[42]....
        /*0eac*/ 	.word	0x00019480
        /*0eb0*/ 	.word	0x0000000f
        /*0eb4*/ 	.word	0x0002a830
        /*0eb8*/ 	.short	0x010a
        /*0eba*/ 	.byte	0x3f
	.zero		1


	//   ....[43]....
        /*0ebc*/ 	.word	0x0001a010
        /*0ec0*/ 	.word	0x0000000a
        /*0ec4*/ 	.word	0x0002a850
        /*0ec8*/ 	.short	0x010a
        /*0eca*/ 	.byte	0x3f
	.zero		1


	//   ....[44]....
        /*0ecc*/ 	.word	0x0001a0b0
        /*0ed0*/ 	.word	0x0000000a
        /*0ed4*/ 	.word	0x0002a850
        /*0ed8*/ 	.short	0x010a
        /*0eda*/ 	.byte	0x3f
	.zero		1


	//   ....[45]....
        /*0edc*/ 	.word	0x0001af10
        /*0ee0*/ 	.word	0x00000007
        /*0ee4*/ 	.word	0x00000000
        /*0ee8*/ 	.short	0x0101
        /*0eea*/ 	.byte	0x3f
	.zero		1


	//   ....[46]....
        /*0eec*/ 	.word	0x0001b190
        /*0ef0*/ 	.word	0x0000006b
        /*0ef4*/ 	.word	0x00000000
        /*0ef8*/ 	.short	0x0101
        /*0efa*/ 	.byte	0x3f
	.zero		1


	//   ....[47]....
        /*0efc*/ 	.word	0x0001b460
        /*0f00*/ 	.word	0x0000000e
        /*0f04*/ 	.word	0x0002a830
        /*0f08*/ 	.short	0x010a
        /*0f0a*/ 	.byte	0x3f
	.zero		1


	//   ....[48]....
        /*0f0c*/ 	.word	0x0001b4d0
        /*0f10*/ 	.word	0x0000000e
        /*0f14*/ 	.word	0x0002a830
        /*0f18*/ 	.short	0x010a
        /*0f1a*/ 	.byte	0x3f
	.zero		1


	//   ....[49]....
        /*0f1c*/ 	.word	0x0001c060
        /*0f20*/ 	.word	0x0000000c
        /*0f24*/ 	.word	0x0002a850
        /*0f28*/ 	.short	0x010a
        /*0f2a*/ 	.byte	0x3f
	.zero		1


	//   ....[50]....
        /*0f2c*/ 	.word	0x0001c100
        /*0f30*/ 	.word	0x0000000c
        /*0f34*/ 	.word	0x0002a850
        /*0f38*/ 	.short	0x010a
        /*0f3a*/ 	.byte	0x3f
	.zero		1


	//   ....[51]....
        /*0f3c*/ 	.word	0x0001c510
        /*0f40*/ 	.word	0x00000003
        /*0f44*/ 	.word	0x00000000
        /*0f48*/ 	.short	0x0101
        /*0f4a*/ 	.byte	0x3f
	.zero		1


	//   ....[52]....
        /*0f4c*/ 	.word	0x0001e480
        /*0f50*/ 	.word	0x0000000b
        /*0f54*/ 	.word	0x00000000
        /*0f58*/ 	.short	0x0101
        /*0f5a*/ 	.byte	0x3f
	.zero		1


	//   ....[53]....
        /*0f5c*/ 	.word	0x0001ea60
        /*0f60*/ 	.word	0x0000000d
        /*0f64*/ 	.word	0x0002a850
        /*0f68*/ 	.short	0x010a
        /*0f6a*/ 	.byte	0x3f
	.zero		1


	//   ....[54]....
        /*0f6c*/ 	.word	0x0001eb00
        /*0f70*/ 	.word	0x0000000d
        /*0f74*/ 	.word	0x0002a850
        /*0f78*/ 	.short	0x010a
        /*0f7a*/ 	.byte	0x3f
	.zero		1


	//   ....[55]....
        /*0f7c*/ 	.word	0x0001f000
        /*0f80*/ 	.word	0x00000003
        /*0f84*/ 	.word	0x00000000
        /*0f88*/ 	.short	0x0101
        /*0f8a*/ 	.byte	0x3f
	.zero		1


	//   ....[56]....
        /*0f8c*/ 	.word	0x00020500
        /*0f90*/ 	.word	0x00000000
        /*0f94*/ 	.word	0x00000000
        /*0f98*/ 	.short	0x0101
        /*0f9a*/ 	.byte	0x3f
	.zero		1


	//   ....[57]....
        /*0f9c*/ 	.word	0x00022c10
        /*0fa0*/ 	.word	0x00000017
        /*0fa4*/ 	.word	0x0002a820
        /*0fa8*/ 	.short	0x010a
        /*0faa*/ 	.byte	0x3f
	.zero		1


	//   ....[58]....
        /*0fac*/ 	.word	0x00022ca0
        /*0fb0*/ 	.word	0x00000003
        /*0fb4*/ 	.word	0x0002a8a0
        /*0fb8*/ 	.short	0x010a
        /*0fba*/ 	.byte	0x3f
	.zero		1


	//   ....[59]....
        /*0fbc*/ 	.word	0x000230e0
        /*0fc0*/ 	.word	0x00000003
        /*0fc4*/ 	.word	0x0002a8c0
        /*0fc8*/ 	.short	0x010a
        /*0fca*/ 	.byte	0x3f
	.zero		1


	//   ....[60]....
        /*0fcc*/ 	.word	0x00023510
        /*0fd0*/ 	.word	0x0000000b
        /*0fd4*/ 	.word	0x0002a8a0
        /*0fd8*/ 	.short	0x010a
        /*0fda*/ 	.byte	0x3f
	.zero		1


	//   ....[61]....
        /*0fdc*/ 	.word	0x00023940
        /*0fe0*/ 	.word	0x0000000b
        /*0fe4*/ 	.word	0x0002a8c0
        /*0fe8*/ 	.short	0x010a
        /*0fea*/ 	.byte	0x3f
	.zero		1


	//   ....[62]....
        /*0fec*/ 	.word	0x00024c50
        /*0ff0*/ 	.word	0x00000007
        /*0ff4*/ 	.word	0x0002a840
        /*0ff8*/ 	.short	0x010a
        /*0ffa*/ 	.byte	0x3f
	.zero		1


	//   ....[63]....
        /*0ffc*/ 	.word	0x00025330
        /*1000*/ 	.word	0x00000007
        /*1004*/ 	.word	0x0002a830
        /*1008*/ 	.short	0x0107
        /*100a*/ 	.byte	0x3f
	.zero		1


	//   ....[64]....
        /*100c*/ 	.word	0x000253e0
        /*1010*/ 	.word	0x00000007
        /*1014*/ 	.word	0x0002a830
        /*1018*/ 	.short	0x0101
        /*101a*/ 	.byte	0x3f
	.zero		1


	//   ....[65]....
        /*101c*/ 	.word	0x00026070
        /*1020*/ 	.word	0x00000017
        /*1024*/ 	.word	0x0002a800
        /*1028*/ 	.short	0x0107
        /*102a*/ 	.byte	0x3f
	.zero		1


	//   ....[66]....
        /*102c*/ 	.word	0x00026180
        /*1030*/ 	.word	0x00000017
        /*1034*/ 	.word	0x0002a800
        /*1038*/ 	.short	0x0101
        /*103a*/ 	.byte	0x3f
	.zero		1


	//   ....[67]....
        /*103c*/ 	.word	0x000261a0
        /*1040*/ 	.word	0x00000017
        /*1044*/ 	.word	0x0002a820
        /*1048*/ 	.short	0x010a
        /*104a*/ 	.byte	0x3f
	.zero		1


	//   ....[68]....
        /*104c*/ 	.word	0x00026510
        /*1050*/ 	.word	0x00000005
        /*1054*/ 	.word	0x0002a840
        /*1058*/ 	.short	0x010a
        /*105a*/ 	.byte	0x3f
	.zero		1


	//   ....[69]....
        /*105c*/ 	.word	0x00026a10
        /*1060*/ 	.word	0x00000005
        /*1064*/ 	.word	0x0002a830
        /*1068*/ 	.short	0x0107
        /*106a*/ 	.byte	0x3f
	.zero		1


	//   ....[70]....
        /*106c*/ 	.word	0x00026ac0
        /*1070*/ 	.word	0x00000005
        /*1074*/ 	.word	0x0002a830
        /*1078*/ 	.short	0x0101
        /*107a*/ 	.byte	0x3f
	.zero		1


	//   ....[71]....
        /*107c*/ 	.word	0x00026b20
        /*1080*/ 	.word	0x00000005
        /*1084*/ 	.word	0x0002a860
        /*1088*/ 	.short	0x010a
        /*108a*/ 	.byte	0x3f
	.zero		1


	//   ....[72]....
        /*108c*/ 	.word	0x00026f90
        /*1090*/ 	.word	0x00000005
        /*1094*/ 	.word	0x0002a850
        /*1098*/ 	.short	0x0107
        /*109a*/ 	.byte	0x3f
	.zero		1


	//   ....[73]....
        /*109c*/ 	.word	0x000270d0
        /*10a0*/ 	.word	0x00000005
        /*10a4*/ 	.word	0x0002a850
        /*10a8*/ 	.short	0x0101
        /*10aa*/ 	.byte	0x3f
	.zero		1


	//   ....[74]....
        /*10ac*/ 	.word	0x00027360
        /*10b0*/ 	.word	0x00000000
        /*10b4*/ 	.word	0x0002a860
        /*10b8*/ 	.short	0x010a
        /*10ba*/ 	.byte	0x3f
	.zero		1


	//   ....[75]....
        /*10bc*/ 	.word	0x000277d0
        /*10c0*/ 	.word	0x00000000
        /*10c4*/ 	.word	0x0002a850
        /*10c8*/ 	.short	0x0107
        /*10ca*/ 	.byte	0x3f
	.zero		1


	//   ....[76]....
        /*10cc*/ 	.word	0x00027890
        /*10d0*/ 	.word	0x00000000
        /*10d4*/ 	.word	0x0002a850
        /*10d8*/ 	.short	0x0101
        /*10da*/ 	.byte	0x3f
	.zero		1


	//   ....[77]....
        /*10dc*/ 	.word	0x000285b0
        /*10e0*/ 	.word	0x00000005
        /*10e4*/ 	.word	0x0002a820
        /*10e8*/ 	.short	0x010a
        /*10ea*/ 	.byte	0x3f
	.zero		1


	//   ....[78]....
        /*10ec*/ 	.word	0x00028740
        /*10f0*/ 	.word	0x00000003
        /*10f4*/ 	.word	0x0002a840
        /*10f8*/ 	.short	0x010a
        /*10fa*/ 	.byte	0x3f
	.zero		1


	//   ....[79]....
        /*10fc*/ 	.word	0x000287e0
        /*1100*/ 	.word	0x0000001b
        /*1104*/ 	.word	0x0002a840
        /*1108*/ 	.short	0x010a
        /*110a*/ 	.byte	0x3f
	.zero		1


	//   ....[80]....
        /*110c*/ 	.word	0x00028820
        /*1110*/ 	.word	0x00000003
        /*1114*/ 	.word	0x0002a860
        /*1118*/ 	.short	0x010a
        /*111a*/ 	.byte	0x3f
	.zero		1


	//   ....[81]....
        /*111c*/ 	.word	0x00028860
        /*1120*/ 	.word	0x0000001b
        /*1124*/ 	.word	0x0002a860
        /*1128*/ 	.short	0x010a
        /*112a*/ 	.byte	0x3f
	.zero		1


	//   ....[82]....
        /*112c*/ 	.word	0x000288c0
        /*1130*/ 	.word	0x00000056
        /*1134*/ 	.word	0x0002a890
        /*1138*/ 	.short	0x010a
        /*113a*/ 	.byte	0x3f
	.zero		1


	//   ....[83]....
        /*113c*/ 	.word	0x00028b70
        /*1140*/ 	.word	0x00000056
        /*1144*/ 	.word	0x0002a890
        /*1148*/ 	.short	0x010a
        /*114a*/ 	.byte	0x3f
	.zero		1


	//   ....[84]....
        /*114c*/ 	.word	0x00028e20
        /*1150*/ 	.word	0x00000056
        /*1154*/ 	.word	0x0002a890
        /*1158*/ 	.short	0x010a
        /*115a*/ 	.byte	0x3f
	.zero		1


	//   ....[85]....
        /*115c*/ 	.word	0x000290d0
        /*1160*/ 	.word	0x00000056
        /*1164*/ 	.word	0x0002a8b0
        /*1168*/ 	.short	0x010a
        /*116a*/ 	.byte	0x3f
	.zero		1


	//   ....[86]....
        /*116c*/ 	.word	0x000294b0
        /*1170*/ 	.word	0x00000012
        /*1174*/ 	.word	0x0002a800
        /*1178*/ 	.short	0x010a
        /*117a*/ 	.byte	0x3f
	.zero		1


	//   ....[87]....
        /*117c*/ 	.word	0x00029890
        /*1180*/ 	.word	0x00000012
        /*1184*/ 	.word	0x0002a800
        /*1188*/ 	.short	0x010a
        /*118a*/ 	.byte	0x3f
	.zero		1


	//   ....[88]....
        /*118c*/ 	.word	0x000298e0
        /*1190*/ 	.word	0x00000009
        /*1194*/ 	.word	0x0002a830
        /*1198*/ 	.short	0x010a
        /*119a*/ 	.byte	0x3f
	.zero		1


	//   ....[89]....
        /*119c*/ 	.word	0x00029930
        /*11a0*/ 	.word	0x00000005
        /*11a4*/ 	.word	0x0002a830
        /*11a8*/ 	.short	0x010a
        /*11aa*/ 	.byte	0x3f
	.zero		1


	//   ....[90]....
        /*11ac*/ 	.word	0x00029980
        /*11b0*/ 	.word	0x0000000e
        /*11b4*/ 	.word	0x0002a850
        /*11b8*/ 	.short	0x010a
        /*11ba*/ 	.byte	0x3f
	.zero		1


	//   ....[91]....
        /*11bc*/ 	.word	0x000299d0
        /*11c0*/ 	.word	0x0000000f
        /*11c4*/ 	.word	0x0002a830
        /*11c8*/ 	.short	0x010a
        /*11ca*/ 	.byte	0x3f
	.zero		1


	//   ....[92]....
        /*11cc*/ 	.word	0x00029a20
        /*11d0*/ 	.word	0x0000000a
        /*11d4*/ 	.word	0x0002a850
        /*11d8*/ 	.short	0x010a
        /*11da*/ 	.byte	0x3f
	.zero		1


	//   ....[93]....
        /*11dc*/ 	.word	0x00029a70
        /*11e0*/ 	.word	0x0000000e
        /*11e4*/ 	.word	0x0002a830
        /*11e8*/ 	.short	0x010a
        /*11ea*/ 	.byte	0x3f
	.zero		1


	//   ....[94]....
        /*11ec*/ 	.word	0x00029ac0
        /*11f0*/ 	.word	0x0000000c
        /*11f4*/ 	.word	0x0002a850
        /*11f8*/ 	.short	0x010a
        /*11fa*/ 	.byte	0x3f
	.zero		1


	//   ....[95]....
        /*11fc*/ 	.word	0x00029b10
        /*1200*/ 	.word	0x0000000d
        /*1204*/ 	.word	0x0002a850
        /*1208*/ 	.short	0x010a
        /*120a*/ 	.byte	0x3f
	.zero		1


	//   ....[96]....
        /*120c*/ 	.word	0x00029cb0
        /*1210*/ 	.word	0x00000017
        /*1214*/ 	.word	0x0002a820
        /*1218*/ 	.short	0x010a
        /*121a*/ 	.byte	0x3f
	.zero		1


	//   ....[97]....
        /*121c*/ 	.word	0x00029d00
        /*1220*/ 	.word	0x00000003
        /*1224*/ 	.word	0x0002a8a0
        /*1228*/ 	.short	0x010a
        /*122a*/ 	.byte	0x3f
	.zero		1


	//   ....[98]....
        /*122c*/ 	.word	0x00029d50
        /*1230*/ 	.word	0x00000003
        /*1234*/ 	.word	0x0002a8c0
        /*1238*/ 	.short	0x010a
        /*123a*/ 	.byte	0x3f
	.zero		1


	//   ....[99]....
        /*123c*/ 	.word	0x00029da0
        /*1240*/ 	.word	0x0000000b
        /*1244*/ 	.word	0x0002a8a0
        /*1248*/ 	.short	0x010a
        /*124a*/ 	.byte	0x3f
	.zero		1


	//   ....[100]....
        /*124c*/ 	.word	0x00029df0
        /*1250*/ 	.word	0x0000000b
        /*1254*/ 	.word	0x0002a8c0
        /*1258*/ 	.short	0x010a
        /*125a*/ 	.byte	0x3f
	.zero		1


	//   ....[101]....
        /*125c*/ 	.word	0x00029f10
        /*1260*/ 	.word	0x00000007
        /*1264*/ 	.word	0x0002a840
        /*1268*/ 	.short	0x010a
        /*126a*/ 	.byte	0x3f
	.zero		1


	//   ....[102]....
        /*126c*/ 	.word	0x0002b360
        /*1270*/ 	.word	0x00000017
        /*1274*/ 	.word	0x0002a820
        /*1278*/ 	.short	0x010a
        /*127a*/ 	.byte	0x3f
	.zero		1


	//   ....[103]....
        /*127c*/ 	.word	0x0002b3b0
        /*1280*/ 	.word	0x00000005
        /*1284*/ 	.word	0x0002a840
        /*1288*/ 	.short	0x010a
        /*128a*/ 	.byte	0x3f
	.zero		1


	//   ....[104]....
        /*128c*/ 	.word	0x0002bb70
        /*1290*/ 	.word	0x00000005
        /*1294*/ 	.word	0x0002a860
        /*1298*/ 	.short	0x010a
        /*129a*/ 	.byte	0x3f
	.zero		1


	//   ....[105]....
        /*129c*/ 	.word	0x0002c380
        /*12a0*/ 	.word	0x00000000
        /*12a4*/ 	.word	0x0002a860
        /*12a8*/ 	.short	0x010a
        /*12aa*/ 	.byte	0x3f
	.zero		1


	//   ....[106]....
        /*12ac*/ 	.word	0x0002d4b0
        /*12b0*/ 	.word	0x00000005
        /*12b4*/ 	.word	0x0002a820
        /*12b8*/ 	.short	0x010a
        /*12ba*/ 	.byte	0x3f
	.zero		1


	//   ....[107]....
        /*12bc*/ 	.word	0x0002d650
        /*12c0*/ 	.word	0x00000003
        /*12c4*/ 	.word	0x0002a840
        /*12c8*/ 	.short	0x010a
        /*12ca*/ 	.byte	0x3f
	.zero		1


	//   ....[108]....
        /*12cc*/ 	.word	0x0002d6a0
        /*12d0*/ 	.word	0x0000001b
        /*12d4*/ 	.word	0x0002a840
        /*12d8*/ 	.short	0x010a
        /*12da*/ 	.byte	0x3f
	.zero		1


	//   ....[109]....
        /*12dc*/ 	.word	0x0002d6f0
        /*12e0*/ 	.word	0x00000003
        /*12e4*/ 	.word	0x0002a860
        /*12e8*/ 	.short	0x010a
        /*12ea*/ 	.byte	0x3f
	.zero		1


	//----- nvinfo : EIATTR_NUM_MBARRIERS
	.align		4
.L_238:
        /*12ec*/ 	.byte	0x03, 0x38
        /*12ee*/ 	.short	0x0016


	//----- nvinfo : EIATTR_EXIT_INSTR_OFFSETS
	.align		4
        /*12f0*/ 	.byte	0x04, 0x1c
        /*12f2*/ 	.short	(.L_240 - .L_239)


	//   ....[0]....
.L_239:
        /*12f4*/ 	.word	0x000288b0


	//----- nvinfo : EIATTR_MAX_THREADS
	.align		4
.L_240:
        /*12f8*/ 	.byte	0x04, 0x05
        /*12fa*/ 	.short	(.L_242 - .L_241)
.L_241:
        /*12fc*/ 	.word	0x00000180
        /*1300*/ 	.word	0x00000001
        /*1304*/ 	.word	0x00000001


	//----- nvinfo : EIATTR_CRS_STACK_SIZE
	.align		4
.L_242:
        /*1308*/ 	.byte	0x04, 0x1e
        /*130a*/ 	.short	(.L_244 - .L_243)
.L_243:
        /*130c*/ 	.word	0x00000000


	//----- nvinfo : EIATTR_CBANK_PARAM_SIZE
	.align		4
.L_244:
        /*1310*/ 	.byte	0x03, 0x19
        /*1312*/ 	.short	0x0af0


	//----- nvinfo : EIATTR_PARAM_CBANK
	.align		4
        /*1314*/ 	.byte	0x04, 0x0a
        /*1316*/ 	.short	(.L_246 - .L_245)
	.align		4
.L_245:
        /*1318*/ 	.word	index@(.nv.constant0._ZN7cutlass13device_kernelIN5flash11enable_sm90INS1_16FlashAttnFwdSm90INS1_25CollectiveMainloopFwdSm90ILi2EN4cute5tupleIJNS5_1CILi1EEES8_S8_EEENS6_IJNS7_ILi128EEENS7_ILi96EEENS7_ILi192EEEEEELi128ENS_10bfloat16_tEfNS_4arch4Sm90ELb0ELb1ELb0ELb1ELb1ELb1ELb0ELb1ELb1ELb1ELb0ELb0EEENS1_21CollectiveEpilogueFwdINS6_IJSA_SA_SB_EEES9_SE_SG_Li256ELb1ELb1ELb0ELb0EEENS1_36VarlenDynamicPersistentTileSchedulerILi128ELi96ELi256ELi128ELb0ELb1ELb1ELb1ELb0ELb1EEEEEEEEEvNT_6ParamsE)
        /*131c*/ 	.short	0x0210
        /*131e*/ 	.short	0x0af0


	//----- nvinfo : EIATTR_SW_WAR
	.align		4
.L_246:
        /*1320*/ 	.byte	0x04, 0x36
        /*1322*/ 	.short	(.L_248 - .L_247)
.L_247:
        /*1324*/ 	.word	0x00000008
.L_248:


//--------------------- .nv.info._ZN7cutlass13device_kernelIN5flash11enable_sm90INS1_16FlashAttnFwdSm90INS1_25CollectiveMainloopFwdSm90ILi2EN4cute5tupleIJNS5_1CILi1EEES8_S8_EEENS6_IJNS7_ILi128EEENS7_ILi96EEENS7_ILi192EEEEEELi128ENS_10bfloat16_tEfNS_4arch4Sm90ELb1ELb0ELb0ELb0ELb1ELb0ELb0ELb1ELb1ELb1ELb0ELb0EEENS1_21CollectiveEpilogueFwdINS6_IJSA_SA_SB_EEES9_SE_SG_Li256ELb0ELb1ELb0ELb0EEENS1_30DynamicPersistentTileSchedulerILi256ELi128ELb0ELb1ELb1EEEEEEEEEvNT_6ParamsE --------------------------
	.section	.nv.info._ZN7cutlass13device_kernelIN5flash11enable_sm90INS1_16FlashAttnFwdSm90INS1_25CollectiveMainloopFwdSm90ILi2EN4cute5tupleIJNS5_1CILi1EEES8_S8_EEENS6_IJNS7_ILi128EEENS7_ILi96EEENS7_ILi192EEEEEELi128ENS_10bfloat16_tEfNS_4arch4Sm90ELb1ELb0ELb0ELb0ELb1ELb0ELb0ELb1ELb1ELb1ELb0ELb0EEENS1_21CollectiveEpilogueFwdINS6_IJSA_SA_SB_EEES9_SE_SG_Li256ELb0ELb1ELb0ELb0EEENS1_30DynamicPersistentTileSchedulerILi256ELi128ELb0ELb1ELb1EEEEEEEEEvNT_6ParamsE,"",@"SHT_CUDA_INFO"
	.sectionflags	@""
	.align	4


	//----- nvinfo : EIATTR_CUDA_API_VERSION
	.align		4
        /*0000*/ 	.byte	0x04, 0x37
        /*0002*/ 	.short	(.L_250 - .L_249)
.L_249:
        /*0004*/ 	.word	0x00000082


	//----- nvinfo : EIATTR_KPARAM_INFO
	.align		4
.L_250:
        /*0008*/ 	.byte	0x04, 0x17
        /*000a*/ 	.short	(.L_252 - .L_251)
.L_251:
        /*000c*/ 	.word	0x00000000
        /*0010*/ 	.short	0x0000
        /*0012*/ 	.short	0x0070
        /*0014*/ 	.byte	0x00, 0xf0, 0x01, 0x2a


	//----- nvinfo : EIATTR_SPARSE_MMA_MASK
	.align		4
.L_252:
        /*0018*/ 	.byte	0x03, 0x50
        /*001a*/ 	.short	0x0000


	//----- nvinfo : EIATTR_MAXREG_COUNT
	.align		4
        /*001c*/ 	.byte	0x03, 0x1b
        /*001e*/ 	.short	0x00a8


	//----- nvinfo : EIATTR_NUM_BARRIERS
	.align		4
        /*0020*/ 	.byte	0x02, 0x4c
        /*0022*/ 	.byte	0x09
	.zero		1


	//----- nvinfo : EIATTR_EXTERNS
	.align		4
        /*0024*/ 	.byte	0x04, 0x0f
        /*0026*/ 	.short	(.L_254 - .L_253)


	//   ....[0]....
	.align		4
.L_253:
        /*0028*/ 	.word	index@(__assertfail)


	//----- nvinfo : EIATTR_ANNOTATIONS
	.align		4
.L_254:
        /*002c*/ 	.byte	0x04, 0x55
        /*002e*/ 	.short	(.L_256 - .L_255)


	//   ....[0]....
.L_255:
        /*0030*/ 	.word	0x00000001
        /*0034*/ 	.byte	0xa0, 0x08, 0x00, 0x00, 0x01, 0x00, 0x00, 0x00, 0x60, 0x09, 0x00, 0x00, 0x01, 0x00, 0x00, 0x00
        /*0044*/ 	.byte	0xf0, 0x9f, 0x00, 0x00, 0x01, 0x00, 0x00, 0x00, 0x90, 0xa0, 0x00, 0x00, 0x01, 0x00, 0x00, 0x00
        /*0054*/ 	.byte	0x20, 0xa1, 0x00, 0x00, 0x01, 0x00, 0x00, 0x00, 0x60, 0xc4, 0x00, 0x00, 0x01, 0x00, 0x00, 0x00
        /*0064*/ 	.byte	0x80, 0xc4, 0x00, 0x00, 0x01, 0x00, 0x00, 0x00, 0xd0, 0xdc, 0x00, 0x00, 0x01, 0x00, 0x00, 0x00
        /*0074*/ 	.byte	0x70, 0xde, 0x00, 0x00


	//----- nvinfo : EIATTR_MERCURY_ISA_VERSION
	.align		4
.L_256:
        /*0078*/ 	.byte	0x03, 0x5f
        /*007a*/ 	.short	0x0101


	//----- nvinfo : EIATTR_INT_WARP_WIDE_INSTR_OFFSETS
	.align		4
        /*007c*/ 	.byte	0x04, 0x31
        /*007e*/ 	.short	(.L_258 - .L_257)


	//   ....[0]....
.L_257:
        /*0080*/ 	.word	0x000000c0


	//   ....[1]....
        /*0084*/ 	.word	0x000000d0


	//   ....[2]....
        /*0088*/ 	.word	0x00000170


	//   ....[3]....
        /*008c*/ 	.word	0x0000a960


	//   ....[4]....
        /*0090*/ 	.word	0x0000a9f0


	//   ....[5]....
        /*0094*/ 	.word	0x0000d4f0


	//   ....[6]....
        /*0098*/ 	.word	0x0000d580


	//----- nvinfo : EIATTR_COOP_GROUP_MASK_REGIDS
	.align		4
.L_258:
        /*009c*/ 	.byte	0x04, 0x29
        /*009e*/ 	.short	(.L_260 - .L_259)


	//   ....[0]....
.L_259:
        /*00a0*/ 	.word	0xffffffff


	//   ....[1]....
        /*00a4*/ 	.word	0xffffffff


	//   ....[2]....
        /*00a8*/ 	.word	0xffffffff


	//   ....[3]....
        /*00ac*/ 	.word	0xffffffff


	//   ....[4]....
        /*00b0*/ 	.word	0xffffffff


	//   ....[5]....
        /*00b4*/ 	.word	0xffffffff


	//   ....[6]....
        /*00b8*/ 	.word	0xffffffff


	//   ....[7]....
        /*00bc*/ 	.word	0xffffffff


	//   ....[8]....
        /*00c0*/ 	.word	0xffffffff


	//   ....[9]....
        /*00c4*/ 	.word	0xffffffff


	//   ....[10]....
        /*00c8*/ 	.word	0xffffffff


	//   ....[11]....
        /*00cc*/ 	.word	0xffffffff


	//   ....[12]....
        /*00d0*/ 	.word	0xffffffff


	//   ....[13]....
        /*00d4*/ 	.word	0xffffffff


	//   ....[14]....
        /*00d8*/ 	.word	0xffffffff


	//   ....[15]....
        /*00dc*/ 	.word	0xffffffff


	//   ....[16]....
        /*00e0*/ 	.word	0xffffffff


	//   ....[17]....
        /*00e4*/ 	.word	0xffffffff


	//   ....[18]....
        /*00e8*/ 	.word	0xffffffff


	//   ....[19]....
        /*00ec*/ 	.word	0xffffffff


	//   ....[20]....
        /*00f0*/ 	.word	0xffffffff


	//   ....[21]....
        /*00f4*/ 	.word	0xffffffff


	//   ....[22]....
        /*00f8*/ 	.word	0xffffffff


	//   ....[23]....
        /*00fc*/ 	.word	0xffffffff


	//   ....[24]....
        /*0100*/ 	.word	0xffffffff


	//   ....[25]....
        /*0104*/ 	.word	0xffffffff


	//   ....[26]....
        /*0108*/ 	.word	0xffffffff


	//   ....[27]....
        /*010c*/ 	.word	0xffffffff


	//   ....[28]....
        /*0110*/ 	.word	0xffffffff


	//   ....[29]....
        /*0114*/ 	.word	0xffffffff


	//   ....[30]....
        /*0118*/ 	.word	0xffffffff


	//   ....[31]....
        /*011c*/ 	.word	0xffffffff


	//   ....[32]....
        /*0120*/ 	.word	0xffffffff


	//   ....[33]....
        /*0124*/ 	.word	0xffffffff


	//   ....[34]....
        /*0128*/ 	.word	0xffffffff


	//   ....[35]....
        /*012c*/ 	.word	0xffffffff


	//   ....[36]....
        /*0130*/ 	.word	0xffffffff


	//   ....[37]....
        /*0134*/ 	.word	0xffffffff


	//   ....[38]....
        /*0138*/ 	.word	0xffffffff


	//   ....[39]....
        /*013c*/ 	.word	0xffffffff


	//   ....[40]....
        /*0140*/ 	.word	0xffffffff


	//   ....[41]....
        /*0144*/ 	.word	0xffffffff


	//   ....[42]....
        /*0148*/ 	.word	0xffffffff


	//   ....[43]....
        /*014c*/ 	.word	0xffffffff


	//   ....[44]....
        /*0150*/ 	.word	0xffffffff


	//   ....[45]....
        /*0154*/ 	.word	0xffffffff


	//   ....[46]....
        /*0158*/ 	.word	0xffffffff


	//   ....[47]....
        /*015c*/ 	.word	0xffffffff


	//   ....[48]....
        /*0160*/ 	.word	0xffffffff


	//   ....[49]....
        /*0164*/ 	.word	0xffffffff


	//   ....[50]....
        /*0168*/ 	.word	0xffffffff


	//   ....[51]....
        /*016c*/ 	.word	0xffffffff


	//   ....[52]....
        /*0170*/ 	.word	0xffffffff


	//   ....[53]....
        /*0174*/ 	.word	0xffffffff


	//   ....[54]....
        /*0178*/ 	.word	0xffffffff


	//   ....[55]....
        /*017c*/ 	.word	0xffffffff


	//   ....[56]....
        /*0180*/ 	.word	0xffffffff


	//   ....[57]....
        /*0184*/ 	.word	0xffffffff


	//   ....[58]....
        /*0188*/ 	.word	0xffffffff


	//   ....[59]....
        /*018c*/ 	.word	0xffffffff


	//   ....[60]....
        /*0190*/ 	.word	0xffffffff


	//   ....[61]....
        /*0194*/ 	.word	0xffffffff


	//   ....[62]....
        /*0198*/ 	.word	0xffffffff


	//   ....[63]....
        /*019c*/ 	.word	0xffffffff


	//   ....[64]....
        /*01a0*/ 	.word	0xffffffff


	//   ....[65]....
        /*01a4*/ 	.word	0xffffffff


	//   ....[66]....
        /*01a8*/ 	.word	0xffffffff


	//   ....[67]....
        /*01ac*/ 	.word	0xffffffff


	//   ....[68]....
        /*01b0*/ 	.word	0xffffffff


	//   ....[69]....
        /*01b4*/ 	.word	0xffffffff


	//   ....[70]....
        /*01b8*/ 	.word	0xffffffff


	//   ....[71]....
        /*01bc*/ 	.word	0xffffffff


	//   ....[72]....
        /*01c0*/ 	.word	0xffffffff


	//   ....[73]....
        /*01c4*/ 	.word	0xffffffff


	//   ....[74]....
        /*01c8*/ 	.word	0xffffffff


	//   ....[75]....
        /*01cc*/ 	.word	0xffffffff


	//   ....[76]....
        /*01d0*/ 	.word	0xffffffff


	//   ....[77]....
        /*01d4*/ 	.word	0xffffffff


	//   ....[78]....
        /*01d8*/ 	.word	0xffffffff


	//   ....[79]....
        /*01dc*/ 	.word	0xffffffff


	//   ....[80]....
        /*01e0*/ 	.word	0xffffffff


	//   ....[81]....
        /*01e4*/ 	.word	0xffffffff


	//   ....[82]....
        /*01e8*/ 	.word	0xffffffff


	//   ....[83]....
        /*01ec*/ 	.word	0xffffffff


	//   ....[84]....
        /*01f0*/ 	.word	0xffffffff


	//   ....[85]....
        /*01f4*/ 	.word	0xffffffff


	//   ....[86]....
        /*01f8*/ 	.word	0xffffffff


	//   ....[87]....
        /*01fc*/ 	.word	0xffffffff


	//   ....[88]....
        /*0200*/ 	.word	0xffffffff


	//   ....[89]....
        /*0204*/ 	.word	0xffffffff


	//   ....[90]....
        /*0208*/ 	.word	0xffffffff


	//   ....[91]....
        /*020c*/ 	.word	0xffffffff


	//   ....[92]....
        /*0210*/ 	.word	0xffffffff


	//   ....[93]....
        /*0214*/ 	.word	0xffffffff


	//   ....[94]....
        /*0218*/ 	.word	0xffffffff


	//   ....[95]....
        /*021c*/ 	.word	0xffffffff


	//   ....[96]....
        /*0220*/ 	.word	0xffffffff


	//   ....[97]....
        /*0224*/ 	.word	0xffffffff


	//   ....[98]....
        /*0228*/ 	.word	0xffffffff


	//   ....[99]....
        /*022c*/ 	.word	0xffffffff


	//   ....[100]....
        /*0230*/ 	.word	0xffffffff


	//   ....[101]....
        /*0234*/ 	.word	0xffffffff


	//   ....[102]....
        /*0238*/ 	.word	0xffffffff


	//   ....[103]....
        /*023c*/ 	.word	0xffffffff


	//   ....[104]....
        /*0240*/ 	.word	0xffffffff


	//   ....[105]....
        /*0244*/ 	.word	0xffffffff


	//   ....[106]....
        /*0248*/ 	.word	0xffffffff


	//   ....[107]....
        /*024c*/ 	.word	0xffffffff


	//   ....[108]....
        /*0250*/ 	.word	0xffffffff


	//   ....[109]....
        /*0254*/ 	.word	0xffffffff


	//   ....[110]....
        /*0258*/ 	.word	0xffffffff


	//   ....[111]....
        /*025c*/ 	.word	0xffffffff


	//   ....[112]....
        /*0260*/ 	.word	0xffffffff


	//   ....[113]....
        /*0264*/ 	.word	0xffffffff


	//   ....[114]....
        /*0268*/ 	.word	0x0500000f


	//   ....[115]....
        /*026c*/ 	.word	0x0500000f


	//   ....[116]....
        /*0270*/ 	.word	0x0500000f


	//   ....[117]....
        /*0274*/ 	.word	0x0500000f


	//   ....[118]....
        /*0278*/ 	.word	0x0500000f


	//   ....[119]....
        /*027c*/ 	.word	0x0500000f


	//   ....[120]....
        /*0280*/ 	.word	0x0500000f


	//   ....[121]....
        /*0284*/ 	.word	0x0500000f


	//   ....[122]....
        /*0288*/ 	.word	0x0500000f


	//   ....[123]....
        /*028c*/ 	.word	0x0500000f


	//   ....[124]....
        /*0290*/ 	.word	0x0500000f


	//   ....[125]....
        /*0294*/ 	.word	0x0500000f


	//   ....[126]....
        /*0298*/ 	.word	0x0500000f


	//   ....[127]....
        /*029c*/ 	.word	0x0500000f


	//   ....[128]....
        /*02a0*/ 	.word	0x0500000f


	//   ....[129]....
        /*02a4*/ 	.word	0x0500000f


	//   ....[130]....
        /*02a8*/ 	.word	0x0500000f


	//   ....[131]....
        /*02ac*/ 	.word	0x0500000f


	//   ....[132]....
        /*02b0*/ 	.word	0x0500000f


	//   ....[133]....
        /*02b4*/ 	.word	0x0500000f


	//   ....[134]....
        /*02b8*/ 	.word	0x0500000f


	//   ....[135]....
        /*02bc*/ 	.word	0x0500000f


	//   ....[136]....
        /*02c0*/ 	.word	0x0500000f


	//   ....[137]....
        /*02c4*/ 	.word	0x0500000f


	//   ....[138]....
        /*02c8*/ 	.word	0x0500000f


	//   ....[139]....
        /*02cc*/ 	.word	0x0500000f


	//   ....[140]....
        /*02d0*/ 	.word	0x0500000f


	//   ....[141]....
        /*02d4*/ 	.word	0x0500000f


	//   ....[142]....
        /*02d8*/ 	.word	0x0500000f


	//   ....[143]....
        /*02dc*/ 	.word	0x0500000f


	//   ....[144]....
        /*02e0*/ 	.word	0x0500000f


	//   ....[145]....
        /*02e4*/ 	.word	0x0500000f


	//   ....[146]....
        /*02e8*/ 	.word	0x0500000f


	//   ....[147]....
        /*02ec*/ 	.word	0x0500000f


	//   ....[148]....
        /*02f0*/ 	.word	0x0500000f


	//   ....[149]....
        /*02f4*/ 	.word	0x0500000f


	//   ....[150]....
        /*02f8*/ 	.word	0x0500000f


	//   ....[151]....
        /*02fc*/ 	.word	0x0500000f


	//   ....[152]....
        /*0300*/ 	.word	0x0500000f


	//   ....[153]....
        /*0304*/ 	.word	0x0500000f


	//   ....[154]....
        /*0308*/ 	.word	0x0500000f


	//   ....[155]....
        /*030c*/ 	.word	0x0500000f


	//   ....[156]....
        /*0310*/ 	.word	0x0500000f


	//   ....[157]....
        /*0314*/ 	.word	0x0500000f


	//   ....[158]....
        /*0318*/ 	.word	0x0500000f


	//   ....[159]....
        /*031c*/ 	.word	0x0500000f


	//   ....[160]....
        /*0320*/ 	.word	0x0500000f


	//   ....[161]....
        /*0324*/ 	.word	0x0500000f


	//   ....[162]....
        /*0328*/ 	.word	0x0500000f


	//   ....[163]....
        /*032c*/ 	.word	0x0500000f


	//   ....[164]....
        /*0330*/ 	.word	0x0500000f


	//   ....[165]....
        /*0334*/ 	.word	0x0500000f


	//   ....[166]....
        /*0338*/ 	.word	0x0500000f


	//   ....[167]....
        /*033c*/ 	.word	0x0500000f


	//   ....[168]....
        /*0340*/ 	.word	0x0500000f


	//   ....[169]....
        /*0344*/ 	.word	0x0500000f


	//   ....[170]....
        /*0348*/ 	.word	0x0500000f


	//   ....[171]....
        /*034c*/ 	.word	0x0500000f


	//   ....[172]....
        /*0350*/ 	.word	0x0500000f


	//   ....[173]....
        /*0354*/ 	.word	0x0500000f


	//   ....[174]....
        /*0358*/ 	.word	0x0500000f


	//   ....[175]....
        /*035c*/ 	.word	0x0500000f


	//   ....[176]....
        /*0360*/ 	.word	0x0500000f


	//   ....[177]....
        /*0364*/ 	.word	0x0500000f


	//   ....[178]....
        /*0368*/ 	.word	0x0500000f


	//   ....[179]....
        /*036c*/ 	.word	0x0500000f


	//   ....[180]....
        /*0370*/ 	.word	0x0500000f


	//----- nvinfo : EIATTR_COOP_GROUP_INSTR_OFFSETS
	.align		4
.L_260:
        /*0374*/ 	.byte	0x04, 0x28
        /*0376*/ 	.short	(.L_262 - .L_261)


	//   ....[0]....
.L_261:
        /*0378*/ 	.word	0x00000070


	//   ....[1]....
        /*037c*/ 	.word	0x000000b0


	//   ....[2]....
        /*0380*/ 	.word	0x000002d0


	//   ....[3]....
        /*0384*/ 	.word	0x00000430


	//   ....[4]....
        /*0388*/ 	.word	0x00000550


	//   ....[5]....
        /*038c*/ 	.word	0x000006b0


	//   ....[6]....
        /*0390*/ 	.word	0x000013e0


	//   ....[7]....
        /*0394*/ 	.word	0x00001dc0


	//   ....[8]....
        /*0398*/ 	.word	0x00001df0


	//   ....[9]....
        /*039c*/ 	.word	0x000022f0


	//   ....[10]....
        /*03a0*/ 	.word	0x00002340


	//   ....[11]....
        /*03a4*/ 	.word	0x00002b40


	//   ....[12]....
        /*03a8*/ 	.word	0x00002bc0


	//   ....[13]....
        /*03ac*/ 	.word	0x00004350


	//   ....[14]....
        /*03b0*/ 	.word	0x00004370


	//   ....[15]....
        /*03b4*/ 	.word	0x00004870


	//   ....[16]....
        /*03b8*/ 	.word	0x00004940


	//   ....[17]....
        /*03bc*/ 	.word	0x00004f70


	//   ....[18]....
        /*03c0*/ 	.word	0x00004fd0


	//   ....[19]....
        /*03c4*/ 	.word	0x000069c0


	//   ....[20]....
        /*03c8*/ 	.word	0x000069d0


	//   ....[21]....
        /*03cc*/ 	.word	0x00006a00


	//   ....[22]....
        /*03d0*/ 	.word	0x00006a20


	//   ....[23]....
        /*03d4*/ 	.word	0x00007b10


	//   ....[24]....
        /*03d8*/ 	.word	0x00007b40


	//   ....[25]....
        /*03dc*/ 	.word	0x00007bf0


	//   ....[26]....
        /*03e0*/ 	.word	0x00007c00


	//   ....[27]....
        /*03e4*/ 	.word	0x00008d20


	//   ....[28]....
        /*03e8*/ 	.word	0x00008d60


	//   ....[29]....
        /*03ec*/ 	.word	0x00008d90


	//   ....[30]....
        /*03f0*/ 	.word	0x00008df0


	//   ....[31]....
        /*03f4*/ 	.word	0x00009290


	//   ....[32]....
        /*03f8*/ 	.word	0x000092d0


	//   ....[33]....
        /*03fc*/ 	.word	0x00009390


	//   ....[34]....
        /*0400*/ 	.word	0x000093b0


	//   ....[35]....
        /*0404*/ 	.word	0x00009470


	//   ....[36]....
        /*0408*/ 	.word	0x00009490


	//   ....[37]....
        /*040c*/ 	.word	0x00009560


	//   ....[38]....
        /*0410*/ 	.word	0x00009580


	//   ....[39]....
        /*0414*/ 	.word	0x00009bd0


	//   ....[40]....
        /*0418*/ 	.word	0x00009bf0


	//   ....[41]....
        /*041c*/ 	.word	0x00009cb0


	//   ....[42]....
        /*0420*/ 	.word	0x00009cd0


	//   ....[43]....
        /*0424*/ 	.word	0x00009d90


	//   ....[44]....
        /*0428*/ 	.word	0x00009db0


	//   ....[45]....
        /*042c*/ 	.word	0x00009e80


	//   ....[46]....
        /*0430*/ 	.word	0x00009ea0


	//   ....[47]....
        /*0434*/ 	.word	0x0000a020


	//   ....[48]....
        /*0438*/ 	.word	0x0000b4d0


	//   ....[49]....
        /*043c*/ 	.word	0x0000b4f0


	//   ....[50]....
        /*0440*/ 	.word	0x0000b500


	//   ....[51]....
        /*0444*/ 	.word	0x0000b540


	//   ....[52]....
        /*0448*/ 	.word	0x0000b5d0


	//   ....[53]....
        /*044c*/ 	.word	0x0000b5f0


	//   ....[54]....
        /*0450*/ 	.word	0x0000b680


	//   ....[55]....
        /*0454*/ 	.word	0x0000b6a0


	//   ....[56]....
        /*0458*/ 	.word	0x0000b730


	//   ....[57]....
        /*045c*/ 	.word	0x0000b750


	//   ....[58]....
        /*0460*/ 	.word	0x0000b7e0


	//   ....[59]....
        /*0464*/ 	.word	0x0000b800


	//   ....[60]....
        /*0468*/ 	.word	0x0000be50


	//   ....[61]....
        /*046c*/ 	.word	0x0000be70


	//   ....[62]....
        /*0470*/ 	.word	0x0000be90


	//   ....[63]....
        /*0474*/ 	.word	0x0000bef0


	//   ....[64]....
        /*0478*/ 	.word	0x0000bf70


	//   ....[65]....
        /*047c*/ 	.word	0x0000bfa0


	//   ....[66]....
        /*0480*/ 	.word	0x0000c020


	//   ....[67]....
        /*0484*/ 	.word	0x0000c050


	//   ....[68]....
        /*0488*/ 	.word	0x0000c0d0


	//   ....[69]....
        /*048c*/ 	.word	0x0000c0f0


	//   ....[70]....
        /*0490*/ 	.word	0x0000c180


	//   ....[71]....
        /*0494*/ 	.word	0x0000c1b0


	//   ....[72]....
        /*0498*/ 	.word	0x0000c230


	//   ....[73]....
        /*049c*/ 	.word	0x0000c250


	//   ....[74]....
        /*04a0*/ 	.word	0x0000c2e0


	//   ....[75]....
        /*04a4*/ 	.word	0x0000c300


	//   ....[76]....
        /*04a8*/ 	.word	0x0000ca20


	//   ....[77]....
        /*04ac*/ 	.word	0x0000ca50


	//   ....[78]....
        /*04b0*/ 	.word	0x0000ca60


	//   ....[79]....
        /*04b4*/ 	.word	0x0000ca80


	//   ....[80]....
        /*04b8*/ 	.word	0x0000cad0


	//   ....[81]....
        /*04bc*/ 	.word	0x0000caf0


	//   ....[82]....
        /*04c0*/ 	.word	0x0000cb50


	//   ....[83]....
        /*04c4*/ 	.word	0x0000cb70


	//   ....[84]....
        /*04c8*/ 	.word	0x0000cbc0


	//   ....[85]....
        /*04cc*/ 	.word	0x0000cbe0


	//   ....[86]....
        /*04d0*/ 	.word	0x0000cc30


	//   ....[87]....
        /*04d4*/ 	.word	0x0000cc50


	//   ....[88]....
        /*04d8*/ 	.word	0x0000cee0


	//   ....[89]....
        /*04dc*/ 	.word	0x0000cf00


	//   ....[90]....
        /*04e0*/ 	.word	0x0000cf20


	//   ....[91]....
        /*04e4*/ 	.word	0x0000cf80


	//   ....[92]....
        /*04e8*/ 	.word	0x0000cfa0


	//   ....[93]....
        /*04ec*/ 	.word	0x0000d000


	//   ....[94]....
        /*04f0*/ 	.word	0x0000d020


	//   ....[95]....
        /*04f4*/ 	.word	0x0000d080


	//   ....[96]....
        /*04f8*/ 	.word	0x0000d0a0


	//   ....[97]....
        /*04fc*/ 	.word	0x0000d100


	//   ....[98]....
        /*0500*/ 	.word	0x0000d120


	//   ....[99]....
        /*0504*/ 	.word	0x0000d130


	//   ....[100]....
        /*0508*/ 	.word	0x0000d6c0


	//   ....[101]....
        /*050c*/ 	.word	0x0000d6e0


	//   ....[102]....
        /*0510*/ 	.word	0x0000d6f0


	//   ....[103]....
        /*0514*/ 	.word	0x0000d710


	//   ....[104]....
        /*0518*/ 	.word	0x0000d790


	//   ....[105]....
        /*051c*/ 	.word	0x0000d7c0


	//   ....[106]....
        /*0520*/ 	.word	0x0000d810


	//   ....[107]....
        /*0524*/ 	.word	0x0000d840


	//   ....[108]....
        /*0528*/ 	.word	0x0000d890


	//   ....[109]....
        /*052c*/ 	.word	0x0000d8c0


	//   ....[110]....
        /*0530*/ 	.word	0x0000d910


	//   ....[111]....
        /*0534*/ 	.word	0x0000d940


	//   ....[112]....
        /*0538*/ 	.word	0x0000dc10


	//   ....[113]....
        /*053c*/ 	.word	0x0000ddf0


	//   ....[114]....
        /*0540*/ 	.word	0x0000e3a0


	//   ....[115]....
        /*0544*/ 	.word	0x0000e480


	//   ....[116]....
        /*0548*/ 	.word	0x0000e520


	//   ....[117]....
        /*054c*/ 	.word	0x0000e5a0


	//   ....[118]....
        /*0550*/ 	.word	0x0000e660


	//   ....[119]....
        /*0554*/ 	.word	0x0000e6e0


	//   ....[120]....
        /*0558*/ 	.word	0x0000e7c0


	//   ....[121]....
        /*055c*/ 	.word	0x0000e840


	//   ....[122]....
        /*0560*/ 	.word	0x0000e920


	//   ....[123]....
        /*0564*/ 	.word	0x0000e9a0


	//   ....[124]....
        /*0568*/ 	.word	0x0000ea80


	//   ....[125]....
        /*056c*/ 	.word	0x0000eb00


	//   ....[126]....
        /*0570*/ 	.word	0x0000ebd0


	//   ....[127]....
        /*0574*/ 	.word	0x0000ec60


	//   ....[128]....
        /*0578*/ 	.word	0x0000ece0


	//   ....[129]....
        /*057c*/ 	.word	0x0000ed60


	//   ....[130]....
        /*0580*/ 	.word	0x0000ee20


	//   ....[131]....
        /*0584*/ 	.word	0x0000ee90


	//   ....[132]....
        /*0588*/ 	.word	0x0000ef80


	//   ....[133]....
        /*058c*/ 	.word	0x0000f000


	//   ....[134]....
        /*0590*/ 	.word	0x0000f0e0


	//   ....[135]....
        /*0594*/ 	.word	0x0000f150


	//   ....[136]....
        /*0598*/ 	.word	0x0000f240


	//   ....[137]....
        /*059c*/ 	.word	0x0000f2b0


	//   ....[138]....
        /*05a0*/ 	.word	0x0000f3a0


	//   ....[139]....
        /*05a4*/ 	.word	0x0000f420


	//   ....[140]....
        /*05a8*/ 	.word	0x0000f500


	//   ....[141]....
        /*05ac*/ 	.word	0x0000f570


	//   ....[142]....
        /*05b0*/ 	.word	0x0000f640


	//   ....[143]....
        /*05b4*/ 	.word	0x0000f770


	//   ....[144]....
        /*05b8*/ 	.word	0x0000f820


	//   ....[145]....
        /*05bc*/ 	.word	0x0000f880


	//   ....[146]....
        /*05c0*/ 	.word	0x0000f940


	//   ....[147]....
        /*05c4*/ 	.word	0x0000f9a0


	//   ....[148]....
        /*05c8*/ 	.word	0x0000fa60


	//   ....[149]....
        /*05cc*/ 	.word	0x0000fac0


	//   ....[150]....
        /*05d0*/ 	.word	0x0000fb80


	//   ....[151]....
        /*05d4*/ 	.word	0x0000fbe0


	//   ....[152]....
        /*05d8*/ 	.word	0x0000fca0


	//   ....[153]....
        /*05dc*/ 	.word	0x0000fd00


	//   ....[154]....
        /*05e0*/ 	.word	0x0000fdc0


	//   ....[155]....
        /*05e4*/ 	.word	0x0000fea0


	//   ....[156]....
        /*05e8*/ 	.word	0x0000ff40


	//   ....[157]....
        /*05ec*/ 	.word	0x0000ffa0


	//   ....[158]....
        /*05f0*/ 	.word	0x00010070


	//   ....[159]....
        /*05f4*/ 	.word	0x000100d0


	//   ....[160]....
        /*05f8*/ 	.word	0x000101a0


	//   ....[161]....
        /*05fc*/ 	.word	0x00010200


	//   ....[162]....
        /*0600*/ 	.word	0x000102d0


	//   ....[163]....
        /*0604*/ 	.word	0x00010330


	//   ....[164]....
        /*0608*/ 	.word	0x00010400


	//   ....[165]....
        /*060c*/ 	.word	0x00010460


	//   ....[166]....
        /*0610*/ 	.word	0x00010520


	//   ....[167]....
        /*0614*/ 	.word	0x00010640


	//   ....[168]....
        /*0618*/ 	.word	0x000106e0


	//   ....[169]....
        /*061c*/ 	.word	0x00010740


	//   ....[170]....
        /*0620*/ 	.word	0x00010810


	//   ....[171]....
        /*0624*/ 	.word	0x000108b0


	//   ....[172]....
        /*0628*/ 	.word	0x00010970


	//   ....[173]....
        /*062c*/ 	.word	0x00010a10


	//   ....[174]....
        /*0630*/ 	.word	0x00010ad0


	//   ....[175]....
        /*0634*/ 	.word	0x00010b70


	//   ....[176]....
        /*0638*/ 	.word	0x00010c30


	//   ....[177]....
        /*063c*/ 	.word	0x00010cd0


	//   ....[178]....
        /*0640*/ 	.word	0x00010d90


	//   ....[179]....
        /*0644*/ 	.word	0x00010e60


	//   ....[180]....
        /*0648*/ 	.word	0x00010f80


	//----- nvinfo : EIATTR_REG_RECONFIG
	.align		4
.L_262:
        /*064c*/ 	.byte	0x01, 0x54
	.zero		2


	//----- nvinfo : EIATTR_SYSCALL_OFFSETS
	.align		4
        /*0650*/ 	.byte	0x04, 0x46
        /*0652*/ 	.short	(.L_264 - .L_263)


	//   ....[0]....
.L_263:
        /*0654*/ 	.word	0x000015c0


	//   ....[1]....
        /*0658*/ 	.word	0x0000ab50


	//   ....[2]....
        /*065c*/ 	.word	0x0000aca0


	//   ....[3]....
        /*0660*/ 	.word	0x0000ad90


	//   ....[4]....
        /*0664*/ 	.word	0x0000bb00


	//----- nvinfo : EIATTR_MBARRIER_INSTR_OFFSETS
	.align		4
.L_264:
        /*0668*/ 	.byte	0x04, 0x39
        /*066a*/ 	.short	(.L_266 - .L_265)


	//   ....[0]....
.L_265:
        /*066c*/ 	.word	0x00000180
        /*0670*/ 	.word	0x000000ff
        /*0674*/ 	.word	0x0002a800
        /*0678*/ 	.short	0x0100
        /*067a*/ 	.byte	0x08
	.zero		1


	//   ....[1]....
        /*067c*/ 	.word	0x00000190
        /*0680*/ 	.word	0x000000ff
        /*0684*/ 	.word	0x0002a820
        /*0688*/ 	.short	0x0100
        /*068a*/ 	.byte	0x08
	.zero		1


	//   ....[2]....
        /*068c*/ 	.word	0x00000280
        /*0690*/ 	.word	0x000000ff
        /*0694*/ 	.word	0x0002a830
        /*0698*/ 	.short	0x0100
        /*069a*/ 	.byte	0x08
	.zero		1


	//   ....[3]....
        /*069c*/ 	.word	0x00000290
        /*06a0*/ 	.word	0x000000ff
        /*06a4*/ 	.word	0x0002a840
        /*06a8*/ 	.short	0x0100
        /*06aa*/ 	.byte	0x08
	.zero		1


	//   ....[4]....
        /*06ac*/ 	.word	0x000002a0
        /*06b0*/ 	.word	0x000000ff
        /*06b4*/ 	.word	0x0002a838
        /*06b8*/ 	.short	0x0100
        /*06ba*/ 	.byte	0x08
	.zero		1


	//   ....[5]....
        /*06bc*/ 	.word	0x000002b0
        /*06c0*/ 	.word	0x000000ff
        /*06c4*/ 	.word	0x0002a848
        /*06c8*/ 	.short	0x0100
        /*06ca*/ 	.byte	0x08
	.zero		1


	//   ....[6]....
        /*06cc*/ 	.word	0x000003e0
        /*06d0*/ 	.word	0x000000ff
        /*06d4*/ 	.word	0x0002a850
        /*06d8*/ 	.short	0x0100
        /*06da*/ 	.byte	0x08
	.zero		1


	//   ....[7]....
        /*06dc*/ 	.word	0x000003f0
        /*06e0*/ 	.word	0x000000ff
        /*06e4*/ 	.word	0x0002a860
        /*06e8*/ 	.short	0x0100
        /*06ea*/ 	.byte	0x08
	.zero		1


	//   ....[8]....
        /*06ec*/ 	.word	0x00000400
        /*06f0*/ 	.word	0x000000ff
        /*06f4*/ 	.word	0x0002a858
        /*06f8*/ 	.short	0x0100
        /*06fa*/ 	.byte	0x08
	.zero		1


	//   ....[9]....
        /*06fc*/ 	.word	0x00000410
        /*0700*/ 	.word	0x000000ff
        /*0704*/ 	.word	0x0002a868
        /*0708*/ 	.short	0x0100
        /*070a*/ 	.byte	0x08
	.zero		1


	//   ....[10]....
        /*070c*/ 	.word	0x00000500
        /*0710*/ 	.word	0x000000ff
        /*0714*/ 	.word	0x0002a870
        /*0718*/ 	.short	0x0100
        /*071a*/ 	.byte	0x06
	.zero		1


	//   ....[11]....
        /*071c*/ 	.word	0x00000510
        /*0720*/ 	.word	0x000000ff
        /*0724*/ 	.word	0x0002a880
        /*0728*/ 	.short	0x0100
        /*072a*/ 	.byte	0x06
	.zero		1


	//   ....[12]....
        /*072c*/ 	.word	0x00000520
        /*0730*/ 	.word	0x000000ff
        /*0734*/ 	.word	0x0002a878
        /*0738*/ 	.short	0x0100
        /*073a*/ 	.byte	0x06
	.zero		1


	//   ....[13]....
        /*073c*/ 	.word	0x00000530
        /*0740*/ 	.word	0x000000ff
        /*0744*/ 	.word	0x0002a888
        /*0748*/ 	.short	0x0100
        /*074a*/ 	.byte	0x06
	.zero		1


	//   ....[14]....
        /*074c*/ 	.word	0x00000660
        /*0750*/ 	.word	0x000000ff
        /*0754*/ 	.word	0x0002a890
        /*0758*/ 	.short	0x0100
        /*075a*/ 	.byte	0x08
	.zero		1


	//   ....[15]....
        /*075c*/ 	.word	0x00000670
        /*0760*/ 	.word	0x000000ff
        /*0764*/ 	.word	0x0002a8a0
        /*0768*/ 	.short	0x0100
        /*076a*/ 	.byte	0x08
	.zero		1


	//   ....[16]....
        /*076c*/ 	.word	0x00000680
        /*0770*/ 	.word	0x000000ff
        /*0774*/ 	.word	0x0002a898
        /*0778*/ 	.short	0x0100
        /*077a*/ 	.byte	0x08
	.zero		1


	//   ....[17]....
        /*077c*/ 	.word	0x00000690
        /*0780*/ 	.word	0x000000ff
        /*0784*/ 	.word	0x0002a8a8
        /*0788*/ 	.short	0x0100
        /*078a*/ 	.byte	0x08
	.zero		1


	//   ....[18]....
        /*078c*/ 	.word	0x000007d0
        /*0790*/ 	.word	0x000000ff
        /*0794*/ 	.word	0x0002a8b0
        /*0798*/ 	.short	0x0100
        /*079a*/ 	.byte	0x08
	.zero		1


	//   ....[19]....
        /*079c*/ 	.word	0x000007e0
        /*07a0*/ 	.word	0x000000ff
        /*07a4*/ 	.word	0x0002a8c0
        /*07a8*/ 	.short	0x0100
        /*07aa*/ 	.byte	0x08
	.zero		1


	//   ....[20]....
        /*07ac*/ 	.word	0x000007f0
        /*07b0*/ 	.word	0x000000ff
        /*07b4*/ 	.word	0x0002a8b8
        /*07b8*/ 	.short	0x0100
        /*07ba*/ 	.byte	0x08
	.zero		1


	//   ....[21]....
        /*07bc*/ 	.word	0x00000800
        /*07c0*/ 	.word	0x000000ff
        /*07c4*/ 	.word	0x0002a8c8
        /*07c8*/ 	.short	0x0100
        /*07ca*/ 	.byte	0x08
	.zero		1


	//   ....[22]....
        /*07cc*/ 	.word	0x00001630
        /*07d0*/ 	.word	0x000000ff
        /*07d4*/ 	.word	0x0002a800
        /*07d8*/ 	.short	0x010a
        /*07da*/ 	.byte	0x27
	.zero		1


	//   ....[23]....
        /*07dc*/ 	.word	0x000016c0
        /*07e0*/ 	.word	0x00000000
        /*07e4*/ 	.word	0x0002a830
        /*07e8*/ 	.short	0x010a
        /*07ea*/ 	.byte	0x3f
	.zero		1


	//   ....[24]....
        /*07ec*/ 	.word	0x00001700
        /*07f0*/ 	.word	0x00000000
        /*07f4*/ 	.word	0x0002a830
        /*07f8*/ 	.short	0x010a
        /*07fa*/ 	.byte	0x3f
	.zero		1


	//   ....[25]....
        /*07fc*/ 	.word	0x00002aa0
        /*0800*/ 	.word	0x000000ff
        /*0804*/ 	.word	0x00000000
        /*0808*/ 	.short	0x0101
        /*080a*/ 	.byte	0x04
	.zero		1


	//   ....[26]....
        /*080c*/ 	.word	0x00003720
        /*0810*/ 	.word	0x000000ff
        /*0814*/ 	.word	0x0002a830
        /*0818*/ 	.short	0x010a
        /*081a*/ 	.byte	0x06
	.zero		1


	//   ....[27]....
        /*081c*/ 	.word	0x00003760
        /*0820*/ 	.word	0x000000ff
        /*0824*/ 	.word	0x0002a830
        /*0828*/ 	.short	0x010a
        /*082a*/ 	.byte	0x06
	.zero		1


	//   ....[28]....
        /*082c*/ 	.word	0x00003fe0
        /*0830*/ 	.word	0x000000ff
        /*0834*/ 	.word	0x0002a850
        /*0838*/ 	.short	0x010a
        /*083a*/ 	.byte	0x05
	.zero		1


	//   ....[29]....
        /*083c*/ 	.word	0x00004020
        /*0840*/ 	.word	0x000000ff
        /*0844*/ 	.word	0x0002a850
        /*0848*/ 	.short	0x010a
        /*084a*/ 	.byte	0x05
	.zero		1


	//   ....[30]....
        /*084c*/ 	.word	0x00004430
        /*0850*/ 	.word	0x000000ff
        /*0854*/ 	.word	0x00000000
        /*0858*/ 	.short	0x0101
        /*085a*/ 	.byte	0x06
	.zero		1


	//   ....[31]....
        /*085c*/ 	.word	0x000058e0
        /*0860*/ 	.word	0x000000ff
        /*0864*/ 	.word	0x00000000
        /*0868*/ 	.short	0x0101
        /*086a*/ 	.byte	0x05
	.zero		1


	//   ....[32]....
        /*086c*/ 	.word	0x00005ab0
        /*0870*/ 	.word	0x000000ff
        /*0874*/ 	.word	0x0002a830
        /*0878*/ 	.short	0x010a
        /*087a*/ 	.byte	0x05
	.zero		1


	//   ....[33]....
        /*087c*/ 	.word	0x00005af0
        /*0880*/ 	.word	0x000000ff
        /*0884*/ 	.word	0x0002a830
        /*0888*/ 	.short	0x010a
        /*088a*/ 	.byte	0x05
	.zero		1


	//   ....[34]....
        /*088c*/ 	.word	0x00006370
        /*0890*/ 	.word	0x000000ff
        /*0894*/ 	.word	0x0002a850
        /*0898*/ 	.short	0x010a
        /*089a*/ 	.byte	0x05
	.zero		1


	//   ....[35]....
        /*089c*/ 	.word	0x000063b0
        /*08a0*/ 	.word	0x000000ff
        /*08a4*/ 	.word	0x0002a850
        /*08a8*/ 	.short	0x010a
        /*08aa*/ 	.byte	0x05
	.zero		1


	//   ....[36]....
        /*08ac*/ 	.word	0x000067d0
        /*08b0*/ 	.word	0x000000ff
        /*08b4*/ 	.word	0x00000000
        /*08b8*/ 	.short	0x0101
        /*08ba*/ 	.byte	0x04
	.zero		1


	//   ....[37]....
        /*08bc*/ 	.word	0x00007560
        /*08c0*/ 	.word	0x000000ff
        /*08c4*/ 	.word	0x00000000
        /*08c8*/ 	.short	0x0101
        /*08ca*/ 	.byte	0x05
	.zero		1


	//   ....[38]....
        /*08cc*/ 	.word	0x00007a80
        /*08d0*/ 	.word	0x000000ff
        /*08d4*/ 	.word	0x0002a850
        /*08d8*/ 	.short	0x010a
        /*08da*/ 	.byte	0x05
	.zero		1


	//   ....[39]....
        /*08dc*/ 	.word	0x00007ac0
        /*08e0*/ 	.word	0x000000ff
        /*08e4*/ 	.word	0x0002a850
        /*08e8*/ 	.short	0x010a
        /*08ea*/ 	.byte	0x05
	.zero		1


	//   ....[40]....
        /*08ec*/ 	.word	0x000080d0
        /*08f0*/ 	.word	0x000000ff
        /*08f4*/ 	.word	0x00000000
        /*08f8*/ 	.short	0x0101
        /*08fa*/ 	.byte	0x04
	.zero		1


	//   ....[41]....
        /*08fc*/ 	.word	0x000092c0
        /*0900*/ 	.word	0x00000025
        /*0904*/ 	.word	0x00000000
        /*0908*/ 	.short	0x0101
        /*090a*/ 	.byte	0x3f
	.zero		1


	//   ....[42]....
        /*090c*/ 	.word	0x0000b2e0
        /*0910*/ 	.word	0x00000000
        /*0914*/ 	.word	0x0002a840
        /*0918*/ 	.short	0x010a
        /*091a*/ 	.byte	0x3f
	.zero		1


	//   ....[43]....
        /*091c*/ 	.word	0x0000b8f0
        /*0920*/ 	.word	0x00000000
        /*0924*/ 	.word	0x0002a830
        /*0928*/ 	.short	0x0107
        /*092a*/ 	.byte	0x3f
	.zero		1


	//   ....[44]....
        /*092c*/ 	.word	0x0000b9a0
        /*0930*/ 	.word	0x00000000
        /*0934*/ 	.word	0x0002a830
        /*0938*/ 	.short	0x0101
        /*093a*/ 	.byte	0x3f
	.zero		1


	//   ....[45]....
        /*093c*/ 	.word	0x0000c3f0
        /*0940*/ 	.word	0x00000011
        /*0944*/ 	.word	0x0002a800
        /*0948*/ 	.short	0x0107
        /*094a*/ 	.byte	0x3f
	.zero		1


	//   ....[46]....
        /*094c*/ 	.word	0x0000c4e0
        /*0950*/ 	.word	0x00000011
        /*0954*/ 	.word	0x0002a800
        /*0958*/ 	.short	0x0101
        /*095a*/ 	.byte	0x3f
	.zero		1


	//   ....[47]....
        /*095c*/ 	.word	0x0000c500
        /*0960*/ 	.word	0x00000011
        /*0964*/ 	.word	0x0002a820
        /*0968*/ 	.short	0x010a
        /*096a*/ 	.byte	0x3f
	.zero		1


	//   ....[48]....
        /*096c*/ 	.word	0x0000c850
        /*0970*/ 	.word	0x00000006
        /*0974*/ 	.word	0x0002a840
        /*0978*/ 	.short	0x010a
        /*097a*/ 	.byte	0x3f
	.zero		1


	//   ....[49]....
        /*097c*/ 	.word	0x0000cd20
        /*0980*/ 	.word	0x00000006
        /*0984*/ 	.word	0x0002a830
        /*0988*/ 	.short	0x0107
        /*098a*/ 	.byte	0x3f
	.zero		1


	//   ....[50]....
        /*098c*/ 	.word	0x0000cdd0
        /*0990*/ 	.word	0x00000006
        /*0994*/ 	.word	0x0002a830
        /*0998*/ 	.short	0x0101
        /*099a*/ 	.byte	0x3f
	.zero		1


	//   ....[51]....
        /*099c*/ 	.word	0x0000ce30
        /*09a0*/ 	.word	0x00000006
        /*09a4*/ 	.word	0x0002a860
        /*09a8*/ 	.short	0x010a
        /*09aa*/ 	.byte	0x3f
	.zero		1


	//   ....[52]....
        /*09ac*/ 	.word	0x0000d260
        /*09b0*/ 	.word	0x00000006
        /*09b4*/ 	.word	0x0002a850
        /*09b8*/ 	.short	0x0107
        /*09ba*/ 	.byte	0x3f
	.zero		1


	//   ....[53]....
        /*09bc*/ 	.word	0x0000d3a0
        /*09c0*/ 	.word	0x00000006
        /*09c4*/ 	.word	0x0002a850
        /*09c8*/ 	.short	0x0101
        /*09ca*/ 	.byte	0x3f
	.zero		1


	//   ....[54]....
        /*09cc*/ 	.word	0x0000d620
        /*09d0*/ 	.word	0x00000004
        /*09d4*/ 	.word	0x0002a860
        /*09d8*/ 	.short	0x010a
        /*09da*/ 	.byte	0x3f
	.zero		1


	//   ....[55]....
        /*09dc*/ 	.word	0x0000da20
        /*09e0*/ 	.word	0x00000004
        /*09e4*/ 	.word	0x0002a850
        /*09e8*/ 	.short	0x0107
        /*09ea*/ 	.byte	0x3f
	.zero		1


	//   ....[56]....
        /*09ec*/ 	.word	0x0000dad0
        /*09f0*/ 	.word	0x00000004
        /*09f4*/ 	.word	0x0002a850
        /*09f8*/ 	.short	0x0101
        /*09fa*/ 	.byte	0x3f
	.zero		1


	//   ....[57]....
        /*09fc*/ 	.word	0x0000dd70
        /*0a00*/ 	.word	0x00000004
        /*0a04*/ 	.word	0x0002a820
        /*0a08*/ 	.short	0x010a
        /*0a0a*/ 	.byte	0x3f
	.zero		1


	//   ....[58]....
        /*0a0c*/ 	.word	0x0000df10
        /*0a10*/ 	.word	0x00000005
        /*0a14*/ 	.word	0x0002a840
        /*0a18*/ 	.short	0x010a
        /*0a1a*/ 	.byte	0x3f
	.zero		1


	//   ....[59]....
        /*0a1c*/ 	.word	0x0000dfb0
        /*0a20*/ 	.word	0x00000017
        /*0a24*/ 	.word	0x0002a840
        /*0a28*/ 	.short	0x010a
        /*0a2a*/ 	.byte	0x3f
	.zero		1


	//   ....[60]....
        /*0a2c*/ 	.word	0x0000dff0
        /*0a30*/ 	.word	0x00000005
        /*0a34*/ 	.word	0x0002a860
        /*0a38*/ 	.short	0x010a
        /*0a3a*/ 	.byte	0x3f
	.zero		1


	//   ....[61]....
        /*0a3c*/ 	.word	0x0000e030
        /*0a40*/ 	.word	0x00000017
        /*0a44*/ 	.word	0x0002a860
        /*0a48*/ 	.short	0x010a
        /*0a4a*/ 	.byte	0x3f
	.zero		1


	//   ....[62]....
        /*0a4c*/ 	.word	0x0000e0a0
        /*0a50*/ 	.word	0x00000003
        /*0a54*/ 	.word	0x0002a800
        /*0a58*/ 	.short	0x010a
        /*0a5a*/ 	.byte	0x3f
	.zero		1


	//   ....[63]....
        /*0a5c*/ 	.word	0x0000e0f0
        /*0a60*/ 	.word	0x00000000
        /*0a64*/ 	.word	0x0002a830
        /*0a68*/ 	.short	0x010a
        /*0a6a*/ 	.byte	0x3f
	.zero		1


	//   ....[64]....
        /*0a6c*/ 	.word	0x0000e150
        /*0a70*/ 	.word	0x00000003
        /*0a74*/ 	.word	0x0002a830
        /*0a78*/ 	.short	0x010a
        /*0a7a*/ 	.byte	0x3f
	.zero		1


	//   ....[65]....
        /*0a7c*/ 	.word	0x0000e1b0
        /*0a80*/ 	.word	0x00000003
        /*0a84*/ 	.word	0x0002a850
        /*0a88*/ 	.short	0x010a
        /*0a8a*/ 	.byte	0x3f
	.zero		1


	//   ....[66]....
        /*0a8c*/ 	.word	0x0000e210
        /*0a90*/ 	.word	0x00000003
        /*0a94*/ 	.word	0x0002a830
        /*0a98*/ 	.short	0x010a
        /*0a9a*/ 	.byte	0x3f
	.zero		1


	//   ....[67]....
        /*0a9c*/ 	.word	0x0000e270
        /*0aa0*/ 	.word	0x00000003
        /*0aa4*/ 	.word	0x0002a850
        /*0aa8*/ 	.short	0x010a
        /*0aaa*/ 	.byte	0x3f
	.zero		1


	//   ....[68]....
        /*0aac*/ 	.word	0x0000e2d0
        /*0ab0*/ 	.word	0x00000007
        /*0ab4*/ 	.word	0x0002a850
        /*0ab8*/ 	.short	0x010a
        /*0aba*/ 	.byte	0x3f
	.zero		1


	//   ....[69]....
        /*0abc*/ 	.word	0x0000e3d0
        /*0ac0*/ 	.word	0x00000000
        /*0ac4*/ 	.word	0x0002a840
        /*0ac8*/ 	.short	0x010a
        /*0aca*/ 	.byte	0x3f
	.zero		1


	//   ....[70]....
        /*0acc*/ 	.word	0x0000f670
        /*0ad0*/ 	.word	0x00000011
        /*0ad4*/ 	.word	0x0002a820
        /*0ad8*/ 	.short	0x010a
        /*0ada*/ 	.byte	0x3f
	.zero		1


	//   ....[71]....
        /*0adc*/ 	.word	0x0000f6c0
        /*0ae0*/ 	.word	0x00000006
        /*0ae4*/ 	.word	0x0002a840
        /*0ae8*/ 	.short	0x010a
        /*0aea*/ 	.byte	0x3f
	.zero		1


	//   ....[72]....
        /*0aec*/ 	.word	0x0000fdf0
        /*0af0*/ 	.word	0x00000006
        /*0af4*/ 	.word	0x0002a860
        /*0af8*/ 	.short	0x010a
        /*0afa*/ 	.byte	0x3f
	.zero		1


	//   ....[73]....
        /*0afc*/ 	.word	0x00010590
        /*0b00*/ 	.word	0x00000004
        /*0b04*/ 	.word	0x0002a860
        /*0b08*/ 	.short	0x010a
        /*0b0a*/ 	.byte	0x3f
	.zero		1


	//   ....[74]....
        /*0b0c*/ 	.word	0x00010ea0
        /*0b10*/ 	.word	0x00000004
        /*0b14*/ 	.word	0x0002a820
        /*0b18*/ 	.short	0x010a
        /*0b1a*/ 	.byte	0x3f
	.zero		1


	//   ....[75]....
        /*0b1c*/ 	.word	0x00011040
        /*0b20*/ 	.word	0x00000005
        /*0b24*/ 	.word	0x0002a840
        /*0b28*/ 	.short	0x010a
        /*0b2a*/ 	.byte	0x3f
	.zero		1


	//   ....[76]....
        /*0b2c*/ 	.word	0x00011090
        /*0b30*/ 	.word	0x00000017
        /*0b34*/ 	.word	0x0002a840
        /*0b38*/ 	.short	0x010a
        /*0b3a*/ 	.byte	0x3f
	.zero		1


	//   ....[77]....
        /*0b3c*/ 	.word	0x000110e0
        /*0b40*/ 	.word	0x00000005
        /*0b44*/ 	.word	0x0002a860
        /*0b48*/ 	.short	0x010a
        /*0b4a*/ 	.byte	0x3f
	.zero		1


	//----- nvinfo : EIATTR_NUM_MBARRIERS
	.align		4
.L_266:
        /*0b4c*/ 	.byte	0x03, 0x38
        /*0b4e*/ 	.short	0x0016


	//----- nvinfo : EIATTR_EXIT_INSTR_OFFSETS
	.align		4
        /*0b50*/ 	.byte	0x04, 0x1c
        /*0b52*/ 	.short	(.L_268 - .L_267)


	//   ....[0]....
.L_267:
        /*0b54*/ 	.word	0x00000950


	//   ....[1]....
        /*0b58*/ 	.word	0x00009f90


	//   ....[2]....
        /*0b5c*/ 	.word	0x0000e080


	//----- nvinfo : EIATTR_MAX_THREADS
	.align		4
.L_268:
        /*0b60*/ 	.byte	0x04, 0x05
        /*0b62*/ 	.short	(.L_270 - .L_269)
.L_269:
        /*0b64*/ 	.word	0x00000180
        /*0b68*/ 	.word	0x00000001
        /*0b6c*/ 	.word	0x00000001


	//----- nvinfo : EIATTR_CRS_STACK_SIZE
	.align		4
.L_270:
        /*0b70*/ 	.byte	0x04, 0x1e
        /*0b72*/ 	.short	(.L_272 - .L_271)
.L_271:
        /*0b74*/ 	.word	0x00000000


	//----- nvinfo : EIATTR_CBANK_PARAM_SIZE
	.align		4
.L_272:
        /*0b78*/ 	.byte	0x03, 0x19
        /*0b7a*/ 	.short	0x0af0


	//----- nvinfo : EIATTR_PARAM_CBANK
	.align		4
        /*0b7c*/ 	.byte	0x04, 0x0a
        /*0b7e*/ 	.short	(.L_274 - .L_273)
	.align		4
.L_273:
        /*0b80*/ 	.word	index@(.nv.constant0._ZN7cutlass13device_kernelIN5flash11enable_sm90INS1_16FlashAttnFwdSm90INS1_25CollectiveMainloopFwdSm90ILi2EN4cute5tupleIJNS5_1CILi1EEES8_S8_EEENS6_IJNS7_ILi128EEENS7_ILi96EEENS7_ILi192EEEEEELi128ENS_10bfloat16_tEfNS_4arch4Sm90ELb1ELb0ELb0ELb0ELb1ELb0ELb0ELb1ELb1ELb1ELb0ELb0EEENS1_21CollectiveEpilogueFwdINS6_IJSA_SA_SB_EEES9_SE_SG_Li256ELb0ELb1ELb0ELb0EEENS1_30DynamicPersistentTileSchedulerILi256ELi128ELb0ELb1ELb1EEEEEEEEEvNT_6ParamsE)
        /*0b84*/ 	.short	0x0210
        /*0b86*/ 	.short	0x0af0


	//----- nvinfo : EIATTR_SW_WAR
	.align		4
.L_274:
        /*0b88*/ 	.byte	0x04, 0x36
        /*0b8a*/ 	.short	(.L_276 - .L_275)
.L_275:
        /*0b8c*/ 	.word	0x00000008
.L_276:


//--------------------- .nv.info._ZN7cutlass13device_kernelIN5flash11enable_sm90INS1_16FlashAttnFwdSm90INS1_25CollectiveMainloopFwdSm90ILi2EN4cute5tupleIJNS5_1CILi1EEES8_S8_EEENS6_IJNS7_ILi128EEENS7_ILi96EEENS7_ILi192EEEEEELi128ENS_10bfloat16_tEfNS_4arch4Sm90ELb1ELb0ELb0ELb1ELb1ELb0ELb0ELb1ELb1ELb1ELb0ELb0EEENS1_21CollectiveEpilogueFwdINS6_IJSA_SA_SB_EEES9_SE_SG_Li256ELb1ELb1ELb0ELb0EEENS1_36VarlenDynamicPersistentTileSchedulerILi128ELi96ELi256ELi128ELb0ELb1ELb1ELb1ELb1ELb1EEEEEEEEEvNT_6ParamsE --------------------------
	.section	.nv.info._ZN7cutlass13device_kernelIN5flash11enable_sm90INS1_16FlashAttnFwdSm90INS1_25CollectiveMainloopFwdSm90ILi2EN4cute5tupleIJNS5_1CILi1EEES8_S8_EEENS6_IJNS7_ILi128EEENS7_ILi96EEENS7_ILi192EEEEEELi128ENS_10bfloat16_tEfNS_4arch4Sm90ELb1ELb0ELb0ELb1ELb1ELb0ELb0ELb1ELb1ELb1ELb0ELb0EEENS1_21CollectiveEpilogueFwdINS6_IJSA_SA_SB_EEES9_SE_SG_Li256ELb1ELb1ELb0ELb0EEENS1_36VarlenDynamicPersistentTileSchedulerILi128ELi96ELi256ELi128ELb0ELb1ELb1ELb1ELb1ELb1EEEEEEEEEvNT_6ParamsE,"",@"SHT_CUDA_INFO"
	.sectionflags	@""
	.align	4


	//----- nvinfo : EIATTR_CUDA_API_VERSION
	.align		4
        /*0000*/ 	.byte	0x04, 0x37
        /*0002*/ 	.short	(.L_278 - .L_277)
.L_277:
        /*0004*/ 	.word	0x00000082


	//----- nvinfo : EIATTR_KPARAM_INFO
	.align		4
.L_278:
        /*0008*/ 	.byte	0x04, 0x17
        /*000a*/ 	.short	(.L_280 - .L_279)
.L_279:
        /*000c*/ 	.word	0x00000000
        /*0010*/ 	.short	0x0000
        /*0012*/ 	.short	0x0070
        /*0014*/ 	.byte	0x00, 0xf0, 0x01, 0x2a


	//----- nvinfo : EIATTR_SPARSE_MMA_MASK
	.align		4
.L_280:
        /*0018*/ 	.byte	0x03, 0x50
        /*001a*/ 	.short	0x0000


	//----- nvinfo : EIATTR_MAXREG_COUNT
	.align		4
        /*001c*/ 	.byte	0x03, 0x1b
        /*001e*/ 	.short	0x00a8


	//----- nvinfo : EIATTR_NUM_BARRIERS
	.align		4
        /*0020*/ 	.byte	0x02, 0x4c
        /*0022*/ 	.byte	0x09
	.zero		1


	//----- nvinfo : EIATTR_EXTERNS
	.align		4
        /*0024*/ 	.byte	0x04, 0x0f
        /*0026*/ 	.short	(.L_282 - .L_281)


	//   ....[0]....
	.align		4
.L_281:
        /*0028*/ 	.word	index@(__assertfail)


	//----- nvinfo : EIATTR_ANNOTATIONS
	.align		4
.L_282:
        /*002c*/ 	.byte	0x04, 0x55
        /*002e*/ 	.short	(.L_284 - .L_283)


	//   ....[0]....
.L_283:
        /* <DEDUP_REMOVED lines=13> */


	//----- nvinfo : EIATTR_MERCURY_ISA_VERSION
	.align		4
.L_284:
        /*00f0*/ 	.byte	0x03, 0x5f
        /*00f2*/ 	.short	0x0101


	//----- nvinfo : EIATTR_UNUSED_LOAD_BYTE_OFFSET
	.align		4
        /*00f4*/ 	.byte	0x04, 0x44
        /*00f6*/ 	.short	(.L_286 - .L_285)


	//   ....[0]....
.L_285:
        /*00f8*/ 	.word	0x00000950
        /*00fc*/ 	.word	0x0000fff0


	//   ....[1]....
        /*0100*/ 	.word	0x00008390
        /*0104*/ 	.word	0x0000fff0


	//----- nvinfo : EIATTR_INT_WARP_WIDE_INSTR_OFFSETS
	.align		4
.L_286:
        /*0108*/ 	.byte	0x04, 0x31
        /*010a*/ 	.short	(.L_288 - .L_287)


	//   ....[0]....
.L_287:
        /*010c*/ 	.word	0x000000c0


	//   ....[1]....
        /*0110*/ 	.word	0x000000d0


	//   ....[2]....
        /*0114*/ 	.word	0x00000170


	//   ....[3]....
        /*0118*/ 	.word	0x0000b600


	//   ....[4]....
        /*011c*/ 	.word	0x0000b690


	//   ....[5]....
        /*0120*/ 	.word	0x0000e570


	//   ....[6]....
        /*0124*/ 	.word	0x0000e600


	//----- nvinfo : EIATTR_COOP_GROUP_MASK_REGIDS
	.align		4
.L_288:
        /*0128*/ 	.byte	0x04, 0x29
        /*012a*/ 	.short	(.L_290 - .L_289)


	//   ....[0]....
.L_289:
        /*012c*/ 	.word	0xffffffff


	//   ....[1]....
        /*0130*/ 	.word	0xffffffff


	//   ....[2]....
        /*0134*/ 	.word	0xffffffff


	//   ....[3]....
        /*0138*/ 	.word	0xffffffff


	//   ....[4]....
        /*013c*/ 	.word	0xffffffff


	//   ....[5]....
        /*0140*/ 	.word	0xffffffff


	//   ....[6]....
        /*0144*/ 	.word	0xffffffff


	//   ....[7]....
        /*0148*/ 	.word	0xffffffff


	//   ....[8]....
        /*014c*/ 	.word	0xffffffff


	//   ....[9]....
        /*0150*/ 	.word	0xffffffff


	//   ....[10]....
        /*0154*/ 	.word	0xffffffff


	//   ....[11]....
        /*0158*/ 	.word	0xffffffff


	//   ....[12]....
        /*015c*/ 	.word	0xffffffff


	//   ....[13]....
        /*0160*/ 	.word	0xffffffff


	//   ....[14]....
        /*0164*/ 	.word	0xffffffff


	//   ....[15]....
        /*0168*/ 	.word	0xffffffff


	//   ....[16]....
        /*016c*/ 	.word	0xffffffff


	//   ....[17]....
        /*0170*/ 	.word	0xffffffff


	//   ....[18]....
        /*0174*/ 	.word	0xffffffff


	//   ....[19]....
        /*0178*/ 	.word	0xffffffff


	//   ....[20]....
        /*017c*/ 	.word	0xffffffff


	//   ....[21]....
        /*0180*/ 	.word	0xffffffff


	//   ....[22]....
        /*0184*/ 	.word	0xffffffff


	//   ....[23]....
        /*0188*/ 	.word	0xffffffff


	//   ....[24]....
        /*018c*/ 	.word	0xffffffff


	//   ....[25]....
        /*0190*/ 	.word	0xffffffff


	//   ....[26]....
        /*0194*/ 	.word	0xffffffff


	//   ....[27]....
        /*0198*/ 	.word	0xffffffff


	//   ....[28]....
        /*019c*/ 	.word	0xffffffff


	//   ....[29]....
        /*01a0*/ 	.word	0xffffffff


	//   ....[30]....
        /*01a4*/ 	.word	0xffffffff


	//   ....[31]....
        /*01a8*/ 	.word	0xffffffff


	//   ....[32]....
        /*01ac*/ 	.word	0xffffffff


	//   ....[33]....
        /*01b0*/ 	.word	0xffffffff


	//   ....[34]....
        /*01b4*/ 	.word	0xffffffff


	//   ....[35]....
        /*01b8*/ 	.word	0xffffffff


	//   ....[36]....
        /*01bc*/ 	.word	0xffffffff


	//   ....[37]....
        /*01c0*/ 	.word	0xffffffff


	//   ....[38]....
        /*01c4*/ 	.word	0xffffffff


	//   ....[39]....
        /*01c8*/ 	.word	0xffffffff


	//   ....[40]....
        /*01cc*/ 	.word	0xffffffff


	//   ....[41]....
        /*01d0*/ 	.word	0xffffffff


	//   ....[42]....
        /*01d4*/ 	.word	0xffffffff


	//   ....[43]....
        /*01d8*/ 	.word	0xffffffff


	//   ....[44]....
        /*01dc*/ 	.word	0xffffffff


	//   ....[45]....
        /*01e0*/ 	.word	0xffffffff


	//   ....[46]....
        /*01e4*/ 	.word	0xffffffff


	//   ....[47]....
        /*01e8*/ 	.word	0xffffffff


	//   ....[48]....
        /*01ec*/ 	.word	0xffffffff


	//   ....[49]....
        /*01f0*/ 	.word	0xffffffff


	//   ....[50]....
        /*01f4*/ 	.word	0xffffffff


	//   ....[51]....
        /*01f8*/ 	.word	0xffffffff


	//   ....[52]....
        /*01fc*/ 	.word	0xffffffff


	//   ....[53]....
        /*0200*/ 	.word	0xffffffff


	//   ....[54]....
        /*0204*/ 	.word	0xffffffff


	//   ....[55]....
        /*0208*/ 	.word	0xffffffff


	//   ....[56]....
        /*020c*/ 	.word	0xffffffff


	//   ....[57]....
        /*0210*/ 	.word	0xffffffff


	//   ....[58]....
        /*0214*/ 	.word	0xffffffff


	//   ....[59]....
        /*0218*/ 	.word	0xffffffff


	//   ....[60]....
        /*021c*/ 	.word	0xffffffff


	//   ....[61]....
        /*0220*/ 	.word	0xffffffff


	//   ....[62]....
        /*0224*/ 	.word	0xffffffff


	//   ....[63]....
        /*0228*/ 	.word	0xffffffff


	//   ....[64]....
        /*022c*/ 	.word	0xffffffff


	//   ....[65]....
        /*0230*/ 	.word	0xffffffff


	//   ....[66]....
        /*0234*/ 	.word	0xffffffff


	//   ....[67]....
        /*0238*/ 	.word	0xffffffff


	//   ....[68]....
        /*023c*/ 	.word	0xffffffff


	//   ....[69]....
        /*0240*/ 	.word	0xffffffff


	//   ....[70]....
        /*0244*/ 	.word	0xffffffff


	//   ....[71]....
        /*0248*/ 	.word	0xffffffff


	//   ....[72]....
        /*024c*/ 	.word	0xffffffff


	//   ....[73]....
        /*0250*/ 	.word	0xffffffff


	//   ....[74]....
        /*0254*/ 	.word	0xffffffff


	//   ....[75]....
        /*0258*/ 	.word	0xffffffff


	//   ....[76]....
        /*025c*/ 	.word	0xffffffff


	//   ....[77]....
        /*0260*/ 	.word	0xffffffff


	//   ....[78]....
        /*0264*/ 	.word	0xffffffff


	//   ....[79]....
        /*0268*/ 	.word	0xffffffff


	//   ....[80]....
        /*026c*/ 	.word	0xffffffff


	//   ....[81]....
        /*0270*/ 	.word	0xffffffff


	//   ....[82]....
        /*0274*/ 	.word	0xffffffff


	//   ....[83]....
        /*0278*/ 	.word	0xffffffff


	//   ....[84]....
        /*027c*/ 	.word	0xffffffff


	//   ....[85]....
        /*0280*/ 	.word	0xffffffff


	//   ....[86]....
        /*0284*/ 	.word	0xffffffff


	//   ....[87]....
        /*0288*/ 	.word	0xffffffff


	//   ....[88]....
        /*028c*/ 	.word	0xffffffff


	//   ....[89]....
        /*0290*/ 	.word	0xffffffff


	//   ....[90]....
        /*0294*/ 	.word	0xffffffff


	//   ....[91]....
        /*0298*/ 	.word	0xffffffff


	//   ....[92]....
        /*029c*/ 	.word	0xffffffff


	//   ....[93]....
        /*02a0*/ 	.word	0xffffffff


	//   ....[94]....
        /*02a4*/ 	.word	0xffffffff


	//   ....[95]....
        /*02a8*/ 	.word	0xffffffff


	//   ....[96]....
        /*02ac*/ 	.word	0xffffffff


	//   ....[97]....
        /*02b0*/ 	.word	0xffffffff


	//   ....[98]....
        /*02b4*/ 	.word	0xffffffff


	//   ....[99]....
        /*02b8*/ 	.word	0xffffffff


	//   ....[100]....
        /*02bc*/ 	.word	0xffffffff


	//   ....[101]....
        /*02c0*/ 	.word	0xffffffff


	//   ....[102]....
        /*02c4*/ 	.word	0xffffffff


	//   ....[103]....
        /*02c8*/ 	.word	0xffffffff


	//   ....[104]....
        /*02cc*/ 	.word	0xffffffff


	//   ....[105]....
        /*02d0*/ 	.word	0xffffffff


	//   ....[106]....
        /*02d4*/ 	.word	0xffffffff


	//   ....[107]....
        /*02d8*/ 	.word	0xffffffff


	//   ....[108]....
        /*02dc*/ 	.word	0xffffffff


	//   ....[109]....
        /*02e0*/ 	.word	0xffffffff


	//   ....[110]....
        /*02e4*/ 	.word	0xffffffff


	//   ....[111]....
        /*02e8*/ 	.word	0xffffffff


	//   ....[112]....
        /*02ec*/ 	.word	0xffffffff


	//   ....[113]....
        /*02f0*/ 	.word	0xffffffff


	//   ....[114]....
        /*02f4*/ 	.word	0xffffffff


	//   ....[115]....
        /*02f8*/ 	.word	0xffffffff


	//   ....[116]....
        /*02fc*/ 	.word	0xffffffff


	//   ....[117]....
        /*0300*/ 	.word	0xffffffff


	//   ....[118]....
        /*0304*/ 	.word	0xffffffff


	//   ....[119]....
        /*0308*/ 	.word	0xffffffff


	//   ....[120]....
        /*030c*/ 	.word	0xffffffff


	//   ....[121]....
        /*0310*/ 	.word	0xffffffff


	//   ....[122]....
        /*0314*/ 	.word	0xffffffff


	//   ....[123]....
        /*0318*/ 	.word	0xffffffff


	//   ....[124]....
        /*031c*/ 	.word	0xffffffff


	//   ....[125]....
        /*0320*/ 	.word	0xffffffff


	//   ....[126]....
        /*0324*/ 	.word	0xffffffff


	//   ....[127]....
        /*0328*/ 	.word	0xffffffff


	//   ....[128]....
        /*032c*/ 	.word	0xffffffff


	//   ....[129]....
        /*0330*/ 	.word	0xffffffff


	//   ....[130]....
        /*0334*/ 	.word	0xffffffff


	//   ....[131]....
        /*0338*/ 	.word	0xffffffff


	//   ....[132]....
        /*033c*/ 	.word	0xffffffff


	//   ....[133]....
        /*0340*/ 	.word	0xffffffff


	//   ....[134]....
        /*0344*/ 	.word	0xffffffff


	//   ....[135]....
        /*0348*/ 	.word	0xffffffff


	//   ....[136]....
        /*034c*/ 	.word	0xffffffff


	//   ....[137]....
        /*0350*/ 	.word	0xffffffff


	//   ....[138]....
        /*0354*/ 	.word	0xffffffff


	//   ....[139]....
        /*0358*/ 	.word	0xffffffff


	//   ....[140]....
        /*035c*/ 	.word	0xffffffff


	//   ....[141]....
        /*0360*/ 	.word	0xffffffff


	//   ....[142]....
        /*0364*/ 	.word	0xffffffff


	//   ....[143]....
        /*0368*/ 	.word	0xffffffff


	//   ....[144]....
        /*036c*/ 	.word	0xffffffff


	//   ....[145]....
        /*0370*/ 	.word	0x0500000f


	//   ....[146]....
        /*0374*/ 	.word	0x0500000f


	//   ....[147]....
        /*0378*/ 	.word	0x0500000f


	//   ....[148]....
        /*037c*/ 	.word	0x0500000f


	//   ....[149]....
        /*0380*/ 	.word	0x0500000f


	//   ....[150]....
        /*0384*/ 	.word	0x0500000f


	//   ....[151]....
        /*0388*/ 	.word	0x0500000f


	//   ....[152]....
        /*038c*/ 	.word	0x0500000f


	//   ....[153]....
        /*0390*/ 	.word	0x0500000f


	//   ....[154]....
        /*0394*/ 	.word	0x0500000f


	//   ....[155]....
        /*0398*/ 	.word	0x0500000f


	//   ....[156]....
        /*039c*/ 	.word	0x0500000f


	//   ....[157]....
        /*03a0*/ 	.word	0x0500000f


	//   ....[158]....
        /*03a4*/ 	.word	0x0500000f


	//   ....[159]....
        /*03a8*/ 	.word	0x0500000f


	//   ....[160]....
        /*03ac*/ 	.word	0x0500000f


	//   ....[161]....
        /*03b0*/ 	.word	0x0500000f


	//   ....[162]....
        /*03b4*/ 	.word	0x0500000f


	//   ....[163]....
        /*03b8*/ 	.word	0x0500000f


	//   ....[164]....
        /*03bc*/ 	.word	0x0500000f


	//   ....[165]....
        /*03c0*/ 	.word	0x0500000f


	//   ....[166]....
        /*03c4*/ 	.word	0x0500000f


	//   ....[167]....
        /*03c8*/ 	.word	0x0500000f


	//   ....[168]....
        /*03cc*/ 	.word	0x0500000f


	//   ....[169]....
        /*03d0*/ 	.word	0x0500000f


	//   ....[170]....
        /*03d4*/ 	.word	0x0500000f


	//   ....[171]....
        /*03d8*/ 	.word	0x0500000f


	//   ....[172]....
        /*03dc*/ 	.word	0x0500000f


	//   ....[173]....
        /*03e0*/ 	.word	0x0500000f


	//   ....[174]....
        /*03e4*/ 	.word	0x0500000f


	//   ....[175]....
        /*03e8*/ 	.word	0x0500000f


	//   ....[176]....
        /*03ec*/ 	.word	0x0500000f


	//   ....[177]....
        /*03f0*/ 	.word	0x0500000f


	//   ....[178]....
        /*03f4*/ 	.word	0x0500000f


	//   ....[179]....
        /*03f8*/ 	.word	0x0500000f


	//   ....[180]....
        /*03fc*/ 	.word	0x0500000f


	//   ....[181]....
        /*0400*/ 	.word	0x0500000f


	//   ....[182]....
        /*0404*/ 	.word	0x0500000f


	//   ....[183]....
        /*0408*/ 	.word	0x0500000f


	//   ....[184]....
        /*040c*/ 	.word	0x0500000f


	//   ....[185]....
        /*0410*/ 	.word	0x0500000f


	//   ....[186]....
        /*0414*/ 	.word	0x0500000f


	//   ....[187]....
        /*0418*/ 	.word	0x0500000f


	//   ....[188]....
        /*041c*/ 	.word	0x0500000f


	//   ....[189]....
        /*0420*/ 	.word	0x0500000f


	//   ....[190]....
        /*0424*/ 	.word	0x0500000f


	//   ....[191]....
        /*0428*/ 	.word	0x0500000f


	//   ....[192]....
        /*042c*/ 	.word	0x0500000f


	//   ....[193]....
        /*0430*/ 	.word	0x0500000f


	//   ....[194]....
        /*0434*/ 	.word	0x0500000f


	//   ....[195]....
        /*0438*/ 	.word	0x0500000f


	//   ....[196]....
        /*043c*/ 	.word	0x0500000f


	//   ....[197]....
        /*0440*/ 	.word	0x0500000f


	//   ....[198]....
        /*0444*/ 	.word	0x0500000f


	//   ....[199]....
        /*0448*/ 	.word	0x0500000f


	//   ....[200]....
        /*044c*/ 	.word	0x0500000f


	//   ....[201]....
        /*0450*/ 	.word	0x0500000f


	//   ....[202]....
        /*0454*/ 	.word	0x0500000f


	//   ....[203]....
        /*0458*/ 	.word	0x0500000f


	//   ....[204]....
        /*045c*/ 	.word	0x0500000f


	//   ....[205]....
        /*0460*/ 	.word	0x0500000f


	//   ....[206]....
        /*0464*/ 	.word	0x0500000f


	//   ....[207]....
        /*0468*/ 	.word	0x0500000f


	//   ....[208]....
        /*046c*/ 	.word	0x0500000f


	//   ....[209]....
        /*0470*/ 	.word	0x0500000f


	//   ....[210]....
        /*0474*/ 	.word	0x0500000f


	//   ....[211]....
        /*0478*/ 	.word	0x0500000f


	//   ....[212]....
        /*047c*/ 	.word	0x0500000f


	//   ....[213]....
        /*0480*/ 	.word	0x0500000f


	//   ....[214]....
        /*0484*/ 	.word	0x0500000f


	//   ....[215]....
        /*0488*/ 	.word	0x0500000f


	//   ....[216]....
        /*048c*/ 	.word	0x0500000f


	//   ....[217]....
        /*0490*/ 	.word	0x0500000f


	//   ....[218]....
        /*0494*/ 	.word	0x0500000f


	//   ....[219]....
        /*0498*/ 	.word	0x0500000f


	//   ....[220]....
        /*049c*/ 	.word	0x0500000f


	//   ....[221]....
        /*04a0*/ 	.word	0x0500000f


	//   ....[222]....
        /*04a4*/ 	.word	0x0500000f


	//   ....[223]....
        /*04a8*/ 	.word	0x0500000f


	//   ....[224]....
        /*04ac*/ 	.word	0x0500000f


	//   ....[225]....
        /*04b0*/ 	.word	0x0500000f


	//   ....[226]....
        /*04b4*/ 	.word	0x0500000f


	//   ....[227]....
        /*04b8*/ 	.word	0x0500000f


	//----- nvinfo : EIATTR_COOP_GROUP_INSTR_OFFSETS
	.align		4
.L_290:
        /*04bc*/ 	.byte	0x04, 0x28
        /*04be*/ 	.short	(.L_292 - .L_291)


	//   ....[0]....
.L_291:
        /*04c0*/ 	.word	0x00000070


	//   ....[1]....
        /*04c4*/ 	.word	0x000000b0


	//   ....[2]....
        /*04c8*/ 	.word	0x000002d0


	//   ....[3]....
        /*04cc*/ 	.word	0x00000430


	//   ....[4]....
        /*04d0*/ 	.word	0x00000550


	//   ....[5]....
        /*04d4*/ 	.word	0x000006b0


	//   ....[6]....
        /*04d8*/ 	.word	0x00001440


	//   ....[7]....
        /*04dc*/ 	.word	0x00001e10


	//   ....[8]....
        /*04e0*/ 	.word	0x00001e40


	//   ....[9]....
        /*04e4*/ 	.word	0x00002340


	//   ....[10]....
        /*04e8*/ 	.word	0x000023f0


	//   ....[11]....
        /*04ec*/ 	.word	0x00002b00


	//   ....[12]....
        /*04f0*/ 	.word	0x00002b90


	//   ....[13]....
        /*04f4*/ 	.word	0x00004350


	//   ....[14]....
        /*04f8*/ 	.word	0x00004370


	//   ....[15]....
        /*04fc*/ 	.word	0x00004840


	//   ....[16]....
        /*0500*/ 	.word	0x00004910


	//   ....[17]....
        /*0504*/ 	.word	0x00004f40


	//   ....[18]....
        /*0508*/ 	.word	0x00004fa0


	//   ....[19]....
        /*050c*/ 	.word	0x00006990


	//   ....[20]....
        /*0510*/ 	.word	0x000069a0


	//   ....[21]....
        /*0514*/ 	.word	0x000069d0


	//   ....[22]....
        /*0518*/ 	.word	0x000069f0


	//   ....[23]....
        /*051c*/ 	.word	0x00007ae0


	//   ....[24]....
        /*0520*/ 	.word	0x00007b10


	//   ....[25]....
        /*0524*/ 	.word	0x00007bc0


	//   ....[26]....
        /*0528*/ 	.word	0x00007bd0


	//   ....[27]....
        /*052c*/ 	.word	0x00008df0


	//   ....[28]....
        /*0530*/ 	.word	0x00008e30


	//   ....[29]....
        /*0534*/ 	.word	0x00008e70


	//   ....[30]....
        /*0538*/ 	.word	0x00008ea0


	//   ....[31]....
        /*053c*/ 	.word	0x00009410


	//   ....[32]....
        /*0540*/ 	.word	0x00009450


	//   ....[33]....
        /*0544*/ 	.word	0x00009510


	//   ....[34]....
        /*0548*/ 	.word	0x00009530


	//   ....[35]....
        /*054c*/ 	.word	0x000095f0


	//   ....[36]....
        /*0550*/ 	.word	0x00009610


	//   ....[37]....
        /*0554*/ 	.word	0x000096e0


	//   ....[38]....
        /*0558*/ 	.word	0x00009700


	//   ....[39]....
        /*055c*/ 	.word	0x00009f00


	//   ....[40]....
        /*0560*/ 	.word	0x00009f20


	//   ....[41]....
        /*0564*/ 	.word	0x00009fe0


	//   ....[42]....
        /*0568*/ 	.word	0x0000a000


	//   ....[43]....
        /*056c*/ 	.word	0x0000a0c0


	//   ....[44]....
        /*0570*/ 	.word	0x0000a0e0


	//   ....[45]....
        /*0574*/ 	.word	0x0000a1b0


	//   ....[46]....
        /*0578*/ 	.word	0x0000a1d0


	//   ....[47]....
        /*057c*/ 	.word	0x0000a310


	//   ....[48]....
        /*0580*/ 	.word	0x0000a4e0


	//   ....[49]....
        /*0584*/ 	.word	0x0000a510


	//   ....[50]....
        /*0588*/ 	.word	0x0000a540


	//   ....[51]....
        /*058c*/ 	.word	0x0000a570


	//   ....[52]....
        /*0590*/ 	.word	0x0000a5a0


	//   ....[53]....
        /*0594*/ 	.word	0x0000a5d0


	//   ....[54]....
        /*0598*/ 	.word	0x0000a720


	//   ....[55]....
        /*059c*/ 	.word	0x0000a750


	//   ....[56]....
        /*05a0*/ 	.word	0x0000a780


	//   ....[57]....
        /*05a4*/ 	.word	0x0000a7b0


	//   ....[58]....
        /*05a8*/ 	.word	0x0000a7e0


	//   ....[59]....
        /*05ac*/ 	.word	0x0000a810


	//   ....[60]....
        /*05b0*/ 	.word	0x0000a8a0


	//   ....[61]....
        /*05b4*/ 	.word	0x0000a900


	//   ....[62]....
        /*05b8*/ 	.word	0x0000a990


	//   ....[63]....
        /*05bc*/ 	.word	0x0000c2b0


	//   ....[64]....
        /*05c0*/ 	.word	0x0000c2d0


	//   ....[65]....
        /*05c4*/ 	.word	0x0000c380


	//   ....[66]....
        /*05c8*/ 	.word	0x0000c3a0


	//   ....[67]....
        /*05cc*/ 	.word	0x0000c440


	//   ....[68]....
        /*05d0*/ 	.word	0x0000c460


	//   ....[69]....
        /*05d4*/ 	.word	0x0000c500


	//   ....[70]....
        /*05d8*/ 	.word	0x0000c520


	//   ....[71]....
        /*05dc*/ 	.word	0x0000c5c0


	//   ....[72]....
        /*05e0*/ 	.word	0x0000c5e0


	//   ....[73]....
        /*05e4*/ 	.word	0x0000c5f0


	//   ....[74]....
        /*05e8*/ 	.word	0x0000c680


	//   ....[75]....
        /*05ec*/ 	.word	0x0000ce20


	//   ....[76]....
        /*05f0*/ 	.word	0x0000ce50


	//   ....[77]....
        /*05f4*/ 	.word	0x0000ceb0


	//   ....[78]....
        /*05f8*/ 	.word	0x0000cf10


	//   ....[79]....
        /*05fc*/ 	.word	0x0000cf60


	//   ....[80]....
        /*0600*/ 	.word	0x0000cfc0


	//   ....[81]....
        /*0604*/ 	.word	0x0000d000


	//   ....[82]....
        /*0608*/ 	.word	0x0000d070


	//   ....[83]....
        /*060c*/ 	.word	0x0000d0c0


	//   ....[84]....
        /*0610*/ 	.word	0x0000d120


	//   ....[85]....
        /*0614*/ 	.word	0x0000d160


	//   ....[86]....
        /*0618*/ 	.word	0x0000d1d0


	//   ....[87]....
        /*061c*/ 	.word	0x0000d220


	//   ....[88]....
        /*0620*/ 	.word	0x0000d270


	//   ....[89]....
        /*0624*/ 	.word	0x0000d290


	//   ....[90]....
        /*0628*/ 	.word	0x0000d2c0


	//   ....[91]....
        /*062c*/ 	.word	0x0000da70


	//   ....[92]....
        /*0630*/ 	.word	0x0000da80


	//   ....[93]....
        /*0634*/ 	.word	0x0000daa0


	//   ....[94]....
        /*0638*/ 	.word	0x0000db20


	//   ....[95]....
        /*063c*/ 	.word	0x0000db30


	//   ....[96]....
        /*0640*/ 	.word	0x0000db90


	//   ....[97]....
        /*0644*/ 	.word	0x0000dbc0


	//   ....[98]....
        /*0648*/ 	.word	0x0000dc00


	//   ....[99]....
        /*064c*/ 	.word	0x0000dc30


	//   ....[100]....
        /*0650*/ 	.word	0x0000dc70


	//   ....[101]....
        /*0654*/ 	.word	0x0000dca0


	//   ....[102]....
        /*0658*/ 	.word	0x0000dce0


	//   ....[103]....
        /*065c*/ 	.word	0x0000df50


	//   ....[104]....
        /*0660*/ 	.word	0x0000df70


	//   ....[105]....
        /*0664*/ 	.word	0x0000df80


	//   ....[106]....
        /*0668*/ 	.word	0x0000e000


	//   ....[107]....
        /*066c*/ 	.word	0x0000e010


	//   ....[108]....
        /*0670*/ 	.word	0x0000e080


	//   ....[109]....
        /*0674*/ 	.word	0x0000e090


	//   ....[110]....
        /*0678*/ 	.word	0x0000e100


	//   ....[111]....
        /*067c*/ 	.word	0x0000e110


	//   ....[112]....
        /*0680*/ 	.word	0x0000e180


	//   ....[113]....
        /*0684*/ 	.word	0x0000e190


	//   ....[114]....
        /*0688*/ 	.word	0x0000e1a0


	//   ....[115]....
        /*068c*/ 	.word	0x0000e770


	//   ....[116]....
        /*0690*/ 	.word	0x0000e790


	//   ....[117]....
        /*0694*/ 	.word	0x0000e7a0


	//   ....[118]....
        /*0698*/ 	.word	0x0000e7b0


	//   ....[119]....
        /*069c*/ 	.word	0x0000e820


	//   ....[120]....
        /*06a0*/ 	.word	0x0000e840


	//   ....[121]....
        /*06a4*/ 	.word	0x0000e8b0


	//   ....[122]....
        /*06a8*/ 	.word	0x0000e8d0


	//   ....[123]....
        /*06ac*/ 	.word	0x0000e930


	//   ....[124]....
        /*06b0*/ 	.word	0x0000e950


	//   ....[125]....
        /*06b4*/ 	.word	0x0000e9a0


	//   ....[126]....
        /*06b8*/ 	.word	0x0000e9c0


	//   ....[127]....
        /*06bc*/ 	.word	0x0000edb0


	//   ....[128]....
        /*06c0*/ 	.word	0x0000ede0


	//   ....[129]....
        /*06c4*/ 	.word	0x0000ee10


	//   ....[130]....
        /*06c8*/ 	.word	0x0000ee40


	//   ....[131]....
        /*06cc*/ 	.word	0x0000ee70


	//   ....[132]....
        /*06d0*/ 	.word	0x0000eea0


	//   ....[133]....
        /*06d4*/ 	.word	0x0000eed0


	//   ....[134]....
        /*06d8*/ 	.word	0x0000ef00


	//   ....[135]....
        /*06dc*/ 	.word	0x0000f080


	//   ....[136]....
        /*06e0*/ 	.word	0x0000f0b0


	//   ....[137]....
        /*06e4*/ 	.word	0x0000f0e0


	//   ....[138]....
        /*06e8*/ 	.word	0x0000f110


	//   ....[139]....
        /*06ec*/ 	.word	0x0000f140


	//   ....[140]....
        /*06f0*/ 	.word	0x0000f170


	//   ....[141]....
        /*06f4*/ 	.word	0x0000f230


	//   ....[142]....
        /*06f8*/ 	.word	0x0000f250


	//   ....[143]....
        /*06fc*/ 	.word	0x0000f2c0


	//   ....[144]....
        /*0700*/ 	.word	0x0000f960


	//   ....[145]....
        /*0704*/ 	.word	0x0000ff10


	//   ....[146]....
        /*0708*/ 	.word	0x00010000


	//   ....[147]....
        /*070c*/ 	.word	0x000100a0


	//   ....[148]....
        /*0710*/ 	.word	0x00010100


	//   ....[149]....
        /*0714*/ 	.word	0x00010210


	//   ....[150]....
        /*0718*/ 	.word	0x00010280


	//   ....[151]....
        /*071c*/ 	.word	0x00010390


	//   ....[152]....
        /*0720*/ 	.word	0x00010400


	//   ....[153]....
        /*0724*/ 	.word	0x00010510


	//   ....[154]....
        /*0728*/ 	.word	0x00010580


	//   ....[155]....
        /*072c*/ 	.word	0x00010690


	//   ....[156]....
        /*0730*/ 	.word	0x00010700


	//   ....[157]....
        /*0734*/ 	.word	0x000107a0


	//   ....[158]....
        /*0738*/ 	.word	0x000108b0


	//   ....[159]....
        /*073c*/ 	.word	0x00010920


	//   ....[160]....
        /*0740*/ 	.word	0x000109a0


	//   ....[161]....
        /*0744*/ 	.word	0x00010a70


	//   ....[162]....
        /*0748*/ 	.word	0x00010af0


	//   ....[163]....
        /*074c*/ 	.word	0x00010bd0


	//   ....[164]....
        /*0750*/ 	.word	0x00010c50


	//   ....[165]....
        /*0754*/ 	.word	0x00010d30


	//   ....[166]....
        /*0758*/ 	.word	0x00010db0


	//   ....[167]....
        /*075c*/ 	.word	0x00010e90


	//   ....[168]....
        /*0760*/ 	.word	0x00010f10


	//   ....[169]....
        /*0764*/ 	.word	0x00010ff0


	//   ....[170]....
        /*0768*/ 	.word	0x00011070


	//   ....[171]....
        /*076c*/ 	.word	0x00011140


	//   ....[172]....
        /*0770*/ 	.word	0x000111c0


	//   ....[173]....
        /*0774*/ 	.word	0x00011280


	//   ....[174]....
        /*0778*/ 	.word	0x000113b0


	//   ....[175]....
        /*077c*/ 	.word	0x00011460


	//   ....[176]....
        /*0780*/ 	.word	0x000114d0


	//   ....[177]....
        /*0784*/ 	.word	0x000115c0


	//   ....[178]....
        /*0788*/ 	.word	0x00011620


	//   ....[179]....
        /*078c*/ 	.word	0x000116f0


	//   ....[180]....
        /*0790*/ 	.word	0x00011750


	//   ....[181]....
        /*0794*/ 	.word	0x00011820


	//   ....[182]....
        /*0798*/ 	.word	0x00011880


	//   ....[183]....
        /*079c*/ 	.word	0x00011950


	//   ....[184]....
        /*07a0*/ 	.word	0x000119b0


	//   ....[185]....
        /*07a4*/ 	.word	0x00011a80


	//   ....[186]....
        /*07a8*/ 	.word	0x00011b70


	//   ....[187]....
        /*07ac*/ 	.word	0x00011c10


	//   ....[188]....
        /*07b0*/ 	.word	0x00011c70


	//   ....[189]....
        /*07b4*/ 	.word	0x00011d60


	//   ....[190]....
        /*07b8*/ 	.word	0x00011dc0


	//   ....[191]....
        /*07bc*/ 	.word	0x00011ea0


	//   ....[192]....
        /*07c0*/ 	.word	0x00011f00


	//   ....[193]....
        /*07c4*/ 	.word	0x00011fe0


	//   ....[194]....
        /*07c8*/ 	.word	0x00012040


	//   ....[195]....
        /*07cc*/ 	.word	0x00012120


	//   ....[196]....
        /*07d0*/ 	.word	0x00012180


	//   ....[197]....
        /*07d4*/ 	.word	0x00012250


	//   ....[198]....
        /*07d8*/ 	.word	0x00012370


	//   ....[199]....
        /*07dc*/ 	.word	0x00012460


	//   ....[200]....
        /*07e0*/ 	.word	0x00012500


	//   ....[201]....
        /*07e4*/ 	.word	0x000125d0


	//   ....[202]....
        /*07e8*/ 	.word	0x00012630


	//   ....[203]....
        /*07ec*/ 	.word	0x00012700


	//   ....[204]....
        /*07f0*/ 	.word	0x00012760


	//   ....[205]....
        /*07f4*/ 	.word	0x00012840


	//   ....[206]....
        /*07f8*/ 	.word	0x000128a0


	//   ....[207]....
        /*07fc*/ 	.word	0x00012970


	//   ....[208]....
        /*0800*/ 	.word	0x000129d0


	//   ....[209]....
        /*0804*/ 	.word	0x00012a90


	//   ....[210]....
        /*0808*/ 	.word	0x00012b20


	//   ....[211]....
        /*080c*/ 	.word	0x00012bc0


	//   ....[212]....
        /*0810*/ 	.word	0x00012ce0


	//   ....[213]....
        /*0814*/ 	.word	0x00012d50


	//   ....[214]....
        /*0818*/ 	.word	0x00012dc0


	//   ....[215]....
        /*081c*/ 	.word	0x00012e30


	//   ....[216]....
        /*0820*/ 	.word	0x00012ea0


	//   ....[217]....
        /*0824*/ 	.word	0x00012f20


	//   ....[218]....
        /*0828*/ 	.word	0x00012fb0


	//   ....[219]....
        /*082c*/ 	.word	0x00013040


	//   ....[220]....
        /*0830*/ 	.word	0x000130b0


	//   ....[221]....
        /*0834*/ 	.word	0x00013120


	//   ....[222]....
        /*0838*/ 	.word	0x00013190


	//   ....[223]....
        /*083c*/ 	.word	0x00013210


	//   ....[224]....
        /*0840*/ 	.word	0x00013280


	//   ....[225]....
        /*0844*/ 	.word	0x00013320


	//   ....[226]....
        /*0848*/ 	.word	0x000133b0


	//   ....[227]....
        /*084c*/ 	.word	0x000134d0


	//----- nvinfo : EIATTR_REG_RECONFIG
	.align		4
.L_292:
        /*0850*/ 	.byte	0x01, 0x54
	.zero		2


	//----- nvinfo : EIATTR_SYSCALL_OFFSETS
	.align		4
        /*0854*/ 	.byte	0x04, 0x46
        /*0856*/ 	.short	(.L_294 - .L_293)


	//   ....[0]....
.L_293:
        /*0858*/ 	.word	0x00001620


	//   ....[1]....
        /*085c*/ 	.word	0x0000b7f0


	//   ....[2]....
        /*0860*/ 	.word	0x0000b940


	//   ....[3]....
        /*0864*/ 	.word	0x0000ba30


	//   ....[4]....
        /*0868*/ 	.word	0x0000ca10


	//----- nvinfo : EIATTR_MBARRIER_INSTR_OFFSETS
	.align		4
.L_294:
        /*086c*/ 	.byte	0x04, 0x39
        /*086e*/ 	.short	(.L_296 - .L_295)


	//   ....[0]....
.L_295:
        /*0870*/ 	.word	0x00000180
        /*0874*/ 	.word	0x000000ff
        /*0878*/ 	.word	0x0002a800
        /*087c*/ 	.short	0x0100
        /*087e*/ 	.byte	0x08
	.zero		1


	//   ....[1]....
        /*0880*/ 	.word	0x00000190
        /*0884*/ 	.word	0x000000ff
        /*0888*/ 	.word	0x0002a820
        /*088c*/ 	.short	0x0100
        /*088e*/ 	.byte	0x08
	.zero		1


	//   ....[2]....
        /*0890*/ 	.word	0x00000280
        /*0894*/ 	.word	0x000000ff
        /*0898*/ 	.word	0x0002a830
        /*089c*/ 	.short	0x0100
        /*089e*/ 	.byte	0x08
	.zero		1


	//   ....[3]....
        /*08a0*/ 	.word	0x00000290
        /*08a4*/ 	.word	0x000000ff
        /*08a8*/ 	.word	0x0002a840
        /*08ac*/ 	.short	0x0100
        /*08ae*/ 	.byte	0x08
	.zero		1


	//   ....[4]....
        /*08b0*/ 	.word	0x000002a0
        /*08b4*/ 	.word	0x000000ff
        /*08b8*/ 	.word	0x0002a838
        /*08bc*/ 	.short	0x0100
        /*08be*/ 	.byte	0x08
	.zero		1


	//   ....[5]....
        /*08c0*/ 	.word	0x000002b0
        /*08c4*/ 	.word	0x000000ff
        /*08c8*/ 	.word	0x0002a848
        /*08cc*/ 	.short	0x0100
        /*08ce*/ 	.byte	0x08
	.zero		1


	//   ....[6]....
        /*08d0*/ 	.word	0x000003e0
        /*08d4*/ 	.word	0x000000ff
        /*08d8*/ 	.word	0x0002a850
        /*08dc*/ 	.short	0x0100
        /*08de*/ 	.byte	0x08
	.zero		1


	//   ....[7]....
        /*08e0*/ 	.word	0x000003f0
        /*08e4*/ 	.word	0x000000ff
        /*08e8*/ 	.word	0x0002a860
        /*08ec*/ 	.short	0x0100
        /*08ee*/ 	.byte	0x08
	.zero		1


	//   ....[8]....
        /*08f0*/ 	.word	0x00000400
        /*08f4*/ 	.word	0x000000ff
        /*08f8*/ 	.word	0x0002a858
        /*08fc*/ 	.short	0x0100
        /*08fe*/ 	.byte	0x08
	.zero		1


	//   ....[9]....
        /*0900*/ 	.word	0x00000410
        /*0904*/ 	.word	0x000000ff
        /*0908*/ 	.word	0x0002a868
        /*090c*/ 	.short	0x0100
        /*090e*/ 	.byte	0x08
	.zero		1


	//   ....[10]....
        /*0910*/ 	.word	0x00000500
        /*0914*/ 	.word	0x000000ff
        /*0918*/ 	.word	0x0002a870
        /*091c*/ 	.short	0x0100
        /*091e*/ 	.byte	0x06
	.zero		1


	//   ....[11]....
        /*0920*/ 	.word	0x00000510
        /*0924*/ 	.word	0x000000ff
        /*0928*/ 	.word	0x0002a880
        /*092c*/ 	.short	0x0100
        /*092e*/ 	.byte	0x06
	.zero		1


	//   ....[12]....
        /*0930*/ 	.word	0x00000520
        /*0934*/ 	.word	0x000000ff
        /*0938*/ 	.word	0x0002a878
        /*093c*/ 	.short	0x0100
        /*093e*/ 	.byte	0x06
	.zero		1


	//   ....[13]....
        /*0940*/ 	.word	0x00000530
        /*0944*/ 	.word	0x000000ff
        /*0948*/ 	.word	0x0002a888
        /*094c*/ 	.short	0x0100
        /*094e*/ 	.byte	0x06
	.zero		1


	//   ....[14]....
        /*0950*/ 	.word	0x00000660
        /*0954*/ 	.word	0x000000ff
        /*0958*/ 	.word	0x0002a890
        /*095c*/ 	.short	0x0100
        /*095e*/ 	.byte	0x08
	.zero		1


	//   ....[15]....
        /*0960*/ 	.word	0x00000670
        /*0964*/ 	.word	0x000000ff
        /*0968*/ 	.word	0x0002a8a0
        /*096c*/ 	.short	0x0100
        /*096e*/ 	.byte	0x08
	.zero		1


	//   ....[16]....
        /*0970*/ 	.word	0x00000680
        /*0974*/ 	.word	0x000000ff
        /*0978*/ 	.word	0x0002a898
        /*097c*/ 	.short	0x0100
        /*097e*/ 	.byte	0x08
	.zero		1


	//   ....[17]....
        /*0980*/ 	.word	0x00000690
        /*0984*/ 	.word	0x000000ff
        /*0988*/ 	.word	0x0002a8a8
        /*098c*/ 	.short	0x0100
        /*098e*/ 	.byte	0x08
	.zero		1


	//   ....[18]....
        /*0990*/ 	.word	0x000007d0
        /*0994*/ 	.word	0x000000ff
        /*0998*/ 	.word	0x0002a8b0
        /*099c*/ 	.short	0x0100
        /*099e*/ 	.byte	0x08
	.zero		1


	//   ....[19]....
        /*09a0*/ 	.word	0x000007e0
        /*09a4*/ 	.word	0x000000ff
        /*09a8*/ 	.word	0x0002a8c0
        /*09ac*/ 	.short	0x0100
        /*09ae*/ 	.byte	0x08
	.zero		1


	//   ....[20]....
        /*09b0*/ 	.word	0x000007f0
        /*09b4*/ 	.word	0x000000ff
        /*09b8*/ 	.word	0x0002a8b8
        /*09bc*/ 	.short	0x0100
        /*09be*/ 	.byte	0x08
	.zero		1


	//   ....[21]....
        /*09c0*/ 	.word	0x00000800
        /*09c4*/ 	.word	0x000000ff
        /*09c8*/ 	.word	0x0002a8c8
        /*09cc*/ 	.short	0x0100
        /*09ce*/ 	.byte	0x08
	.zero		1


	//   ....[22]....
        /*09d0*/ 	.word	0x00001690
        /*09d4*/ 	.word	0x000000ff
        /*09d8*/ 	.word	0x0002a800
        /*09dc*/ 	.short	0x010a
        /*09de*/ 	.byte	0x27
	.zero		1


	//   ....[23]....
        /*09e0*/ 	.word	0x00001720
        /*09e4*/ 	.word	0x00000000
        /*09e8*/ 	.word	0x0002a830
        /*09ec*/ 	.short	0x010a
        /*09ee*/ 	.byte	0x3f
	.zero		1


	//   ....[24]....
        /*09f0*/ 	.word	0x00001760
        /*09f4*/ 	.word	0x00000000
        /*09f8*/ 	.word	0x0002a830
        /*09fc*/ 	.short	0x010a
        /*09fe*/ 	.byte	0x3f
	.zero		1


	//   ....[25]....
        /*0a00*/ 	.word	0x00002410
        /*0a04*/ 	.word	0x000000ff
        /*0a08*/ 	.word	0x00000000
        /*0a0c*/ 	.short	0x0101
        /*0a0e*/ 	.byte	0x04
	.zero		1


	//   ....[26]....
        /*0a10*/ 	.word	0x00003710
        /*0a14*/ 	.word	0x000000ff
        /*0a18*/ 	.word	0x0002a830
        /*0a1c*/ 	.short	0x010a
        /*0a1e*/ 	.byte	0x06
	.zero		1


	//   ....[27]....
        /*0a20*/ 	.word	0x00003750
        /*0a24*/ 	.word	0x000000ff
        /*0a28*/ 	.word	0x0002a830
        /*0a2c*/ 	.short	0x010a
        /*0a2e*/ 	.byte	0x06
	.zero		1


	//   ....[28]....
        /*0a30*/ 	.word	0x00003fd0
        /*0a34*/ 	.word	0x000000ff
        /*0a38*/ 	.word	0x0002a850
        /*0a3c*/ 	.short	0x010a
        /*0a3e*/ 	.byte	0x05
	.zero		1


	//   ....[29]....
        /*0a40*/ 	.word	0x00004010
        /*0a44*/ 	.word	0x000000ff
        /*0a48*/ 	.word	0x0002a850
        /*0a4c*/ 	.short	0x010a
        /*0a4e*/ 	.byte	0x05
	.zero		1


	//   ....[30]....
        /*0a50*/ 	.word	0x00004300
        /*0a54*/ 	.word	0x000000ff
        /*0a58*/ 	.word	0x00000000
        /*0a5c*/ 	.short	0x0101
        /*0a5e*/ 	.byte	0x06
	.zero		1


	//   ....[31]....
        /*0a60*/ 	.word	0x000058b0
        /*0a64*/ 	.word	0x000000ff
        /*0a68*/ 	.word	0x00000000
        /*0a6c*/ 	.short	0x0101
        /*0a6e*/ 	.byte	0x05
	.zero		1


	//   ....[32]....
        /*0a70*/ 	.word	0x00005a80
        /*0a74*/ 	.word	0x000000ff
        /*0a78*/ 	.word	0x0002a830
        /*0a7c*/ 	.short	0x010a
        /*0a7e*/ 	.byte	0x05
	.zero		1


	//   ....[33]....
        /*0a80*/ 	.word	0x00005ac0
        /*0a84*/ 	.word	0x000000ff
        /*0a88*/ 	.word	0x0002a830
        /*0a8c*/ 	.short	0x010a
        /*0a8e*/ 	.byte	0x05
	.zero		1


	//   ....[34]....
        /*0a90*/ 	.word	0x00006340
        /*0a94*/ 	.word	0x000000ff
        /*0a98*/ 	.word	0x0002a850
        /*0a9c*/ 	.short	0x010a
        /*0a9e*/ 	.byte	0x05
	.zero		1


	//   ....[35]....
        /*0aa0*/ 	.word	0x00006380
        /*0aa4*/ 	.word	0x000000ff
        /*0aa8*/ 	.word	0x0002a850
        /*0aac*/ 	.short	0x010a
        /*0aae*/ 	.byte	0x05
	.zero		1


	//   ....[36]....
        /*0ab0*/ 	.word	0x000067a0
        /*0ab4*/ 	.word	0x000000ff
        /*0ab8*/ 	.word	0x00000000
        /*0abc*/ 	.short	0x0101
        /*0abe*/ 	.byte	0x04
	.zero		1


	//   ....[37]....
        /*0ac0*/ 	.word	0x00007520
        /*0ac4*/ 	.word	0x000000ff
        /*0ac8*/ 	.word	0x00000000
        /*0acc*/ 	.short	0x0101
        /*0ace*/ 	.byte	0x05
	.zero		1


	//   ....[38]....
        /*0ad0*/ 	.word	0x00007a50
        /*0ad4*/ 	.word	0x000000ff
        /*0ad8*/ 	.word	0x0002a850
        /*0adc*/ 	.short	0x010a
        /*0ade*/ 	.byte	0x05
	.zero		1


	//   ....[39]....
        /*0ae0*/ 	.word	0x00007a90
        /*0ae4*/ 	.word	0x000000ff
        /*0ae8*/ 	.word	0x0002a850
        /*0aec*/ 	.short	0x010a
        /*0aee*/ 	.byte	0x05
	.zero		1


	//   ....[40]....
        /*0af0*/ 	.word	0x000080a0
        /*0af4*/ 	.word	0x000000ff
        /*0af8*/ 	.word	0x00000000
        /*0afc*/ 	.short	0x0101
        /*0afe*/ 	.byte	0x04
	.zero		1


	//   ....[41]....
        /*0b00*/ 	.word	0x00009430
        /*0b04*/ 	.word	0x00000015
        /*0b08*/ 	.word	0x00000000
        /*0b0c*/ 	.short	0x0101
        /*0b0e*/ 	.byte	0x3f
	.zero		1


	//   ....[42]....
        /*0b10*/ 	.word	0x0000c070
        /*0b14*/ 	.word	0x00000007
        /*0b18*/ 	.word	0x0002a840
        /*0b1c*/ 	.short	0x010a
        /*0b1e*/ 	.byte	0x3f
	.zero		1


	//   ....[43]....
        /*0b20*/ 	.word	0x0000c740
        /*0b24*/ 	.word	0x00000007
        /*0b28*/ 	.word	0x0002a830
        /*0b2c*/ 	.short	0x0107
        /*0b2e*/ 	.byte	0x3f
	.zero		1


	//   ....[44]....
        /*0b30*/ 	.word	0x0000c810
        /*0b34*/ 	.word	0x00000007
        /*0b38*/ 	.word	0x0002a830
        /*0b3c*/ 	.short	0x0101
        /*0b3e*/ 	.byte	0x3f
	.zero		1


	//   ....[45]....
        /*0b40*/ 	.word	0x0000d3e0
        /*0b44*/ 	.word	0x00000016
        /*0b48*/ 	.word	0x0002a800
        /*0b4c*/ 	.short	0x0107
        /*0b4e*/ 	.byte	0x3f
	.zero		1


	//   ....[46]....
        /*0b50*/ 	.word	0x0000d4e0
        /*0b54*/ 	.word	0x00000016
        /*0b58*/ 	.word	0x0002a800
        /*0b5c*/ 	.short	0x0101
        /*0b5e*/ 	.byte	0x3f
	.zero		1


	//   ....[47]....
        /*0b60*/ 	.word	0x0000d500
        /*0b64*/ 	.word	0x00000016
        /*0b68*/ 	.word	0x0002a820
        /*0b6c*/ 	.short	0x010a
        /*0b6e*/ 	.byte	0x3f
	.zero		1


	//   ....[48]....
        /*0b70*/ 	.word	0x0000d880
        /*0b74*/ 	.word	0x00000005
        /*0b78*/ 	.word	0x0002a840
        /*0b7c*/ 	.short	0x010a
        /*0b7e*/ 	.byte	0x3f
	.zero		1


	//   ....[49]....
        /*0b80*/ 	.word	0x0000dd80
        /*0b84*/ 	.word	0x00000005
        /*0b88*/ 	.word	0x0002a830
        /*0b8c*/ 	.short	0x0107
        /*0b8e*/ 	.byte	0x3f
	.zero		1


	//   ....[50]....
        /*0b90*/ 	.word	0x0000de30
        /*0b94*/ 	.word	0x00000005
        /*0b98*/ 	.word	0x0002a830
        /*0b9c*/ 	.short	0x0101
        /*0b9e*/ 	.byte	0x3f
	.zero		1


	//   ....[51]....
        /*0ba0*/ 	.word	0x0000de90
        /*0ba4*/ 	.word	0x00000005
        /*0ba8*/ 	.word	0x0002a860
        /*0bac*/ 	.short	0x010a
        /*0bae*/ 	.byte	0x3f
	.zero		1


	//   ....[52]....
        /*0bb0*/ 	.word	0x0000e2e0
        /*0bb4*/ 	.word	0x00000005
        /*0bb8*/ 	.word	0x0002a850
        /*0bbc*/ 	.short	0x0107
        /*0bbe*/ 	.byte	0x3f
	.zero		1


	//   ....[53]....
        /*0bc0*/ 	.word	0x0000e420
        /*0bc4*/ 	.word	0x00000005
        /*0bc8*/ 	.word	0x0002a850
        /*0bcc*/ 	.short	0x0101
        /*0bce*/ 	.byte	0x3f
	.zero		1


	//   ....[54]....
        /*0bd0*/ 	.word	0x0000e6a0
        /*0bd4*/ 	.word	0x00000000
        /*0bd8*/ 	.word	0x0002a860
        /*0bdc*/ 	.short	0x010a
        /*0bde*/ 	.byte	0x3f
	.zero		1


	//   ....[55]....
        /*0be0*/ 	.word	0x0000eb00
        /*0be4*/ 	.word	0x00000000
        /*0be8*/ 	.word	0x0002a850
        /*0bec*/ 	.short	0x0107
        /*0bee*/ 	.byte	0x3f
	.zero		1


	//   ....[56]....
        /*0bf0*/ 	.word	0x0000ebb0
        /*0bf4*/ 	.word	0x00000000
        /*0bf8*/ 	.word	0x0002a850
        /*0bfc*/ 	.short	0x0101
        /*0bfe*/ 	.byte	0x3f
	.zero		1


	//   ....[57]....
        /*0c00*/ 	.word	0x0000f8e0
        /*0c04*/ 	.word	0x00000004
        /*0c08*/ 	.word	0x0002a820
        /*0c0c*/ 	.short	0x010a
        /*0c0e*/ 	.byte	0x3f
	.zero		1


	//   ....[58]....
        /*0c10*/ 	.word	0x0000fa80
        /*0c14*/ 	.word	0x00000005
        /*0c18*/ 	.word	0x0002a840
        /*0c1c*/ 	.short	0x010a
        /*0c1e*/ 	.byte	0x3f
	.zero		1


	//   ....[59]....
        /*0c20*/ 	.word	0x0000fb20
        /*0c24*/ 	.word	0x0000001b
        /*0c28*/ 	.word	0x0002a840
        /*0c2c*/ 	.short	0x010a
        /*0c2e*/ 	.byte	0x3f
	.zero		1


	//   ....[60]....
        /*0c30*/ 	.word	0x0000fb60
        /*0c34*/ 	.word	0x00000005
        /*0c38*/ 	.word	0x0002a860
        /*0c3c*/ 	.short	0x010a
        /*0c3e*/ 	.byte	0x3f
	.zero		1


	//   ....[61]....
        /*0c40*/ 	.word	0x0000fba0
        /*0c44*/ 	.word	0x0000001b
        /*0c48*/ 	.word	0x0002a860
        /*0c4c*/ 	.short	0x010a
        /*0c4e*/ 	.byte	0x3f
	.zero		1


	//   ....[62]....
        /*0c50*/ 	.word	0x0000fc10
        /*0c54*/ 	.word	0x00000003
        /*0c58*/ 	.word	0x0002a800
        /*0c5c*/ 	.short	0x010a
        /*0c5e*/ 	.byte	0x3f
	.zero		1


	//   ....[63]....
        /*0c60*/ 	.word	0x0000fc60
        /*0c64*/ 	.word	0x00000000
        /*0c68*/ 	.word	0x0002a830
        /*0c6c*/ 	.short	0x010a
        /*0c6e*/ 	.byte	0x3f
	.zero		1


	//   ....[64]....
        /*0c70*/ 	.word	0x0000fcc0
        /*0c74*/ 	.word	0x00000003
        /*0c78*/ 	.word	0x0002a830
        /*0c7c*/ 	.short	0x010a
        /*0c7e*/ 	.byte	0x3f
	.zero		1


	//   ....[65]....
        /*0c80*/ 	.word	0x0000fd20
        /*0c84*/ 	.word	0x00000003
        /*0c88*/ 	.word	0x0002a850
        /*0c8c*/ 	.short	0x010a
        /*0c8e*/ 	.byte	0x3f
	.zero		1


	//   ....[66]....
        /*0c90*/ 	.word	0x0000fd80
        /*0c94*/ 	.word	0x00000003
        /*0c98*/ 	.word	0x0002a830
        /*0c9c*/ 	.short	0x010a
        /*0c9e*/ 	.byte	0x3f
	.zero		1


	//   ....[67]....
        /*0ca0*/ 	.word	0x0000fde0
        /*0ca4*/ 	.word	0x00000003
        /*0ca8*/ 	.word	0x0002a850
        /*0cac*/ 	.short	0x010a
        /*0cae*/ 	.byte	0x3f
	.zero		1


	//   ....[68]....
        /*0cb0*/ 	.word	0x0000fe40
        /*0cb4*/ 	.word	0x00000007
        /*0cb8*/ 	.word	0x0002a850
        /*0cbc*/ 	.short	0x010a
        /*0cbe*/ 	.byte	0x3f
	.zero		1


	//   ....[69]....
        /*0cc0*/ 	.word	0x0000ff50
        /*0cc4*/ 	.word	0x00000007
        /*0cc8*/ 	.word	0x0002a840
        /*0ccc*/ 	.short	0x010a
        /*0cce*/ 	.byte	0x3f
	.zero		1


	//   ....[70]....
        /*0cd0*/ 	.word	0x000112b0
        /*0cd4*/ 	.word	0x00000016
        /*0cd8*/ 	.word	0x0002a820
        /*0cdc*/ 	.short	0x010a
        /*0cde*/ 	.byte	0x3f
	.zero		1


	//   ....[71]....
        /*0ce0*/ 	.word	0x00011300
        /*0ce4*/ 	.word	0x00000005
        /*0ce8*/ 	.word	0x0002a840
        /*0cec*/ 	.short	0x010a
        /*0cee*/ 	.byte	0x3f
	.zero		1


	//   ....[72]....
        /*0cf0*/ 	.word	0x00011ac0
        /*0cf4*/ 	.word	0x00000005
        /*0cf8*/ 	.word	0x0002a860
        /*0cfc*/ 	.short	0x010a
        /*0cfe*/ 	.byte	0x3f
	.zero		1


	//   ....[73]....
        /*0d00*/ 	.word	0x000122c0
        /*0d04*/ 	.word	0x00000000
        /*0d08*/ 	.word	0x0002a860
        /*0d0c*/ 	.short	0x010a
        /*0d0e*/ 	.byte	0x3f
	.zero		1


	//   ....[74]....
        /*0d10*/ 	.word	0x000133f0
        /*0d14*/ 	.word	0x00000004
        /*0d18*/ 	.word	0x0002a820
        /*0d1c*/ 	.short	0x010a
        /*0d1e*/ 	.byte	0x3f
	.zero		1


	//   ....[75]....
        /*0d20*/ 	.word	0x00013590
        /*0d24*/ 	.word	0x00000005
        /*0d28*/ 	.word	0x0002a840
        /*0d2c*/ 	.short	0x010a
        /*0d2e*/ 	.byte	0x3f
	.zero		1


	//   ....[76]....
        /*0d30*/ 	.word	0x000135e0
        /*0d34*/ 	.word	0x0000001b
        /*0d38*/ 	.word	0x0002a840
        /*0d3c*/ 	.short	0x010a
        /*0d3e*/ 	.byte	0x3f
	.zero		1


	//   ....[77]....
        /*0d40*/ 	.word	0x00013630
        /*0d44*/ 	.word	0x00000005
        /*0d48*/ 	.word	0x0002a860
        /*0d4c*/ 	.short	0x010a
        /*0d4e*/ 	.byte	0x3f
	.zero		1


	//----- nvinfo : EIATTR_NUM_MBARRIERS
	.align		4
.L_296:
        /*0d50*/ 	.byte	0x03, 0x38
        /*0d52*/ 	.short	0x0016


	//----- nvinfo : EIATTR_EXIT_INSTR_OFFSETS
	.align		4
        /*0d54*/ 	.byte	0x04, 0x1c
        /*0d56*/ 	.short	(.L_298 - .L_297)


	//   ....[0]....
.L_297:
        /*0d58*/ 	.word	0x00000990


	//   ....[1]....
        /*0d5c*/ 	.word	0x0000a2c0


	//   ....[2]....
        /*0d60*/ 	.word	0x0000fbf0


	//----- nvinfo : EIATTR_MAX_THREADS
	.align		4
.L_298:
        /*0d64*/ 	.byte	0x04, 0x05
        /*0d66*/ 	.short	(.L_300 - .L_299)
.L_299:
        /*0d68*/ 	.word	0x00000180
        /*0d6c*/ 	.word	0x00000001
        /*0d70*/ 	.word	0x00000001


	//----- nvinfo : EIATTR_CRS_STACK_SIZE
	.align		4
.L_300:
        /*0d74*/ 	.byte	0x04, 0x1e
        /*0d76*/ 	.short	(.L_302 - .L_301)
.L_301:
        /*0d78*/ 	.word	0x00000000


	//----- nvinfo : EIATTR_CBANK_PARAM_SIZE
	.align		4
.L_302:
        /*0d7c*/ 	.byte	0x03, 0x19
        /*0d7e*/ 	.short	0x0af0


	//----- nvinfo : EIATTR_PARAM_CBANK
	.align		4
        /*0d80*/ 	.byte	0x04, 0x0a
        /*0d82*/ 	.short	(.L_304 - .L_303)
	.align		4
.L_303:
        /*0d84*/ 	.word	index@(.nv.constant0._ZN7cutlass13device_kernelIN5flash11enable_sm90INS1_16FlashAttnFwdSm90INS1_25CollectiveMainloopFwdSm90ILi2EN4cute5tupleIJNS5_1CILi1EEES8_S8_EEENS6_IJNS7_ILi128EEENS7_ILi96EEENS7_ILi192EEEEEELi128ENS_10bfloat16_tEfNS_4arch4Sm90ELb1ELb0ELb0ELb1ELb1ELb0ELb0ELb1ELb1ELb1ELb0ELb0EEENS1_21CollectiveEpilogueFwdINS6_IJSA_SA_SB_EEES9_SE_SG_Li256ELb1ELb1ELb0ELb0EEENS1_36VarlenDynamicPersistentTileSchedulerILi128ELi96ELi256ELi128ELb0ELb1ELb1ELb1ELb1ELb1EEEEEEEEEvNT_6ParamsE)
        /*0d88*/ 	.short	0x0210
        /*0d8a*/ 	.short	0x0af0


	//----- nvinfo : EIATTR_SW_WAR
	.align		4
.L_304:
        /*0d8c*/ 	.byte	0x04, 0x36
        /*0d8e*/ 	.short	(.L_306 - .L_305)
.L_305:
        /*0d90*/ 	.word	0x00000008
.L_306:


//--------------------- .nv.info._ZN7cutlass13device_kernelIN5flash11enable_sm90INS1_16FlashAttnFwdSm90INS1_25CollectiveMainloopFwdSm90ILi2EN4cute5tupleIJNS5_1CILi1EEES8_S8_EEENS6_IJNS7_ILi128EEENS7_ILi96EEENS7_ILi192EEEEEELi128ENS_10bfloat16_tEfNS_4arch4Sm90ELb1ELb0ELb0ELb1ELb1ELb1ELb0ELb1ELb1ELb1ELb0ELb0EEENS1_21CollectiveEpilogueFwdINS6_IJSA_SA_SB_EEES9_SE_SG_Li256ELb1ELb1ELb0ELb0EEENS1_36VarlenDynamicPersistentTileSchedulerILi128ELi96ELi256ELi128ELb0ELb1ELb1ELb1ELb1ELb1EEEEEEEEEvNT_6ParamsE --------------------------
	.section	.nv.info._ZN7cutlass13device_kernelIN5flash11enable_sm90INS1_16FlashAttnFwdSm90INS1_25CollectiveMainloopFwdSm90ILi2EN4cute5tupleIJNS5_1CILi1EEES8_S8_EEENS6_IJNS7_ILi128EEENS7_ILi96EEENS7_ILi192EEEEEELi128ENS_10bfloat16_tEfNS_4arch4Sm90ELb1ELb0ELb0ELb1ELb1ELb1ELb0ELb1ELb1ELb1ELb0ELb0EEENS1_21CollectiveEpilogueFwdINS6_IJSA_SA_SB_EEES9_SE_SG_Li256ELb1ELb1ELb0ELb0EEENS1_36VarlenDynamicPersistentTileSchedulerILi128ELi96ELi256ELi128ELb0ELb1ELb1ELb1ELb1ELb1EEEEEEEEEvNT_6ParamsE,"",@"SHT_CUDA_INFO"
	.sectionflags	@""
	.align	4


	//----- nvinfo : EIATTR_CUDA_API_VERSION
	.align		4
        /*0000*/ 	.byte	0x04, 0x37
        /*0002*/ 	.short	(.L_308 - .L_307)
.L_307:
        /*0004*/ 	.word	0x00000082


	//----- nvinfo : EIATTR_KPARAM_INFO
	.align		4
.L_308:
        /*0008*/ 	.byte	0x04, 0x17
        /*000a*/ 	.short	(.L_310 - .L_309)
.L_309:
        /*000c*/ 	.word	0x00000000
        /*0010*/ 	.short	0x0000
        /*0012*/ 	.short	0x0070
        /*0014*/ 	.byte	0x00, 0xf0, 0x01, 0x2a


	//----- nvinfo : EIATTR_SPARSE_MMA_MASK
	.align		4
.L_310:
        /*0018*/ 	.byte	0x03, 0x50
        /*001a*/ 	.short	0x0000


	//----- nvinfo : EIATTR_MAXREG_COUNT
	.align		4
        /*001c*/ 	.byte	0x03, 0x1b
        /*001e*/ 	.short	0x00a8


	//----- nvinfo : EIATTR_NUM_BARRIERS
	.align		4
        /*0020*/ 	.byte	0x02, 0x4c
        /*0022*/ 	.byte	0x10
	.zero		1


	//----- nvinfo : EIATTR_EXTERNS
	.align		4
        /*0024*/ 	.byte	0x04, 0x0f
        /*0026*/ 	.short	(.L_312 - .L_311)


	//   ....[0]....
	.align		4
.L_311:
        /*0028*/ 	.word	index@(__assertfail)


	//----- nvinfo : EIATTR_ANNOTATIONS
	.align		4
.L_312:
        /*002c*/ 	.byte	0x04, 0x55
        /*002e*/ 	.short	(.L_314 - .L_313)


	//   ....[0]....
.L_313:
        /* <DEDUP_REMOVED lines=32> */


	//----- nvinfo : EIATTR_MERCURY_ISA_VERSION
	.align		4
.L_314:
        /*0218*/ 	.byte	0x03, 0x5f
        /*021a*/ 	.short	0x0101


	//----- nvinfo : EIATTR_UNUSED_LOAD_BYTE_OFFSET
	.align		4
        /*021c*/ 	.byte	0x04, 0x44
        /*021e*/ 	.short	(.L_316 - .L_315)


	//   ....[0]....
.L_315:
        /*0220*/ 	.word	0x00000a50
        /*0224*/ 	.word	0x0000fff0


	//   ....[1]....
        /*0228*/ 	.word	0x0001a0c0
        /*022c*/ 	.word	0x0000fff0


	//----- nvinfo : EIATTR_INT_WARP_WIDE_INSTR_OFFSETS
	.align		4
.L_316:
        /*0230*/ 	.byte	0x04, 0x31
        /*0232*/ 	.short	(.L_318 - .L_317)


	//   ....[0]....
.L_317:
        /*0234*/ 	.word	0x00000130


	//   ....[1]....
        /*0238*/ 	.word	0x00000170


	//   ....[2]....
        /*023c*/ 	.word	0x000001e0


	//   ....[3]....
        /*0240*/ 	.word	0x0001e7f0


	//   ....[4]....
        /*0244*/ 	.word	0x0001e880


	//   ....[5]....
        /*0248*/ 	.word	0x00021790


	//   ....[6]....
        /*024c*/ 	.word	0x00021820


	//----- nvinfo : EIATTR_COOP_GROUP_MASK_REGIDS
	.align		4
.L_318:
        /*0250*/ 	.byte	0x04, 0x29
        /*0252*/ 	.short	(.L_320 - .L_319)


	//   ....[0]....
.L_319:
        /*0254*/ 	.word	0xffffffff


	//   ....[1]....
        /*0258*/ 	.word	0xffffffff


	//   ....[2]....
        /*025c*/ 	.word	0xffffffff


	//   ....[3]....
        /*0260*/ 	.word	0xffffffff


	//   ....[4]....
        /*0264*/ 	.word	0xffffffff


	//   ....[5]....
        /*0268*/ 	.word	0xffffffff


	//   ....[6]....
        /*026c*/ 	.word	0xffffffff


	//   ....[7]....
        /*0270*/ 	.word	0xffffffff


	//   ....[8]....
        /*0274*/ 	.word	0xffffffff


	//   ....[9]....
        /*0278*/ 	.word	0xffffffff


	//   ....[10]....
        /*027c*/ 	.word	0xffffffff


	//   ....[11]....
        /*0280*/ 	.word	0xffffffff


	//   ....[12]....
        /*0284*/ 	.word	0xffffffff


	//   ....[13]....
        /*0288*/ 	.word	0xffffffff


	//   ....[14]....
        /*028c*/ 	.word	0xffffffff


	//   ....[15]....
        /*0290*/ 	.word	0xffffffff


	//   ....[16]....
        /*0294*/ 	.word	0xffffffff


	//   ....[17]....
        /*0298*/ 	.word	0xffffffff


	//   ....[18]....
        /*029c*/ 	.word	0xffffffff


	//   ....[19]....
        /*02a0*/ 	.word	0xffffffff


	//   ....[20]....
        /*02a4*/ 	.word	0xffffffff


	//   ....[21]....
        /*02a8*/ 	.word	0xffffffff


	//   ....[22]....
        /*02ac*/ 	.word	0xffffffff


	//   ....[23]....
        /*02b0*/ 	.word	0xffffffff


	//   ....[24]....
        /*02b4*/ 	.word	0xffffffff


	//   ....[25]....
        /*02b8*/ 	.word	0xffffffff


	//   ....[26]....
        /*02bc*/ 	.word	0xffffffff


	//   ....[27]....
        /*02c0*/ 	.word	0xffffffff


	//   ....[28]....
        /*02c4*/ 	.word	0xffffffff


	//   ....[29]....
        /*02c8*/ 	.word	0xffffffff


	//   ....[30]....
        /*02cc*/ 	.word	0xffffffff


	//   ....[31]....
        /*02d0*/ 	.word	0xffffffff


	//   ....[32]....
        /*02d4*/ 	.word	0xffffffff


	//   ....[33]....
        /*02d8*/ 	.word	0xffffffff


	//   ....[34]....
        /*02dc*/ 	.word	0xffffffff


	//   ....[35]....
        /*02e0*/ 	.word	0xffffffff


	//   ....[36]....
        /*02e4*/ 	.word	0xffffffff


	//   ....[37]....
        /*02e8*/ 	.word	0xffffffff


	//   ....[38]....
        /*02ec*/ 	.word	0xffffffff


	//   ....[39]....
        /*02f0*/ 	.word	0xffffffff


	//   ....[40]....
        /*02f4*/ 	.word	0xffffffff


	//   ....[41]....
        /*02f8*/ 	.word	0xffffffff


	//   ....[42]....
        /*02fc*/ 	.word	0xffffffff


	//   ....[43]....
        /*0300*/ 	.word	0xffffffff


	//   ....[44]....
        /*0304*/ 	.word	0xffffffff


	//   ....[45]....
        /*0308*/ 	.word	0xffffffff


	//   ....[46]....
        /*030c*/ 	.word	0xffffffff


	//   ....[47]....
        /*0310*/ 	.word	0xffffffff


	//   ....[48]....
        /*0314*/ 	.word	0xffffffff


	//   ....[49]....
        /*0318*/ 	.word	0xffffffff


	//   ....[50]....
        /*031c*/ 	.word	0xffffffff


	//   ....[51]....
        /*0320*/ 	.word	0xffffffff


	//   ....[52]....
        /*0324*/ 	.word	0xffffffff


	//   ....[53]....
        /*0328*/ 	.word	0xffffffff


	//   ....[54]....
        /*032c*/ 	.word	0xffffffff


	//   ....[55]....
        /*0330*/ 	.word	0xffffffff


	//   ....[56]....
        /*0334*/ 	.word	0xffffffff


	//   ....[57]....
        /*0338*/ 	.word	0xffffffff


	//   ....[58]....
        /*033c*/ 	.word	0xffffffff


	//   ....[59]....
        /*0340*/ 	.word	0xffffffff


	//   ....[60]....
        /*0344*/ 	.word	0xffffffff


	//   ....[61]....
        /*0348*/ 	.word	0xffffffff


	//   ....[62]....
        /*034c*/ 	.word	0xffffffff


	//   ....[63]....
        /*0350*/ 	.word	0xffffffff


	//   ....[64]....
        /*0354*/ 	.word	0xffffffff


	//   ....[65]....
        /*0358*/ 	.word	0xffffffff


	//   ....[66]....
        /*035c*/ 	.word	0xffffffff


	//   ....[67]....
        /*0360*/ 	.word	0xffffffff


	//   ....[68]....
        /*0364*/ 	.word	0xffffffff


	//   ....[69]....
        /*0368*/ 	.word	0xffffffff


	//   ....[70]....
        /*036c*/ 	.word	0xffffffff


	//   ....[71]....
        /*0370*/ 	.word	0xffffffff


	//   ....[72]....
        /*0374*/ 	.word	0xffffffff


	//   ....[73]....
        /*0378*/ 	.word	0xffffffff


	//   ....[74]....
        /*037c*/ 	.word	0xffffffff


	//   ....[75]....
        /*0380*/ 	.word	0xffffffff


	//   ....[76]....
        /*0384*/ 	.word	0xffffffff


	//   ....[77]....
        /*0388*/ 	.word	0xffffffff


	//   ....[78]....
        /*038c*/ 	.word	0xffffffff


	//   ....[79]....
        /*0390*/ 	.word	0xffffffff


	//   ....[80]....
        /*0394*/ 	.word	0xffffffff


	//   ....[81]....
        /*0398*/ 	.word	0xffffffff


	//   ....[82]....
        /*039c*/ 	.word	0xffffffff


	//   ....[83]....
        /*03a0*/ 	.word	0xffffffff


	//   ....[84]....
        /*03a4*/ 	.word	0xffffffff


	//   ....[85]....
        /*03a8*/ 	.word	0xffffffff


	//   ....[86]....
        /*03ac*/ 	.word	0xffffffff


	//   ....[87]....
        /*03b0*/ 	.word	0xffffffff


	//   ....[88]....
        /*03b4*/ 	.word	0xffffffff


	//   ....[89]....
        /*03b8*/ 	.word	0xffffffff


	//   ....[90]....
        /*03bc*/ 	.word	0xffffffff


	//   ....[91]....
        /*03c0*/ 	.word	0xffffffff


	//   ....[92]....
        /*03c4*/ 	.word	0xffffffff


	//   ....[93]....
        /*03c8*/ 	.word	0xffffffff


	//   ....[94]....
        /*03cc*/ 	.word	0xffffffff


	//   ....[95]....
        /*03d0*/ 	.word	0xffffffff


	//   ....[96]....
        /*03d4*/ 	.word	0xffffffff


	//   ....[97]....
        /*03d8*/ 	.word	0xffffffff


	//   ....[98]....
        /*03dc*/ 	.word	0xffffffff


	//   ....[99]....
        /*03e0*/ 	.word	0xffffffff


	//   ....[100]....
        /*03e4*/ 	.word	0xffffffff


	//   ....[101]....
        /*03e8*/ 	.word	0xffffffff


	//   ....[102]....
        /*03ec*/ 	.word	0xffffffff


	//   ....[103]....
        /*03f0*/ 	.word	0xffffffff


	//   ....[104]....
        /*03f4*/ 	.word	0xffffffff


	//   ....[105]....
        /*03f8*/ 	.word	0xffffffff


	//   ....[106]....
        /*03fc*/ 	.word	0xffffffff


	//   ....[107]....
        /*0400*/ 	.word	0xffffffff


	//   ....[108]....
        /*0404*/ 	.word	0xffffffff


	//   ....[109]....
        /*0408*/ 	.word	0xffffffff


	//   ....[110]....
        /*040c*/ 	.word	0xffffffff


	//   ....[111]....
        /*0410*/ 	.word	0xffffffff


	//   ....[112]....
        /*0414*/ 	.word	0xffffffff


	//   ....[113]....
        /*0418*/ 	.word	0xffffffff


	//   ....[114]....
        /*041c*/ 	.word	0xffffffff


	//   ....[115]....
        /*0420*/ 	.word	0xffffffff


	//   ....[116]....
        /*0424*/ 	.word	0xffffffff


	//   ....[117]....
        /*0428*/ 	.word	0xffffffff


	//   ....[118]....
        /*042c*/ 	.word	0xffffffff


	//   ....[119]....
        /*0430*/ 	.word	0xffffffff


	//   ....[120]....
        /*0434*/ 	.word	0xffffffff


	//   ....[121]....
        /*0438*/ 	.word	0xffffffff


	//   ....[122]....
        /*043c*/ 	.word	0xffffffff


	//   ....[123]....
        /*0440*/ 	.word	0xffffffff


	//   ....[124]....
        /*0444*/ 	.word	0xffffffff


	//   ....[125]....
        /*0448*/ 	.word	0xffffffff


	//   ....[126]....
        /*044c*/ 	.word	0xffffffff


	//   ....[127]....
        /*0450*/ 	.word	0xffffffff


	//   ....[128]....
        /*0454*/ 	.word	0xffffffff


	//   ....[129]....
        /*0458*/ 	.word	0xffffffff


	//   ....[130]....
        /*045c*/ 	.word	0xffffffff


	//   ....[131]....
        /*0460*/ 	.word	0xffffffff


	//   ....[132]....
        /*0464*/ 	.word	0xffffffff


	//   ....[133]....
        /*0468*/ 	.word	0xffffffff


	//   ....[134]....
        /*046c*/ 	.word	0xffffffff


	//   ....[135]....
        /*0470*/ 	.word	0xffffffff


	//   ....[136]....
        /*0474*/ 	.word	0xffffffff


	//   ....[137]....
        /*0478*/ 	.word	0xffffffff


	//   ....[138]....
        /*047c*/ 	.word	0xffffffff


	//   ....[139]....
        /*0480*/ 	.word	0xffffffff


	//   ....[140]....
        /*0484*/ 	.word	0xffffffff


	//   ....[141]....
        /*0488*/ 	.word	0xffffffff


	//   ....[142]....
        /*048c*/ 	.word	0xffffffff


	//   ....[143]....
        /*0490*/ 	.word	0xffffffff


	//   ....[144]....
        /*0494*/ 	.word	0xffffffff


	//   ....[145]....
        /*0498*/ 	.word	0xffffffff


	//   ....[146]....
        /*049c*/ 	.word	0xffffffff


	//   ....[147]....
        /*04a0*/ 	.word	0xffffffff


	//   ....[148]....
        /*04a4*/ 	.word	0xffffffff


	//   ....[149]....
        /*04a8*/ 	.word	0xffffffff


	//   ....[150]....
        /*04ac*/ 	.word	0xffffffff


	//   ....[151]....
        /*04b0*/ 	.word	0xffffffff


	//   ....[152]....
        /*04b4*/ 	.word	0xffffffff


	//   ....[153]....
        /*04b8*/ 	.word	0xffffffff


	//   ....[154]....
        /*04bc*/ 	.word	0xffffffff


	//   ....[155]....
        /*04c0*/ 	.word	0xffffffff


	//   ....[156]....
        /*04c4*/ 	.word	0xffffffff


	//   ....[157]....
        /*04c8*/ 	.word	0xffffffff


	//   ....[158]....
        /*04cc*/ 	.word	0xffffffff


	//   ....[159]....
        /*04d0*/ 	.word	0xffffffff


	//   ....[160]....
        /*04d4*/ 	.word	0xffffffff


	//   ....[161]....
        /*04d8*/ 	.word	0xffffffff


	//   ....[162]....
        /*04dc*/ 	.word	0xffffffff


	//   ....[163]....
        /*04e0*/ 	.word	0xffffffff


	//   ....[164]....
        /*04e4*/ 	.word	0xffffffff


	//   ....[165]....
        /*04e8*/ 	.word	0xffffffff


	//   ....[166]....
        /*04ec*/ 	.word	0xffffffff


	//   ....[167]....
        /*04f0*/ 	.word	0xffffffff


	//   ....[168]....
        /*04f4*/ 	.word	0xffffffff


	//   ....[169]....
        /*04f8*/ 	.word	0xffffffff


	//   ....[170]....
        /*04fc*/ 	.word	0xffffffff


	//   ....[171]....
        /*0500*/ 	.word	0xffffffff


	//   ....[172]....
        /*0504*/ 	.word	0xffffffff


	//   ....[173]....
        /*0508*/ 	.word	0xffffffff


	//   ....[174]....
        /*050c*/ 	.word	0xffffffff


	//   ....[175]....
        /*0510*/ 	.word	0xffffffff


	//   ....[176]....
        /*0514*/ 	.word	0xffffffff


	//   ....[177]....
        /*0518*/ 	.word	0xffffffff


	//   ....[178]....
        /*051c*/ 	.word	0xffffffff


	//   ....[179]....
        /*0520*/ 	.word	0x0500000f


	//   ....[180]....
        /*0524*/ 	.word	0x0500000f


	//   ....[181]....
        /*0528*/ 	.word	0x0500000f


	//   ....[182]....
        /*052c*/ 	.word	0x0500000f


	//   ....[183]....
        /*0530*/ 	.word	0x0500000f


	//   ....[184]....
        /*0534*/ 	.word	0x0500000f


	//   ....[185]....
        /*0538*/ 	.word	0x0500000f


	//   ....[186]....
        /*053c*/ 	.word	0x0500000f


	//   ....[187]....
        /*0540*/ 	.word	0x0500000f


	//   ....[188]....
        /*0544*/ 	.word	0x0500000f


	//   ....[189]....
        /*0548*/ 	.word	0x0500000f


	//   ....[190]....
        /*054c*/ 	.word	0x0500000f


	//   ....[191]....
        /*0550*/ 	.word	0x0500000f


	//   ....[192]....
        /*0554*/ 	.word	0x0500000f


	//   ....[193]....
        /*0558*/ 	.word	0x0500000f


	//   ....[194]....
        /*055c*/ 	.word	0x0500000f


	//   ....[195]....
        /*0560*/ 	.word	0x0500000f


	//   ....[196]....
        /*0564*/ 	.word	0x0500000f


	//   ....[197]....
        /*0568*/ 	.word	0x0500000f


	//   ....[198]....
        /*056c*/ 	.word	0x0500000f


	//   ....[199]....
        /*0570*/ 	.word	0x0500000f


	//   ....[200]....
        /*0574*/ 	.word	0x0500000f


	//   ....[201]....
        /*0578*/ 	.word	0x0500000f


	//   ....[202]....
        /*057c*/ 	.word	0x0500000f


	//   ....[203]....
        /*0580*/ 	.word	0x0500000f


	//   ....[204]....
        /*0584*/ 	.word	0x0500000f


	//   ....[205]....
        /*0588*/ 	.word	0x0500000f


	//   ....[206]....
        /*058c*/ 	.word	0x0500000f


	//   ....[207]....
        /*0590*/ 	.word	0x0500000f


	//   ....[208]....
        /*0594*/ 	.word	0x0500000f


	//   ....[209]....
        /*0598*/ 	.word	0x0500000f


	//   ....[210]....
        /*059c*/ 	.word	0x0500000f


	//   ....[211]....
        /*05a0*/ 	.word	0x0500000f


	//   ....[212]....
        /*05a4*/ 	.word	0x0500000f


	//   ....[213]....
        /*05a8*/ 	.word	0x0500000f


	//   ....[214]....
        /*05ac*/ 	.word	0x0500000f


	//   ....[215]....
        /*05b0*/ 	.word	0x0500000f


	//   ....[216]....
        /*05b4*/ 	.word	0x0500000f


	//   ....[217]....
        /*05b8*/ 	.word	0x0500000f


	//   ....[218]....
        /*05bc*/ 	.word	0x0500000f


	//   ....[219]....
        /*05c0*/ 	.word	0x0500000f


	//   ....[220]....
        /*05c4*/ 	.word	0x0500000f


	//   ....[221]....
        /*05c8*/ 	.word	0x0500000f


	//   ....[222]....
        /*05cc*/ 	.word	0x0500000f


	//   ....[223]....
        /*05d0*/ 	.word	0x0500000f


	//   ....[224]....
        /*05d4*/ 	.word	0x0500000f


	//   ....[225]....
        /*05d8*/ 	.word	0x0500000f


	//   ....[226]....
        /*05dc*/ 	.word	0x0500000f


	//   ....[227]....
        /*05e0*/ 	.word	0x0500000f


	//   ....[228]....
        /*05e4*/ 	.word	0x0500000f


	//   ....[229]....
        /*05e8*/ 	.word	0x0500000f


	//   ....[230]....
        /*05ec*/ 	.word	0x0500000f


	//   ....[231]....
        /*05f0*/ 	.word	0x0500000f


	//   ....[232]....
        /*05f4*/ 	.word	0x0500000f


	//   ....[233]....
        /*05f8*/ 	.word	0x0500000f


	//   ....[234]....
        /*05fc*/ 	.word	0x0500000f


	//   ....[235]....
        /*0600*/ 	.word	0x0500000f


	//   ....[236]....
        /*0604*/ 	.word	0x0500000f


	//   ....[237]....
        /*0608*/ 	.word	0x0500000f


	//   ....[238]....
        /*060c*/ 	.word	0x0500000f


	//   ....[239]....
        /*0610*/ 	.word	0x0500000f


	//   ....[240]....
        /*0614*/ 	.word	0x0500000f


	//   ....[241]....
        /*0618*/ 	.word	0x0500000f


	//   ....[242]....
        /*061c*/ 	.word	0x0500000f


	//   ....[243]....
        /*0620*/ 	.word	0x0500000f


	//   ....[244]....
        /*0624*/ 	.word	0x0500000f


	//   ....[245]....
        /*0628*/ 	.word	0x0500000f


	//   ....[246]....
        /*062c*/ 	.word	0x0500000f


	//   ....[247]....
        /*0630*/ 	.word	0x0500000f


	//   ....[248]....
        /*0634*/ 	.word	0x0500000f


	//   ....[249]....
        /*0638*/ 	.word	0x0500000f


	//   ....[250]....
        /*063c*/ 	.word	0x0500000f


	//   ....[251]....
        /*0640*/ 	.word	0x0500000f


	//   ....[252]....
        /*0644*/ 	.word	0x0500000f


	//   ....[253]....
        /*0648*/ 	.word	0x0500000f


	//   ....[254]....
        /*064c*/ 	.word	0x0500000f


	//   ....[255]....
        /*0650*/ 	.word	0x0500000f


	//   ....[0]....
        /*0654*/ 	.word	0x0500000f


	//   ....[1]....
        /*0658*/ 	.word	0x0500000f


	//   ....[2]....
        /*065c*/ 	.word	0x0500000f


	//   ....[3]....
        /*0660*/ 	.word	0x0500000f


	//   ....[4]....
        /*0664*/ 	.word	0x0500000f


	//   ....[5]....
        /*0668*/ 	.word	0x0500000f


	//   ....[6]....
        /*066c*/ 	.word	0x0500000f


	//   ....[7]....
        /*0670*/ 	.word	0x0500000f


	//   ....[8]....
        /*0674*/ 	.word	0x0500000f


	//   ....[9]....
        /*0678*/ 	.word	0x0500000f


	//   ....[10]....
        /*067c*/ 	.word	0x0500000f


	//   ....[11]....
        /*0680*/ 	.word	0x0500000f


	//   ....[12]....
        /*0684*/ 	.word	0x0500000f


	//   ....[13]....
        /*0688*/ 	.word	0x0500000f


	//   ....[14]....
        /*068c*/ 	.word	0x0500000f


	//   ....[15]....
        /*0690*/ 	.word	0x0500000f


	//   ....[16]....
        /*0694*/ 	.word	0x0500000f


	//   ....[17]....
        /*0698*/ 	.word	0x0500000f


	//   ....[18]....
        /*069c*/ 	.word	0x0500000f


	//   ....[19]....
        /*06a0*/ 	.word	0x0500000f


	//   ....[20]....
        /*06a4*/ 	.word	0x0500000f


	//   ....[21]....
        /*06a8*/ 	.word	0x0500000f


	//   ....[22]....
        /*06ac*/ 	.word	0x0500000f


	//   ....[23]....
        /*06b0*/ 	.word	0x0500000f


	//   ....[24]....
        /*06b4*/ 	.word	0x0500000f


	//   ....[25]....
        /*06b8*/ 	.word	0x0500000f


	//   ....[26]....
        /*06bc*/ 	.word	0x0500000f


	//   ....[27]....
        /*06c0*/ 	.word	0x0500000f


	//   ....[28]....
        /*06c4*/ 	.word	0x0500000f


	//   ....[29]....
        /*06c8*/ 	.word	0x0500000f


	//   ....[30]....
        /*06cc*/ 	.word	0x0500000f


	//   ....[31]....
        /*06d0*/ 	.word	0x0500000f


	//   ....[32]....
        /*06d4*/ 	.word	0x0500000f


	//   ....[33]....
        /*06d8*/ 	.word	0x0500000f


	//   ....[34]....
        /*06dc*/ 	.word	0x0500000f


	//----- nvinfo : EIATTR_COOP_GROUP_INSTR_OFFSETS
	.align		4
.L_320:
        /*06e0*/ 	.byte	0x04, 0x28
        /*06e2*/ 	.short	(.L_322 - .L_321)


	//   ....[0]....
.L_321:
        /*06e4*/ 	.word	0x00000060


	//   ....[1]....
        /*06e8*/ 	.word	0x00000140


	//   ....[2]....
        /*06ec*/ 	.word	0x00000190


	//   ....[3]....
        /*06f0*/ 	.word	0x000003c0


	//   ....[4]....
        /*06f4*/ 	.word	0x00000520


	//   ....[5]....
        /*06f8*/ 	.word	0x00000640


	//   ....[6]....
        /*06fc*/ 	.word	0x000007a0


	//   ....[7]....
        /*0700*/ 	.word	0x00003760


	//   ....[8]....
        /*0704*/ 	.word	0x00003770


	//   ....[9]....
        /*0708*/ 	.word	0x00004e00


	//   ....[10]....
        /*070c*/ 	.word	0x00004e10


	//   ....[11]....
        /*0710*/ 	.word	0x00006f70


	//   ....[12]....
        /*0714*/ 	.word	0x00006f80


	//   ....[13]....
        /*0718*/ 	.word	0x00008780


	//   ....[14]....
        /*071c*/ 	.word	0x00008790


	//   ....[15]....
        /*0720*/ 	.word	0x0000a160


	//   ....[16]....
        /*0724*/ 	.word	0x0000a170


	//   ....[17]....
        /*0728*/ 	.word	0x0000a400


	//   ....[18]....
        /*072c*/ 	.word	0x0000a410


	//   ....[19]....
        /*0730*/ 	.word	0x0000a970


	//   ....[20]....
        /*0734*/ 	.word	0x0000a980


	//   ....[21]....
        /*0738*/ 	.word	0x0000ab00


	//   ....[22]....
        /*073c*/ 	.word	0x0000ab20


	//   ....[23]....
        /*0740*/ 	.word	0x0000b150


	//   ....[24]....
        /*0744*/ 	.word	0x0000b850


	//   ....[25]....
        /*0748*/ 	.word	0x0000b860


	//   ....[26]....
        /*074c*/ 	.word	0x0000b870


	//   ....[27]....
        /*0750*/ 	.word	0x0000b880


	//   ....[28]....
        /*0754*/ 	.word	0x0000c0f0


	//   ....[29]....
        /*0758*/ 	.word	0x0000c100


	//   ....[30]....
        /*075c*/ 	.word	0x0000c110


	//   ....[31]....
        /*0760*/ 	.word	0x0000c120


	//   ....[32]....
        /*0764*/ 	.word	0x0000f200


	//   ....[33]....
        /*0768*/ 	.word	0x0000f210


	//   ....[34]....
        /*076c*/ 	.word	0x0000f220


	//   ....[35]....
        /*0770*/ 	.word	0x0000f230


	//   ....[36]....
        /*0774*/ 	.word	0x0000f8e0


	//   ....[37]....
        /*0778*/ 	.word	0x0000f8f0


	//   ....[38]....
        /*077c*/ 	.word	0x0000f900


	//   ....[39]....
        /*0780*/ 	.word	0x0000f910


	//   ....[40]....
        /*0784*/ 	.word	0x00013350


	//   ....[41]....
        /*0788*/ 	.word	0x00013370


	//   ....[42]....
        /*078c*/ 	.word	0x00013850


	//   ....[43]....
        /*0790*/ 	.word	0x00013950


	//   ....[44]....
        /*0794*/ 	.word	0x00013f80


	//   ....[45]....
        /*0798*/ 	.word	0x00014010


	//   ....[46]....
        /*079c*/ 	.word	0x00015c10


	//   ....[47]....
        /*07a0*/ 	.word	0x00015c30


	//   ....[48]....
        /*07a4*/ 	.word	0x00016130


	//   ....[49]....
        /*07a8*/ 	.word	0x00016220


	//   ....[50]....
        /*07ac*/ 	.word	0x00016750


	//   ....[51]....
        /*07b0*/ 	.word	0x000167e0


	//   ....[52]....
        /*07b4*/ 	.word	0x000185c0


	//   ....[53]....
        /*07b8*/ 	.word	0x000185d0


	//   ....[54]....
        /*07bc*/ 	.word	0x00018600


	//   ....[55]....
        /*07c0*/ 	.word	0x00018620


	//   ....[56]....
        /*07c4*/ 	.word	0x000197b0


	//   ....[57]....
        /*07c8*/ 	.word	0x000199b0


	//   ....[58]....
        /*07cc*/ 	.word	0x00019a30


	//   ....[59]....
        /*07d0*/ 	.word	0x00019a50


	//   ....[60]....
        /*07d4*/ 	.word	0x0001ab00


	//   ....[61]....
        /*07d8*/ 	.word	0x0001ab40


	//   ....[62]....
        /*07dc*/ 	.word	0x0001ab80


	//   ....[63]....
        /*07e0*/ 	.word	0x0001abc0


	//   ....[64]....
        /*07e4*/ 	.word	0x0001b150


	//   ....[65]....
        /*07e8*/ 	.word	0x0001b160


	//   ....[66]....
        /*07ec*/ 	.word	0x0001b220


	//   ....[67]....
        /*07f0*/ 	.word	0x0001b240


	//   ....[68]....
        /*07f4*/ 	.word	0x0001b300


	//   ....[69]....
        /*07f8*/ 	.word	0x0001b320


	//   ....[70]....
        /*07fc*/ 	.word	0x0001b3f0


	//   ....[71]....
        /*0800*/ 	.word	0x0001b410


	//   ....[72]....
        /*0804*/ 	.word	0x0001bc20


	//   ....[73]....
        /*0808*/ 	.word	0x0001bc40


	//   ....[74]....
        /*080c*/ 	.word	0x0001bd00


	//   ....[75]....
        /*0810*/ 	.word	0x0001bd20


	//   ....[76]....
        /*0814*/ 	.word	0x0001bde0


	//   ....[77]....
        /*0818*/ 	.word	0x0001be00


	//   ....[78]....
        /*081c*/ 	.word	0x0001bed0


	//   ....[79]....
        /*0820*/ 	.word	0x0001bef0


	//   ....[80]....
        /*0824*/ 	.word	0x0001c040


	//   ....[81]....
        /*0828*/ 	.word	0x0001c1f0


	//   ....[82]....
        /*082c*/ 	.word	0x0001c220


	//   ....[83]....
        /*0830*/ 	.word	0x0001c250


	//   ....[84]....
        /*0834*/ 	.word	0x0001c280


	//   ....[85]....
        /*0838*/ 	.word	0x0001c2b0


	//   ....[86]....
        /*083c*/ 	.word	0x0001c2e0


	//   ....[87]....
        /*0840*/ 	.word	0x0001c450


	//   ....[88]....
        /*0844*/ 	.word	0x0001c480


	//   ....[89]....
        /*0848*/ 	.word	0x0001c4b0


	//   ....[90]....
        /*084c*/ 	.word	0x0001c4e0


	//   ....[91]....
        /*0850*/ 	.word	0x0001c510


	//   ....[92]....
        /*0854*/ 	.word	0x0001c540


	//   ....[93]....
        /*0858*/ 	.word	0x0001c5d0


	//   ....[94]....
        /*085c*/ 	.word	0x0001c630


	//   ....[95]....
        /*0860*/ 	.word	0x0001c6c0


	//   ....[96]....
        /*0864*/ 	.word	0x0001d4b0


	//   ....[97]....
        /*0868*/ 	.word	0x0001f4b0


	//   ....[98]....
        /*086c*/ 	.word	0x0001f4d0


	//   ....[99]....
        /*0870*/ 	.word	0x0001f580


	//   ....[100]....
        /*0874*/ 	.word	0x0001f5a0


	//   ....[101]....
        /*0878*/ 	.word	0x0001f640


	//   ....[102]....
        /*087c*/ 	.word	0x0001f660


	//   ....[103]....
        /*0880*/ 	.word	0x0001f700


	//   ....[104]....
        /*0884*/ 	.word	0x0001f720


	//   ....[105]....
        /*0888*/ 	.word	0x0001f7c0


	//   ....[106]....
        /*088c*/ 	.word	0x0001f7e0


	//   ....[107]....
        /*0890*/ 	.word	0x0001f7f0


	//   ....[108]....
        /*0894*/ 	.word	0x0001f880


	//   ....[109]....
        /*0898*/ 	.word	0x00020030


	//   ....[110]....
        /*089c*/ 	.word	0x00020060


	//   ....[111]....
        /*08a0*/ 	.word	0x00020080


	//   ....[112]....
        /*08a4*/ 	.word	0x00020110


	//   ....[113]....
        /*08a8*/ 	.word	0x00020120


	//   ....[114]....
        /*08ac*/ 	.word	0x000201c0


	//   ....[115]....
        /*08b0*/ 	.word	0x000201d0


	//   ....[116]....
        /*08b4*/ 	.word	0x00020270


	//   ....[117]....
        /*08b8*/ 	.word	0x00020280


	//   ....[118]....
        /*08bc*/ 	.word	0x00020320


	//   ....[119]....
        /*08c0*/ 	.word	0x00020330


	//   ....[120]....
        /*08c4*/ 	.word	0x000203d0


	//   ....[121]....
        /*08c8*/ 	.word	0x000203e0


	//   ....[122]....
        /*08cc*/ 	.word	0x00020480


	//   ....[123]....
        /*08d0*/ 	.word	0x00020490


	//   ....[124]....
        /*08d4*/ 	.word	0x000204a0


	//   ....[125]....
        /*08d8*/ 	.word	0x00020c70


	//   ....[126]....
        /*08dc*/ 	.word	0x00020c80


	//   ....[127]....
        /*08e0*/ 	.word	0x00020c90


	//   ....[128]....
        /*08e4*/ 	.word	0x00020d20


	//   ....[129]....
        /*08e8*/ 	.word	0x00020d30


	//   ....[130]....
        /*08ec*/ 	.word	0x00020d90


	//   ....[131]....
        /*08f0*/ 	.word	0x00020dc0


	//   ....[132]....
        /*08f4*/ 	.word	0x00020e00


	//   ....[133]....
        /*08f8*/ 	.word	0x00020e30


	//   ....[134]....
        /*08fc*/ 	.word	0x00020e70


	//   ....[135]....
        /*0900*/ 	.word	0x00020ea0


	//   ....[136]....
        /*0904*/ 	.word	0x00020ee0


	//   ....[137]....
        /*0908*/ 	.word	0x00021160


	//   ....[138]....
        /*090c*/ 	.word	0x00021180


	//   ....[139]....
        /*0910*/ 	.word	0x00021210


	//   ....[140]....
        /*0914*/ 	.word	0x00021220


	//   ....[141]....
        /*0918*/ 	.word	0x00021290


	//   ....[142]....
        /*091c*/ 	.word	0x000212a0


	//   ....[143]....
        /*0920*/ 	.word	0x00021310


	//   ....[144]....
        /*0924*/ 	.word	0x00021320


	//   ....[145]....
        /*0928*/ 	.word	0x00021390


	//   ....[146]....
        /*092c*/ 	.word	0x000213a0


	//   ....[147]....
        /*0930*/ 	.word	0x000213b0


	//   ....[148]....
        /*0934*/ 	.word	0x00021420


	//   ....[149]....
        /*0938*/ 	.word	0x000219b0


	//   ....[150]....
        /*093c*/ 	.word	0x000219e0


	//   ....[151]....
        /*0940*/ 	.word	0x00021a00


	//   ....[152]....
        /*0944*/ 	.word	0x00021a10


	//   ....[153]....
        /*0948*/ 	.word	0x00021a50


	//   ....[154]....
        /*094c*/ 	.word	0x00021a70


	//   ....[155]....
        /*0950*/ 	.word	0x00021ae0


	//   ....[156]....
        /*0954*/ 	.word	0x00021b00


	//   ....[157]....
        /*0958*/ 	.word	0x00021b60


	//   ....[158]....
        /*095c*/ 	.word	0x00021b80


	//   ....[159]....
        /*0960*/ 	.word	0x00021bd0


	//   ....[160]....
        /*0964*/ 	.word	0x00021bf0


	//   ....[161]....
        /*0968*/ 	.word	0x00021fe0


	//   ....[162]....
        /*096c*/ 	.word	0x00022010


	//   ....[163]....
        /*0970*/ 	.word	0x00022040


	//   ....[164]....
        /*0974*/ 	.word	0x00022070


	//   ....[165]....
        /*0978*/ 	.word	0x000220a0


	//   ....[166]....
        /*097c*/ 	.word	0x000220d0


	//   ....[167]....
        /*0980*/ 	.word	0x00022100


	//   ....[168]....
        /*0984*/ 	.word	0x00022130


	//   ....[169]....
        /*0988*/ 	.word	0x000222b0


	//   ....[170]....
        /*098c*/ 	.word	0x000222e0


	//   ....[171]....
        /*0990*/ 	.word	0x00022310


	//   ....[172]....
        /*0994*/ 	.word	0x00022340


	//   ....[173]....
        /*0998*/ 	.word	0x00022370


	//   ....[174]....
        /*099c*/ 	.word	0x000223a0


	//   ....[175]....
        /*09a0*/ 	.word	0x00022460


	//   ....[176]....
        /*09a4*/ 	.word	0x00022480


	//   ....[177]....
        /*09a8*/ 	.word	0x000224f0


	//   ....[178]....
        /*09ac*/ 	.word	0x00022b90


	//   ....[179]....
        /*09b0*/ 	.word	0x00022ed0


	//   ....[180]....
        /*09b4*/ 	.word	0x00022f60


	//   ....[181]....
        /*09b8*/ 	.word	0x00023000


	//   ....[182]....
        /*09bc*/ 	.word	0x00023090


	//   ....[183]....
        /*09c0*/ 	.word	0x00023180


	//   ....[184]....
        /*09c4*/ 	.word	0x00023210


	//   ....[185]....
        /*09c8*/ 	.word	0x000232b0


	//   ....[186]....
        /*09cc*/ 	.word	0x00023340


	//   ....[187]....
        /*09d0*/ 	.word	0x00023430


	//   ....[188]....
        /*09d4*/ 	.word	0x000234c0


	//   ....[189]....
        /*09d8*/ 	.word	0x00023560


	//   ....[190]....
        /*09dc*/ 	.word	0x000235f0


	//   ....[191]....
        /*09e0*/ 	.word	0x000236e0


	//   ....[192]....
        /*09e4*/ 	.word	0x00023770


	//   ....[193]....
        /*09e8*/ 	.word	0x000237c0


	//   ....[194]....
        /*09ec*/ 	.word	0x00023810


	//   ....[195]....
        /*09f0*/ 	.word	0x000238a0


	//   ....[196]....
        /*09f4*/ 	.word	0x00023930


	//   ....[197]....
        /*09f8*/ 	.word	0x00023980


	//   ....[198]....
        /*09fc*/ 	.word	0x000239d0


	//   ....[199]....
        /*0a00*/ 	.word	0x00023ac0


	//   ....[200]....
        /*0a04*/ 	.word	0x00023b50


	//   ....[201]....
        /*0a08*/ 	.word	0x00023ba0


	//   ....[202]....
        /*0a0c*/ 	.word	0x00023bf0


	//   ....[203]....
        /*0a10*/ 	.word	0x00023c80


	//   ....[204]....
        /*0a14*/ 	.word	0x00023d10


	//   ....[205]....
        /*0a18*/ 	.word	0x00023d60


	//   ....[206]....
        /*0a1c*/ 	.word	0x00023db0


	//   ....[207]....
        /*0a20*/ 	.word	0x000240b0


	//   ....[208]....
        /*0a24*/ 	.word	0x00024390


	//   ....[209]....
        /*0a28*/ 	.word	0x00024480


	//   ....[210]....
        /*0a2c*/ 	.word	0x00024520


	//   ....[211]....
        /*0a30*/ 	.word	0x00024580


	//   ....[212]....
        /*0a34*/ 	.word	0x00024690


	//   ....[213]....
        /*0a38*/ 	.word	0x00024700


	//   ....[214]....
        /*0a3c*/ 	.word	0x00024810


	//   ....[215]....
        /*0a40*/ 	.word	0x00024880


	//   ....[216]....
        /*0a44*/ 	.word	0x00024990


	//   ....[217]....
        /*0a48*/ 	.word	0x00024a00


	//   ....[218]....
        /*0a4c*/ 	.word	0x00024b10


	//   ....[219]....
        /*0a50*/ 	.word	0x00024b80


	//   ....[220]....
        /*0a54*/ 	.word	0x00024c20


	//   ....[221]....
        /*0a58*/ 	.word	0x00024d30


	//   ....[222]....
        /*0a5c*/ 	.word	0x00024d90


	//   ....[223]....
        /*0a60*/ 	.word	0x00024df0


	//   ....[224]....
        /*0a64*/ 	.word	0x00024ef0


	//   ....[225]....
        /*0a68*/ 	.word	0x00024f50


	//   ....[226]....
        /*0a6c*/ 	.word	0x00025060


	//   ....[227]....
        /*0a70*/ 	.word	0x000250c0


	//   ....[228]....
        /*0a74*/ 	.word	0x000251d0


	//   ....[229]....
        /*0a78*/ 	.word	0x00025230


	//   ....[230]....
        /*0a7c*/ 	.word	0x00025340


	//   ....[231]....
        /*0a80*/ 	.word	0x000253a0


	//   ....[232]....
        /*0a84*/ 	.word	0x000254b0


	//   ....[233]....
        /*0a88*/ 	.word	0x00025510


	//   ....[234]....
        /*0a8c*/ 	.word	0x00025620


	//   ....[235]....
        /*0a90*/ 	.word	0x00025680


	//   ....[236]....
        /*0a94*/ 	.word	0x00025770


	//   ....[237]....
        /*0a98*/ 	.word	0x000258a0


	//   ....[238]....
        /*0a9c*/ 	.word	0x00025950


	//   ....[239]....
        /*0aa0*/ 	.word	0x000259d0


	//   ....[240]....
        /*0aa4*/ 	.word	0x00025ab0


	//   ....[241]....
        /*0aa8*/ 	.word	0x00025b10


	//   ....[242]....
        /*0aac*/ 	.word	0x00025be0


	//   ....[243]....
        /*0ab0*/ 	.word	0x00025c40


	//   ....[244]....
        /*0ab4*/ 	.word	0x00025d10


	//   ....[245]....
        /*0ab8*/ 	.word	0x00025d70


	//   ....[246]....
        /*0abc*/ 	.word	0x00025e40


	//   ....[247]....
        /*0ac0*/ 	.word	0x00025ea0


	//   ....[248]....
        /*0ac4*/ 	.word	0x00025f70


	//   ....[249]....
        /*0ac8*/ 	.word	0x00026060


	//   ....[250]....
        /*0acc*/ 	.word	0x00026100


	//   ....[251]....
        /*0ad0*/ 	.word	0x00026160


	//   ....[252]....
        /*0ad4*/ 	.word	0x00026250


	//   ....[253]....
        /*0ad8*/ 	.word	0x000262b0


	//   ....[254]....
        /*0adc*/ 	.word	0x00026390


	//   ....[255]....
        /*0ae0*/ 	.word	0x000263f0


	//   ....[0]....
        /*0ae4*/ 	.word	0x000264d0


	//   ....[1]....
        /*0ae8*/ 	.word	0x00026530


	//   ....[2]....
        /*0aec*/ 	.word	0x00026610


	//   ....[3]....
        /*0af0*/ 	.word	0x00026670


	//   ....[4]....
        /*0af4*/ 	.word	0x00026740


	//   ....[5]....
        /*0af8*/ 	.word	0x00026870


	//   ....[6]....
        /*0afc*/ 	.word	0x00026970


	//   ....[7]....
        /*0b00*/ 	.word	0x00026a00


	//   ....[8]....
        /*0b04*/ 	.word	0x00026ad0


	//   ....[9]....
        /*0b08*/ 	.word	0x00026b30


	//   ....[10]....
        /*0b0c*/ 	.word	0x00026c00


	//   ....[11]....
        /*0b10*/ 	.word	0x00026c60


	//   ....[12]....
        /*0b14*/ 	.word	0x00026d40


	//   ....[13]....
        /*0b18*/ 	.word	0x00026da0


	//   ....[14]....
        /*0b1c*/ 	.word	0x00026e70


	//   ....[15]....
        /*0b20*/ 	.word	0x00026ed0


	//   ....[16]....
        /*0b24*/ 	.word	0x00026f90


	//   ....[17]....
        /*0b28*/ 	.word	0x00027020


	//   ....[18]....
        /*0b2c*/ 	.word	0x000270c0


	//   ....[19]....
        /*0b30*/ 	.word	0x000271e0


	//   ....[20]....
        /*0b34*/ 	.word	0x00027250


	//   ....[21]....
        /*0b38*/ 	.word	0x000272c0


	//   ....[22]....
        /*0b3c*/ 	.word	0x00027330


	//   ....[23]....
        /*0b40*/ 	.word	0x000273a0


	//   ....[24]....
        /*0b44*/ 	.word	0x00027420


	//   ....[25]....
        /*0b48*/ 	.word	0x000274b0


	//   ....[26]....
        /*0b4c*/ 	.word	0x00027540


	//   ....[27]....
        /*0b50*/ 	.word	0x000275b0


	//   ....[28]....
        /*0b54*/ 	.word	0x00027620


	//   ....[29]....
        /*0b58*/ 	.word	0x00027690


	//   ....[30]....
        /*0b5c*/ 	.word	0x00027710


	//   ....[31]....
        /*0b60*/ 	.word	0x00027780


	//   ....[32]....
        /*0b64*/ 	.word	0x00027820


	//   ....[33]....
        /*0b68*/ 	.word	0x000278b0


	//   ....[34]....
        /*0b6c*/ 	.word	0x000279d0


	//----- nvinfo : EIATTR_REG_RECONFIG
	.align		4
.L_322:
        /*0b70*/ 	.byte	0x01, 0x54
	.zero		2


	//----- nvinfo : EIATTR_SYSCALL_OFFSETS
	.align		4
        /*0b74*/ 	.byte	0x04, 0x46
        /*0b76*/ 	.short	(.L_324 - .L_323)


	//   ....[0]....
.L_323:
        /*0b78*/ 	.word	0x00001b00


	//   ....[1]....
        /*0b7c*/ 	.word	0x00001c50


	//   ....[2]....
        /*0b80*/ 	.word	0x0000b2f0


	//   ....[3]....
        /*0b84*/ 	.word	0x0000b610


	//   ....[4]....
        /*0b88*/ 	.word	0x0001e9e0


	//   ....[5]....
        /*0b8c*/ 	.word	0x0001eb30


	//   ....[6]....
        /*0b90*/ 	.word	0x0001ec20


	//   ....[7]....
        /*0b94*/ 	.word	0x0001fc30


	//----- nvinfo : EIATTR_MBARRIER_INSTR_OFFSETS
	.align		4
.L_324:
        /*0b98*/ 	.byte	0x04, 0x39
        /*0b9a*/ 	.short	(.L_326 - .L_325)


	//   ....[0]....
.L_325:
        /*0b9c*/ 	.word	0x00000270
        /*0ba0*/ 	.word	0x000000ff
        /*0ba4*/ 	.word	0x0002a800
        /*0ba8*/ 	.short	0x0100
        /*0baa*/ 	.byte	0x08
	.zero		1


	//   ....[1]....
        /*0bac*/ 	.word	0x00000280
        /*0bb0*/ 	.word	0x000000ff
        /*0bb4*/ 	.word	0x0002a820
        /*0bb8*/ 	.short	0x0100
        /*0bba*/ 	.byte	0x08
	.zero		1


	//   ....[2]....
        /*0bbc*/ 	.word	0x00000370
        /*0bc0*/ 	.word	0x000000ff
        /*0bc4*/ 	.word	0x0002a830
        /*0bc8*/ 	.short	0x0100
        /*0bca*/ 	.byte	0x08
	.zero		1


	//   ....[3]....
        /*0bcc*/ 	.word	0x00000380
        /*0bd0*/ 	.word	0x000000ff
        /*0bd4*/ 	.word	0x0002a840
        /*0bd8*/ 	.short	0x0100
        /*0bda*/ 	.byte	0x08
	.zero		1


	//   ....[4]....
        /*0bdc*/ 	.word	0x00000390
        /*0be0*/ 	.word	0x000000ff
        /*0be4*/ 	.word	0x0002a838
        /*0be8*/ 	.short	0x0100
        /*0bea*/ 	.byte	0x08
	.zero		1


	//   ....[5]....
        /*0bec*/ 	.word	0x000003a0
        /*0bf0*/ 	.word	0x000000ff
        /*0bf4*/ 	.word	0x0002a848
        /*0bf8*/ 	.short	0x0100
        /*0bfa*/ 	.byte	0x08
	.zero		1


	//   ....[6]....
        /*0bfc*/ 	.word	0x000004d0
        /*0c00*/ 	.word	0x000000ff
        /*0c04*/ 	.word	0x0002a850
        /*0c08*/ 	.short	0x0100
        /*0c0a*/ 	.byte	0x08
	.zero		1


	//   ....[7]....
        /*0c0c*/ 	.word	0x000004e0
        /*0c10*/ 	.word	0x000000ff
        /*0c14*/ 	.word	0x0002a860
        /*0c18*/ 	.short	0x0100
        /*0c1a*/ 	.byte	0x08
	.zero		1


	//   ....[8]....
        /*0c1c*/ 	.word	0x000004f0
        /*0c20*/ 	.word	0x000000ff
        /*0c24*/ 	.word	0x0002a858
        /*0c28*/ 	.short	0x0100
        /*0c2a*/ 	.byte	0x08
	.zero		1


	//   ....[9]....
        /*0c2c*/ 	.word	0x00000500
        /*0c30*/ 	.word	0x000000ff
        /*0c34*/ 	.word	0x0002a868
        /*0c38*/ 	.short	0x0100
        /*0c3a*/ 	.byte	0x08
	.zero		1


	//   ....[10]....
        /*0c3c*/ 	.word	0x000005f0
        /*0c40*/ 	.word	0x000000ff
        /*0c44*/ 	.word	0x0002a870
        /*0c48*/ 	.short	0x0100
        /*0c4a*/ 	.byte	0x06
	.zero		1


	//   ....[11]....
        /*0c4c*/ 	.word	0x00000600
        /*0c50*/ 	.word	0x000000ff
        /*0c54*/ 	.word	0x0002a880
        /*0c58*/ 	.short	0x0100
        /*0c5a*/ 	.byte	0x06
	.zero		1


	//   ....[12]....
        /*0c5c*/ 	.word	0x00000610
        /*0c60*/ 	.word	0x000000ff
        /*0c64*/ 	.word	0x0002a878
        /*0c68*/ 	.short	0x0100
        /*0c6a*/ 	.byte	0x06
	.zero		1


	//   ....[13]....
        /*0c6c*/ 	.word	0x00000620
        /*0c70*/ 	.word	0x000000ff
        /*0c74*/ 	.word	0x0002a888
        /*0c78*/ 	.short	0x0100
        /*0c7a*/ 	.byte	0x06
	.zero		1


	//   ....[14]....
        /*0c7c*/ 	.word	0x00000750
        /*0c80*/ 	.word	0x000000ff
        /*0c84*/ 	.word	0x0002a890
        /*0c88*/ 	.short	0x0100
        /*0c8a*/ 	.byte	0x08
	.zero		1


	//   ....[15]....
        /*0c8c*/ 	.word	0x00000760
        /*0c90*/ 	.word	0x000000ff
        /*0c94*/ 	.word	0x0002a8a0
        /*0c98*/ 	.short	0x0100
        /*0c9a*/ 	.byte	0x08
	.zero		1


	//   ....[16]....
        /*0c9c*/ 	.word	0x00000770
        /*0ca0*/ 	.word	0x000000ff
        /*0ca4*/ 	.word	0x0002a898
        /*0ca8*/ 	.short	0x0100
        /*0caa*/ 	.byte	0x08
	.zero		1


	//   ....[17]....
        /*0cac*/ 	.word	0x00000780
        /*0cb0*/ 	.word	0x000000ff
        /*0cb4*/ 	.word	0x0002a8a8
        /*0cb8*/ 	.short	0x0100
        /*0cba*/ 	.byte	0x08
	.zero		1


	//   ....[18]....
        /*0cbc*/ 	.word	0x000008b0
        /*0cc0*/ 	.word	0x000000ff
        /*0cc4*/ 	.word	0x0002a8b0
        /*0cc8*/ 	.short	0x0100
        /*0cca*/ 	.byte	0x08
	.zero		1


	//   ....[19]....
        /*0ccc*/ 	.word	0x000008c0
        /*0cd0*/ 	.word	0x000000ff
        /*0cd4*/ 	.word	0x0002a8c0
        /*0cd8*/ 	.short	0x0100
        /*0cda*/ 	.byte	0x08
	.zero		1


	//   ....[20]....
        /*0cdc*/ 	.word	0x000008d0
        /*0ce0*/ 	.word	0x000000ff
        /*0ce4*/ 	.word	0x0002a8b8
        /*0ce8*/ 	.short	0x0100
        /*0cea*/ 	.byte	0x08
	.zero		1


	//   ....[21]....
        /*0cec*/ 	.word	0x000008e0
        /*0cf0*/ 	.word	0x000000ff
        /*0cf4*/ 	.word	0x0002a8c8
        /*0cf8*/ 	.short	0x0100
        /*0cfa*/ 	.byte	0x08
	.zero		1


	//   ....[22]....
        /*0cfc*/ 	.word	0x00003710
        /*0d00*/ 	.word	0x00000055
        /*0d04*/ 	.word	0x0002a890
        /*0d08*/ 	.short	0x010a
        /*0d0a*/ 	.byte	0x3f
	.zero		1


	//   ....[23]....
        /*0d0c*/ 	.word	0x00006f10
        /*0d10*/ 	.word	0x00000055
        /*0d14*/ 	.word	0x0002a890
        /*0d18*/ 	.short	0x010a
        /*0d1a*/ 	.byte	0x3f
	.zero		1


	//   ....[24]....
        /*0d1c*/ 	.word	0x00009fa0
        /*0d20*/ 	.word	0x00000055
        /*0d24*/ 	.word	0x0002a890
        /*0d28*/ 	.short	0x010a
        /*0d2a*/ 	.byte	0x3f
	.zero		1


	//   ....[25]....
        /*0d2c*/ 	.word	0x0000a760
        /*0d30*/ 	.word	0x0000000b
        /*0d34*/ 	.word	0x00000000
        /*0d38*/ 	.short	0x0101
        /*0d3a*/ 	.byte	0x3f
	.zero		1


	//   ....[26]....
        /*0d3c*/ 	.word	0x0000a7a0
        /*0d40*/ 	.word	0x00000055
        /*0d44*/ 	.word	0x0002a8b0
        /*0d48*/ 	.short	0x010a
        /*0d4a*/ 	.byte	0x3f
	.zero		1


	//   ....[27]....
        /*0d4c*/ 	.word	0x0000ad50
        /*0d50*/ 	.word	0x00000055
        /*0d54*/ 	.word	0x00000000
        /*0d58*/ 	.short	0x0101
        /*0d5a*/ 	.byte	0x3f
	.zero		1


	//   ....[28]....
        /*0d5c*/ 	.word	0x0000b370
        /*0d60*/ 	.word	0x00000012
        /*0d64*/ 	.word	0x0002a800
        /*0d68*/ 	.short	0x010a
        /*0d6a*/ 	.byte	0x3f
	.zero		1


	//   ....[29]....
        /*0d6c*/ 	.word	0x0000b3c0
        /*0d70*/ 	.word	0x00000012
        /*0d74*/ 	.word	0x0002a800
        /*0d78*/ 	.short	0x010a
        /*0d7a*/ 	.byte	0x3f
	.zero		1


	//   ....[30]....
        /*0d7c*/ 	.word	0x0000c7e0
        /*0d80*/ 	.word	0x00000012
        /*0d84*/ 	.word	0x0002a800
        /*0d88*/ 	.short	0x010a
        /*0d8a*/ 	.byte	0x3f
	.zero		1


	//   ....[31]....
        /*0d8c*/ 	.word	0x0000fd80
        /*0d90*/ 	.word	0x00000012
        /*0d94*/ 	.word	0x0002a800
        /*0d98*/ 	.short	0x010a
        /*0d9a*/ 	.byte	0x3f
	.zero		1


	//   ....[32]....
        /*0d9c*/ 	.word	0x00012920
        /*0da0*/ 	.word	0x00000000
        /*0da4*/ 	.word	0x0002a830
        /*0da8*/ 	.short	0x010a
        /*0daa*/ 	.byte	0x3f
	.zero		1


	//   ....[33]....
        /*0dac*/ 	.word	0x00012960
        /*0db0*/ 	.word	0x00000000
        /*0db4*/ 	.word	0x0002a830
        /*0db8*/ 	.short	0x010a
        /*0dba*/ 	.byte	0x3f
	.zero		1


	//   ....[34]....
        /*0dbc*/ 	.word	0x00014090
        /*0dc0*/ 	.word	0x00000007
        /*0dc4*/ 	.word	0x00000000
        /*0dc8*/ 	.short	0x0101
        /*0dca*/ 	.byte	0x3f
	.zero		1


	//   ....[35]....
        /*0dcc*/ 	.word	0x00014c00
        /*0dd0*/ 	.word	0x0000000f
        /*0dd4*/ 	.word	0x0002a830
        /*0dd8*/ 	.short	0x010a
        /*0dda*/ 	.byte	0x3f
	.zero		1


	//   ....[36]....
        /*0ddc*/ 	.word	0x00014c70
        /*0de0*/ 	.word	0x0000000f
        /*0de4*/ 	.word	0x0002a830
        /*0de8*/ 	.short	0x010a
        /*0dea*/ 	.byte	0x3f
	.zero		1


	//   ....[37]....
        /*0dec*/ 	.word	0x000157e0
        /*0df0*/ 	.word	0x0000000a
        /*0df4*/ 	.word	0x0002a850
        /*0df8*/ 	.short	0x010a
        /*0dfa*/ 	.byte	0x3f
	.zero		1


	//   ....[38]....
        /*0dfc*/ 	.word	0x00015880
        /*0e00*/ 	.word	0x0000000a
        /*0e04*/ 	.word	0x0002a850
        /*0e08*/ 	.short	0x010a
        /*0e0a*/ 	.byte	0x3f
	.zero		1


	//   ....[39]....
        /*0e0c*/ 	.word	0x00015bd0
        /*0e10*/ 	.word	0x0000000f
        /*0e14*/ 	.word	0x00000000
        /*0e18*/ 	.short	0x0101
        /*0e1a*/ 	.byte	0x3f
	.zero		1


	//   ....[40]....
        /*0e1c*/ 	.word	0x000170a0
        /*0e20*/ 	.word	0x0000000d
        /*0e24*/ 	.word	0x00000000
        /*0e28*/ 	.short	0x0101
        /*0e2a*/ 	.byte	0x3f
	.zero		1


	//   ....[41]....
        /*0e2c*/ 	.word	0x00017350
        /*0e30*/ 	.word	0x00000004
        /*0e34*/ 	.word	0x0002a830
        /*0e38*/ 	.short	0x010a
        /*0e3a*/ 	.byte	0x3f
	.zero		1


	//   ....[42]....
        /*0e3c*/ 	.word	0x000173c0
        /*0e40*/ 	.word	0x00000004
        /*0e44*/ 	.word	0x0002a830
        /*0e48*/ 	.short	0x010a
        /*0e4a*/ 	.byte	0x3f
	.zero		1


	//   ....[43]....
        /*0e4c*/ 	.word	0x00017f30
        /*0e50*/ 	.word	0x0000000a
        /*0e54*/ 	.word	0x0002a850
        /*0e58*/ 	.short	0x010a
        /*0e5a*/ 	.byte	0x3f
	.zero		1


	//   ....[44]....
        /*0e5c*/ 	.word	0x00017fd0
        /*0e60*/ 	.word	0x0000000a
        /*0e64*/ 	.word	0x0002a850
        /*0e68*/ 	.short	0x010a
        /*0e6a*/ 	.byte	0x3f
	.zero		1


	//   ....[45]....
        /*0e6c*/ 	.word	0x00018e80
        /*0e70*/ 	.word	0x00000007
        /*0e74*/ 	.word	0x00000000
        /*0e78*/ 	.short	0x0101
        /*0e7a*/ 	.byte	0x3f
	.zero		1


	//   ....[46]....
        /*0e7c*/ 	.word	0x000190a0
        /*0e80*/ 	.word	0x00000067
        /*0e84*/ 	.word	0x00000000
        /*0e88*/ 	.short	0x0101
        /*0e8a*/ 	.byte	0x3f
	.zero		1


	//   ....[47]....
        /*0e8c*/ 	.word	0x000196b0
        /*0e90*/ 	.word	0x0000000c
        /*0e94*/ 	.word	0x0002a850
        /*0e98*/ 	.short	0x010a
        /*0e9a*/ 	.byte	0x3f
	.zero		1


	//   ....[48]....
        /*0e9c*/ 	.word	0x00019750
        /*0ea0*/ 	.word	0x0000000c
        /*0ea4*/ 	.word	0x0002a850
        /*0ea8*/ 	.short	0x010a
        /*0eaa*/ 	.byte	0x3f
	.zero		1


	//   ....[49]....
        /*0eac*/ 	.word	0x00019c50
        /*0eb0*/ 	.word	0x00000003
        /*0eb4*/ 	.word	0x00000000
        /*0eb8*/ 	.short	0x0101
        /*0eba*/ 	.byte	0x3f
	.zero		1


	//   ....[50]....
        /*0ebc*/ 	.word	0x0001b140
        /*0ec0*/ 	.word	0x00000000
        /*0ec4*/ 	.word	0x00000000
        /*0ec8*/ 	.short	0x0101
        /*0eca*/ 	.byte	0x3f
	.zero		1


	//   ....[51]....
        /*0ecc*/ 	.word	0x0001d590
        /*0ed0*/ 	.word	0x00000016
        /*0ed4*/ 	.word	0x0002a820
        /*0ed8*/ 	.short	0x010a
        /*0eda*/ 	.byte	0x3f
	.zero		1


	//   ....[52]....
        /*0edc*/ 	.word	0x0001d620
        /*0ee0*/ 	.word	0x0000000b
        /*0ee4*/ 	.word	0x0002a8a0
        /*0ee8*/ 	.short	0x010a
        /*0eea*/ 	.byte	0x3f
	.zero		1


	//   ....[53]....
        /*0eec*/ 	.word	0x0001da60
        /*0ef0*/ 	.word	0x0000000b
        /*0ef4*/ 	.word	0x0002a8c0
        /*0ef8*/ 	.short	0x010a
        /*0efa*/ 	.byte	0x3f
	.zero		1


	//   ....[54]....
        /*0efc*/ 	.word	0x0001de90
        /*0f00*/ 	.word	0x0000000a
        /*0f04*/ 	.word	0x0002a8a0
        /*0f08*/ 	.short	0x010a
        /*0f0a*/ 	.byte	0x3f
	.zero		1


	//   ....[55]....
        /*0f0c*/ 	.word	0x0001e2c0
        /*0f10*/ 	.word	0x0000000a
        /*0f14*/ 	.word	0x0002a8c0
        /*0f18*/ 	.short	0x010a
        /*0f1a*/ 	.byte	0x3f
	.zero		1


	//   ....[56]....
        /*0f1c*/ 	.word	0x0001f260
        /*0f20*/ 	.word	0x00000007
        /*0f24*/ 	.word	0x0002a840
        /*0f28*/ 	.short	0x010a
        /*0f2a*/ 	.byte	0x3f
	.zero		1


	//   ....[57]....
        /*0f2c*/ 	.word	0x0001f940
        /*0f30*/ 	.word	0x00000007
        /*0f34*/ 	.word	0x0002a830
        /*0f38*/ 	.short	0x0107
        /*0f3a*/ 	.byte	0x3f
	.zero		1


	//   ....[58]....
        /*0f3c*/ 	.word	0x0001fa00
        /*0f40*/ 	.word	0x00000007
        /*0f44*/ 	.word	0x0002a830
        /*0f48*/ 	.short	0x0101
        /*0f4a*/ 	.byte	0x3f
	.zero		1


	//   ....[59]....
        /*0f4c*/ 	.word	0x000205f0
        /*0f50*/ 	.word	0x00000016
        /*0f54*/ 	.word	0x0002a800
        /*0f58*/ 	.short	0x0107
        /*0f5a*/ 	.byte	0x3f
	.zero		1


	//   ....[60]....
        /*0f5c*/ 	.word	0x000206f0
        /*0f60*/ 	.word	0x00000016
        /*0f64*/ 	.word	0x0002a800
        /*0f68*/ 	.short	0x0101
        /*0f6a*/ 	.byte	0x3f
	.zero		1


	//   ....[61]....
        /*0f6c*/ 	.word	0x00020710
        /*0f70*/ 	.word	0x00000016
        /*0f74*/ 	.word	0x0002a820
        /*0f78*/ 	.short	0x010a
        /*0f7a*/ 	.byte	0x3f
	.zero		1


	//   ....[62]....
        /*0f7c*/ 	.word	0x00020a80
        /*0f80*/ 	.word	0x00000005
        /*0f84*/ 	.word	0x0002a840
        /*0f88*/ 	.short	0x010a
        /*0f8a*/ 	.byte	0x3f
	.zero		1


	//   ....[63]....
        /*0f8c*/ 	.word	0x00020f80
        /*0f90*/ 	.word	0x00000005
        /*0f94*/ 	.word	0x0002a830
        /*0f98*/ 	.short	0x0107
        /*0f9a*/ 	.byte	0x3f
	.zero		1


	//   ....[64]....
        /*0f9c*/ 	.word	0x00021030
        /*0fa0*/ 	.word	0x00000005
        /*0fa4*/ 	.word	0x0002a830
        /*0fa8*/ 	.short	0x0101
        /*0faa*/ 	.byte	0x3f
	.zero		1


	//   ....[65]....
        /*0fac*/ 	.word	0x00021090
        /*0fb0*/ 	.word	0x00000005
        /*0fb4*/ 	.word	0x0002a860
        /*0fb8*/ 	.short	0x010a
        /*0fba*/ 	.byte	0x3f
	.zero		1


	//   ....[66]....
        /*0fbc*/ 	.word	0x00021500
        /*0fc0*/ 	.word	0x00000005
        /*0fc4*/ 	.word	0x0002a850
        /*0fc8*/ 	.short	0x0107
        /*0fca*/ 	.byte	0x3f
	.zero		1


	//   ....[67]....
        /*0fcc*/ 	.word	0x00021630
        /*0fd0*/ 	.word	0x00000005
        /*0fd4*/ 	.word	0x0002a850
        /*0fd8*/ 	.short	0x0101
        /*0fda*/ 	.byte	0x3f
	.zero		1


	//   ....[68]....
        /*0fdc*/ 	.word	0x000218c0
        /*0fe0*/ 	.word	0x00000000
        /*0fe4*/ 	.word	0x0002a860
        /*0fe8*/ 	.short	0x010a
        /*0fea*/ 	.byte	0x3f
	.zero		1


	//   ....[69]....
        /*0fec*/ 	.word	0x00021d30
        /*0ff0*/ 	.word	0x00000000
        /*0ff4*/ 	.word	0x0002a850
        /*0ff8*/ 	.short	0x0107
        /*0ffa*/ 	.byte	0x3f
	.zero		1


	//   ....[70]....
        /*0ffc*/ 	.word	0x00021df0
        /*1000*/ 	.word	0x00000000
        /*1004*/ 	.word	0x0002a850
        /*1008*/ 	.short	0x0101
        /*100a*/ 	.byte	0x3f
	.zero		1


	//   ....[71]....
        /*100c*/ 	.word	0x00022b10
        /*1010*/ 	.word	0x00000005
        /*1014*/ 	.word	0x0002a820
        /*1018*/ 	.short	0x010a
        /*101a*/ 	.byte	0x3f
	.zero		1


	//   ....[72]....
        /*101c*/ 	.word	0x00022ca0
        /*1020*/ 	.word	0x00000003
        /*1024*/ 	.word	0x0002a840
        /*1028*/ 	.short	0x010a
        /*102a*/ 	.byte	0x3f
	.zero		1


	//   ....[73]....
        /*102c*/ 	.word	0x00022d40
        /*1030*/ 	.word	0x00000005
        /*1034*/ 	.word	0x0002a840
        /*1038*/ 	.short	0x010a
        /*103a*/ 	.byte	0x3f
	.zero		1


	//   ....[74]....
        /*103c*/ 	.word	0x00022d80
        /*1040*/ 	.word	0x00000003
        /*1044*/ 	.word	0x0002a860
        /*1048*/ 	.short	0x010a
        /*104a*/ 	.byte	0x3f
	.zero		1


	//   ....[75]....
        /*104c*/ 	.word	0x00022dc0
        /*1050*/ 	.word	0x00000005
        /*1054*/ 	.word	0x0002a860
        /*1058*/ 	.short	0x010a
        /*105a*/ 	.byte	0x3f
	.zero		1


	//   ....[76]....
        /*105c*/ 	.word	0x00022e20
        /*1060*/ 	.word	0x00000055
        /*1064*/ 	.word	0x0002a890
        /*1068*/ 	.short	0x010a
        /*106a*/ 	.byte	0x3f
	.zero		1


	//   ....[77]....
        /*106c*/ 	.word	0x000230d0
        /*1070*/ 	.word	0x00000055
        /*1074*/ 	.word	0x0002a890
        /*1078*/ 	.short	0x010a
        /*107a*/ 	.byte	0x3f
	.zero		1


	//   ....[78]....
        /*107c*/ 	.word	0x00023380
        /*1080*/ 	.word	0x00000055
        /*1084*/ 	.word	0x0002a890
        /*1088*/ 	.short	0x010a
        /*108a*/ 	.byte	0x3f
	.zero		1


	//   ....[79]....
        /*108c*/ 	.word	0x00023630
        /*1090*/ 	.word	0x00000055
        /*1094*/ 	.word	0x0002a8b0
        /*1098*/ 	.short	0x010a
        /*109a*/ 	.byte	0x3f
	.zero		1


	//   ....[80]....
        /*109c*/ 	.word	0x00023a10
        /*10a0*/ 	.word	0x00000012
        /*10a4*/ 	.word	0x0002a800
        /*10a8*/ 	.short	0x010a
        /*10aa*/ 	.byte	0x3f
	.zero		1


	//   ....[81]....
        /*10ac*/ 	.word	0x00023df0
        /*10b0*/ 	.word	0x00000012
        /*10b4*/ 	.word	0x0002a800
        /*10b8*/ 	.short	0x010a
        /*10ba*/ 	.byte	0x3f
	.zero		1


	//   ....[82]....
        /*10bc*/ 	.word	0x00023e40
        /*10c0*/ 	.word	0x00000000
        /*10c4*/ 	.word	0x0002a830
        /*10c8*/ 	.short	0x010a
        /*10ca*/ 	.byte	0x3f
	.zero		1


	//   ....[83]....
        /*10cc*/ 	.word	0x00023e90
        /*10d0*/ 	.word	0x0000000f
        /*10d4*/ 	.word	0x0002a830
        /*10d8*/ 	.short	0x010a
        /*10da*/ 	.byte	0x3f
	.zero		1


	//   ....[84]....
        /*10dc*/ 	.word	0x00023ee0
        /*10e0*/ 	.word	0x0000000a
        /*10e4*/ 	.word	0x0002a850
        /*10e8*/ 	.short	0x010a
        /*10ea*/ 	.byte	0x3f
	.zero		1


	//   ....[85]....
        /*10ec*/ 	.word	0x00023f30
        /*10f0*/ 	.word	0x00000004
        /*10f4*/ 	.word	0x0002a830
        /*10f8*/ 	.short	0x010a
        /*10fa*/ 	.byte	0x3f
	.zero		1


	//   ....[86]....
        /*10fc*/ 	.word	0x00023f80
        /*1100*/ 	.word	0x0000000a
        /*1104*/ 	.word	0x0002a850
        /*1108*/ 	.short	0x010a
        /*110a*/ 	.byte	0x3f
	.zero		1


	//   ....[87]....
        /*110c*/ 	.word	0x00023fd0
        /*1110*/ 	.word	0x0000000c
        /*1114*/ 	.word	0x0002a850
        /*1118*/ 	.short	0x010a
        /*111a*/ 	.byte	0x3f
	.zero		1


	//   ....[88]....
        /*111c*/ 	.word	0x00024170
        /*1120*/ 	.word	0x00000016
        /*1124*/ 	.word	0x0002a820
        /*1128*/ 	.short	0x010a
        /*112a*/ 	.byte	0x3f
	.zero		1


	//   ....[89]....
        /*112c*/ 	.word	0x000241c0
        /*1130*/ 	.word	0x0000000b
        /*1134*/ 	.word	0x0002a8a0
        /*1138*/ 	.short	0x010a
        /*113a*/ 	.byte	0x3f
	.zero		1


	//   ....[90]....
        /*113c*/ 	.word	0x00024210
        /*1140*/ 	.word	0x0000000b
        /*1144*/ 	.word	0x0002a8c0
        /*1148*/ 	.short	0x010a
        /*114a*/ 	.byte	0x3f
	.zero		1


	//   ....[91]....
        /*114c*/ 	.word	0x00024260
        /*1150*/ 	.word	0x0000000a
        /*1154*/ 	.word	0x0002a8a0
        /*1158*/ 	.short	0x010a
        /*115a*/ 	.byte	0x3f
	.zero		1


	//   ....[92]....
        /*115c*/ 	.word	0x000242b0
        /*1160*/ 	.word	0x0000000a
        /*1164*/ 	.word	0x0002a8c0
        /*1168*/ 	.short	0x010a
        /*116a*/ 	.byte	0x3f
	.zero		1


	//   ....[93]....
        /*116c*/ 	.word	0x000243d0
        /*1170*/ 	.word	0x00000007
        /*1174*/ 	.word	0x0002a840
        /*1178*/ 	.short	0x010a
        /*117a*/ 	.byte	0x3f
	.zero		1


	//   ....[94]....
        /*117c*/ 	.word	0x000257a0
        /*1180*/ 	.word	0x00000016
        /*1184*/ 	.word	0x0002a820
        /*1188*/ 	.short	0x010a
        /*118a*/ 	.byte	0x3f
	.zero		1


	//   ....[95]....
        /*118c*/ 	.word	0x000257f0
        /*1190*/ 	.word	0x00000005
        /*1194*/ 	.word	0x0002a840
        /*1198*/ 	.short	0x010a
        /*119a*/ 	.byte	0x3f
	.zero		1


	//   ....[96]....
        /*119c*/ 	.word	0x00025fb0
        /*11a0*/ 	.word	0x00000005
        /*11a4*/ 	.word	0x0002a860
        /*11a8*/ 	.short	0x010a
        /*11aa*/ 	.byte	0x3f
	.zero		1


	//   ....[97]....
        /*11ac*/ 	.word	0x000267c0
        /*11b0*/ 	.word	0x00000000
        /*11b4*/ 	.word	0x0002a860
        /*11b8*/ 	.short	0x010a
        /*11ba*/ 	.byte	0x3f
	.zero		1


	//   ....[98]....
        /*11bc*/ 	.word	0x000278f0
        /*11c0*/ 	.word	0x00000005
        /*11c4*/ 	.word	0x0002a820
        /*11c8*/ 	.short	0x010a
        /*11ca*/ 	.byte	0x3f
	.zero		1


	//   ....[99]....
        /*11cc*/ 	.word	0x00027a90
        /*11d0*/ 	.word	0x00000003
        /*11d4*/ 	.word	0x0002a840
        /*11d8*/ 	.short	0x010a
        /*11da*/ 	.byte	0x3f
	.zero		1


	//   ....[100]....
        /*11dc*/ 	.word	0x00027ae0
        /*11e0*/ 	.word	0x00000005
        /*11e4*/ 	.word	0x0002a840
        /*11e8*/ 	.short	0x010a
        /*11ea*/ 	.byte	0x3f
	.zero		1


	//   ....[101]....
        /*11ec*/ 	.word	0x00027b30
        /*11f0*/ 	.word	0x00000003
        /*11f4*/ 	.word	0x0002a860
        /*11f8*/ 	.short	0x010a
        /*11fa*/ 	.byte	0x3f
	.zero		1


	//----- nvinfo : EIATTR_NUM_MBARRIERS
	.align		4
.L_326:
        /*11fc*/ 	.byte	0x03, 0x38
        /*11fe*/ 	.short	0x0016


	//----- nvinfo : EIATTR_EXIT_INSTR_OFFSETS
	.align		4
        /*1200*/ 	.byte	0x04, 0x1c
        /*1202*/ 	.short	(.L_328 - .L_327)


	//   ....[0]....
.L_327:
        /*1204*/ 	.word	0x00022e10


	//----- nvinfo : EIATTR_MAX_THREADS
	.align		4
.L_328:
        /*1208*/ 	.byte	0x04, 0x05
        /*120a*/ 	.short	(.L_330 - .L_329)
.L_329:
        /*120c*/ 	.word	0x00000180
        /*1210*/ 	.word	0x00000001
        /*1214*/ 	.word	0x00000001


	//----- nvinfo : EIATTR_CRS_STACK_SIZE
	.align		4
.L_330:
        /*1218*/ 	.byte	0x04, 0x1e
        /*121a*/ 	.short	(.L_332 - .L_331)
.L_331:
        /*121c*/ 	.word	0x00000000


	//----- nvinfo : EIATTR_CBANK_PARAM_SIZE
	.align		4
.L_332:
        /*1220*/ 	.byte	0x03, 0x19
        /*1222*/ 	.short	0x0af0


	//----- nvinfo : EIATTR_PARAM_CBANK
	.align		4
        /*1224*/ 	.byte	0x04, 0x0a
        /*1226*/ 	.short	(.L_334 - .L_333)
	.align		4
.L_333:
        /*1228*/ 	.word	index@(.nv.constant0._ZN7cutlass13device_kernelIN5flash11enable_sm90INS1_16FlashAttnFwdSm90INS1_25CollectiveMainloopFwdSm90ILi2EN4cute5tupleIJNS5_1CILi1EEES8_S8_EEENS6_IJNS7_ILi128EEENS7_ILi96EEENS7_ILi192EEEEEELi128ENS_10bfloat16_tEfNS_4arch4Sm90ELb1ELb0ELb0ELb1ELb1ELb1ELb0ELb1ELb1ELb1ELb0ELb0EEENS1_21CollectiveEpilogueFwdINS6_IJSA_SA_SB_EEES9_SE_SG_Li256ELb1ELb1ELb0ELb0EEENS1_36VarlenDynamicPersistentTileSchedulerILi128ELi96ELi256ELi128ELb0ELb1ELb1ELb1ELb1ELb1EEEEEEEEEvNT_6ParamsE)
        /*122c*/ 	.short	0x0210
        /*122e*/ 	.short	0x0af0


	//----- nvinfo : EIATTR_SW_WAR
	.align		4
.L_334:
        /*1230*/ 	.byte	0x04, 0x36
        /*1232*/ 	.short	(.L_336 - .L_335)
.L_335:
        /*1234*/ 	.word	0x00000008
.L_336:


//--------------------- .nv.callgraph             --------------------------
	.section	.nv.callgraph,"",@"SHT_CUDA_CALLGRAPH"
	.align	4
	.sectionentsize	8
	.align		4
        /*0000*/ 	.word	0x00000000
	.align		4
        /*0004*/ 	.word	0xffffffff
	.align		4
        /*0008*/ 	.word	index@(_ZN7cutlass13device_kernelIN5flash11enable_sm90INS1_16FlashAttnFwdSm90INS1_25CollectiveMainloopFwdSm90ILi2EN4cute5tupleIJNS5_1CILi1EEES8_S8_EEENS6_IJNS7_ILi128EEENS7_ILi96EEENS7_ILi192EEEEEELi128ENS_10bfloat16_tEfNS_4arch4Sm90ELb0ELb0ELb0ELb0ELb1ELb0ELb0ELb1ELb1ELb1ELb0ELb0EEENS1_21CollectiveEpilogueFwdINS6_IJSA_SA_SB_EEES9_SE_SG_Li256ELb0ELb1ELb0ELb0EEENS1_29StaticPersistentTileSchedulerILb0EEEEEEEEEvNT_6ParamsE)
	.align		4
        /*000c*/ 	.word	index@(__assertfail)
	.align		4
        /*0010*/ 	.word	index@(_ZN7cutlass13device_kernelIN5flash11enable_sm90INS1_16FlashAttnFwdSm90INS1_25CollectiveMainloopFwdSm90ILi2EN4cute5tupleIJNS5_1CILi1EEES8_S8_EEENS6_IJNS7_ILi128EEENS7_ILi96EEENS7_ILi192EEEEEELi128ENS_10bfloat16_tEfNS_4arch4Sm90ELb0ELb0ELb0ELb1ELb1ELb0ELb0ELb1ELb1ELb1ELb0ELb0EEENS1_21CollectiveEpilogueFwdINS6_IJSA_SA_SB_EEES9_SE_SG_Li256ELb1ELb1ELb0ELb0EEENS1_36VarlenDynamicPersistentTileSchedulerILi128ELi96ELi256ELi128ELb0ELb1ELb1ELb0ELb1ELb1EEEEEEEEEvNT_6ParamsE)
	.align		4
        /*0014*/ 	.word	index@(__assertfail)
	.align		4
        /*0018*/ 	.word	index@(_ZN7cutlass13device_kernelIN5flash11enable_sm90INS1_16FlashAttnFwdSm90INS1_25CollectiveMainloopFwdSm90ILi2EN4cute5tupleIJNS5_1CILi1EEES8_S8_EEENS6_IJNS7_ILi128EEENS7_ILi96EEENS7_ILi192EEEEEELi128ENS_10bfloat16_tEfNS_4arch4Sm90ELb0ELb0ELb0ELb1ELb1ELb1ELb0ELb1ELb1ELb1ELb0ELb0EEENS1_21CollectiveEpilogueFwdINS6_IJSA_SA_SB_EEES9_SE_SG_Li256ELb1ELb1ELb0ELb0EEENS1_36VarlenDynamicPersistentTileSchedulerILi128ELi96ELi256ELi128ELb0ELb1ELb1ELb0ELb1ELb1EEEEEEEEEvNT_6ParamsE)
	.align		4
        /*001c*/ 	.word	index@(__assertfail)
	.align		4
        /*0020*/ 	.word	index@(_ZN7cutlass13device_kernelIN5flash11enable_sm90INS1_16FlashAttnFwdSm90INS1_25CollectiveMainloopFwdSm90ILi2EN4cute5tupleIJNS5_1CILi1EEES8_S8_EEENS6_IJNS7_ILi128EEENS7_ILi96EEENS7_ILi192EEEEEELi128ENS_10bfloat16_tEfNS_4arch4Sm90ELb0ELb1ELb0ELb0ELb1ELb0ELb0ELb1ELb1ELb1ELb0ELb0EEENS1_21CollectiveEpilogueFwdINS6_IJSA_SA_SB_EEES9_SE_SG_Li256ELb0ELb1ELb0ELb0EEENS1_30DynamicPersistentTileSchedulerILi256ELi128ELb0ELb1ELb1EEEEEEEEEvNT_6ParamsE)
	.align		4
        /*0024*/ 	.word	index@(__assertfail)
	.align		4
        /*0028*/ 	.word	index@(_ZN7cutlass13device_kernelIN5flash11enable_sm90INS1_16FlashAttnFwdSm90INS1_25CollectiveMainloopFwdSm90ILi2EN4cute5tupleIJNS5_1CILi1EEES8_S8_EEENS6_IJNS7_ILi128EEENS7_ILi96EEENS7_ILi192EEEEEELi128ENS_10bfloat16_tEfNS_4arch4Sm90ELb0ELb1ELb0ELb1ELb1ELb0ELb0ELb1ELb1ELb1ELb0ELb0EEENS1_21CollectiveEpilogueFwdINS6_IJSA_SA_SB_EEES9_SE_SG_Li256ELb1ELb1ELb0ELb0EEENS1_36VarlenDynamicPersistentTileSchedulerILi128ELi96ELi256ELi128ELb0ELb1ELb1ELb1ELb0ELb1EEEEEEEEEvNT_6ParamsE)
	.align		4
        /*002c*/ 	.word	index@(__assertfail)
	.align		4
        /*0030*/ 	.word	index@(_ZN7cutlass13device_kernelIN5flash11enable_sm90INS1_16FlashAttnFwdSm90INS1_25CollectiveMainloopFwdSm90ILi2EN4cute5tupleIJNS5_1CILi1EEES8_S8_EEENS6_IJNS7_ILi128EEENS7_ILi96EEENS7_ILi192EEEEEELi128ENS_10bfloat16_tEfNS_4arch4Sm90ELb0ELb1ELb0ELb1ELb1ELb1ELb0ELb1ELb1ELb1ELb0ELb0EEENS1_21CollectiveEpilogueFwdINS6_IJSA_SA_SB_EEES9_SE_SG_Li256ELb1ELb1ELb0ELb0EEENS1_36VarlenDynamicPersistentTileSchedulerILi128ELi96ELi256ELi128ELb0ELb1ELb1ELb1ELb0ELb1EEEEEEEEEvNT_6ParamsE)
	.align		4
        /*0034*/ 	.word	index@(__assertfail)
	.align		4
        /*0038*/ 	.word	index@(_ZN7cutlass13device_kernelIN5flash11enable_sm90INS1_16FlashAttnFwdSm90INS1_25CollectiveMainloopFwdSm90ILi2EN4cute5tupleIJNS5_1CILi1EEES8_S8_EEENS6_IJNS7_ILi128EEENS7_ILi96EEENS7_ILi192EEEEEELi128ENS_10bfloat16_tEfNS_4arch4Sm90ELb1ELb0ELb0ELb0ELb1ELb0ELb0ELb1ELb1ELb1ELb0ELb0EEENS1_21CollectiveEpilogueFwdINS6_IJSA_SA_SB_EEES9_SE_SG_Li256ELb0ELb1ELb0ELb0EEENS1_30DynamicPersistentTileSchedulerILi256ELi128ELb0ELb1ELb1EEEEEEEEEvNT_6ParamsE)
	.align		4
        /*003c*/ 	.word	index@(__assertfail)
	.align		4
        /*0040*/ 	.word	index@(_ZN7cutlass13device_kernelIN5flash11enable_sm90INS1_16FlashAttnFwdSm90INS1_25CollectiveMainloopFwdSm90ILi2EN4cute5tupleIJNS5_1CILi1EEES8_S8_EEENS6_IJNS7_ILi128EEENS7_ILi96EEENS7_ILi192EEEEEELi128ENS_10bfloat16_tEfNS_4arch4Sm90ELb1ELb0ELb0ELb1ELb1ELb0ELb0ELb1ELb1ELb1ELb0ELb0EEENS1_21CollectiveEpilogueFwdINS6_IJSA_SA_SB_EEES9_SE_SG_Li256ELb1ELb1ELb0ELb0EEENS1_36VarlenDynamicPersistentTileSchedulerILi128ELi96ELi256ELi128ELb0ELb1ELb1ELb1ELb1ELb1EEEEEEEEEvNT_6ParamsE)
	.align		4
        /*0044*/ 	.word	index@(__assertfail)
	.align		4
        /*0048*/ 	.word	index@(_ZN7cutlass13device_kernelIN5flash11enable_sm90INS1_16FlashAttnFwdSm90INS1_25CollectiveMainloopFwdSm90ILi2EN4cute5tupleIJNS5_1CILi1EEES8_S8_EEENS6_IJNS7_ILi128EEENS7_ILi96EEENS7_ILi192EEEEEELi128ENS_10bfloat16_tEfNS_4arch4Sm90ELb1ELb0ELb0ELb1ELb1ELb1ELb0ELb1ELb1ELb1ELb0ELb0EEENS1_21CollectiveEpilogueFwdINS6_IJSA_SA_SB_EEES9_SE_SG_Li256ELb1ELb1ELb0ELb0EEENS1_36VarlenDynamicPersistentTileSchedulerILi128ELi96ELi256ELi128ELb0ELb1ELb1ELb1ELb1ELb1EEEEEEEEEvNT_6ParamsE)
	.align		4
        /*004c*/ 	.word	index@(__assertfail)
	.align		4
        /*0050*/ 	.word	0x00000000
	.align		4
        /*0054*/ 	.word	0xfffffffe
	.align		4
        /*0058*/ 	.word	0x00000000
	.align		4
        /*005c*/ 	.word	0xfffffffd
	.align		4
        /*0060*/ 	.word	0x00000000
	.align		4
        /*0064*/ 	.word	0xfffffffc


//--------------------- .nv.constant4             --------------------------
	.section	.nv.constant4,"a",@progbits
	.align	8
	.align		8
.nv.constant4:
        /*0000*/ 	.dword	__assertfail
	.align		8
        /*0008*/ 	.dword	__unnamed_1
	.align		8
        /*0010*/ 	.dword	__unnamed_2
	.align		8
        /*0018*/ 	.dword	__unnamed_3
	.align		8
        /*0020*/ 	.dword	__unnamed_4
	.align		8
        /*0028*/ 	.dword	__unnamed_5
	.align		8
        /*0030*/ 	.dword	__unnamed_6
	.align		8
        /*0038*/ 	.dword	_ZN76_INTERNAL_3392a884_40_flash_fwd_hdim192_128_bf16_paged_sm90_cu_ceb34e2a_30144cuda3std3__45__cpo5beginE
	.align		8
        /*0040*/ 	.dword	_ZN76_INTERNAL_3392a884_40_flash_fwd_hdim192_128_bf16_paged_sm90_cu_ceb34e2a_30144cuda3std3__45__cpo3endE
	.align		8
        /*0048*/ 	.dword	_ZN76_INTERNAL_3392a884_40_flash_fwd_hdim192_128_bf16_paged_sm90_cu_ceb34e2a_30144cuda3std3__45__cpo6cbeginE
	.align		8
        /*0050*/ 	.dword	_ZN76_INTERNAL_3392a884_40_flash_fwd_hdim192_128_bf16_paged_sm90_cu_ceb34e2a_30144cuda3std3__45__cpo4cendE
	.align		8
        /*0058*/ 	.dword	_ZN76_INTERNAL_3392a884_40_flash_fwd_hdim192_128_bf16_paged_sm90_cu_ceb34e2a_30144cuda3std3__478_GLOBAL__N__3392a884_40_flash_fwd_hdim192_128_bf16_paged_sm90_cu_ceb34e2a_30146ignoreE
	.align		8
        /*0060*/ 	.dword	_ZN76_INTERNAL_3392a884_40_flash_fwd_hdim192_128_bf16_paged_sm90_cu_ceb34e2a_30144cuda3std3__419piecewise_constructE
	.align		8
        /*0068*/ 	.dword	_ZN76_INTERNAL_3392a884_40_flash_fwd_hdim192_128_bf16_paged_sm90_cu_ceb34e2a_30144cuda3std3__48in_placeE
	.align		8
        /*0070*/ 	.dword	_ZN76_INTERNAL_3392a884_40_flash_fwd_hdim192_128_bf16_paged_sm90_cu_ceb34e2a_30144cuda3std6ranges3__45__cpo4swapE
	.align		8
        /*0078*/ 	.dword	_ZN76_INTERNAL_3392a884_40_flash_fwd_hdim192_128_bf16_paged_sm90_cu_ceb34e2a_30144cuda3std6ranges3__45__cpo9iter_moveE
	.align		8
        /*0080*/ 	.dword	_ZN76_INTERNAL_3392a884_40_flash_fwd_hdim192_128_bf16_paged_sm90_cu_ceb34e2a_30144cute7productE
	.align		8
        /*0088*/ 	.dword	_ZN76_INTERNAL_3392a884_40_flash_fwd_hdim192_128_bf16_paged_sm90_cu_ceb34e2a_30144cute1_E
	.align		8
        /*0090*/ 	.dword	$str$23
	.align		8
        /*0098*/ 	.dword	$str$24


//--------------------- .text._ZN7cutlass13device_kernelIN5flash11enable_sm90INS1_16FlashAttnFwdSm90INS1_25CollectiveMainloopFwdSm90ILi2EN4cute5tupleIJNS5_1CILi1EEES8_S8_EEENS6_IJNS7_ILi128EEENS7_ILi96EEENS7_ILi192EEEEEELi128ENS_10bfloat16_tEfNS_4arch4Sm90ELb0ELb0ELb0ELb0ELb1ELb0ELb0ELb1ELb1ELb1ELb0ELb0EEENS1_21CollectiveEpilogueFwdINS6_IJSA_SA_SB_EEES9_SE_SG_Li256ELb0ELb1ELb0ELb0EEENS1_29StaticPersistentTileSchedulerILb0EEEEEEEEEvNT_6ParamsE --------------------------
	.section	.text._ZN7cutlass13device_kernelIN5flash11enable_sm90INS1_16FlashAttnFwdSm90INS1_25CollectiveMainloopFwdSm90ILi2EN4cute5tupleIJNS5_1CILi1EEES8_S8_EEENS6_IJNS7_ILi128EEENS7_ILi96EEENS7_ILi192EEEEEELi128ENS_10bfloat16_tEfNS_4arch4Sm90ELb0ELb0ELb0ELb0ELb1ELb0ELb0ELb1ELb1ELb1ELb0ELb0EEENS1_21CollectiveEpilogueFwdINS6_IJSA_SA_SB_EEES9_SE_SG_Li256ELb0ELb1ELb0ELb0EEENS1_29StaticPersistentTileSchedulerILb0EEEEEEEEEvNT_6ParamsE,"ax",@progbits
	.align	128
.text._ZN7cutlass13device_kernelIN5flash11enable_sm90INS1_16FlashAttnFwdSm90INS1_25CollectiveMainloopFwdSm90ILi2EN4cute5tupleIJNS5_1CILi1EEES8_S8_EEENS6_IJNS7_ILi128EEENS7_ILi96EEENS7_ILi192EEEEEELi128ENS_10bfloat16_tEfNS_4arch4Sm90ELb0ELb0ELb0ELb0ELb1ELb0ELb0ELb1ELb1ELb1ELb0ELb0EEENS1_21CollectiveEpilogueFwdINS6_IJSA_SA_SB_EEES9_SE_SG_Li256ELb0ELb1ELb0ELb0EEENS1_29StaticPersistentTileSchedulerILb0EEEEEEEEEvNT_6ParamsE:
        .type           _ZN7cutlass13device_kernelIN5flash11enable_sm90INS1_16FlashAttnFwdSm90INS1_25CollectiveMainloopFwdSm90ILi2EN4cute5tupleIJNS5_1CILi1EEES8_S8_EEENS6_IJNS7_ILi128EEENS7_ILi96EEENS7_ILi192EEEEEELi128ENS_10bfloat16_tEfNS_4arch4Sm90ELb0ELb0ELb0ELb0ELb1ELb0ELb0ELb1ELb1ELb1ELb0ELb0EEENS1_21CollectiveEpilogueFwdINS6_IJSA_SA_SB_EEES9_SE_SG_Li256ELb0ELb1ELb0ELb0EEENS1_29StaticPersistentTileSchedulerILb0EEEEEEEEEvNT_6ParamsE,@function
        .size           _ZN7cutlass13device_kernelIN5flash11enable_sm90INS1_16FlashAttnFwdSm90INS1_25CollectiveMainloopFwdSm90ILi2EN4cute5tupleIJNS5_1CILi1EEES8_S8_EEENS6_IJNS7_ILi128EEENS7_ILi96EEENS7_ILi192EEEEEELi128ENS_10bfloat16_tEfNS_4arch4Sm90ELb0ELb0ELb0ELb0ELb1ELb0ELb0ELb1ELb1ELb1ELb0ELb0EEENS1_21CollectiveEpilogueFwdINS6_IJSA_SA_SB_EEES9_SE_SG_Li256ELb0ELb1ELb0ELb0EEENS1_29StaticPersistentTileSchedulerILb0EEEEEEEEEvNT_6ParamsE,(.L_x_3226 - _ZN7cutlass13device_kernelIN5flash11enable_sm90INS1_16FlashAttnFwdSm90INS1_25CollectiveMainloopFwdSm90ILi2EN4cute5tupleIJNS5_1CILi1EEES8_S8_EEENS6_IJNS7_ILi128EEENS7_ILi96EEENS7_ILi192EEEEEELi128ENS_10bfloat16_tEfNS_4arch4Sm90ELb0ELb0ELb0ELb0ELb1ELb0ELb0ELb1ELb1ELb1ELb0ELb0EEENS1_21CollectiveEpilogueFwdINS6_IJSA_SA_SB_EEES9_SE_SG_Li256ELb0ELb1ELb0ELb0EEENS1_29StaticPersistentTileSchedulerILb0EEEEEEEEEvNT_6ParamsE)
        .other          _ZN7cutlass13device_kernelIN5flash11enable_sm90INS1_16FlashAttnFwdSm90INS1_25CollectiveMainloopFwdSm90ILi2EN4cute5tupleIJNS5_1CILi1EEES8_S8_EEENS6_IJNS7_ILi128EEENS7_ILi96EEENS7_ILi192EEEEEELi128ENS_10bfloat16_tEfNS_4arch4Sm90ELb0ELb0ELb0ELb0ELb1ELb0ELb0ELb1ELb1ELb1ELb0ELb0EEENS1_21CollectiveEpilogueFwdINS6_IJSA_SA_SB_EEES9_SE_SG_Li256ELb0ELb1ELb0ELb0EEENS1_29StaticPersistentTileSchedulerILb0EEEEEEEEEvNT_6ParamsE,@"STO_CUDA_ENTRY STV_DEFAULT"
_ZN7cutlass13device_kernelIN5flash11enable_sm90INS1_16FlashAttnFwdSm90INS1_25CollectiveMainloopFwdSm90ILi2EN4cute5tupleIJNS5_1CILi1EEES8_S8_EEENS6_IJNS7_ILi128EEENS7_ILi96EEENS7_ILi192EEEEEELi128ENS_10bfloat16_tEfNS_4arch4Sm90ELb0ELb0ELb0ELb0ELb1ELb0ELb0ELb1ELb1ELb1ELb0ELb0EEENS1_21CollectiveEpilogueFwdINS6_IJSA_SA_SB_EEES9_SE_SG_Li256ELb0ELb1ELb0ELb0EEENS1_29StaticPersistentTileSchedulerILb0EEEEEEEEEvNT_6ParamsE:
[----:B------:R-:W0:Y:S02]  /*0000*/  LDC R1, c[0x0][0x28] ;  /* 0x00000a00ff017b82 */ /* 0x000e240000000800 */
[----:B0-----:R-:W-:Y:S01]  /*0010*/  VIADD R1, R1, 0xfffffff8 ;  /* 0xfffffff801017836 */ /* 0x001fe20000000000 */
[----:B------:R-:W0:Y:S01]  /*0020*/  S2R R3, SR_TID.X ;  /* 0x0000000000037919 */ /* 0x000e220000002100 */
[----:B------:R-:W-:Y:S01]  /*0030*/  ELECT P0, URZ, PT ;  /* 0x00000000003f782f */ /* 0x000fe20003800000 */
[----:B------:R-:W-:Y:S01]  /*0040*/  UMOV UR4, 0x80 ;  /* 0x0000008000047882 */ /* 0x000fe20000000000 */
[----:B------:R-:W-:Y:S01]  /*0050*/  UMOV UR7, 0x100 ;  /* 0x0000010000077882 */ /* 0x000fe20000000000 */
[----:B0-----:R-:W-:-:S05]  /*0060*/  SHF.R.U32.HI R0, RZ, 0x5, R3 ;  /* 0x00000005ff007819 */ /* 0x001fca0000011603 */
[----:B------:R-:W0:Y:S02]  /*0070*/  SHFL.IDX PT, R2, R0, RZ, 0x1f ;  /* 0x00001fff00027589 */ /* 0x000e2400000e0000 */
[C---:B0-----:R-:W-:Y:S02]  /*0080*/  ISETP.NE.OR P0, PT, R2.reuse, RZ, !P0 ;  /* 0x000000ff0200720c */ /* 0x041fe40004705670 */
[----:B------:R-:W-:Y:S02]  /*0090*/  ISETP.NE.AND P1, PT, R2, RZ, PT ;  /* 0x000000ff0200720c */ /* 0x000fe40003f25270 */
[----:B------:R-:W-:-:S06]  /*00a0*/  SHF.R.U32.HI R2, RZ, 0x7, R3 ;  /* 0x00000007ff027819 */ /* 0x000fcc0000011603 */
[----:B------:R-:W0:Y:S03]  /*00b0*/  SHFL.IDX PT, R2, R2, RZ, 0x1f ;  /* 0x00001fff02027589 */ /* 0x000e2600000e0000 */
[----:B------:R-:W-:Y:S01]  /*00c0*/  VOTEU.ALL UP0, P0 ;  /* 0x00000000003f7886 */ /* 0x000fe20000000000 */
[----:B------:R-:W-:-:S04]  /*00d0*/  VOTEU.ALL UP1, P0 ;  /* 0x00000000003f7886 */ /* 0x000fc80000020000 */
[----:B------:R-:W1:Y:S01]  /*00e0*/  @!UP0 S2UR UR8, SR_CgaCtaId ;  /* 0x00000000000889c3 */ /* 0x000e620000008800 */
[----:B------:R-:W-:Y:S01]  /*00f0*/  @!UP0 UMOV UR6, 0x400 ;  /* 0x0000040000068882 */ /* 0x000fe20000000000 */
[----:B------:R-:W-:-:S04]  /*0100*/  @!UP0 UIADD3 UR4, -UR4, 0x100000, URZ ;  /* 0x0010000004048890 */ /* 0x000fc8000fffe13f */
[----:B------:R-:W-:Y:S02]  /*0110*/  @!UP0 USHF.L.U32 UR5, UR4, 0xb, URZ ;  /* 0x0000000b04058899 */ /* 0x000fe4000800063f */
[----:B------:R-:W-:Y:S02]  /*0120*/  @!UP0 USHF.L.U32 UR4, UR4, 0x1, URZ ;  /* 0x0000000104048899 */ /* 0x000fe4000800063f */
[----:B-1----:R-:W-:Y:S02]  /*0130*/  @!UP0 ULEA UR8, UR8, UR6, 0x18 ;  /* 0x0000000608088291 */ /* 0x002fe4000f8ec03f */
[----:B------:R-:W-:-:S04]  /*0140*/  @!UP0 UIADD3 UR6, -UR7, 0x100000, URZ ;  /* 0x0010000007068890 */ /* 0x000fc8000fffe13f */
[----:B------:R-:W-:Y:S02]  /*0150*/  @!UP0 USHF.L.U32 UR7, UR6, 0xb, URZ ;  /* 0x0000000b06078899 */ /* 0x000fe4000800063f */
[----:B------:R-:W-:Y:S01]  /*0160*/  @!UP0 USHF.L.U32 UR6, UR6, 0x1, URZ ;  /* 0x0000000106068899 */ /* 0x000fe2000800063f */
[----:B------:R-:W-:-:S05]  /*0170*/  VOTEU.ALL UP0, P0 ;  /* 0x00000000003f7886 */ /* 0x000fca0000000000 */
[----:B------:R1:W2:Y:S06]  /*0180*/  @!UP0 SYNCS.EXCH.64 URZ, [UR8+0x2a800], UR4 ;  /* 0x02a80004083f85b2 */ /* 0x0002ac0008000100 */
[----:B------:R1:W3:Y:S02]  /*0190*/  @!UP1 SYNCS.EXCH.64 URZ, [UR8+0x2a820], UR6 ;  /* 0x02a82006083f95b2 */ /* 0x0002e40008000100 */
[----:B01----:R-:W-:Y:S05]  /*01a0*/  @P1 BRA `(.L_x_0) ;  /* 0x0000000000481947 */ /* 0x003fea0003800000 */
[----:B------:R-:W0:Y:S01]  /*01b0*/  S2UR UR5, SR_CgaCtaId ;  /* 0x00000000000579c3 */ /* 0x000e220000008800 */
[----:B------:R-:W-:Y:S01]  /*01c0*/  UMOV UR4, 0x400 ;  /* 0x0000040000047882 */ /* 0x000fe20000000000 */
[----:B------:R-:W-:Y:S01]  /*01d0*/  UMOV UR6, 0x80 ;  /* 0x0000008000067882 */ /* 0x000fe20000000000 */
[----:B------:R-:W-:Y:S01]  /*01e0*/  UMOV UR7, 0x100 ;  /* 0x0000010000077882 */ /* 0x000fe20000000000 */
[----:B------:R-:W-:Y:S01]  /*01f0*/  ELECT P0, URZ, PT ;  /* 0x00000000003f782f */ /* 0x000fe20003800000 */
[----:B0-----:R-:W-:Y:S02]  /*0200*/  ULEA UR8, UR5, UR4, 0x18 ;  /* 0x0000000405087291 */ /* 0x001fe4000f8ec03f */
[----:B------:R-:W-:-:S04]  /*0210*/  UIADD3 UR4, -UR6, 0x100000, URZ ;  /* 0x0010000006047890 */ /* 0x000fc8000fffe13f */
[----:B------:R-:W-:Y:S02]  /*0220*/  USHF.L.U32 UR5, UR4, 0xb, URZ ;  /* 0x0000000b04057899 */ /* 0x000fe4000800063f */
[----:B------:R-:W-:Y:S02]  /*0230*/  USHF.L.U32 UR4, UR4, 0x1, URZ ;  /* 0x0000000104047899 */ /* 0x000fe4000800063f */
[----:B------:R-:W-:-:S04]  /*0240*/  UIADD3 UR6, -UR7, 0x100000, URZ ;  /* 0x0010000007067890 */ /* 0x000fc8000fffe13f */
[----:B------:R-:W-:Y:S02]  /*0250*/  USHF.L.U32 UR7, UR6, 0xb, URZ ;  /* 0x0000000b06077899 */ /* 0x000fe4000800063f */
[----:B------:R-:W-:Y:S01]  /*0260*/  USHF.L.U32 UR6, UR6, 0x1, URZ ;  /* 0x0000000106067899 */ /* 0x000fe2000800063f */
[----:B------:R-:W0:Y:S03]  /*0270*/  FENCE.VIEW.ASYNC.S ;  /* 0x00000000000073c6 */ /* 0x000e260000000000 */
[----:B0-----:R0:W1:Y:S08]  /*0280*/  SYNCS.EXCH.64 URZ, [UR8+0x2a830], UR4 ;  /* 0x02a83004083f75b2 */ /* 0x0010700008000100 */
[----:B------:R0:W4:Y:S01]  /*0290*/  SYNCS.EXCH.64 URZ, [UR8+0x2a840], UR6 ;  /* 0x02a84006083f75b2 */ /* 0x0001220008000100 */
[----:B------:R0:W0:Y:S01]  /*02a0*/  SYNCS.EXCH.64 URZ, [UR8+0x2a838], UR4 ;  /* 0x02a83804083f75b2 */ /* 0x0000220008000100 */
[----:B------:R0:W0:Y:S01]  /*02b0*/  SYNCS.EXCH.64 URZ, [UR8+0x2a848], UR6 ;  /* 0x02a84806083f75b2 */ /* 0x0000220008000100 */
[----:B------:R-:W-:Y:S01]  /*02c0*/  NOP ;  /* 0x0000000000007918 */ /* 0x000fe20000000000 */
.L_x_0:
[----:B------:R-:W5:Y:S01]  /*02d0*/  SHFL.IDX PT, R4, R0, RZ, 0x1f ;  /* 0x00001fff00047589 */ /* 0x000f6200000e0000 */
[----:B------:R-:W-:Y:S01]  /*02e0*/  NOP ;  /* 0x0000000000007918 */ /* 0x000fe20000000000 */
[----:B-----5:R-:W-:-:S13]  /*02f0*/  ISETP.NE.AND P0, PT, R4, RZ, PT ;  /* 0x000000ff0400720c */ /* 0x020fda0003f05270 */
[----:B------:R-:W-:Y:S05]  /*0300*/  @P0 BRA `(.L_x_1) ;  /* 0x0000000000480947 */ /* 0x000fea0003800000 */
[----:B0-----:R-:W0:Y:S01]  /*0310*/  S2UR UR5, SR_CgaCtaId ;  /* 0x00000000000579c3 */ /* 0x001e220000008800 */
        /* <DEDUP_REMOVED lines=12> */
[----:B0-----:R0:W0:Y:S08]  /*03e0*/  SYNCS.EXCH.64 URZ, [UR8+0x2a850], UR4 ;  /* 0x02a85004083f75b2 */ /* 0x0010300008000100 */
[----:B------:R0:W0:Y:S01]  /*03f0*/  SYNCS.EXCH.64 URZ, [UR8+0x2a860], UR6 ;  /* 0x02a86006083f75b2 */ /* 0x0000220008000100 */
[----:B------:R0:W0:Y:S01]  /*0400*/  SYNCS.EXCH.64 URZ, [UR8+0x2a858], UR4 ;  /* 0x02a85804083f75b2 */ /* 0x0000220008000100 */
[----:B------:R0:W0:Y:S01]  /*0410*/  SYNCS.EXCH.64 URZ, [UR8+0x2a868], UR6 ;  /* 0x02a86806083f75b2 */ /* 0x0000220008000100 */
[----:B------:R-:W-:Y:S01]  /*0420*/  NOP ;  /* 0x0000000000007918 */ /* 0x000fe20000000000 */
.L_x_1:
[----:B------:R-:W5:Y:S01]  /*0430*/  SHFL.IDX PT, R4, R0, RZ, 0x1f ;  /* 0x00001fff00047589 */ /* 0x000f6200000e0000 */
[----:B------:R-:W-:Y:S01]  /*0440*/  NOP ;  /* 0x0000000000007918 */ /* 0x000fe20000000000 */
[----:B-----5:R-:W-:-:S13]  /*0450*/  ISETP.NE.AND P0, PT, R4, RZ, PT ;  /* 0x000000ff0400720c */ /* 0x020fda0003f05270 */
[----:B------:R-:W-:Y:S05]  /*0460*/  @P0 BRA `(.L_x_2) ;  /* 0x0000000000380947 */ /* 0x000fea0003800000 */
[----:B0-----:R-:W0:Y:S01]  /*0470*/  S2UR UR5, SR_CgaCtaId ;  /* 0x00000000000579c3 */ /* 0x001e220000008800 */
[----:B------:R-:W-:Y:S01]  /*0480*/  UMOV UR4, 0x400 ;  /* 0x0000040000047882 */ /* 0x000fe20000000000 */
[----:B------:R-:W-:Y:S01]  /*0490*/  UMOV UR7, 0x80 ;  /* 0x0000008000077882 */ /* 0x000fe20000000000 */
[----:B------:R-:W-:Y:S01]  /*04a0*/  ELECT P0, URZ, PT ;  /* 0x00000000003f782f */ /* 0x000fe20003800000 */
[----:B0-----:R-:W-:Y:S02]  /*04b0*/  ULEA UR6, UR5, UR4, 0x18 ;  /* 0x0000000405067291 */ /* 0x001fe4000f8ec03f */
[----:B------:R-:W-:-:S04]  /*04c0*/  UIADD3 UR4, -UR7, 0x100000, URZ ;  /* 0x0010000007047890 */ /* 0x000fc8000fffe13f */
[----:B------:R-:W-:Y:S02]  /*04d0*/  USHF.L.U32 UR5, UR4, 0xb, URZ ;  /* 0x0000000b04057899 */ /* 0x000fe4000800063f */
[----:B------:R-:W-:Y:S01]  /*04e0*/  USHF.L.U32 UR4, UR4, 0x1, URZ ;  /* 0x0000000104047899 */ /* 0x000fe2000800063f */
[----:B------:R-:W0:Y:S11]  /*04f0*/  FENCE.VIEW.ASYNC.S ;  /* 0x00000000000073c6 */ /* 0x000e360000000000 */
[----:B0-----:R0:W0:Y:S01]  /*0500*/  SYNCS.EXCH.64 URZ, [UR6+0x2a870], UR4 ;  /* 0x02a87004063f75b2 */ /* 0x0010220008000100 */
[----:B------:R0:W0:Y:S01]  /*0510*/  SYNCS.EXCH.64 URZ, [UR6+0x2a880], UR4 ;  /* 0x02a88004063f75b2 */ /* 0x0000220008000100 */
[----:B------:R0:W0:Y:S01]  /*0520*/  SYNCS.EXCH.64 URZ, [UR6+0x2a878], UR4 ;  /* 0x02a87804063f75b2 */ /* 0x0000220008000100 */
[----:B------:R0:W0:Y:S01]  /*0530*/  SYNCS.EXCH.64 URZ, [UR6+0x2a888], UR4 ;  /* 0x02a88804063f75b2 */ /* 0x0000220008000100 */
[----:B------:R-:W-:Y:S01]  /*0540*/  NOP ;  /* 0x0000000000007918 */ /* 0x000fe20000000000 */
.L_x_2:
        /* <DEDUP_REMOVED lines=22> */
.L_x_3:
[----:B------:R-:W5:Y:S01]  /*06b0*/  SHFL.IDX PT, R4, R0, RZ, 0x1f ;  /* 0x00001fff00047589 */ /* 0x000f6200000e0000 */
[----:B------:R-:W-:Y:S01]  /*06c0*/  R2UR UR9, R2 ;  /* 0x00000000020972ca */ /* 0x000fe200000e0000 */
        /* <DEDUP_REMOVED lines=21> */
.L_x_4:
[----:B------:R-:W-:Y:S01]  /*0820*/  UISETP.NE.AND UP0, UPT, UR9, URZ, UPT ;  /* 0x0000003f0900728c */ /* 0x000fe2000bf05270 */
[----:B------:R-:W-:Y:S01]  /*0830*/  NOP ;  /* 0x0000000000007918 */ /* 0x000fe20000000000 */
[----:B0-----:R-:W-:Y:S01]  /*0840*/  UMOV UR4, 0x1 ;  /* 0x0000000100047882 */ /* 0x001fe20000000000 */
[----:B------:R-:W-:Y:S01]  /*0850*/  ULDC.64 UR36, c[0x0][0x208] ;  /* 0x0000820000247ab9 */ /* 0x000fe20000000a00 */
[----:B------:R-:W-:Y:S01]  /*0860*/  USEL UR4, UR4, 0x2, !UP0 ;  /* 0x0000000204047887 */ /* 0x000fe2000c000000 */
[----:B-1234-:R-:W-:Y:S01]  /*0870*/  BAR.SYNC.DEFER_BLOCKING 0x0 ;  /* 0x0000000000007b1d */ /* 0x01efe20000010000 */
[----:B------:R-:W-:-:S04]  /*0880*/  PLOP3.LUT P0, PT, PT, PT, UP0, 0x80, 0x0 ;  /* 0x000000000000781c */ /* 0x000fc80003f0f008 */
[----:B------:R-:W-:-:S05]  /*0890*/  IMAD.U32 R2, RZ, RZ, UR4 ;  /* 0x00000004ff027e24 */ /* 0x000fca000f8e00ff */
[----:B------:R0:W-:Y:S04]  /*08a0*/  STL [R1+0x4], R2 ;  /* 0x0000040201007387 */ /* 0x0001e80000100800 */
[----:B------:R-:W-:Y:S05]  /*08b0*/  @!P0 BRA `(.L_x_5) ;  /* 0x00000064008c8947 */ /* 0x000fea0003800000 */
.L_x_6:
[----:B------:R-:W-:-:S08]  /*08c0*/  NOP ;  /* 0x0000000000007918 */ /* 0x000fd00000000000 */
[----:B------:R-:W1:Y:S02]  /*08d0*/  USETMAXREG.TRY_ALLOC.CTAPOOL UP0, 0xe8 ;  /* 0x000000e8000079c8 */ /* 0x000e640008000600 */
[----:B-1----:R-:W-:-:S13]  /*08e0*/  PLOP3.LUT P0, PT, PT, PT, UP0, 0x80, 0x0 ;  /* 0x000000000000781c */ /* 0x002fda0003f0f008 */
[----:B------:R-:W-:Y:S05]  /*08f0*/  @!P0 BRA `(.L_x_6) ;  /* 0xfffffffc00f08947 */ /* 0x000fea000383ffff */
[----:B------:R-:W1:Y:S08]  /*0900*/  S2UR UR4, SR_CTAID.X ;  /* 0x00000000000479c3 */ /* 0x000e700000002500 */
[----:B------:R-:W-:Y:S08]  /*0910*/  BAR.ARV 0x8, 0x180 ;  /* 0x0206000000007b1d */ /* 0x000ff00000002000 */
[----:B------:R-:W1:Y:S02]  /*0920*/  LDC R0, c[0x0][0xc34] ;  /* 0x00030d00ff007b82 */ /* 0x000e640000000800 */
[----:B-1----:R-:W-:-:S13]  /*0930*/  ISETP.LE.AND P0, PT, R0, UR4, PT ;  /* 0x0000000400007c0c */ /* 0x002fda000bf03270 */
[----:B------:R-:W-:Y:S05]  /*0940*/  @P0 EXIT ;  /* 0x000000000000094d */ /* 0x000fea0003800000 */
[----:B0-----:R-:W2:Y:S01]  /*0950*/  LDL R2, [R1+0x4] ;  /* 0x0000040001027983 */ /* 0x001ea20000100800 */
[----:B------:R-:W-:Y:S01]  /*0960*/  VIADD R17, R3, 0xffffff80 ;  /* 0xffffff8003117836 */ /* 0x000fe20000000000 */
[----:B------:R-:W-:Y:S01]  /*0970*/  UMOV UR39, URZ ;  /* 0x0000003f00277c82 */ /* 0x000fe20008000000 */
[----:B------:R-:W-:Y:S01]  /*0980*/  IMAD.U32 R18, RZ, RZ, UR4 ;  /* 0x00000004ff127e24 */ /* 0x000fe2000f8e00ff */
[----:B------:R-:W-:Y:S01]  /*0990*/  UMOV UR38, URZ ;  /* 0x0000003f00267c82 */ /* 0x000fe20008000000 */
[----:B------:R-:W-:Y:S01]  /*09a0*/  IMAD.MOV.U32 R19, RZ, RZ, RZ ;  /* 0x000000ffff137224 */ /* 0x000fe200078e00ff */
[----:B------:R-:W-:-:S04]  /*09b0*/  SHF.R.S32.HI R0, RZ, 0x1f, R17 ;  /* 0x0000001fff007819 */ /* 0x000fc80000011411 */
[CC--:B------:R-:W-:Y:S02]  /*09c0*/  LEA.HI R3, R0.reuse, R17.reuse, RZ, 0x7 ;  /* 0x0000001100037211 */ /* 0x0c0fe400078f38ff */
[CC--:B------:R-:W-:Y:S02]  /*09d0*/  LEA.HI R4, R0.reuse, R17.reuse, RZ, 0x5 ;  /* 0x0000001100047211 */ /* 0x0c0fe400078f28ff */
[CC--:B------:R-:W-:Y:S02]  /*09e0*/  LEA.HI R5, R0.reuse, R17.reuse, RZ, 0x4 ;  /* 0x0000001100057211 */ /* 0x0c0fe400078f20ff */
[----:B------:R-:W-:Y:S01]  /*09f0*/  LEA.HI R9, R0, R17, RZ, 0x2 ;  /* 0x0000001100097211 */ /* 0x000fe200078f10ff */
[----:B------:R-:W-:Y:S01]  /*0a00*/  IMAD.SHL.U32 R6, R4, 0x20, RZ ;  /* 0x0000002004067824 */ /* 0x000fe200078e00ff */
[----:B------:R-:W-:Y:S02]  /*0a10*/  LOP3.LUT R4, R5, 0x3fffff0, RZ, 0xc0, !PT ;  /* 0x03fffff005047812 */ /* 0x000fe400078ec0ff */
[----:B------:R-:W-:-:S02]  /*0a20*/  SHF.R.S32.HI R8, RZ, 0x4, R5 ;  /* 0x00000004ff087819 */ /* 0x000fc40000011405 */
[----:B------:R-:W-:Y:S01]  /*0a30*/  LOP3.LUT R7, R6, 0xfffffc00, RZ, 0xc0, !PT ;  /* 0xfffffc0006077812 */ /* 0x000fe200078ec0ff */
[----:B------:R-:W-:Y:S01]  /*0a40*/  IMAD.IADD R6, R17, 0x1, -R4 ;  /* 0x0000000111067824 */ /* 0x000fe200078e0a04 */
[----:B------:R-:W-:Y:S02]  /*0a50*/  LEA.HI R5, R5, R8, RZ, 0x1 ;  /* 0x0000000805057211 */ /* 0x000fe400078f08ff */
[----:B------:R-:W-:Y:S01]  /*0a60*/  LEA.HI R22, R0, R17, RZ, 0x3 ;  /* 0x0000001100167211 */ /* 0x000fe200078f18ff */
[----:B------:R-:W-:Y:S01]  /*0a70*/  IMAD R6, R6, 0x40, R7 ;  /* 0x0000004006067824 */ /* 0x000fe200078e0207 */
[----:B------:R-:W-:Y:S02]  /*0a80*/  LOP3.LUT R5, R5, 0x1ffffffe, RZ, 0xc0, !PT ;  /* 0x1ffffffe05057812 */ /* 0x000fe400078ec0ff */
[----:B------:R-:W-:Y:S01]  /*0a90*/  LOP3.LUT R0, R9, 0xfffffffc, RZ, 0xc0, !PT ;  /* 0xfffffffc09007812 */ /* 0x000fe200078ec0ff */
[----:B------:R-:W-:Y:S01]  /*0aa0*/  IMAD.MOV.U32 R9, RZ, RZ, -0x2 ;  /* 0xfffffffeff097424 */ /* 0x000fe200078e00ff */
[----:B------:R-:W-:Y:S01]  /*0ab0*/  SHF.R.S32.HI R162, RZ, 0x7, R3 ;  /* 0x00000007ffa27819 */ /* 0x000fe20000011403 */
[----:B------:R-:W-:Y:S01]  /*0ac0*/  IMAD.IADD R5, R8, 0x1, -R5 ;  /* 0x0000000108057824 */ /* 0x000fe200078e0a05 */
[----:B------:R-:W-:Y:S01]  /*0ad0*/  LOP3.LUT R12, R22, 0xfffffff8, RZ, 0xc0, !PT ;  /* 0xfffffff8160c7812 */ /* 0x000fe200078ec0ff */
[----:B------:R-:W-:Y:S01]  /*0ae0*/  IMAD.IADD R8, R17, 0x1, -R0 ;  /* 0x0000000111087824 */ /* 0x000fe200078e0a00 */
[----:B------:R-:W-:Y:S01]  /*0af0*/  SHF.R.S32.HI R22, RZ, 0x3, R22 ;  /* 0x00000003ff167819 */ /* 0x000fe20000011416 */
[----:B------:R-:W-:-:S03]  /*0b00*/  IMAD R165, R5, 0x8, R6 ;  /* 0x0000000805a57824 */ /* 0x000fc600078e0206 */
[----:B------:R-:W-:-:S04]  /*0b10*/  LEA.HI R0, R8, R8, RZ, 0x1 ;  /* 0x0000000808007211 */ /* 0x000fc800078f08ff */
[----:B------:R-:W-:-:S05]  /*0b20*/  LOP3.LUT R5, R0, 0x1ffffffe, RZ, 0xc0, !PT ;  /* 0x1ffffffe00057812 */ /* 0x000fca00078ec0ff */
[----:B------:R-:W-:Y:S01]  /*0b30*/  IMAD.IADD R164, R8, 0x1, -R5 ;  /* 0x0000000108a47824 */ /* 0x000fe200078e0a05 */
[----:B--2---:R-:W-:Y:S02]  /*0b40*/  R2UR UR5, R2 ;  /* 0x00000000020572ca */ /* 0x004fe400000e0000 */
[C---:B------:R-:W-:Y:S02]  /*0b50*/  LOP3.LUT R2, R3.reuse, 0xffffff80, RZ, 0xc0, !PT ;  /* 0xffffff8003027812 */ /* 0x040fe400078ec0ff */
[----:B------:R-:W-:Y:S02]  /*0b60*/  LEA.HI R3, R3, R162, RZ, 0x1 ;  /* 0x000000a203037211 */ /* 0x000fe400078f08ff */
[C---:B------:R-:W-:Y:S02]  /*0b70*/  IADD3 R23, R17.reuse, -R2, RZ ;  /* 0x8000000211177210 */ /* 0x040fe40007ffe0ff */
[----:B------:R-:W-:Y:S02]  /*0b80*/  IADD3 R17, R17, -R12, RZ ;  /* 0x8000000c11117210 */ /* 0x000fe40007ffe0ff */
[----:B------:R-:W-:-:S02]  /*0b90*/  SHF.R.S32.HI R2, RZ, 0x1f, R23 ;  /* 0x0000001fff027819 */ /* 0x000fc40000011417 */
[----:B------:R-:W-:Y:S01]  /*0ba0*/  LOP3.LUT R3, R3, 0x3fffffe, RZ, 0xc0, !PT ;  /* 0x03fffffe03037812 */ /* 0x000fe200078ec0ff */
[----:B------:R-:W-:Y:S01]  /*0bb0*/  ULOP3.LUT UR5, UR5, 0x1, URZ, 0xfc, !UPT ;  /* 0x0000000105057892 */ /* 0x000fe2000f8efc3f */
[CC--:B------:R-:W-:Y:S02]  /*0bc0*/  LEA.HI R4, R2.reuse, R23.reuse, RZ, 0x2 ;  /* 0x0000001702047211 */ /* 0x0c0fe400078f10ff */
[----:B------:R-:W-:Y:S01]  /*0bd0*/  LEA.HI R2, R2, R23, RZ, 0x5 ;  /* 0x0000001702027211 */ /* 0x000fe200078f28ff */
[----:B------:R-:W-:Y:S01]  /*0be0*/  IMAD.IADD R3, R162, 0x1, -R3 ;  /* 0x00000001a2037824 */ /* 0x000fe200078e0a03 */
[--C-:B------:R-:W-:Y:S01]  /*0bf0*/  SHF.R.S32.HI R7, RZ, 0x2, R4.reuse ;  /* 0x00000002ff077819 */ /* 0x100fe20000011404 */
[----:B------:R-:W-:Y:S01]  /*0c00*/  IMAD.U32 R167, RZ, RZ, UR5 ;  /* 0x00000005ffa77e24 */ /* 0x000fe2000f8e00ff */
[----:B------:R-:W-:Y:S02]  /*0c10*/  SHF.R.S32.HI R10, RZ, 0x1f, R4 ;  /* 0x0000001fff0a7819 */ /* 0x000fe40000011404 */
[----:B------:R-:W-:-:S02]  /*0c20*/  SHF.R.S32.HI R2, RZ, 0x5, R2 ;  /* 0x00000005ff027819 */ /* 0x000fc40000011402 */
[----:B------:R-:W-:Y:S02]  /*0c30*/  LEA.HI R10, R10, R7, RZ, 0x3 ;  /* 0x000000070a0a7211 */ /* 0x000fe400078f18ff */
[----:B------:R-:W-:Y:S02]  /*0c40*/  LOP3.LUT R4, R4, 0x7ffffffc, RZ, 0xc0, !PT ;  /* 0x7ffffffc04047812 */ /* 0x000fe400078ec0ff */
[----:B------:R-:W-:-:S03]  /*0c50*/  LOP3.LUT R10, R10, 0xfffffff8, RZ, 0xc0, !PT ;  /* 0xfffffff80a0a7812 */ /* 0x000fc600078ec0ff */
[----:B------:R-:W-:Y:S02]  /*0c60*/  IMAD.IADD R4, R23, 0x1, -R4 ;  /* 0x0000000117047824 */ /* 0x000fe400078e0a04 */
[----:B------:R-:W-:Y:S02]  /*0c70*/  IMAD.IADD R7, R7, 0x1, -R10 ;  /* 0x0000000107077824 */ /* 0x000fe400078e0a0a */
[----:B------:R-:W-:-:S03]  /*0c80*/  IMAD R166, R4, R9, 0x60 ;  /* 0x0000006004a67424 */ /* 0x000fc600078e0209 */
[----:B------:R-:W-:Y:S01]  /*0c90*/  LEA R0, R2, R7, 0x4 ;  /* 0x0000000702007211 */ /* 0x000fe200078e20ff */
[----:B------:R-:W-:-:S04]  /*0ca0*/  IMAD.SHL.U32 R2, R17, 0x8, RZ ;  /* 0x0000000811027824 */ /* 0x000fc800078e00ff */
[----:B------:R-:W-:Y:S01]  /*0cb0*/  IMAD R163, R3, 0x40, R0 ;  /* 0x0000004003a37824 */ /* 0x000fe200078e0200 */
[----:B------:R-:W-:-:S03]  /*0cc0*/  IADD3 R16, R2, 0x40, RZ ;  /* 0x0000004002107810 */ /* 0x000fc60007ffe0ff */
[----:B------:R-:W-:Y:S01]  /*0cd0*/  IMAD R164, R164, 0x8, R163 ;  /* 0x00000008a4a47824 */ /* 0x000fe200078e02a3 */
[----:B------:R-:W-:-:S07]  /*0ce0*/  SHF.R.S32.HI R168, RZ, 0x1f, R16 ;  /* 0x0000001fffa87819 */ /* 0x000fce0000011410 */
.L_x_39:
[----:B0-----:R-:W0:Y:S01]  /*0cf0*/  SHFL.IDX PT, R0, R162, RZ, 0x1f ;  /* 0x00001fffa2007589 */ /* 0x001e2200000e0000 */
[----:B------:R-:W1:Y:S01]  /*0d00*/  S2UR UR40, SR_CgaCtaId ;  /* 0x00000000002879c3 */ /* 0x000e620000008800 */
[----:B------:R-:W-:Y:S01]  /*0d10*/  ULDC UR4, c[0x0][0xc38] ;  /* 0x00030e0000047ab9 */ /* 0x000fe20000000800 */
[----:B------:R-:W-:Y:S01]  /*0d20*/  ULDC.64 UR8, c[0x0][0x418] ;  /* 0x0001060000087ab9 */ /* 0x000fe20000000a00 */
[----:B------:R-:W-:Y:S01]  /*0d30*/  R2UR UR13, R18 ;  /* 0x00000000120d72ca */ /* 0x000fe200000e0000 */
[----:B------:R-:W-:Y:S02]  /*0d40*/  UISETP.NE.AND UP1, UPT, UR4, 0x1, UPT ;  /* 0x000000010400788c */ /* 0x000fe4000bf25270 */
[----:B------:R-:W-:Y:S02]  /*0d50*/  UISETP.NE.U32.AND UP0, UPT, UR8, URZ, UPT ;  /* 0x0000003f0800728c */ /* 0x000fe4000bf05070 */
[----:B--2---:R-:W2:Y:S01]  /*0d60*/  LDC R73, c[0x0][0x2f0] ;  /* 0x0000bc00ff497b82 */ /* 0x004ea20000000800 */
[----:B------:R-:W-:Y:S01]  /*0d70*/  UMOV UR41, 0x400 ;  /* 0x0000040000297882 */ /* 0x000fe20000000000 */
[----:B------:R-:W-:Y:S01]  /*0d80*/  UISETP.NE.AND.EX UP0, UPT, UR9, URZ, UPT, UP0 ;  /* 0x0000003f0900728c */ /* 0x000fe2000bf05300 */
[----:B------:R-:W-:Y:S01]  /*0d90*/  ULDC UR4, c[0x0][0xc44] ;  /* 0x0003110000047ab9 */ /* 0x000fe20000000800 */
[----:B------:R-:W-:Y:S01]  /*0da0*/  ULDC UR6, c[0x0][0x424] ;  /* 0x0001090000067ab9 */ /* 0x000fe20000000800 */
[----:B------:R-:W-:-:S02]  /*0db0*/  UISETP.NE.AND UP2, UPT, UR4, 0x1, UPT ;  /* 0x000000010400788c */ /* 0x000fc4000bf45270 */
[----:B------:R-:W-:Y:S01]  /*0dc0*/  USEL UR6, UR6, 0x1, UP0 ;  /* 0x0000000106067887 */ /* 0x000fe20008000000 */
[----:B------:R-:W-:Y:S01]  /*0dd0*/  @UP1 ULDC UR4, c[0x0][0xc3c] ;  /* 0x00030f0000041ab9 */ /* 0x000fe20000000800 */
[----:B------:R-:W-:Y:S01]  /*0de0*/  @UP1 ULDC UR12, c[0x0][0xc40] ;  /* 0x00031000000c1ab9 */ /* 0x000fe20000000800 */
[----:B------:R-:W-:Y:S02]  /*0df0*/  UIMAD.WIDE.U32 UR4, UR13, UR4, URZ ;  /* 0x000000040d0472a5 */ /* 0x000fe4000f8e003f */
[----:B------:R-:W-:Y:S01]  /*0e00*/  UMOV UR14, UR13 ;  /* 0x0000000d000e7c82 */ /* 0x000fe20008000000 */
[----:B0-----:R-:W-:Y:S01]  /*0e10*/  R2UR UR7, R0 ;  /* 0x00000000000772ca */ /* 0x001fe200000e0000 */
[----:B-1----:R-:W-:Y:S02]  /*0e20*/  ULEA UR41, UR40, UR41, 0x18 ;  /* 0x0000002928297291 */ /* 0x002fe4000f8ec03f */
[----:B------:R-:W-:Y:S02]  /*0e30*/  @UP1 USHF.R.U32.HI UR14, URZ, UR12, UR5 ;  /* 0x0000000c3f0e1299 */ /* 0x000fe40008011605 */
[----:B------:R-:W-:Y:S01]  /*0e40*/  UIADD3 UR9, UR41, 0xc400, URZ ;  /* 0x0000c40029097890 */ /* 0x000fe2000fffe03f */
[----:B------:R-:W-:-:S03]  /*0e50*/  @UP2 ULDC.64 UR10, c[0x0][0xc48] ;  /* 0x00031200000a2ab9 */ /* 0x000fc60000000a00 */
[----:B------:R-:W-:Y:S01]  /*0e60*/  ULOP3.LUT UP0, URZ, UR9, 0x1bf, URZ, 0xc0, !UPT ;  /* 0x000001bf093f7892 */ /* 0x000fe2000f80c03f */
[----:B--2---:R-:W-:Y:S01]  /*0e70*/  IMAD R73, R73, UR6, RZ ;  /* 0x0000000649497c24 */ /* 0x004fe2000f8e02ff */
[----:B------:R-:W-:Y:S02]  /*0e80*/  UIMAD.WIDE.U32 UR4, UR14, UR10, URZ ;  /* 0x0000000a0e0472a5 */ /* 0x000fe4000f8e003f */
[----:B------:R-:W-:Y:S01]  /*0e90*/  IMAD.U32 R161, RZ, RZ, UR14 ;  /* 0x0000000effa17e24 */ /* 0x000fe2000f8e00ff */
[----:B------:R-:W-:Y:S01]  /*0ea0*/  ULEA.HI UR8, UR7, UR7, URZ, 0x1 ;  /* 0x0000000707087291 */ /* 0x000fe2000f8f083f */
[----:B------:R-:W-:Y:S01]  /*0eb0*/  PLOP3.LUT P0, PT, PT, PT, UP0, 0x80, 0x0 ;  /* 0x000000000000781c */ /* 0x000fe20003f0f008 */
[----:B------:R-:W-:Y:S02]  /*0ec0*/  UMOV UR61, UR14 ;  /* 0x0000000e003d7c82 */ /* 0x000fe40008000000 */
[----:B------:R-:W-:Y:S01]  /*0ed0*/  ULOP3.LUT UR8, UR8, 0x1e, URZ, 0xc0, !UPT ;  /* 0x0000001e08087892 */ /* 0x000fe2000f8ec03f */
[----:B------:R-:W-:Y:S01]  /*0ee0*/  IADD3 R0, R73, 0x5f, RZ ;  /* 0x0000005f49007810 */ /* 0x000fe20007ffe0ff */
[----:B------:R-:W-:Y:S01]  /*0ef0*/  UMOV UR4, UR13 ;  /* 0x0000000d00047c82 */ /* 0x000fe20008000000 */
[----:B------:R-:W-:Y:S01]  /*0f00*/  @UP2 USHF.R.U32.HI UR61, URZ, UR11, UR5 ;  /* 0x0000000b3f3d2299 */ /* 0x000fe20008011605 */
[----:B------:R-:W-:Y:S01]  /*0f10*/  IMAD.U32 R160, RZ, RZ, UR4 ;  /* 0x00000004ffa07e24 */ /* 0x000fe2000f8e00ff */
[----:B------:R-:W-:Y:S01]  /*0f20*/  UIADD3 UR8, UR7, -UR8, URZ ;  /* 0x8000000807087290 */ /* 0x000fe2000fffe03f */
[----:B------:R-:W-:-:S03]  /*0f30*/  IMAD.HI R0, R0, 0x2aaaaaab, RZ ;  /* 0x2aaaaaab00007827 */ /* 0x000fc600078e02ff */
[----:B------:R-:W-:Y:S02]  /*0f40*/  ULEA UR8, UR8, UR9, 0xd ;  /* 0x0000000908087291 */ /* 0x000fe4000f8e683f */
[----:B------:R-:W-:Y:S02]  /*0f50*/  SHF.R.U32.HI R3, RZ, 0x1f, R0 ;  /* 0x0000001fff037819 */ /* 0x000fe40000011600 */
[----:B------:R-:W-:Y:S02]  /*0f60*/  USHF.R.U32.HI UR8, URZ, 0x4, UR8 ;  /* 0x000000043f087899 */ /* 0x000fe40008011608 */
[----:B------:R-:W-:Y:S02]  /*0f70*/  LEA.HI.SX32 R88, R0, R3, 0x1c ;  /* 0x0000000300587211 */ /* 0x000fe400078fe2ff */
[----:B------:R-:W-:Y:S01]  /*0f80*/  ULOP3.LUT UR42, UR8, 0x3fff, URZ, 0xc0, !UPT ;  /* 0x00003fff082a7892 */ /* 0x000fe2000f8ec03f */
[----:B---345:R-:W-:Y:S11]  /*0f90*/  @!P0 BRA `(.L_x_7) ;  /* 0x0000000000408947 */ /* 0x038ff60003800000 */
[----:B------:R-:W-:Y:S01]  /*0fa0*/  MOV R0, 0x0 ;  /* 0x0000000000007802 */ /* 0x000fe20000000f00 */
[----:B------:R-:W-:Y:S01]  /*0fb0*/  ULDC.64 UR4, c[0x4][0x90] ;  /* 0x0100240000047ab9 */ /* 0x000fe20000000a00 */
[----:B------:R-:W-:Y:S01]  /*0fc0*/  ULDC.64 UR6, c[0x4][0x30] ;  /* 0x01000c0000067ab9 */ /* 0x000fe20000000a00 */
[----:B------:R-:W-:Y:S01]  /*0fd0*/  IMAD.U32 R4, RZ, RZ, UR4 ;  /* 0x00000004ff047e24 */ /* 0x000fe2000f8e00ff */
[----:B------:R0:W1:Y:S01]  /*0fe0*/  LDC.64 R14, c[0x4][R0] ;  /* 0x01000000000e7b82 */ /* 0x0000620000000a00 */
[----:B------:R-:W-:Y:S01]  /*0ff0*/  IMAD.U32 R5, RZ, RZ, UR5 ;  /* 0x00000005ff057e24 */ /* 0x000fe2000f8e00ff */
[----:B------:R-:W-:Y:S01]  /*1000*/  ULDC.64 UR4, c[0x4][0x98] ;  /* 0x0100260000047ab9 */ /* 0x000fe20000000a00 */
[----:B------:R-:W-:Y:S01]  /*1010*/  IMAD.U32 R10, RZ, RZ, UR6 ;  /* 0x00000006ff0a7e24 */ /* 0x000fe2000f8e00ff */
[----:B------:R-:W-:Y:S01]  /*1020*/  MOV R6, UR4 ;  /* 0x0000000400067c02 */ /* 0x000fe20008000f00 */
[----:B------:R-:W-:Y:S01]  /*1030*/  IMAD.U32 R7, RZ, RZ, UR5 ;  /* 0x00000005ff077e24 */ /* 0x000fe2000f8e00ff */
[----:B------:R-:W-:Y:S01]  /*1040*/  MOV R12, 0x1 ;  /* 0x00000001000c7802 */ /* 0x000fe20000000f00 */
[----:B------:R-:W-:-:S02]  /*1050*/  IMAD.U32 R11, RZ, RZ, UR7 ;  /* 0x00000007ff0b7e24 */ /* 0x000fc4000f8e00ff */
[----:B------:R-:W-:Y:S02]  /*1060*/  IMAD.MOV.U32 R8, RZ, RZ, 0x70 ;  /* 0x00000070ff087424 */ /* 0x000fe400078e00ff */
[----:B0-----:R-:W-:-:S07]  /*1070*/  IMAD.MOV.U32 R13, RZ, RZ, RZ ;  /* 0x000000ffff0d7224 */ /* 0x001fce00078e00ff */
[----:B------:R-:W-:-:S07]  /*1080*/  LEPC R20, `(.L_x_7) ;  /* 0x000000001014794e */ /* 0x000fce0000000000 */
[----:B-1----:R-:W-:Y:S05]  /*1090*/  CALL.ABS.NOINC R14 ;  /* 0x000000000e007343 */ /* 0x002fea0003c00000 */
.L_x_7:
[----:B------:R-:W-:Y:S02]  /*10a0*/  LOP3.LUT R0, R19, 0x1, RZ, 0xc0, !PT ;  /* 0x0000000113007812 */ /* 0x000fe400078ec0ff */
[----:B------:R-:W-:Y:S02]  /*10b0*/  R2UR UR4, R167 ;  /* 0x00000000a70472ca */ /* 0x000fe400000e0000 */
[----:B------:R-:W-:-:S04]  /*10c0*/  SHF.L.U32 R0, R0, 0x1f, RZ ;  /* 0x0000001f00007819 */ /* 0x000fc800000006ff */
[----:B------:R-:W0:Y:S07]  /*10d0*/  SYNCS.PHASECHK.TRANS64.TRYWAIT P1, [UR41+0x2a800], R0 ;  /* 0x02a80000ff0075a7 */ /* 0x000e2e0008020169 */
[----:B------:R-:W-:-:S05]  /*10e0*/  IMAD.U32 R3, RZ, RZ, UR4 ;  /* 0x00000004ff037e24 */ /* 0x000fca000f8e00ff */
[----:B------:R-:W-:Y:S01]  /*10f0*/  ISETP.NE.AND P0, PT, R3, 0x3, PT ;  /* 0x000000030300780c */ /* 0x000fe20003f05270 */
[----:B0-----:R-:W-:-:S12]  /*1100*/  @!P1 BRA `(.L_x_8) ;  /* 0x0000009400749947 */ /* 0x001fd80003800000 */
.L_x_89:
[----:B------:R-:W-:Y:S05]  /*1110*/  @!P0 BRA `(.L_x_9) ;  /* 0x0000000000048947 */ /* 0x000fea0003800000 */
[----:B------:R-:W-:Y:S01]  /*1120*/  BPT.TRAP 0x1 ;  /* 0x000000040000795c */ /* 0x000fe20000300000 */
.L_x_9:
[----:B------:R-:W-:Y:S02]  /*1130*/  IMAD.U32 R4, RZ, RZ, UR38 ;  /* 0x00000026ff047e24 */ /* 0x000fe4000f8e00ff */
[----:B0-----:R-:W-:-:S03]  /*1140*/  IMAD.U32 R3, RZ, RZ, UR39 ;  /* 0x00000027ff037e24 */ /* 0x001fc6000f8e00ff */
[----:B------:R-:W-:Y:S02]  /*1150*/  LEA R4, R4, UR41, 0x3 ;  /* 0x0000002904047c11 */ /* 0x000fe4000f8e18ff */
[----:B------:R-:W-:-:S04]  /*1160*/  SHF.L.U32 R3, R3, 0x1f, RZ ;  /* 0x0000001f03037819 */ /* 0x000fc800000006ff */
[----:B------:R0:W1:Y:S01]  /*1170*/  SYNCS.PHASECHK.TRANS64.TRYWAIT P1, [R4+URZ+0x2a830], R3 ;  /* 0x02a83003040075a7 */ /* 0x000062000802017f */
[----:B------:R-:W-:Y:S05]  /*1180*/  @!P0 BRA `(.L_x_10) ;  /* 0x0000000000048947 */ /* 0x000fea0003800000 */
[----:B------:R-:W-:Y:S01]  /*1190*/  BPT.TRAP 0x1 ;  /* 0x000000040000795c */ /* 0x000fe20000300000 */
.L_x_10:
[----:B------:R-:W-:Y:S01]  /*11a0*/  MOV R87, RZ ;  /* 0x000000ff00577202 */ /* 0x000fe20000000f00 */
[----:B-1----:R-:W-:Y:S06]  /*11b0*/  @P1 BRA `(.L_x_11) ;  /* 0x0000000000081947 */ /* 0x002fec0003800000 */
[----:B------:R-:W1:Y:S02]  /*11c0*/  SYNCS.PHASECHK.TRANS64.TRYWAIT P1, [R4+URZ+0x2a830], R3 ;  /* 0x02a83003040075a7 */ /* 0x000e64000802017f */
[----:B-1----:R-:W-:Y:S05]  /*11d0*/  @!P1 BRA `(.L_x_12) ;  /* 0x0000009400589947 */ /* 0x002fea0003800000 */
.L_x_11:
[----:B------:R-:W-:Y:S05]  /*11e0*/  WARPSYNC.ALL ;  /* 0x0000000000007948 */ /* 0x000fea0003800000 */
[----:B------:R-:W-:Y:S01]  /*11f0*/  UIADD3 UR41, UR41, 0x18400, URZ ;  /* 0x0001840029297890 */ /* 0x000fe2000fffe03f */
[----:B------:R-:W-:Y:S01]  /*1200*/  WARPGROUP.ARRIVE ;  /* 0x00000000000079c5 */ /* 0x000fe20000000000 */
[----:B------:R-:W-:Y:S02]  /*1210*/  ULOP3.LUT UR4, UR42, 0x10000, URZ, 0xfc, !UPT ;  /* 0x000100002a047892 */ /* 0x000fe4000f8efc3f */
[----:B------:R-:W-:Y:S01]  /*1220*/  USHF.R.U32.HI UR41, URZ, 0x4, UR41 ;  /* 0x000000043f297899 */ /* 0x000fe20008011629 */
[----:B------:R-:W-:Y:S01]  /*1230*/  UMOV UR9, 0x40000040 ;  /* 0x4000004000097882 */ /* 0x000fe20000000000 */
[----:B------:R-:W-:-:S02]  /*1240*/  UMOV UR11, 0x40000040 ;  /* 0x40000040000b7882 */ /* 0x000fc40000000000 */
[----:B------:R-:W-:Y:S01]  /*1250*/  ULOP3.LUT UR41, UR41, 0x3fff, URZ, 0xc0, !UPT ;  /* 0x00003fff29297892 */ /* 0x000fe2000f8ec03f */
[----:B------:R-:W-:Y:S01]  /*1260*/  IMAD.U32 R7, RZ, RZ, UR9 ;  /* 0x00000009ff077e24 */ /* 0x000fe2000f8e00ff */
[----:B------:R-:W-:Y:S01]  /*1270*/  UMOV UR8, UR4 ;  /* 0x0000000400087c82 */ /* 0x000fe20008000000 */
[----:B------:R-:W-:Y:S01]  /*1280*/  UIADD3 UR56, UR4, 0x2, URZ ;  /* 0x0000000204387890 */ /* 0x000fe2000fffe03f */
[----:B------:R-:W-:Y:S01]  /*1290*/  IMAD.U32 R6, RZ, RZ, UR8 ;  /* 0x00000008ff067e24 */ /* 0x000fe2000f8e00ff */
[----:B------:R-:W-:Y:S01]  /*12a0*/  ULOP3.LUT UR60, UR41, 0x10000, URZ, 0xfc, !UPT ;  /* 0x00010000293c7892 */ /* 0x000fe2000f8efc3f */
[----:B------:R-:W-:Y:S01]  /*12b0*/  UMOV UR57, 0x40000040 ;  /* 0x4000004000397882 */ /* 0x000fe20000000000 */
[----:B------:R-:W-:Y:S02]  /*12c0*/  UMOV UR59, 0x40000040 ;  /* 0x40000040003b7882 */ /* 0x000fe40000000000 */
[----:B------:R-:W-:Y:S02]  /*12d0*/  UIMAD UR5, UR38, 0x900, UR60 ;  /* 0x00000900260578a4 */ /* 0x000fe4000f8e023c */
[----:B------:R-:W-:-:S02]  /*12e0*/  UIADD3 UR52, UR4, 0x4, URZ ;  /* 0x0000000404347890 */ /* 0x000fc4000fffe03f */
[----:B------:R-:W-:Y:S02]  /*12f0*/  UIADD3 UR58, UR5, 0x2, URZ ;  /* 0x00000002053a7890 */ /* 0x000fe4000fffe03f */
[----:B------:R-:W-:Y:S02]  /*1300*/  UIADD3 UR54, UR5, 0x4, URZ ;  /* 0x0000000405367890 */ /* 0x000fe4000fffe03f */
[----:B------:R-:W-:Y:S01]  /*1310*/  UMOV UR10, UR5 ;  /* 0x00000005000a7c82 */ /* 0x000fe20008000000 */
[----:B------:R-:W-:Y:S01]  /*1320*/  UMOV UR53, 0x40000040 ;  /* 0x4000004000357882 */ /* 0x000fe20000000000 */
[----:B------:R-:W-:Y:S01]  /*1330*/  HGMMA.64x96x16.F32.BF16 R24, gdesc[UR8], RZ, !UPT, gsb0 ;  /* 0x01600000081879f0 */ /* 0x000fe2000c0018ff */
[----:B------:R-:W-:Y:S01]  /*1340*/  UMOV UR55, 0x40000040 ;  /* 0x4000004000377882 */ /* 0x000fe20000000000 */
[----:B------:R-:W-:Y:S02]  /*1350*/  UIADD3 UR48, UR4, 0x6, URZ ;  /* 0x0000000604307890 */ /* 0x000fe4000fffe03f */
[----:B------:R-:W-:Y:S01]  /*1360*/  UIADD3 UR50, UR5, 0x6, URZ ;  /* 0x0000000605327890 */ /* 0x000fe2000fffe03f */
[----:B------:R-:W-:Y:S01]  /*1370*/  UMOV UR49, 0x40000040 ;  /* 0x4000004000317882 */ /* 0x000fe20000000000 */
[----:B------:R-:W-:Y:S01]  /*1380*/  UMOV UR51, 0x40000040 ;  /* 0x4000004000337882 */ /* 0x000fe20000000000 */
[----:B------:R-:W-:-:S02]  /*1390*/  UIADD3 UR8, UR4, 0x400, URZ ;  /* 0x0000040004087890 */ /* 0x000fc4000fffe03f */
[----:B------:R-:W-:Y:S01]  /*13a0*/  UIADD3 UR10, UR5, 0x300, URZ ;  /* 0x00000300050a7890 */ /* 0x000fe2000fffe03f */
[----:B------:R-:W-:Y:S01]  /*13b0*/  UMOV UR9, 0x40000040 ;  /* 0x4000004000097882 */ /* 0x000fe20000000000 */
[----:B------:R-:W-:Y:S01]  /*13c0*/  UMOV UR11, 0x40000040 ;  /* 0x40000040000b7882 */ /* 0x000fe20000000000 */
[----:B------:R-:W-:Y:S02]  /*13d0*/  UIADD3 UR12, UR4, 0x402, URZ ;  /* 0x00000402040c7890 */ /* 0x000fe4000fffe03f */
[----:B------:R-:W-:Y:S01]  /*13e0*/  UIADD3 UR14, UR5, 0x302, URZ ;  /* 0x00000302050e7890 */ /* 0x000fe2000fffe03f */
[----:B------:R-:W-:Y:S01]  /*13f0*/  UMOV UR13, 0x40000040 ;  /* 0x40000040000d7882 */ /* 0x000fe20000000000 */
        /* <DEDUP_REMOVED lines=25> */
[----:B------:R-:W-:Y:S02]  /*1590*/  WARPGROUP.DEPBAR.LE gsb0, 0x0 ;  /* 0x00008000000079c5 */ /* 0x000fe40000010000 */
[----:B------:R-:W-:-:S06]  /*15a0*/  WARPGROUP.ARRIVE ;  /* 0x00000000000079c5 */ /* 0x000fcc0000000000 */
[----:B------:R-:W-:Y:S03]  /*15b0*/  HGMMA.64x96x16.F32.BF16 R24, gdesc[UR56], R24, gsb0 ;  /* 0x01600000381879f0 */ /* 0x000fe60008001818 */
        /* <DEDUP_REMOVED lines=31> */
[----:B------:R-:W-:Y:S05]  /*17b0*/  @!P0 BRA `(.L_x_13) ;  /* 0x0000000000048947 */ /* 0x000fea0003800000 */
[----:B------:R-:W-:Y:S01]  /*17c0*/  BPT.TRAP 0x1 ;  /* 0x000000040000795c */ /* 0x000fe20000300000 */
.L_x_13:
[----:B01----:R-:W-:Y:S01]  /*17d0*/  IMAD.IADD R3, R166, 0x1, R73 ;  /* 0x00000001a6037824 */ /* 0x003fe200078e0249 */
[----:B------:R-:W-:Y:S01]  /*17e0*/  ULDC UR4, c[0x0][0x988] ;  /* 0x0002620000047ab9 */ /* 0x000fe20000000800 */
[----:B------:R-:W-:Y:S01]  /*17f0*/  P2R R20, PR, RZ, 0x1 ;  /* 0x00000001ff147803 */ /* 0x000fe20000000000 */
[----:B------:R-:W-:Y:S01]  /*1800*/  IMAD.MOV.U32 R86, RZ, RZ, R87 ;  /* 0x000000ffff567224 */ /* 0x000fe200078e0057 */
[----:B------:R-:W-:Y:S01]  /*1810*/  MOV R78, R87 ;  /* 0x00000057004e7202 */ /* 0x000fe20000000f00 */
[----:B------:R-:W-:Y:S02]  /*1820*/  IMAD R3, R88, -0x60, R3 ;  /* 0xffffffa058037824 */ /* 0x000fe400078e0203 */
[--C-:B------:R-:W-:Y:S02]  /*1830*/  IMAD.MOV.U32 R84, RZ, RZ, R87.reuse ;  /* 0x000000ffff547224 */ /* 0x100fe400078e0057 */
[--C-:B------:R-:W-:Y:S01]  /*1840*/  IMAD.MOV.U32 R82, RZ, RZ, R87.reuse ;  /* 0x000000ffff527224 */ /* 0x100fe200078e0057 */
[C---:B------:R-:W-:Y:S01]  /*1850*/  ISETP.GT.AND P6, PT, R3.reuse, RZ, PT ;  /* 0x000000ff0300720c */ /* 0x040fe20003fc4270 */
[--C-:B------:R-:W-:Y:S01]  /*1860*/  IMAD.MOV.U32 R80, RZ, RZ, R87.reuse ;  /* 0x000000ffff507224 */ /* 0x100fe200078e0057 */
[C---:B------:R-:W-:Y:S01]  /*1870*/  ISETP.GT.AND P5, PT, R3.reuse, 0x1, PT ;  /* 0x000000010300780c */ /* 0x040fe20003fa4270 */
[--C-:B------:R-:W-:Y:S01]  /*1880*/  IMAD.MOV.U32 R76, RZ, RZ, R87.reuse ;  /* 0x000000ffff4c7224 */ /* 0x100fe200078e0057 */
[----:B------:R-:W-:Y:S01]  /*1890*/  ISETP.GT.AND P4, PT, R3, 0x8, PT ;  /* 0x000000080300780c */ /* 0x000fe20003f84270 */
[--C-:B------:R-:W-:Y:S01]  /*18a0*/  IMAD.MOV.U32 R74, RZ, RZ, R87.reuse ;  /* 0x000000ffff4a7224 */ /* 0x100fe200078e0057 */
[----:B------:R-:W-:Y:S01]  /*18b0*/  FSEL R5, R24, -INF , P6 ;  /* 0xff80000018057808 */ /* 0x000fe20003000000 */
[----:B------:R-:W-:Y:S01]  /*18c0*/  IMAD.MOV.U32 R72, RZ, RZ, R87 ;  /* 0x000000ffff487224 */ /* 0x000fe200078e0057 */
[----:B------:R-:W-:-:S02]  /*18d0*/  FSEL R25, R25, -INF , P5 ;  /* 0xff80000019197808 */ /* 0x000fc40002800000 */
[----:B------:R-:W-:Y:S02]  /*18e0*/  ISETP.GT.AND P3, PT, R3, 0x9, PT ;  /* 0x000000090300780c */ /* 0x000fe40003f64270 */
[----:B------:R-:W-:Y:S02]  /*18f0*/  FSEL R13, R28, -INF , P4 ;  /* 0xff8000001c0d7808 */ /* 0x000fe40002000000 */
[----:B------:R-:W-:Y:S02]  /*1900*/  FMNMX.FTZ R0, R5, R25, !PT ;  /* 0x0000001905007209 */ /* 0x000fe40007810000 */
[----:B------:R-:W-:Y:S02]  /*1910*/  ISETP.GT.AND P2, PT, R3, 0x10, PT ;  /* 0x000000100300780c */ /* 0x000fe40003f44270 */
[----:B------:R-:W-:Y:S02]  /*1920*/  FSEL R29, R29, -INF , P3 ;  /* 0xff8000001d1d7808 */ /* 0x000fe40001800000 */
[----:B------:R-:W-:-:S02]  /*1930*/  FMNMX.FTZ R0, R13, R0, !PT ;  /* 0x000000000d007209 */ /* 0x000fc40007810000 */
[----:B------:R-:W-:Y:S02]  /*1940*/  ISETP.GT.AND P1, PT, R3, 0x11, PT ;  /* 0x000000110300780c */ /* 0x000fe40003f24270 */
[----:B------:R-:W-:Y:S02]  /*1950*/  FSEL R21, R32, -INF , P2 ;  /* 0xff80000020157808 */ /* 0x000fe40001000000 */
[----:B------:R-:W-:Y:S02]  /*1960*/  FMNMX.FTZ R0, R29, R0, !PT ;  /* 0x000000001d007209 */ /* 0x000fe40007810000 */
[----:B------:R-:W-:Y:S02]  /*1970*/  FSEL R9, R26, -INF , P6 ;  /* 0xff8000001a097808 */ /* 0x000fe40003000000 */
[----:B------:R-:W-:Y:S02]  /*1980*/  ISETP.GT.AND P6, PT, R3, 0x18, PT ;  /* 0x000000180300780c */ /* 0x000fe40003fc4270 */
[----:B------:R-:W-:-:S02]  /*1990*/  FSEL R33, R33, -INF , P1 ;  /* 0xff80000021217808 */ /* 0x000fc40000800000 */
[----:B------:R-:W-:Y:S02]  /*19a0*/  FMNMX.FTZ R0, R21, R0, !PT ;  /* 0x0000000015007209 */ /* 0x000fe40007810000 */
[----:B------:R-:W-:Y:S02]  /*19b0*/  FSEL R27, R27, -INF , P5 ;  /* 0xff8000001b1b7808 */ /* 0x000fe40002800000 */
[----:B------:R-:W-:Y:S02]  /*19c0*/  ISETP.GT.AND P5, PT, R3, 0x19, PT ;  /* 0x000000190300780c */ /* 0x000fe40003fa4270 */
[----:B------:R-:W-:Y:S02]  /*19d0*/  FSEL R75, R36, -INF , P6 ;  /* 0xff800000244b7808 */ /* 0x000fe40003000000 */
[----:B------:R-:W-:Y:S02]  /*19e0*/  FMNMX.FTZ R0, R33, R0, !PT ;  /* 0x0000000021007209 */ /* 0x000fe40007810000 */
[----:B------:R-:W-:-:S02]  /*19f0*/  FSEL R11, R30, -INF , P4 ;  /* 0xff8000001e0b7808 */ /* 0x000fc40002000000 */
        /* <DEDUP_REMOVED lines=23> */
[----:B------:R-:W-:Y:S01]  /*1b70*/  FSEL R41, R42, -INF , P4 ;  /* 0xff8000002a297808 */ /* 0x000fe20002000000 */
[----:B------:R-:W-:Y:S01]  /*1b80*/  IMAD.MOV.U32 R42, RZ, RZ, R87 ;  /* 0x000000ffff2a7224 */ /* 0x000fe200078e0057 */
[----:B------:R-:W-:-:S02]  /*1b90*/  ISETP.GT.AND P4, PT, R3, 0x38, PT ;  /* 0x000000380300780c */ /* 0x000fc40003f84270 */
[----:B------:R-:W-:Y:S02]  /*1ba0*/  FSEL R91, R49, -INF , P5 ;  /* 0xff800000315b7808 */ /* 0x000fe40002800000 */
[----:B------:R-:W-:Y:S02]  /*1bb0*/  FMNMX.FTZ R0, R89, R0, !PT ;  /* 0x0000000059007209 */ /* 0x000fe40007810000 */
[----:B------:R-:W-:Y:S02]  /*1bc0*/  FSEL R43, R43, -INF , P3 ;  /* 0xff8000002b2b7808 */ /* 0x000fe40001800000 */
[----:B------:R-:W-:Y:S02]  /*1bd0*/  ISETP.GT.AND P3, PT, R3, 0x39, PT ;  /* 0x000000390300780c */ /* 0x000fe40003f64270 */
[----:B------:R-:W-:Y:S01]  /*1be0*/  FSEL R93, R52, -INF , P4 ;  /* 0xff800000345d7808 */ /* 0x000fe20002000000 */
[----:B------:R-:W-:Y:S01]  /*1bf0*/  IMAD.MOV.U32 R52, RZ, RZ, R87 ;  /* 0x000000ffff347224 */ /* 0x000fe200078e0057 */
[----:B------:R-:W-:-:S02]  /*1c00*/  FMNMX.FTZ R0, R91, R0, !PT ;  /* 0x000000005b007209 */ /* 0x000fc40007810000 */
[----:B------:R-:W-:Y:S01]  /*1c10*/  FSEL R45, R46, -INF , P2 ;  /* 0xff8000002e2d7808 */ /* 0x000fe20001000000 */
[----:B------:R-:W-:Y:S01]  /*1c20*/  IMAD.MOV.U32 R46, RZ, RZ, R87 ;  /* 0x000000ffff2e7224 */ /* 0x000fe200078e0057 */
[----:B------:R-:W-:Y:S02]  /*1c30*/  ISETP.GT.AND P2, PT, R3, 0x40, PT ;  /* 0x000000400300780c */ /* 0x000fe40003f44270 */
[----:B------:R-:W-:Y:S02]  /*1c40*/  FSEL R95, R53, -INF , P3 ;  /* 0xff800000355f7808 */ /* 0x000fe40001800000 */
[----:B------:R-:W-:Y:S02]  /*1c50*/  FMNMX.FTZ R0, R93, R0, !PT ;  /* 0x000000005d007209 */ /* 0x000fe40007810000 */
[----:B------:R-:W-:Y:S02]  /*1c60*/  FSEL R47, R47, -INF , P1 ;  /* 0xff8000002f2f7808 */ /* 0x000fe40000800000 */
[----:B------:R-:W-:-:S02]  /*1c70*/  ISETP.GT.AND P1, PT, R3, 0x41, PT ;  /* 0x000000410300780c */ /* 0x000fc40003f24270 */
[----:B------:R-:W-:Y:S01]  /*1c80*/  FSEL R97, R56, -INF , P2 ;  /* 0xff80000038617808 */ /* 0x000fe20001000000 */
[--C-:B------:R-:W-:Y:S01]  /*1c90*/  IMAD.MOV.U32 R56, RZ, RZ, R87.reuse ;  /* 0x000000ffff387224 */ /* 0x100fe200078e0057 */
[----:B------:R-:W-:Y:S02]  /*1ca0*/  FMNMX.FTZ R0, R95, R0, !PT ;  /* 0x000000005f007209 */ /* 0x000fe40007810000 */
[----:B------:R-:W-:Y:S01]  /*1cb0*/  FSEL R49, R50, -INF , P6 ;  /* 0xff80000032317808 */ /* 0x000fe20003000000 */
[----:B------:R-:W-:Y:S01]  /*1cc0*/  IMAD.MOV.U32 R50, RZ, RZ, R87 ;  /* 0x000000ffff327224 */ /* 0x000fe200078e0057 */
[----:B------:R-:W-:Y:S02]  /*1cd0*/  ISETP.GT.AND P6, PT, R3, 0x48, PT ;  /* 0x000000480300780c */ /* 0x000fe40003fc4270 */
[----:B------:R-:W-:Y:S02]  /*1ce0*/  FSEL R99, R57, -INF , P1 ;  /* 0xff80000039637808 */ /* 0x000fe40000800000 */
[----:B------:R-:W-:-:S02]  /*1cf0*/  FMNMX.FTZ R0, R97, R0, !PT ;  /* 0x0000000061007209 */ /* 0x000fc40007810000 */
[----:B------:R-:W-:Y:S02]  /*1d00*/  FSEL R51, R51, -INF , P5 ;  /* 0xff80000033337808 */ /* 0x000fe40002800000 */
[----:B------:R-:W-:Y:S02]  /*1d10*/  ISETP.GT.AND P5, PT, R3, 0x49, PT ;  /* 0x000000490300780c */ /* 0x000fe40003fa4270 */
[----:B------:R-:W-:Y:S01]  /*1d20*/  FSEL R101, R60, -INF , P6 ;  /* 0xff8000003c657808 */ /* 0x000fe20003000000 */
[--C-:B------:R-:W-:Y:S01]  /*1d30*/  IMAD.MOV.U32 R60, RZ, RZ, R87.reuse ;  /* 0x000000ffff3c7224 */ /* 0x100fe200078e0057 */
        /* <DEDUP_REMOVED lines=11> */
[----:B------:R-:W-:Y:S02]  /*1df0*/  FSEL R57, R58, -INF , P2 ;  /* 0xff8000003a397808 */ /* 0x000fe40001000000 */
[----:B------:R-:W-:Y:S02]  /*1e00*/  ISETP.GT.AND P2, PT, R3, 0x58, PT ;  /* 0x000000580300780c */ /* 0x000fe40003f44270 */
[----:B------:R-:W-:Y:S02]  /*1e10*/  FSEL R65, R65, -INF , P3 ;  /* 0xff80000041417808 */ /* 0x000fe40001800000 */
[----:B------:R-:W-:Y:S02]  /*1e20*/  FMNMX.FTZ R0, R103, R0, !PT ;  /* 0x0000000067007209 */ /* 0x000fe40007810000 */
[----:B------:R-:W-:Y:S02]  /*1e30*/  FSEL R59, R59, -INF , P1 ;  /* 0xff8000003b3b7808 */ /* 0x000fe40000800000 */
[----:B------:R-:W-:-:S02]  /*1e40*/  ISETP.GT.AND P1, PT, R3, 0x59, PT ;  /* 0x000000590300780c */ /* 0x000fc40003f24270 */
[----:B------:R-:W-:Y:S02]  /*1e50*/  FSEL R105, R68, -INF , P2 ;  /* 0xff80000044697808 */ /* 0x000fe40001000000 */
[----:B------:R-:W-:Y:S02]  /*1e60*/  FMNMX.FTZ R0, R65, R0, !PT ;  /* 0x0000000041007209 */ /* 0x000fe40007810000 */
[----:B------:R-:W-:Y:S02]  /*1e70*/  FSEL R69, R69, -INF , P1 ;  /* 0xff80000045457808 */ /* 0x000fe40000800000 */
[----:B------:R-:W-:Y:S02]  /*1e80*/  FMNMX.FTZ R0, R105, R0, !PT ;  /* 0x0000000069007209 */ /* 0x000fe40007810000 */
[----:B------:R-:W-:Y:S02]  /*1e90*/  FSEL R63, R63, -INF , P5 ;  /* 0xff8000003f3f7808 */ /* 0x000fe40002800000 */
[----:B------:R-:W-:Y:S01]  /*1ea0*/  FMNMX.FTZ R10, R69, R0, !PT ;  /* 0x00000000450a7209 */ /* 0x000fe20007810000 */
[----:B------:R-:W-:Y:S01]  /*1eb0*/  IMAD.U32 R0, RZ, RZ, UR4 ;  /* 0x00000004ff007e24 */ /* 0x000fe2000f8e00ff */
[----:B------:R-:W-:-:S02]  /*1ec0*/  FSEL R67, R67, -INF , P3 ;  /* 0xff80000043437808 */ /* 0x000fc40001800000 */
[----:B------:R-:W-:Y:S01]  /*1ed0*/  FSEL R71, R71, -INF , P1 ;  /* 0xff80000047477808 */ /* 0x000fe20000800000 */
[----:B------:R-:W0:Y:S01]  /*1ee0*/  SHFL.BFLY PT, R3, R10, 0x2, 0x1f ;  /* 0x0c401f000a037f89 */ /* 0x000e2200000e0000 */
[----:B------:R-:W-:Y:S02]  /*1ef0*/  R2UR UR4, R4 ;  /* 0x00000000040472ca */ /* 0x000fe400000e0000 */
[-C--:B------:R-:W-:Y:S02]  /*1f00*/  MOV R68, R87.reuse ;  /* 0x0000005700447202 */ /* 0x080fe40000000f00 */
[-C--:B------:R-:W-:Y:S02]  /*1f10*/  MOV R58, R87.reuse ;  /* 0x00000057003a7202 */ /* 0x080fe40000000f00 */
[-C--:B------:R-:W-:Y:S02]  /*1f20*/  MOV R48, R87.reuse ;  /* 0x0000005700307202 */ /* 0x080fe40000000f00 */
[----:B------:R-:W-:-:S05]  /*1f30*/  MOV R44, R87 ;  /* 0x00000057002c7202 */ /* 0x000fca0000000f00 */
[----:B------:R-:W-:-:S04]  /*1f40*/  UIADD3 UR4, UR4, 0x2a840, URZ ;  /* 0x0002a84004047890 */ /* 0x000fc8000fffe03f */
[----:B------:R-:W-:Y:S01]  /*1f50*/  UPRMT UR4, UR40, 0x654, UR4 ;  /* 0x0000065428047896 */ /* 0x000fe20008000004 */
[----:B0-----:R-:W-:-:S08]  /*1f60*/  FMNMX.FTZ R12, R10, R3, !PT ;  /* 0x000000030a0c7209 */ /* 0x001fd00007810000 */
[----:B------:R-:W-:Y:S01]  /*1f70*/  SYNCS.ARRIVE.TRANS64.RED.A1T0 RZ, [UR4], RZ ;  /* 0x000000ffffff79a7 */ /* 0x000fe20008100404 */
[----:B------:R-:W0:Y:S02]  /*1f80*/  SHFL.BFLY PT, R3, R12, 0x1, 0x1f ;  /* 0x0c201f000c037f89 */ /* 0x000e2400000e0000 */
[----:B0-----:R-:W-:-:S04]  /*1f90*/  FMNMX.FTZ R3, R12, R3, !PT ;  /* 0x000000030c037209 */ /* 0x001fc80007810000 */
[C---:B------:R-:W-:Y:S01]  /*1fa0*/  FSETP.NEU.FTZ.AND P0, PT, R3.reuse, -INF , PT ;  /* 0xff8000000300780b */ /* 0x040fe20003f1d000 */
[----:B------:R-:W-:-:S05]  /*1fb0*/  FMUL.FTZ R8, R3, R0 ;  /* 0x0000000003087220 */ /* 0x000fca0000410000 */
[----:B------:R-:W-:Y:S02]  /*1fc0*/  FSEL R14, R8, RZ, P0 ;  /* 0x000000ff080e7208 */ /* 0x000fe40000000000 */
[----:B------:R-:W-:Y:S02]  /*1fd0*/  FMNMX.FTZ R8, R9, R27, !PT ;  /* 0x0000001b09087209 */ /* 0x000fe40007810000 */
[----:B------:R-:W-:Y:S01]  /*1fe0*/  ISETP.NE.AND P0, PT, R20, RZ, PT ;  /* 0x000000ff1400720c */ /* 0x000fe20003f05270 */
[--C-:B------:R-:W-:Y:S01]  /*1ff0*/  FFMA.FTZ R13, R13, R0, -R14.reuse ;  /* 0x000000000d0d7223 */ /* 0x100fe2000001080e */
[----:B------:R-:W-:Y:S01]  /*2000*/  FMNMX.FTZ R8, R11, R8, !PT ;  /* 0x000000080b087209 */ /* 0x000fe20007810000 */
[-CC-:B------:R-:W-:Y:S01]  /*2010*/  FFMA.FTZ R21, R21, R0.reuse, -R14.reuse ;  /* 0x0000000015157223 */ /* 0x180fe2000001080e */
[--C-:B------:R-:W-:Y:S01]  /*2020*/  FFMA.FTZ R25, R25, R0, -R14.reuse ;  /* 0x0000000019197223 */ /* 0x100fe2000001080e */
[----:B------:R0:W-:Y:S01]  /*2030*/  MUFU.EX2 R138, R13 ;  /* 0x0000000d008a7308 */ /* 0x0001e20000000800 */
[----:B------:R-:W-:Y:S01]  /*2040*/  FMNMX.FTZ R8, R31, R8, !PT ;  /* 0x000000081f087209 */ /* 0x000fe20007810000 */
[-CC-:B------:R-:W-:Y:S01]  /*2050*/  FFMA.FTZ R5, R5, R0.reuse, -R14.reuse ;  /* 0x0000000005057223 */ /* 0x180fe2000001080e */
[-CC-:B------:R-:W-:Y:S01]  /*2060*/  FFMA.FTZ R29, R29, R0.reuse, -R14.reuse ;  /* 0x000000001d1d7223 */ /* 0x180fe2000001080e */
[--C-:B------:R-:W-:Y:S01]  /*2070*/  FFMA.FTZ R33, R33, R0, -R14.reuse ;  /* 0x0000000021217223 */ /* 0x100fe2000001080e */
[----:B------:R-:W-:Y:S01]  /*2080*/  FMNMX.FTZ R8, R15, R8, !PT ;  /* 0x000000080f087209 */ /* 0x000fe20007810000 */
[-CC-:B------:R-:W-:Y:S01]  /*2090*/  FFMA.FTZ R75, R75, R0.reuse, -R14.reuse ;  /* 0x000000004b4b7223 */ /* 0x180fe2000001080e */
[--C-:B------:R-:W-:Y:S01]  /*20a0*/  FFMA.FTZ R77, R77, R0, -R14.reuse ;  /* 0x000000004d4d7223 */ /* 0x100fe2000001080e */
[----:B------:R1:W-:Y:S01]  /*20b0*/  MUFU.EX2 R140, R21 ;  /* 0x00000015008c7308 */ /* 0x0003e20000000800 */
[----:B------:R-:W-:Y:S01]  /*20c0*/  FMNMX.FTZ R8, R35, R8, !PT ;  /* 0x0000000823087209 */ /* 0x000fe20007810000 */
[-CC-:B------:R-:W-:Y:S01]  /*20d0*/  FFMA.FTZ R79, R79, R0.reuse, -R14.reuse ;  /* 0x000000004f4f7223 */ /* 0x180fe2000001080e */
[----:B0-----:R-:W-:Y:S01]  /*20e0*/  FSEL R13, R62, -INF , P6 ;  /* 0xff8000003e0d7808 */ /* 0x001fe20003000000 */
[--C-:B------:R-:W-:Y:S01]  /*20f0*/  FFMA.FTZ R81, R81, R0, -R14.reuse ;  /* 0x0000000051517223 */ /* 0x100fe2000001080e */
[----:B------:R-:W-:Y:S01]  /*2100*/  FMNMX.FTZ R8, R37, R8, !PT ;  /* 0x0000000825087209 */ /* 0x000fe20007810000 */
[-CC-:B------:R-:W-:Y:S01]  /*2110*/  FFMA.FTZ R83, R83, R0.reuse, -R14.reuse ;  /* 0x0000000053537223 */ /* 0x180fe2000001080e */
[--C-:B------:R-:W-:Y:S01]  /*2120*/  FFMA.FTZ R85, R85, R0, -R14.reuse ;  /* 0x0000000055557223 */ /* 0x100fe2000001080e */
[----:B------:R0:W-:Y:S01]  /*2130*/  MUFU.EX2 R107, R25 ;  /* 0x00000019006b7308 */ /* 0x0001e20000000800 */
[----:B------:R-:W-:Y:S01]  /*2140*/  FMNMX.FTZ R8, R39, R8, !PT ;  /* 0x0000000827087209 */ /* 0x000fe20007810000 */
[-CC-:B------:R-:W-:Y:S01]  /*2150*/  FFMA.FTZ R89, R89, R0.reuse, -R14.reuse ;  /* 0x0000000059597223 */ /* 0x180fe2000001080e */
[----:B-1----:R-:W-:Y:S01]  /*2160*/  FSEL R21, R66, -INF , P4 ;  /* 0xff80000042157808 */ /* 0x002fe20002000000 */
[--C-:B------:R-:W-:Y:S01]  /*2170*/  FFMA.FTZ R91, R91, R0, -R14.reuse ;  /* 0x000000005b5b7223 */ /* 0x100fe2000001080e */
[----:B------:R-:W-:Y:S01]  /*2180*/  FMNMX.FTZ R8, R41, R8, !PT ;  /* 0x0000000829087209 */ /* 0x000fe20007810000 */
[-CC-:B------:R-:W-:Y:S01]  /*2190*/  FFMA.FTZ R93, R93, R0.reuse, -R14.reuse ;  /* 0x000000005d5d7223 */ /* 0x180fe2000001080e */
[--C-:B------:R-:W-:Y:S01]  /*21a0*/  FFMA.FTZ R95, R95, R0, -R14.reuse ;  /* 0x000000005f5f7223 */ /* 0x100fe2000001080e */
[----:B------:R-:W1:Y:S01]  /*21b0*/  MUFU.EX2 R136, R5 ;  /* 0x0000000500887308 */ /* 0x000e620000000800 */
[----:B------:R-:W-:Y:S01]  /*21c0*/  FMNMX.FTZ R8, R43, R8, !PT ;  /* 0x000000082b087209 */ /* 0x000fe20007810000 */
[-CC-:B------:R-:W-:Y:S01]  /*21d0*/  FFMA.FTZ R97, R97, R0.reuse, -R14.reuse ;  /* 0x0000000061617223 */ /* 0x180fe2000001080e */
[----:B0-----:R-:W-:Y:S01]  /*21e0*/  FSEL R25, R70, -INF , P2 ;  /* 0xff80000046197808 */ /* 0x001fe20001000000 */
[--C-:B------:R-:W-:Y:S01]  /*21f0*/  FFMA.FTZ R99, R99, R0, -R14.reuse ;  /* 0x0000000063637223 */ /* 0x100fe2000001080e */
[----:B------:R-:W-:Y:S01]  /*2200*/  FMNMX.FTZ R8, R45, R8, !PT ;  /* 0x000000082d087209 */ /* 0x000fe20007810000 */
[-CC-:B------:R-:W-:Y:S01]  /*2210*/  FFMA.FTZ R101, R101, R0.reuse, -R14.reuse ;  /* 0x0000000065657223 */ /* 0x180fe2000001080e */
[--C-:B------:R-:W-:Y:S01]  /*2220*/  FFMA.FTZ R61, R61, R0, -R14.reuse ;  /* 0x000000003d3d7223 */ /* 0x100fe2000001080e */
[----:B------:R-:W0:Y:S01]  /*2230*/  MUFU.EX2 R29, R29 ;  /* 0x0000001d001d7308 */ /* 0x000e220000000800 */
[----:B------:R-:W-:Y:S01]  /*2240*/  FMNMX.FTZ R8, R47, R8, !PT ;  /* 0x000000082f087209 */ /* 0x000fe20007810000 */
[-CC-:B------:R-:W-:Y:S01]  /*2250*/  FFMA.FTZ R103, R103, R0.reuse, -R14.reuse ;  /* 0x0000000067677223 */ /* 0x180fe2000001080e */
[-CC-:B------:R-:W-:Y:S01]  /*2260*/  FFMA.FTZ R65, R65, R0.reuse, -R14.reuse ;  /* 0x0000000041417223 */ /* 0x180fe2000001080e */
[--C-:B------:R-:W-:Y:S01]  /*2270*/  FFMA.FTZ R105, R105, R0, -R14.reuse ;  /* 0x0000000069697223 */ /* 0x100fe2000001080e */
[----:B------:R-:W-:Y:S01]  /*2280*/  FMNMX.FTZ R8, R49, R8, !PT ;  /* 0x0000000831087209 */ /* 0x000fe20007810000 */
[----:B------:R-:W-:Y:S01]  /*2290*/  FFMA.FTZ R14, R69, R0, -R14 ;  /* 0x00000000450e7223 */ /* 0x000fe2000001080e */
[--C-:B------:R-:W-:Y:S01]  /*22a0*/  IMAD.MOV.U32 R70, RZ, RZ, R87.reuse ;  /* 0x000000ffff467224 */ /* 0x100fe200078e0057 */
[----:B------:R-:W-:Y:S01]  /*22b0*/  MUFU.EX2 R33, R33 ;  /* 0x0000002100217308 */ /* 0x000fe20000000800 */
[----:B------:R-:W-:Y:S01]  /*22c0*/  FMNMX.FTZ R8, R51, R8, !PT ;  /* 0x0000000833087209 */ /* 0x000fe20007810000 */
[----:B------:R-:W-:-:S02]  /*22d0*/  IMAD.MOV.U32 R69, RZ, RZ, R87 ;  /* 0x000000ffff457224 */ /* 0x000fc400078e0057 */
[--C-:B------:R-:W-:Y:S01]  /*22e0*/  IMAD.MOV.U32 R66, RZ, RZ, R87.reuse ;  /* 0x000000ffff427224 */ /* 0x100fe200078e0057 */
[----:B------:R-:W-:Y:S01]  /*22f0*/  FMNMX.FTZ R8, R53, R8, !PT ;  /* 0x0000000835087209 */ /* 0x000fe20007810000 */
[----:B------:R-:W-:Y:S02]  /*2300*/  IMAD.MOV.U32 R62, RZ, RZ, R87 ;  /* 0x000000ffff3e7224 */ /* 0x000fe400078e0057 */
[----:B------:R-:W-:Y:S01]  /*2310*/  MUFU.EX2 R75, R75 ;  /* 0x0000004b004b7308 */ /* 0x000fe20000000800 */
[----:B------:R-:W-:-:S04]  /*2320*/  FMNMX.FTZ R8, R55, R8, !PT ;  /* 0x0000000837087209 */ /* 0x000fc80007810000 */
[----:B------:R-:W-:-:S03]  /*2330*/  FMNMX.FTZ R8, R57, R8, !PT ;  /* 0x0000000839087209 */ /* 0x000fc60007810000 */
[----:B------:R2:W-:Y:S01]  /*2340*/  MUFU.EX2 R142, R77 ;  /* 0x0000004d008e7308 */ /* 0x0005e20000000800 */
[----:B------:R-:W-:-:S04]  /*2350*/  FMNMX.FTZ R8, R59, R8, !PT ;  /* 0x000000083b087209 */ /* 0x000fc80007810000 */
[----:B------:R-:W-:-:S03]  /*2360*/  FMNMX.FTZ R8, R13, R8, !PT ;  /* 0x000000080d087209 */ /* 0x000fc60007810000 */
[----:B------:R-:W-:Y:S01]  /*2370*/  MUFU.EX2 R79, R79 ;  /* 0x0000004f004f7308 */ /* 0x000fe20000000800 */
[----:B------:R-:W-:Y:S01]  /*2380*/  FMNMX.FTZ R8, R63, R8, !PT ;  /* 0x000000083f087209 */ /* 0x000fe20007810000 */
[----:B--2---:R-:W-:-:S03]  /*2390*/  IMAD.MOV.U32 R77, RZ, RZ, R87 ;  /* 0x000000ffff4d7224 */ /* 0x004fc600078e0057 */
[----:B------:R-:W-:-:S03]  /*23a0*/  FMNMX.FTZ R8, R21, R8, !PT ;  /* 0x0000000815087209 */ /* 0x000fc60007810000 */
[----:B------:R2:W-:Y:S01]  /*23b0*/  MUFU.EX2 R144, R81 ;  /* 0x0000005100907308 */ /* 0x0005e20000000800 */
[----:B------:R-:W-:-:S04]  /*23c0*/  FMNMX.FTZ R8, R67, R8, !PT ;  /* 0x0000000843087209 */ /* 0x000fc80007810000 */
[----:B------:R-:W-:-:S03]  /*23d0*/  FMNMX.FTZ R8, R25, R8, !PT ;  /* 0x0000000819087209 */ /* 0x000fc60007810000 */
[----:B------:R-:W-:Y:S01]  /*23e0*/  MUFU.EX2 R83, R83 ;  /* 0x0000005300537308 */ /* 0x000fe20000000800 */
[----:B------:R-:W-:Y:S01]  /*23f0*/  FMNMX.FTZ R8, R71, R8, !PT ;  /* 0x0000000847087209 */ /* 0x000fe20007810000 */
[----:B--2---:R-:W-:-:S04]  /*2400*/  IMAD.MOV.U32 R81, RZ, RZ, R87 ;  /* 0x000000ffff517224 */ /* 0x004fc800078e0057 */
[----:B------:R-:W2:Y:S02]  /*2410*/  SHFL.BFLY PT, R5, R8, 0x2, 0x1f ;  /* 0x0c401f0008057f89 */ /* 0x000ea400000e0000 */
[----:B------:R3:W-:Y:S08]  /*2420*/  MUFU.EX2 R146, R85 ;  /* 0x0000005500927308 */ /* 0x0007f00000000800 */
[----:B------:R-:W-:Y:S01]  /*2430*/  MUFU.EX2 R89, R89 ;  /* 0x0000005900597308 */ /* 0x000fe20000000800 */
[----:B---3--:R-:W-:-:S07]  /*2440*/  IMAD.MOV.U32 R85, RZ, RZ, R87 ;  /* 0x000000ffff557224 */ /* 0x008fce00078e0057 */
[----:B------:R-:W-:Y:S01]  /*2450*/  MUFU.EX2 R148, R91 ;  /* 0x0000005b00947308 */ /* 0x000fe20000000800 */
[----:B--2---:R-:W-:-:S07]  /*2460*/  FMNMX.FTZ R10, R8, R5, !PT ;  /* 0x00000005080a7209 */ /* 0x004fce0007810000 */
[----:B------:R-:W-:Y:S01]  /*2470*/  MUFU.EX2 R93, R93 ;  /* 0x0000005d005d7308 */ /* 0x000fe20000000800 */
[----:B------:R-:W2:Y:S07]  /*2480*/  SHFL.BFLY PT, R5, R10, 0x1, 0x1f ;  /* 0x0c201f000a057f89 */ /* 0x000eae00000e0000 */
[----:B------:R-:W-:Y:S08]  /*2490*/  MUFU.EX2 R150, R95 ;  /* 0x0000005f00967308 */ /* 0x000ff00000000800 */
[----:B------:R-:W-:Y:S08]  /*24a0*/  MUFU.EX2 R97, R97 ;  /* 0x0000006100617308 */ /* 0x000ff00000000800 */
[----:B------:R-:W-:Y:S01]  /*24b0*/  MUFU.EX2 R152, R99 ;  /* 0x0000006300987308 */ /* 0x000fe20000000800 */
[----:B--2---:R-:W-:-:S04]  /*24c0*/  FMNMX.FTZ R5, R10, R5, !PT ;  /* 0x000000050a057209 */ /* 0x004fc80007810000 */
[C---:B------:R-:W-:Y:S01]  /*24d0*/  FSETP.NEU.FTZ.AND P1, PT, R5.reuse, -INF , PT ;  /* 0xff8000000500780b */ /* 0x040fe20003f3d000 */
[----:B------:R-:W-:Y:S02]  /*24e0*/  FMUL.FTZ R8, R5, R0 ;  /* 0x0000000005087220 */ /* 0x000fe40000410000 */
[----:B------:R-:W-:Y:S03]  /*24f0*/  MUFU.EX2 R101, R101 ;  /* 0x0000006500657308 */ /* 0x000fe60000000800 */
[----:B------:R-:W-:Y:S02]  /*2500*/  FSEL R8, R8, RZ, P1 ;  /* 0x000000ff08087208 */ /* 0x000fe40000800000 */
[----:B------:R-:W-:-:S03]  /*2510*/  ISETP.GE.AND P1, PT, R73, 0x61, PT ;  /* 0x000000614900780c */ /* 0x000fc60003f26270 */
[----:B------:R-:W-:Y:S01]  /*2520*/  MUFU.EX2 R154, R61 ;  /* 0x0000003d009a7308 */ /* 0x000fe20000000800 */
[-CC-:B------:R-:W-:Y:S01]  /*2530*/  FFMA.FTZ R9, R9, R0.reuse, -R8.reuse ;  /* 0x0000000009097223 */ /* 0x180fe20000010808 */
[-CC-:B------:R-:W-:Y:S01]  /*2540*/  FFMA.FTZ R27, R27, R0.reuse, -R8.reuse ;  /* 0x000000001b1b7223 */ /* 0x180fe20000010808 */
[-CC-:B------:R-:W-:Y:S01]  /*2550*/  FFMA.FTZ R11, R11, R0.reuse, -R8.reuse ;  /* 0x000000000b0b7223 */ /* 0x180fe20000010808 */
[-CC-:B------:R-:W-:Y:S01]  /*2560*/  FFMA.FTZ R31, R31, R0.reuse, -R8.reuse ;  /* 0x000000001f1f7223 */ /* 0x180fe20000010808 */
[-CC-:B------:R-:W-:Y:S01]  /*2570*/  FFMA.FTZ R15, R15, R0.reuse, -R8.reuse ;  /* 0x000000000f0f7223 */ /* 0x180fe20000010808 */
[-CC-:B------:R-:W-:Y:S01]  /*2580*/  FFMA.FTZ R35, R35, R0.reuse, -R8.reuse ;  /* 0x0000000023237223 */ /* 0x180fe20000010808 */
[-CC-:B------:R-:W-:Y:S01]  /*2590*/  FFMA.FTZ R37, R37, R0.reuse, -R8.reuse ;  /* 0x0000000025257223 */ /* 0x180fe20000010808 */
        /* <DEDUP_REMOVED lines=8> */
[----:B------:R1:W2:Y:S01]  /*2620*/  MUFU.EX2 R10, R27 ;  /* 0x0000001b000a7308 */ /* 0x0002a20000000800 */
[-CC-:B------:R-:W-:Y:S01]  /*2630*/  FFMA.FTZ R53, R53, R0.reuse, -R8.reuse ;  /* 0x0000000035357223 */ /* 0x180fe20000010808 */
[-CC-:B------:R-:W-:Y:S01]  /*2640*/  FFMA.FTZ R55, R55, R0.reuse, -R8.reuse ;  /* 0x0000000037377223 */ /* 0x180fe20000010808 */
[-CC-:B------:R-:W-:Y:S01]  /*2650*/  FFMA.FTZ R57, R57, R0.reuse, -R8.reuse ;  /* 0x0000000039397223 */ /* 0x180fe20000010808 */
[-CC-:B------:R-:W-:Y:S01]  /*2660*/  FFMA.FTZ R59, R59, R0.reuse, -R8.reuse ;  /* 0x000000003b3b7223 */ /* 0x180fe20000010808 */
[-CC-:B------:R-:W-:Y:S01]  /*2670*/  FFMA.FTZ R13, R13, R0.reuse, -R8.reuse ;  /* 0x000000000d0d7223 */ /* 0x180fe20000010808 */
[-CC-:B------:R-:W-:Y:S01]  /*2680*/  FFMA.FTZ R63, R63, R0.reuse, -R8.reuse ;  /* 0x000000003f3f7223 */ /* 0x180fe20000010808 */
[-CC-:B------:R-:W-:Y:S01]  /*2690*/  FFMA.FTZ R21, R21, R0.reuse, -R8.reuse ;  /* 0x0000000015157223 */ /* 0x180fe20000010808 */
[----:B------:R-:W3:Y:S01]  /*26a0*/  MUFU.EX2 R11, R11 ;  /* 0x0000000b000b7308 */ /* 0x000ee20000000800 */
[----:B-1----:R-:W-:Y:S01]  /*26b0*/  FADD.FTZ R27, R136, R107 ;  /* 0x0000006b881b7221 */ /* 0x002fe20000010000 */
[-CC-:B------:R-:W-:Y:S01]  /*26c0*/  FFMA.FTZ R67, R67, R0.reuse, -R8.reuse ;  /* 0x0000000043437223 */ /* 0x180fe20000010808 */
[-CC-:B------:R-:W-:Y:S01]  /*26d0*/  FFMA.FTZ R25, R25, R0.reuse, -R8.reuse ;  /* 0x0000000019197223 */ /* 0x180fe20000010808 */
[----:B------:R-:W-:Y:S01]  /*26e0*/  FFMA.FTZ R71, R71, R0, -R8 ;  /* 0x0000000047477223 */ /* 0x000fe20000010808 */
[----:B------:R-:W-:Y:S01]  /*26f0*/  FADD.FTZ R32, R138, R27 ;  /* 0x0000001b8a207221 */ /* 0x000fe20000010000 */
[C---:B0-----:R-:W-:Y:S01]  /*2700*/  F2FP.BF16.F32.PACK_AB R138, R29.reuse, R138 ;  /* 0x0000008a1d8a723e */ /* 0x041fe200000010ff */
[----:B------:R-:W-:Y:S01]  /*2710*/  IMAD.MOV.U32 R61, RZ, RZ, R87 ;  /* 0x000000ffff3d7224 */ /* 0x000fe200078e0057 */
[----:B------:R0:W1:Y:S01]  /*2720*/  MUFU.EX2 R12, R31 ;  /* 0x0000001f000c7308 */ /* 0x0000620000000800 */
[----:B------:R-:W-:Y:S01]  /*2730*/  FADD.FTZ R27, R29, R32 ;  /* 0x000000201d1b7221 */ /* 0x000fe20000010000 */
[----:B--2---:R-:W-:Y:S01]  /*2740*/  FADD.FTZ R32, R9, R10 ;  /* 0x0000000a09207221 */ /* 0x004fe20000010000 */
[----:B------:R-:W-:-:S02]  /*2750*/  F2FP.BF16.F32.PACK_AB R137, R10, R9 ;  /* 0x000000090a89723e */ /* 0x000fc400000010ff */
[----:B------:R-:W-:Y:S01]  /*2760*/  FADD.FTZ R34, R140, R27 ;  /* 0x0000001b8c227221 */ /* 0x000fe20000010000 */
[C---:B------:R-:W-:Y:S02]  /*2770*/  F2FP.BF16.F32.PACK_AB R140, R33.reuse, R140 ;  /* 0x0000008c218c723e */ /* 0x040fe400000010ff */
[----:B------:R-:W2:Y:S01]  /*2780*/  MUFU.EX2 R15, R15 ;  /* 0x0000000f000f7308 */ /* 0x000ea20000000800 */
[----:B------:R-:W-:Y:S01]  /*2790*/  FADD.FTZ R34, R33, R34 ;  /* 0x0000002221227221 */ /* 0x000fe20000010000 */
[----:B---3--:R-:W-:Y:S01]  /*27a0*/  FADD.FTZ R27, R11, R32 ;  /* 0x000000200b1b7221 */ /* 0x008fe20000010000 */
[----:B------:R-:W-:Y:S01]  /*27b0*/  F2FP.BF16.F32.PACK_AB R136, R107, R136 ;  /* 0x000000886b88723e */ /* 0x000fe200000010ff */
[----:B------:R-:W-:Y:S02]  /*27c0*/  IMAD.MOV.U32 R33, RZ, RZ, R87 ;  /* 0x000000ffff217224 */ /* 0x000fe400078e0057 */
[----:B0-----:R-:W-:Y:S01]  /*27d0*/  FADD.FTZ R31, R75, R34 ;  /* 0x000000224b1f7221 */ /* 0x001fe20000010000 */
[----:B------:R-:W-:Y:S01]  /*27e0*/  MOV R73, R87 ;  /* 0x0000005700497202 */ /* 0x000fe20000000f00 */
[----:B------:R0:W3:Y:S01]  /*27f0*/  MUFU.EX2 R20, R35 ;  /* 0x0000002300147308 */ /* 0x0000e20000000800 */
[----:B-1----:R-:W-:Y:S01]  /*2800*/  FADD.FTZ R34, R12, R27 ;  /* 0x0000001b0c227221 */ /* 0x002fe20000010000 */
[C---:B------:R-:W-:Y:S01]  /*2810*/  FADD.FTZ R36, R142.reuse, R31 ;  /* 0x0000001f8e247221 */ /* 0x040fe20000010000 */
[----:B------:R-:W-:Y:S01]  /*2820*/  F2FP.BF16.F32.PACK_AB R142, R142, R75 ;  /* 0x0000004b8e8e723e */ /* 0x000fe200000010ff */
[----:B------:R-:W-:Y:S01]  /*2830*/  IMAD.MOV.U32 R75, RZ, RZ, R87 ;  /* 0x000000ffff4b7224 */ /* 0x000fe200078e0057 */
[----:B------:R-:W-:Y:S01]  /*2840*/  F2FP.BF16.F32.PACK_AB R139, R12, R11 ;  /* 0x0000000b0c8b723e */ /* 0x000fe200000010ff */
[----:B------:R-:W-:Y:S01]  /*2850*/  FADD.FTZ R31, R79, R36 ;  /* 0x000000244f1f7221 */ /* 0x000fe20000010000 */
[----:B------:R-:W-:Y:S01]  /*2860*/  IMAD.MOV.U32 R11, RZ, RZ, 0x3f800000 ;  /* 0x3f800000ff0b7424 */ /* 0x000fe200078e00ff */
[----:B------:R-:W1:Y:S01]  /*2870*/  MUFU.EX2 R37, R37 ;  /* 0x0000002500257308 */ /* 0x000e620000000800 */
[----:B--2---:R-:W-:Y:S01]  /*2880*/  FADD.FTZ R27, R15, R34 ;  /* 0x000000220f1b7221 */ /* 0x004fe20000010000 */
[C---:B------:R-:W-:Y:S01]  /*2890*/  FADD.FTZ R36, R144.reuse, R31 ;  /* 0x0000001f90247221 */ /* 0x040fe20000010000 */
[----:B------:R-:W-:Y:S01]  /*28a0*/  F2FP.BF16.F32.PACK_AB R144, R144, R79 ;  /* 0x0000004f9090723e */ /* 0x000fe200000010ff */
[----:B------:R-:W-:-:S02]  /*28b0*/  IMAD.MOV.U32 R79, RZ, RZ, R87 ;  /* 0x000000ffff4f7224 */ /* 0x000fc400078e0057 */
[----:B------:R-:W-:Y:S01]  /*28c0*/  FADD.FTZ R31, R83, R36 ;  /* 0x00000024531f7221 */ /* 0x000fe20000010000 */
[----:B0-----:R-:W-:Y:S01]  /*28d0*/  IMAD.MOV.U32 R35, RZ, RZ, R87 ;  /* 0x000000ffff237224 */ /* 0x001fe200078e0057 */
[----:B------:R0:W2:Y:S01]  /*28e0*/  MUFU.EX2 R24, R39 ;  /* 0x0000002700187308 */ /* 0x0000a20000000800 */
[----:B---3--:R-:W-:Y:S01]  /*28f0*/  FADD.FTZ R34, R20, R27 ;  /* 0x0000001b14227221 */ /* 0x008fe20000010000 */
[C---:B------:R-:W-:Y:S01]  /*2900*/  FADD.FTZ R36, R146.reuse, R31 ;  /* 0x0000001f92247221 */ /* 0x040fe20000010000 */
[----:B------:R-:W-:Y:S02]  /*2910*/  F2FP.BF16.F32.PACK_AB R146, R146, R83 ;  /* 0x000000539292723e */ /* 0x000fe400000010ff */
[----:B------:R-:W-:Y:S01]  /*2920*/  F2FP.BF16.F32.PACK_AB R141, R20, R15 ;  /* 0x0000000f148d723e */ /* 0x000fe200000010ff */
[----:B------:R-:W-:Y:S01]  /*2930*/  FADD.FTZ R31, R89, R36 ;  /* 0x00000024591f7221 */ /* 0x000fe20000010000 */
[----:B------:R-:W-:Y:S01]  /*2940*/  MOV R83, R87 ;  /* 0x0000005700537202 */ /* 0x000fe20000000f00 */
[----:B------:R-:W3:Y:S01]  /*2950*/  MUFU.EX2 R41, R41 ;  /* 0x0000002900297308 */ /* 0x000ee20000000800 */
[----:B-1----:R-:W-:Y:S01]  /*2960*/  FADD.FTZ R27, R37, R34 ;  /* 0x00000022251b7221 */ /* 0x002fe20000010000 */
[C---:B------:R-:W-:Y:S01]  /*2970*/  FADD.FTZ R36, R148.reuse, R31 ;  /* 0x0000001f94247221 */ /* 0x040fe20000010000 */
[----:B------:R-:W-:Y:S01]  /*2980*/  F2FP.BF16.F32.PACK_AB R148, R148, R89 ;  /* 0x000000599494723e */ /* 0x000fe200000010ff */
[----:B0-----:R-:W-:-:S02]  /*2990*/  IMAD.MOV.U32 R39, RZ, RZ, R87 ;  /* 0x000000ffff277224 */ /* 0x001fc400078e0057 */
[----:B------:R-:W-:Y:S02]  /*29a0*/  FADD.FTZ R31, R93, R36 ;  /* 0x000000245d1f7221 */ /* 0x000fe40000010000 */
[----:B------:R0:W1:Y:S01]  /*29b0*/  MUFU.EX2 R26, R43 ;  /* 0x0000002b001a7308 */ /* 0x0000620000000800 */
[----:B--2---:R-:W-:Y:S01]  /*29c0*/  FADD.FTZ R34, R24, R27 ;  /* 0x0000001b18227221 */ /* 0x004fe20000010000 */
[----:B------:R-:W-:Y:S01]  /*29d0*/  FADD.FTZ R38, R150, R31 ;  /* 0x0000001f96267221 */ /* 0x000fe20000010000 */
[----:B------:R-:W-:Y:S01]  /*29e0*/  F2FP.BF16.F32.PACK_AB R143, R24, R37 ;  /* 0x00000025188f723e */ /* 0x000fe200000010ff */
[--C-:B------:R-:W-:Y:S01]  /*29f0*/  IMAD.MOV.U32 R37, RZ, RZ, R87.reuse ;  /* 0x000000ffff257224 */ /* 0x100fe200078e0057 */
[----:B------:R-:W-:Y:S01]  /*2a00*/  F2FP.BF16.F32.PACK_AB R150, R150, R93 ;  /* 0x0000005d9696723e */ /* 0x000fe200000010ff */
[----:B------:R-:W-:Y:S01]  /*2a10*/  FADD.FTZ R31, R97, R38 ;  /* 0x00000026611f7221 */ /* 0x000fe20000010000 */
[----:B------:R-:W-:Y:S01]  /*2a20*/  MOV R24, R87 ;  /* 0x0000005700187202 */ /* 0x000fe20000000f00 */
[----:B------:R-:W2:Y:S01]  /*2a30*/  MUFU.EX2 R45, R45 ;  /* 0x0000002d002d7308 */ /* 0x000ea20000000800 */
[----:B---3--:R-:W-:Y:S01]  /*2a40*/  FADD.FTZ R27, R41, R34 ;  /* 0x00000022291b7221 */ /* 0x008fe20000010000 */
[----:B0-----:R-:W-:-:S06]  /*2a50*/  IMAD.MOV.U32 R43, RZ, RZ, R87 ;  /* 0x000000ffff2b7224 */ /* 0x001fcc00078e0057 */
[----:B------:R0:W3:Y:S01]  /*2a60*/  MUFU.EX2 R28, R47 ;  /* 0x0000002f001c7308 */ /* 0x0000e20000000800 */
[C---:B-1----:R-:W-:Y:S01]  /*2a70*/  FADD.FTZ R34, R26.reuse, R27 ;  /* 0x0000001b1a227221 */ /* 0x042fe20000010000 */
[----:B------:R-:W-:Y:S01]  /*2a80*/  F2FP.BF16.F32.PACK_AB R145, R26, R41 ;  /* 0x000000291a91723e */ /* 0x000fe200000010ff */
[--C-:B------:R-:W-:Y:S02]  /*2a90*/  IMAD.MOV.U32 R41, RZ, RZ, R87.reuse ;  /* 0x000000ffff297224 */ /* 0x100fe400078e0057 */
[----:B------:R-:W-:-:S03]  /*2aa0*/  IMAD.MOV.U32 R26, RZ, RZ, R87 ;  /* 0x000000ffff1a7224 */ /* 0x000fc600078e0057 */
[----:B------:R-:W1:Y:S01]  /*2ab0*/  MUFU.EX2 R49, R49 ;  /* 0x0000003100317308 */ /* 0x000e620000000800 */
[----:B--2---:R-:W-:Y:S01]  /*2ac0*/  FADD.FTZ R27, R45, R34 ;  /* 0x000000222d1b7221 */ /* 0x004fe20000010000 */
[----:B0-----:R-:W-:-:S06]  /*2ad0*/  IMAD.MOV.U32 R47, RZ, RZ, R87 ;  /* 0x000000ffff2f7224 */ /* 0x001fcc00078e0057 */
[----:B------:R0:W2:Y:S01]  /*2ae0*/  MUFU.EX2 R30, R51 ;  /* 0x00000033001e7308 */ /* 0x0000a20000000800 */
[C---:B---3--:R-:W-:Y:S01]  /*2af0*/  FADD.FTZ R36, R28.reuse, R27 ;  /* 0x0000001b1c247221 */ /* 0x048fe20000010000 */
[----:B------:R-:W-:Y:S01]  /*2b00*/  F2FP.BF16.F32.PACK_AB R147, R28, R45 ;  /* 0x0000002d1c93723e */ /* 0x000fe200000010ff */
[----:B------:R-:W-:Y:S01]  /*2b10*/  IMAD.MOV.U32 R45, RZ, RZ, R87 ;  /* 0x000000ffff2d7224 */ /* 0x000fe200078e0057 */
[----:B------:R-:W-:-:S04]  /*2b20*/  MOV R28, R87 ;  /* 0x00000057001c7202 */ /* 0x000fc80000000f00 */
[----:B------:R-:W3:Y:S01]  /*2b30*/  MUFU.EX2 R53, R53 ;  /* 0x0000003500357308 */ /* 0x000ee20000000800 */
[----:B-1----:R-:W-:Y:S01]  /*2b40*/  FADD.FTZ R27, R49, R36 ;  /* 0x00000024311b7221 */ /* 0x002fe20000010000 */
[C---:B------:R-:W-:Y:S01]  /*2b50*/  FADD.FTZ R36, R152.reuse, R31 ;  /* 0x0000001f98247221 */ /* 0x040fe20000010000 */
[----:B------:R-:W-:Y:S01]  /*2b60*/  F2FP.BF16.F32.PACK_AB R152, R152, R97 ;  /* 0x000000619898723e */ /* 0x000fe200000010ff */
[--C-:B0-----:R-:W-:Y:S02]  /*2b70*/  IMAD.MOV.U32 R51, RZ, RZ, R87.reuse ;  /* 0x000000ffff337224 */ /* 0x101fe400078e0057 */
[----:B------:R-:W-:Y:S01]  /*2b80*/  FADD.FTZ R29, R101, R36 ;  /* 0x00000024651d7221 */ /* 0x000fe20000010000 */
[----:B------:R-:W-:Y:S01]  /*2b90*/  IMAD.MOV.U32 R31, RZ, RZ, R87 ;  /* 0x000000ffff1f7224 */ /* 0x000fe200078e0057 */
[----:B------:R0:W1:Y:S01]  /*2ba0*/  MUFU.EX2 R32, R55 ;  /* 0x0000003700207308 */ /* 0x0000620000000800 */
[----:B--2---:R-:W-:Y:S01]  /*2bb0*/  FADD.FTZ R8, R30, R27 ;  /* 0x0000001b1e087221 */ /* 0x004fe20000010000 */
[----:B------:R-:W-:Y:S01]  /*2bc0*/  FADD.FTZ R38, R154, R29 ;  /* 0x0000001d9a267221 */ /* 0x000fe20000010000 */
[----:B------:R-:W-:Y:S01]  /*2bd0*/  F2FP.BF16.F32.PACK_AB R149, R30, R49 ;  /* 0x000000311e95723e */ /* 0x000fe200000010ff */
[--C-:B------:R-:W-:Y:S01]  /*2be0*/  IMAD.MOV.U32 R49, RZ, RZ, R87.reuse ;  /* 0x000000ffff317224 */ /* 0x100fe200078e0057 */
[----:B------:R-:W-:Y:S01]  /*2bf0*/  F2FP.BF16.F32.PACK_AB R154, R154, R101 ;  /* 0x000000659a9a723e */ /* 0x000fe200000010ff */
[----:B------:R-:W-:-:S02]  /*2c00*/  IMAD.MOV.U32 R30, RZ, RZ, R87 ;  /* 0x000000ffff1e7224 */ /* 0x000fc400078e0057 */
[----:B------:R-:W2:Y:S01]  /*2c10*/  MUFU.EX2 R57, R57 ;  /* 0x0000003900397308 */ /* 0x000ea20000000800 */
[----:B---3--:R-:W-:Y:S01]  /*2c20*/  FADD.FTZ R27, R53, R8 ;  /* 0x00000008351b7221 */ /* 0x008fe20000010000 */
[----:B0-----:R-:W-:-:S06]  /*2c30*/  IMAD.MOV.U32 R55, RZ, RZ, R87 ;  /* 0x000000ffff377224 */ /* 0x001fcc00078e0057 */
[----:B------:R-:W0:Y:S01]  /*2c40*/  MUFU.EX2 R103, R103 ;  /* 0x0000006700677308 */ /* 0x000e220000000800 */
[C---:B-1----:R-:W-:Y:S01]  /*2c50*/  FADD.FTZ R8, R32.reuse, R27 ;  /* 0x0000001b20087221 */ /* 0x042fe20000010000 */
[----:B------:R-:W-:Y:S02]  /*2c60*/  F2FP.BF16.F32.PACK_AB R151, R32, R53 ;  /* 0x000000352097723e */ /* 0x000fe400000010ff */
[-C--:B------:R-:W-:Y:S02]  /*2c70*/  MOV R53, R87.reuse ;  /* 0x0000005700357202 */ /* 0x080fe40000000f00 */
[----:B------:R-:W-:Y:S02]  /*2c80*/  MOV R32, R87 ;  /* 0x0000005700207202 */ /* 0x000fe40000000f00 */
[----:B------:R1:W3:Y:S01]  /*2c90*/  MUFU.EX2 R4, R59 ;  /* 0x0000003b00047308 */ /* 0x0002e20000000800 */
[----:B--2---:R-:W-:-:S07]  /*2ca0*/  FADD.FTZ R27, R57, R8 ;  /* 0x00000008391b7221 */ /* 0x004fce0000010000 */
[----:B------:R2:W4:Y:S01]  /*2cb0*/  MUFU.EX2 R156, R65 ;  /* 0x00000041009c7308 */ /* 0x0005220000000800 */
[----:B0-----:R-:W-:Y:S01]  /*2cc0*/  FADD.FTZ R29, R103, R38 ;  /* 0x00000026671d7221 */ /* 0x001fe20000010000 */
[----:B-1----:R-:W-:-:S06]  /*2cd0*/  IMAD.MOV.U32 R59, RZ, RZ, R87 ;  /* 0x000000ffff3b7224 */ /* 0x002fcc00078e0057 */
[----:B------:R-:W0:Y:S01]  /*2ce0*/  MUFU.EX2 R13, R13 ;  /* 0x0000000d000d7308 */ /* 0x000e220000000800 */
[C---:B---3--:R-:W-:Y:S01]  /*2cf0*/  FADD.FTZ R8, R4.reuse, R27 ;  /* 0x0000001b04087221 */ /* 0x048fe20000010000 */
[----:B------:R-:W-:Y:S01]  /*2d00*/  F2FP.BF16.F32.PACK_AB R153, R4, R57 ;  /* 0x000000390499723e */ /* 0x000fe200000010ff */
[--C-:B--2---:R-:W-:Y:S02]  /*2d10*/  IMAD.MOV.U32 R65, RZ, RZ, R87.reuse ;  /* 0x000000ffff417224 */ /* 0x104fe400078e0057 */
[----:B------:R-:W-:-:S03]  /*2d20*/  IMAD.MOV.U32 R57, RZ, RZ, R87 ;  /* 0x000000ffff397224 */ /* 0x000fc600078e0057 */
[----:B------:R-:W1:Y:S01]  /*2d30*/  MUFU.EX2 R105, R105 ;  /* 0x0000006900697308 */ /* 0x000e620000000800 */
[C---:B----4-:R-:W-:Y:S01]  /*2d40*/  FADD.FTZ R38, R156.reuse, R29 ;  /* 0x0000001d9c267221 */ /* 0x050fe20000010000 */
[----:B------:R-:W-:-:S06]  /*2d50*/  F2FP.BF16.F32.PACK_AB R156, R156, R103 ;  /* 0x000000679c9c723e */ /* 0x000fcc00000010ff */
[----:B------:R2:W3:Y:S01]  /*2d60*/  MUFU.EX2 R34, R63 ;  /* 0x0000003f00227308 */ /* 0x0004e20000000800 */
[----:B0-----:R-:W-:-:S07]  /*2d70*/  FADD.FTZ R27, R13, R8 ;  /* 0x000000080d1b7221 */ /* 0x001fce0000010000 */
[----:B------:R-:W0:Y:S01]  /*2d80*/  MUFU.EX2 R21, R21 ;  /* 0x0000001500157308 */ /* 0x000e220000000800 */
[----:B-1----:R-:W-:Y:S01]  /*2d90*/  FADD.FTZ R29, R105, R38 ;  /* 0x00000026691d7221 */ /* 0x002fe20000010000 */
[----:B--2---:R-:W-:-:S06]  /*2da0*/  MOV R63, R87 ;  /* 0x00000057003f7202 */ /* 0x004fcc0000000f00 */
[----:B------:R1:W2:Y:S01]  /*2db0*/  MUFU.EX2 R36, R67 ;  /* 0x0000004300247308 */ /* 0x0002a20000000800 */
[C---:B---3--:R-:W-:Y:S01]  /*2dc0*/  FADD.FTZ R40, R34.reuse, R27 ;  /* 0x0000001b22287221 */ /* 0x048fe20000010000 */
[----:B------:R-:W-:Y:S01]  /*2dd0*/  F2FP.BF16.F32.PACK_AB R155, R34, R13 ;  /* 0x0000000d229b723e */ /* 0x000fe200000010ff */
[--C-:B------:R-:W-:Y:S02]  /*2de0*/  IMAD.MOV.U32 R34, RZ, RZ, R87.reuse ;  /* 0x000000ffff227224 */ /* 0x100fe400078e0057 */
[----:B------:R-:W-:-:S03]  /*2df0*/  IMAD.MOV.U32 R27, RZ, RZ, R87 ;  /* 0x000000ffff1b7224 */ /* 0x000fc600078e0057 */
[----:B------:R-:W3:Y:S01]  /*2e00*/  MUFU.EX2 R25, R25 ;  /* 0x0000001900197308 */ /* 0x000ee20000000800 */
[----:B0-----:R-:W-:Y:S01]  /*2e10*/  FADD.FTZ R9, R21, R40 ;  /* 0x0000002815097221 */ /* 0x001fe20000010000 */
[----:B-1----:R-:W-:Y:S01]  /*2e20*/  IMAD.MOV.U32 R67, RZ, RZ, R87 ;  /* 0x000000ffff437224 */ /* 0x002fe200078e0057 */
[----:B------:R-:W-:-:S05]  /*2e30*/  MOV R40, R87 ;  /* 0x0000005700287202 */ /* 0x000fca0000000f00 */
[----:B------:R-:W0:Y:S01]  /*2e40*/  MUFU.EX2 R14, R14 ;  /* 0x0000000e000e7308 */ /* 0x000e220000000800 */
[C---:B--2---:R-:W-:Y:S01]  /*2e50*/  FADD.FTZ R10, R36.reuse, R9 ;  /* 0x00000009240a7221 */ /* 0x044fe20000010000 */
[----:B------:R-:W-:Y:S02]  /*2e60*/  F2FP.BF16.F32.PACK_AB R157, R36, R21 ;  /* 0x00000015249d723e */ /* 0x000fe400000010ff */
[----:B------:R-:W-:-:S04]  /*2e70*/  MOV R36, R87 ;  /* 0x0000005700247202 */ /* 0x000fc80000000f00 */
[----:B------:R1:W2:Y:S01]  /*2e80*/  MUFU.EX2 R38, R71 ;  /* 0x0000004700267308 */ /* 0x0002a20000000800 */
[----:B---3--:R-:W-:Y:S01]  /*2e90*/  FADD.FTZ R9, R25, R10 ;  /* 0x0000000a19097221 */ /* 0x008fe20000010000 */
[C---:B0-----:R-:W-:Y:S01]  /*2ea0*/  FADD.FTZ R8, R14.reuse, R29 ;  /* 0x0000001d0e087221 */ /* 0x041fe20000010000 */
[----:B------:R-:W-:Y:S01]  /*2eb0*/  F2FP.BF16.F32.PACK_AB R158, R14, R105 ;  /* 0x000000690e9e723e */ /* 0x000fe200000010ff */
[--C-:B-1----:R-:W-:Y:S02]  /*2ec0*/  IMAD.MOV.U32 R71, RZ, RZ, R87.reuse ;  /* 0x000000ffff477224 */ /* 0x102fe400078e0057 */
[----:B------:R-:W-:Y:S02]  /*2ed0*/  IMAD.MOV.U32 R29, RZ, RZ, R87 ;  /* 0x000000ffff1d7224 */ /* 0x000fe400078e0057 */
[C---:B--2---:R-:W-:Y:S01]  /*2ee0*/  FADD.FTZ R4, R38.reuse, R9 ;  /* 0x0000000926047221 */ /* 0x044fe20000010000 */
[----:B------:R-:W-:Y:S01]  /*2ef0*/  F2FP.BF16.F32.PACK_AB R159, R38, R25 ;  /* 0x00000019269f723e */ /* 0x000fe200000010ff */
[--C-:B------:R-:W-:Y:S01]  /*2f00*/  IMAD.MOV.U32 R38, RZ, RZ, R87.reuse ;  /* 0x000000ffff267224 */ /* 0x100fe200078e0057 */
[----:B------:R-:W-:Y:S01]  /*2f10*/  MOV R9, 0x3f800000 ;  /* 0x3f80000000097802 */ /* 0x000fe20000000f00 */
[----:B------:R-:W-:Y:S01]  /*2f20*/  IMAD.MOV.U32 R25, RZ, RZ, R87 ;  /* 0x000000ffff197224 */ /* 0x000fe200078e0057 */
[----:B------:R-:W-:Y:S06]  /*2f30*/  @!P1 BRA `(.L_x_14) ;  /* 0x0000001c00b09947 */ /* 0x000fec0003800000 */
[----:B------:R-:W-:Y:S01]  /*2f40*/  VIADD R10, R88, 0xfffffffe ;  /* 0xfffffffe580a7836 */ /* 0x000fe20000000000 */
[----:B------:R-:W-:Y:S01]  /*2f50*/  MOV R9, 0x3f800000 ;  /* 0x3f80000000097802 */ /* 0x000fe20000000f00 */
[----:B------:R-:W-:Y:S01]  /*2f60*/  IMAD.MOV.U32 R12, RZ, RZ, R5 ;  /* 0x000000ffff0c7224 */ /* 0x000fe200078e0005 */
[----:B------:R-:W-:Y:S01]  /*2f70*/  CS2R R86, SRZ ;  /* 0x0000000000567805 */ /* 0x000fe2000001ff00 */
[----:B------:R-:W-:Y:S01]  /*2f80*/  IMAD.MOV.U32 R13, RZ, RZ, R3 ;  /* 0x000000ffff0d7224 */ /* 0x000fe200078e0003 */
[----:B------:R-:W-:Y:S02]  /*2f90*/  CS2R R82, SRZ ;  /* 0x0000000000527805 */ /* 0x000fe4000001ff00 */
[----:B------:R-:W-:Y:S02]  /*2fa0*/  CS2R R78, SRZ ;  /* 0x00000000004e7805 */ /* 0x000fe4000001ff00 */
[----:B------:R-:W-:Y:S02]  /*2fb0*/  CS2R R74, SRZ ;  /* 0x00000000004a7805 */ /* 0x000fe4000001ff00 */
[----:B------:R-:W-:-:S02]  /*2fc0*/  CS2R R70, SRZ ;  /* 0x0000000000467805 */ /* 0x000fc4000001ff00 */
[----:B------:R-:W-:Y:S02]  /*2fd0*/  CS2R R66, SRZ ;  /* 0x0000000000427805 */ /* 0x000fe4000001ff00 */
[----:B------:R-:W-:Y:S02]  /*2fe0*/  CS2R R62, SRZ ;  /* 0x00000000003e7805 */ /* 0x000fe4000001ff00 */
        /* <DEDUP_REMOVED lines=24> */
[----:B------:R-:W-:Y:S01]  /*3170*/  CS2R R24, SRZ ;  /* 0x0000000000187805 */ /* 0x000fe2000001ff00 */
[----:B------:R-:W-:Y:S01]  /*3180*/  UMOV UR4, UR39 ;  /* 0x0000002700047c82 */ /* 0x000fe20008000000 */
[----:B------:R-:W-:-:S05]  /*3190*/  UMOV UR5, UR38 ;  /* 0x0000002600057c82 */ /* 0x000fca0008000000 */
.L_x_25:
[----:B------:R-:W-:-:S04]  /*31a0*/  UISETP.NE.AND UP0, UPT, UR5, 0x1, UPT ;  /* 0x000000010500788c */ /* 0x000fc8000bf05270 */
[----:B------:R-:W-:-:S04]  /*31b0*/  USEL UR39, URZ, 0x1, UP0 ;  /* 0x000000013f277887 */ /* 0x000fc80008000000 */
[----:B------:R-:W-:Y:S01]  /*31c0*/  ULOP3.LUT UR39, UR4, UR39, URZ, 0x3c, !UPT ;  /* 0x0000002704277292 */ /* 0x000fe2000f8e3c3f */
[----:B------:R-:W-:Y:S11]  /*31d0*/  @!P0 BRA `(.L_x_15) ;  /* 0x0000000000048947 */ /* 0x000ff60003800000 */
[----:B------:R-:W-:Y:S01]  /*31e0*/  BPT.TRAP 0x1 ;  /* 0x000000040000795c */ /* 0x000fe20000300000 */
.L_x_15:
[----:B------:R-:W0:Y:S01]  /*31f0*/  S2UR UR11, SR_CgaCtaId ;  /* 0x00000000000b79c3 */ /* 0x000e220000008800 */
[----:B------:R-:W-:Y:S01]  /*3200*/  UIADD3 UR38, UR5, 0x1, URZ ;  /* 0x0000000105267890 */ /* 0x000fe2000fffe03f */
[----:B------:R-:W-:Y:S01]  /*3210*/  IMAD.U32 R0, RZ, RZ, UR39 ;  /* 0x00000027ff007e24 */ /* 0x000fe2000f8e00ff */
[----:B------:R-:W-:Y:S02]  /*3220*/  UMOV UR6, 0x400 ;  /* 0x0000040000067882 */ /* 0x000fe40000000000 */
[----:B------:R-:W-:Y:S02]  /*3230*/  UISETP.NE.AND UP0, UPT, UR38, 0x2, UPT ;  /* 0x000000022600788c */ /* 0x000fe4000bf05270 */
[----:B------:R-:W-:Y:S02]  /*3240*/  SHF.L.U32 R0, R0, 0x1f, RZ ;  /* 0x0000001f00007819 */ /* 0x000fe400000006ff */
[----:B------:R-:W-:Y:S02]  /*3250*/  USEL UR38, UR38, URZ, UP0 ;  /* 0x0000003f26267287 */ /* 0x000fe40008000000 */
[----:B0-----:R-:W-:-:S04]  /*3260*/  ULEA UR6, UR11, UR6, 0x18 ;  /* 0x000000060b067291 */ /* 0x001fc8000f8ec03f */
[----:B------:R-:W-:-:S09]  /*3270*/  ULEA UR7, UR38, UR6, 0x3 ;  /* 0x0000000626077291 */ /* 0x000fd2000f8e183f */
[----:B------:R0:W1:Y:S01]  /*3280*/  SYNCS.PHASECHK.TRANS64.TRYWAIT P1, [UR7+0x2a830], R0 ;  /* 0x02a83000ff0075a7 */ /* 0x0000620008020147 */
[----:B------:R-:W-:Y:S05]  /*3290*/  @!P0 BRA `(.L_x_16) ;  /* 0x0000000000048947 */ /* 0x000fea0003800000 */
[----:B------:R-:W-:Y:S01]  /*32a0*/  BPT.TRAP 0x1 ;  /* 0x000000040000795c */ /* 0x000fe20000300000 */
.L_x_16:
[----:B-1----:R-:W-:Y:S05]  /*32b0*/  @P1 BRA `(.L_x_17) ;  /* 0x0000000000081947 */ /* 0x002fea0003800000 */
[----:B------:R-:W1:Y:S02]  /*32c0*/  SYNCS.PHASECHK.TRANS64.TRYWAIT P1, [UR7+0x2a830], R0 ;  /* 0x02a83000ff0075a7 */ /* 0x000e640008020147 */
[----:B-1----:R-:W-:Y:S05]  /*32d0*/  @!P1 BRA `(.L_x_18) ;  /* 0x00000074002c9947 */ /* 0x002fea0003800000 */
.L_x_17:
[----:B------:R-:W-:Y:S01]  /*32e0*/  R2UR UR40, R6 ;  /* 0x00000000062872ca */ /* 0x000fe200000e0000 */
[----:B------:R-:W-:Y:S01]  /*32f0*/  UIMAD UR10, UR38, 0x900, UR60 ;  /* 0x00000900260a78a4 */ /* 0x000fe2000f8e023c */
[----:B------:R-:W-:Y:S01]  /*3300*/  R2UR UR41, R7 ;  /* 0x00000000072972ca */ /* 0x000fe200000e0000 */
[----:B------:R-:W-:Y:S01]  /*3310*/  WARPGROUP.ARRIVE ;  /* 0x00000000000079c5 */ /* 0x000fe20000000000 */
[----:B------:R-:W-:Y:S01]  /*3320*/  UMOV UR43, 0x40000040 ;  /* 0x40000040002b7882 */ /* 0x000fe20000000000 */
[----:B------:R-:W-:Y:S01]  /*3330*/  UIADD3 UR14, UR10, 0x302, URZ ;  /* 0x000003020a0e7890 */ /* 0x000fe2000fffe03f */
[-C--:B------:R-:W-:Y:S01]  /*3340*/  FMUL.FTZ R24, R24, R11.reuse ;  /* 0x0000000b18187220 */ /* 0x080fe20000410000 */
[----:B------:R-:W-:Y:S01]  /*3350*/  UMOV UR15, 0x40000040 ;  /* 0x40000040000f7882 */ /* 0x000fe20000000000 */
[----:B------:R-:W-:Y:S01]  /*3360*/  UMOV UR42, UR10 ;  /* 0x0000000a002a7c82 */ /* 0x000fe20008000000 */
[----:B------:R-:W-:Y:S01]  /*3370*/  UIADD3 UR18, UR10, 0x304, URZ ;  /* 0x000003040a127890 */ /* 0x000fe2000fffe03f */
[-C--:B------:R-:W-:Y:S01]  /*3380*/  FMUL.FTZ R25, R25, R11.reuse ;  /* 0x0000000b19197220 */ /* 0x080fe20000410000 */
[----:B------:R-:W-:Y:S01]  /*3390*/  UMOV UR19, 0x40000040 ;  /* 0x4000004000137882 */ /* 0x000fe20000000000 */
[----:B------:R-:W-:Y:S01]  /*33a0*/  UIADD3 UR22, UR10, 0x306, URZ ;  /* 0x000003060a167890 */ /* 0x000fe2000fffe03f */
[-C--:B------:R-:W-:Y:S01]  /*33b0*/  FMUL.FTZ R28, R28, R11.reuse ;  /* 0x0000000b1c1c7220 */ /* 0x080fe20000410000 */
[----:B------:R-:W-:Y:S01]  /*33c0*/  UMOV UR23, 0x40000040 ;  /* 0x4000004000177882 */ /* 0x000fe20000000000 */
[----:B------:R-:W-:Y:S01]  /*33d0*/  HGMMA.64x96x16.F32.BF16 R88, gdesc[UR40], RZ, !UPT, gsb0 ;  /* 0x01600000285879f0 */ /* 0x000fe2000c0018ff */
[----:B------:R-:W-:Y:S01]  /*33e0*/  UIADD3 UR42, UR10, 0x2, URZ ;  /* 0x000000020a2a7890 */ /* 0x000fe2000fffe03f */
[-C--:B------:R-:W-:Y:S01]  /*33f0*/  FMUL.FTZ R29, R29, R11.reuse ;  /* 0x0000000b1d1d7220 */ /* 0x080fe20000410000 */
[----:B------:R-:W-:Y:S01]  /*3400*/  UMOV UR40, UR56 ;  /* 0x0000003800287c82 */ /* 0x000fe20008000000 */
[----:B------:R-:W-:Y:S01]  /*3410*/  UMOV UR41, UR57 ;  /* 0x0000003900297c82 */ /* 0x000fe20008000000 */
[----:B------:R-:W-:Y:S01]  /*3420*/  UMOV UR43, 0x40000040 ;  /* 0x40000040002b7882 */ /* 0x000fe20000000000 */
[----:B------:R-:W-:Y:S01]  /*3430*/  UIADD3 UR26, UR10, 0x600, URZ ;  /* 0x000006000a1a7890 */ /* 0x000fe2000fffe03f */
[-C--:B------:R-:W-:Y:S01]  /*3440*/  FMUL.FTZ R32, R32, R11.reuse ;  /* 0x0000000b20207220 */ /* 0x080fe20000410000 */
[----:B------:R-:W-:Y:S01]  /*3450*/  UMOV UR27, 0x40000040 ;  /* 0x40000040001b7882 */ /* 0x000fe20000000000 */
[----:B------:R-:W-:Y:S01]  /*3460*/  UIADD3 UR30, UR10, 0x602, URZ ;  /* 0x000006020a1e7890 */ /* 0x000fe2000fffe03f */
[-C--:B------:R-:W-:Y:S01]  /*3470*/  FMUL.FTZ R33, R33, R11.reuse ;  /* 0x0000000b21217220 */ /* 0x080fe20000410000 */
[----:B------:R-:W-:Y:S01]  /*3480*/  UMOV UR31, 0x40000040 ;  /* 0x40000040001f7882 */ /* 0x000fe20000000000 */
[----:B------:R-:W-:Y:S01]  /*3490*/  UIADD3 UR34, UR10, 0x604, URZ ;  /* 0x000006040a227890 */ /* 0x000fe2000fffe03f */
[-C--:B------:R-:W-:Y:S01]  /*34a0*/  FMUL.FTZ R36, R36, R11.reuse ;  /* 0x0000000b24247220 */ /* 0x080fe20000410000 */
[----:B------:R-:W-:Y:S01]  /*34b0*/  UMOV UR35, 0x40000040 ;  /* 0x4000004000237882 */ /* 0x000fe20000000000 */
[-C--:B------:R-:W-:Y:S01]  /*34c0*/  FMUL.FTZ R37, R37, R11.reuse ;  /* 0x0000000b25257220 */ /* 0x080fe20000410000 */
        /* <DEDUP_REMOVED lines=23> */
[----:B------:R-:W-:Y:S01]  /*3640*/  FMUL.FTZ R85, R85, R11 ;  /* 0x0000000b55557220 */ /* 0x000fe20000410000 */
        /* <DEDUP_REMOVED lines=32> */
[----:B------:R-:W-:-:S02]  /*3850*/  WARPGROUP.DEPBAR.LE gsb0, 0x0 ;  /* 0x00008000000079c5 */ /* 0x000fc40000010000 */
[----:B------:R-:W-:-:S06]  /*3860*/  WARPGROUP.ARRIVE ;  /* 0x00000000000079c5 */ /* 0x000fcc0000000000 */
[----:B------:R-:W-:Y:S01]  /*3870*/  HGMMA.64x96x16.F32.BF16 R88, gdesc[UR40], R88, gsb0 ;  /* 0x01600000285879f0 */ /* 0x000fe20008001858 */
[----:B------:R-:W-:Y:S01]  /*3880*/  UIADD3 UR42, UR10, 0x4, URZ ;  /* 0x000000040a2a7890 */ /* 0x000fe2000fffe03f */
[----:B------:R-:W-:Y:S01]  /*3890*/  UMOV UR40, UR52 ;  /* 0x0000003400287c82 */ /* 0x000fe20008000000 */
[----:B------:R-:W-:Y:S01]  /*38a0*/  UMOV UR41, UR53 ;  /* 0x0000003500297c82 */ /* 0x000fe20008000000 */
[----:B------:R-:W-:Y:S01]  /*38b0*/  UMOV UR43, 0x40000040 ;  /* 0x40000040002b7882 */ /* 0x000fe20000000000 */
[----:B------:R-:W-:Y:S02]  /*38c0*/  WARPGROUP.DEPBAR.LE gsb0, 0x0 ;  /* 0x00008000000079c5 */ /* 0x000fe40000010000 */
        /* <DEDUP_REMOVED lines=44> */
.L_x_19:
[----:B------:R-:W-:Y:S01]  /*3b90*/  ULEA UR10, UR5, UR6, 0x3 ;  /* 0x00000006050a7291 */ /* 0x000fe2000f8e183f */
[----:B01----:R-:W-:-:S05]  /*3ba0*/  IMAD.U32 R0, RZ, RZ, UR4 ;  /* 0x00000004ff007e24 */ /* 0x003fca000f8e00ff */
[----:B------:R-:W-:-:S04]  /*3bb0*/  SHF.L.U32 R0, R0, 0x1f, RZ ;  /* 0x0000001f00007819 */ /* 0x000fc800000006ff */
[----:B------:R0:W1:Y:S01]  /*3bc0*/  SYNCS.PHASECHK.TRANS64.TRYWAIT P1, [UR10+0x2a850], R0 ;  /* 0x02a85000ff0075a7 */ /* 0x000062000802014a */
[----:B------:R-:W-:Y:S05]  /*3bd0*/  @!P0 BRA `(.L_x_20) ;  /* 0x0000000000048947 */ /* 0x000fea0003800000 */
[----:B------:R-:W-:Y:S01]  /*3be0*/  BPT.TRAP 0x1 ;  /* 0x000000040000795c */ /* 0x000fe20000300000 */
.L_x_20:
[----:B-1----:R-:W-:Y:S05]  /*3bf0*/  @P1 BRA `(.L_x_21) ;  /* 0x0000000000081947 */ /* 0x002fea0003800000 */
[----:B------:R-:W1:Y:S02]  /*3c00*/  SYNCS.PHASECHK.TRANS64.TRYWAIT P1, [UR10+0x2a850], R0 ;  /* 0x02a85000ff0075a7 */ /* 0x000e64000802014a */
[----:B-1----:R-:W-:Y:S05]  /*3c10*/  @!P1 BRA `(.L_x_22) ;  /* 0x0000006800f49947 */ /* 0x002fea0003800000 */
.L_x_21:
[----:B------:R-:W-:Y:S01]  /*3c20*/  UIADD3 UR6, UR6, 0x400, URZ ;  /* 0x0000040006067890 */ /* 0x000fe2000fffe03f */
[----:B------:R-:W-:Y:S01]  /*3c30*/  WARPGROUP.ARRIVE ;  /* 0x00000000000079c5 */ /* 0x000fe20000000000 */
[----:B------:R-:W-:Y:S02]  /*3c40*/  UMOV UR15, 0x40000040 ;  /* 0x40000040000f7882 */ /* 0x000fe40000000000 */
[----:B------:R-:W-:-:S04]  /*3c50*/  USHF.R.U32.HI UR6, URZ, 0x4, UR6 ;  /* 0x000000043f067899 */ /* 0x000fc80008011606 */
[----:B------:R-:W-:-:S04]  /*3c60*/  ULOP3.LUT UR6, UR6, 0x3fff, URZ, 0xc0, !UPT ;  /* 0x00003fff06067892 */ /* 0x000fc8000f8ec03f */
[----:B------:R-:W-:-:S04]  /*3c70*/  ULOP3.LUT UR4, UR6, 0x3000000, URZ, 0xfc, !UPT ;  /* 0x0300000006047892 */ /* 0x000fc8000f8efc3f */
[----:B------:R-:W-:-:S07]  /*3c80*/  UIMAD UR4, UR5, 0x600, UR4 ;  /* 0x00000600050478a4 */ /* 0x000fce000f8e0204 */
[----:B------:R-:W-:Y:S02]  /*3c90*/  UMOV UR14, UR4 ;  /* 0x00000004000e7c82 */ /* 0x000fe40008000000 */
[----:B------:R-:W-:Y:S01]  /*3ca0*/  HGMMA.64x128x16.F32.BF16 R24, R136, gdesc[UR12].tnspB, R24, gsb0 ;  /* 0x41e0000c88187df0 */ /* 0x000fe20008001818 */
[----:B------:R-:W-:Y:S01]  /*3cb0*/  UIADD3 UR14, UR4, 0x80, URZ ;  /* 0x00000080040e7890 */ /* 0x000fe2000fffe03f */
[----:B------:R-:W-:Y:S01]  /*3cc0*/  UMOV UR15, 0x40000040 ;  /* 0x40000040000f7882 */ /* 0x000fe20000000000 */
[----:B------:R-:W-:Y:S02]  /*3cd0*/  WARPGROUP.DEPBAR.LE gsb0, 0x0 ;  /* 0x00008000000079c5 */ /* 0x000fe40000010000 */
[----:B------:R-:W-:-:S07]  /*3ce0*/  WARPGROUP.ARRIVE ;  /* 0x00000000000079c5 */ /* 0x000fce0000000000 */
        /* <DEDUP_REMOVED lines=13> */
[----:B------:R-:W-:Y:S01]  /*3dc0*/  UIADD3 UR4, UR4, 0x280, URZ ;  /* 0x0000028004047890 */ /* 0x000fe2000fffe03f */
[----:B------:R-:W-:Y:S02]  /*3dd0*/  WARPGROUP.DEPBAR.LE gsb0, 0x0 ;  /* 0x00008000000079c5 */ /* 0x000fe40000010000 */
[----:B------:R-:W-:-:S06]  /*3de0*/  WARPGROUP.ARRIVE ;  /* 0x00000000000079c5 */ /* 0x000fcc0000000000 */
[----:B------:R-:W-:Y:S01]  /*3df0*/  HGMMA.64x128x16.F32.BF16 R24, R152, gdesc[UR12].tnspB, R24, gsb0 ;  /* 0x41e0000c98187df0 */ /* 0x000fe20008001818 */
[----:B------:R-:W-:Y:S01]  /*3e00*/  UMOV UR14, UR4 ;  /* 0x00000004000e7c82 */ /* 0x000fe20008000000 */
[----:B------:R-:W-:Y:S01]  /*3e10*/  UMOV UR15, 0x40000040 ;  /* 0x40000040000f7882 */ /* 0x000fe20000000000 */
[----:B------:R-:W-:Y:S02]  /*3e20*/  WARPGROUP.DEPBAR.LE gsb0, 0x0 ;  /* 0x00008000000079c5 */ /* 0x000fe40000010000 */
[----:B------:R-:W-:-:S07]  /*3e30*/  WARPGROUP.ARRIVE ;  /* 0x00000000000079c5 */ /* 0x000fce0000000000 */
[----:B------:R-:W-:Y:S03]  /*3e40*/  HGMMA.64x128x16.F32.BF16 R24, R156, gdesc[UR12].tnspB, R24, gsb0 ;  /* 0x41e0000c9c187df0 */ /* 0x000fe60008001818 */
[----:B------:R-:W-:Y:S02]  /*3e50*/  WARPGROUP.DEPBAR.LE gsb0, 0x0 ;  /* 0x00008000000079c5 */ /* 0x000fe40000010000 */
[----:B------:R-:W-:Y:S05]  /*3e60*/  @!P0 BRA `(.L_x_23) ;  /* 0x0000000000048947 */ /* 0x000fea0003800000 */
[----:B------:R-:W-:Y:S01]  /*3e70*/  BPT.TRAP 0x1 ;  /* 0x000000040000795c */ /* 0x000fe20000300000 */
.L_x_23:
[----:B01----:R-:W-:Y:S01]  /*3e80*/  FMNMX.FTZ R0, R88, R13, !PT ;  /* 0x0000000d58007209 */ /* 0x003fe20007810000 */
[----:B------:R-:W-:Y:S01]  /*3e90*/  UIADD3 UR7, UR7, 0x2a840, URZ ;  /* 0x0002a84007077890 */ /* 0x000fe2000fffe03f */
[----:B------:R-:W-:Y:S02]  /*3ea0*/  FMNMX.FTZ R14, R90, R12, !PT ;  /* 0x0000000c5a0e7209 */ /* 0x000fe40007810000 */
[----:B------:R-:W-:Y:S01]  /*3eb0*/  FMNMX.FTZ R3, R89, R0, !PT ;  /* 0x0000000059037209 */ /* 0x000fe20007810000 */
[----:B------:R-:W-:Y:S01]  /*3ec0*/  UPRMT UR7, UR11, 0x654, UR7 ;  /* 0x000006540b077896 */ /* 0x000fe20008000007 */
[----:B------:R-:W-:Y:S02]  /*3ed0*/  FMNMX.FTZ R5, R91, R14, !PT ;  /* 0x0000000e5b057209 */ /* 0x000fe40007810000 */
[----:B------:R-:W-:Y:S02]  /*3ee0*/  FMNMX.FTZ R0, R92, R3, !PT ;  /* 0x000000035c007209 */ /* 0x000fe40007810000 */
[----:B------:R-:W-:-:S02]  /*3ef0*/  FMNMX.FTZ R14, R94, R5, !PT ;  /* 0x000000055e0e7209 */ /* 0x000fc40007810000 */
[----:B------:R-:W-:Y:S02]  /*3f00*/  FMNMX.FTZ R3, R93, R0, !PT ;  /* 0x000000005d037209 */ /* 0x000fe40007810000 */
[----:B------:R-:W-:Y:S01]  /*3f10*/  FMNMX.FTZ R5, R95, R14, !PT ;  /* 0x0000000e5f057209 */ /* 0x000fe20007810000 */
[----:B------:R-:W-:Y:S01]  /*3f20*/  SYNCS.ARRIVE.TRANS64.RED.A1T0 RZ, [UR7], RZ ;  /* 0x000000ffffff79a7 */ /* 0x000fe20008100407 */
[----:B------:R-:W-:Y:S02]  /*3f30*/  FMNMX.FTZ R0, R96, R3, !PT ;  /* 0x0000000360007209 */ /* 0x000fe40007810000 */
[----:B------:R-:W-:Y:S02]  /*3f40*/  FMNMX.FTZ R14, R98, R5, !PT ;  /* 0x00000005620e7209 */ /* 0x000fe40007810000 */
[----:B------:R-:W-:Y:S02]  /*3f50*/  FMNMX.FTZ R3, R97, R0, !PT ;  /* 0x0000000061037209 */ /* 0x000fe40007810000 */
[----:B------:R-:W-:-:S02]  /*3f60*/  FMNMX.FTZ R5, R99, R14, !PT ;  /* 0x0000000e63057209 */ /* 0x000fc40007810000 */
[----:B------:R-:W-:Y:S02]  /*3f70*/  FMNMX.FTZ R0, R100, R3, !PT ;  /* 0x0000000364007209 */ /* 0x000fe40007810000 */
[----:B------:R-:W-:Y:S02]  /*3f80*/  FMNMX.FTZ R14, R102, R5, !PT ;  /* 0x00000005660e7209 */ /* 0x000fe40007810000 */
        /* <DEDUP_REMOVED lines=33> */
[----:B------:R-:W-:-:S03]  /*41a0*/  FMNMX.FTZ R14, R135, R14, !PT ;  /* 0x0000000e870e7209 */ /* 0x000fc60007810000 */
[----:B------:R-:W0:Y:S04]  /*41b0*/  SHFL.BFLY PT, R0, R9, 0x2, 0x1f ;  /* 0x0c401f0009007f89 */ /* 0x000e2800000e0000 */
[----:B------:R-:W1:Y:S01]  /*41c0*/  SHFL.BFLY PT, R3, R14, 0x2, 0x1f ;  /* 0x0c401f000e037f89 */ /* 0x000e6200000e0000 */
[----:B0-----:R-:W-:Y:S02]  /*41d0*/  FMNMX.FTZ R15, R9, R0, !PT ;  /* 0x00000000090f7209 */ /* 0x001fe40007810000 */
[----:B------:R-:W0:Y:S01]  /*41e0*/  LDC R0, c[0x0][0x988] ;  /* 0x00026200ff007b82 */ /* 0x000e220000000800 */
[----:B-1----:R-:W-:Y:S02]  /*41f0*/  FMNMX.FTZ R21, R14, R3, !PT ;  /* 0x000000030e157209 */ /* 0x002fe40007810000 */
[----:B------:R-:W1:Y:S04]  /*4200*/  SHFL.BFLY PT, R20, R15, 0x1, 0x1f ;  /* 0x0c201f000f147f89 */ /* 0x000e6800000e0000 */
[----:B------:R-:W2:Y:S01]  /*4210*/  SHFL.BFLY PT, R136, R21, 0x1, 0x1f ;  /* 0x0c201f0015887f89 */ /* 0x000ea200000e0000 */
[----:B-1----:R-:W-:-:S02]  /*4220*/  FMNMX.FTZ R3, R15, R20, !PT ;  /* 0x000000140f037209 */ /* 0x002fc40007810000 */
[----:B--2---:R-:W-:-:S03]  /*4230*/  FMNMX.FTZ R5, R21, R136, !PT ;  /* 0x0000008815057209 */ /* 0x004fc60007810000 */
[C---:B0-----:R-:W-:Y:S01]  /*4240*/  FMUL.FTZ R137, R3.reuse, R0 ;  /* 0x0000000003897220 */ /* 0x041fe20000410000 */
[----:B------:R-:W-:-:S03]  /*4250*/  FADD.FTZ R11, -R3, R13 ;  /* 0x0000000d030b7221 */ /* 0x000fc60000010100 */
[-CC-:B------:R-:W-:Y:S01]  /*4260*/  FFMA.FTZ R13, R89, R0.reuse, -R137.reuse ;  /* 0x00000000590d7223 */ /* 0x180fe20000010889 */
[-CC-:B------:R-:W-:Y:S01]  /*4270*/  FFMA.FTZ R89, R101, R0.reuse, -R137.reuse ;  /* 0x0000000065597223 */ /* 0x180fe20000010889 */
[-CC-:B------:R-:W-:Y:S01]  /*4280*/  FFMA.FTZ R101, R113, R0.reuse, -R137.reuse ;  /* 0x0000000071657223 */ /* 0x180fe20000010889 */
[-CC-:B------:R-:W-:Y:S01]  /*4290*/  FFMA.FTZ R113, R125, R0.reuse, -R137.reuse ;  /* 0x000000007d717223 */ /* 0x180fe20000010889 */
[C---:B------:R-:W-:Y:S01]  /*42a0*/  FADD.FTZ R9, -R5.reuse, R12 ;  /* 0x0000000c05097221 */ /* 0x040fe20000010100 */
[-C--:B------:R-:W-:Y:S01]  /*42b0*/  FMUL.FTZ R125, R5, R0.reuse ;  /* 0x00000000057d7220 */ /* 0x080fe20000410000 */
[-C--:B------:R-:W-:Y:S01]  /*42c0*/  FMUL.FTZ R11, R11, R0.reuse ;  /* 0x000000000b0b7220 */ /* 0x080fe20000410000 */
[-CC-:B------:R-:W-:Y:S01]  /*42d0*/  FFMA.FTZ R136, R88, R0.reuse, -R137.reuse ;  /* 0x0000000058887223 */ /* 0x180fe20000010889 */
[-C--:B------:R-:W-:Y:S01]  /*42e0*/  FMUL.FTZ R9, R9, R0.reuse ;  /* 0x0000000009097220 */ /* 0x080fe20000410000 */
[-CC-:B------:R-:W-:Y:S01]  /*42f0*/  FFMA.FTZ R15, R93, R0.reuse, -R137.reuse ;  /* 0x000000005d0f7223 */ /* 0x180fe20000010889 */
[-C--:B------:R-:W-:Y:S01]  /*4300*/  FFMA.FTZ R21, R97, R0.reuse, -R137 ;  /* 0x0000000061157223 */ /* 0x080fe20000010889 */
[-C--:B------:R-:W-:Y:S01]  /*4310*/  FFMA.FTZ R12, R90, R0.reuse, -R125 ;  /* 0x000000005a0c7223 */ /* 0x080fe2000001087d */
[-CC-:B------:R-:W-:Y:S01]  /*4320*/  FFMA.FTZ R93, R105, R0.reuse, -R137.reuse ;  /* 0x00000000695d7223 */ /* 0x180fe20000010889 */
        /* <DEDUP_REMOVED lines=15> */
[-C--:B------:R-:W-:Y:S01]  /*4420*/  FFMA.FTZ R121, R133, R0.reuse, -R137 ;  /* 0x0000000085797223 */ /* 0x080fe20000010889 */
        /* <DEDUP_REMOVED lines=17> */
[----:B------:R-:W0:Y:S01]  /*4540*/  MUFU.EX2 R136, R136 ;  /* 0x0000008800887308 */ /* 0x000e220000000800 */
[-CC-:B------:R-:W-:Y:S01]  /*4550*/  FFMA.FTZ R122, R122, R0.reuse, -R125.reuse ;  /* 0x000000007a7a7223 */ /* 0x180fe2000001087d */
[-CC-:B------:R-:W-:Y:S01]  /*4560*/  FFMA.FTZ R123, R123, R0.reuse, -R125.reuse ;  /* 0x000000007b7b7223 */ /* 0x180fe2000001087d */
[-CC-:B------:R-:W-:Y:S01]  /*4570*/  FFMA.FTZ R126, R126, R0.reuse, -R125.reuse ;  /* 0x000000007e7e7223 */ /* 0x180fe2000001087d */
[-CC-:B------:R-:W-:Y:S01]  /*4580*/  FFMA.FTZ R127, R127, R0.reuse, -R125.reuse ;  /* 0x000000007f7f7223 */ /* 0x180fe2000001087d */
[-CC-:B------:R-:W-:Y:S01]  /*4590*/  FFMA.FTZ R130, R130, R0.reuse, -R125.reuse ;  /* 0x0000000082827223 */ /* 0x180fe2000001087d */
[-CC-:B------:R-:W-:Y:S01]  /*45a0*/  FFMA.FTZ R131, R131, R0.reuse, -R125.reuse ;  /* 0x0000000083837223 */ /* 0x180fe2000001087d */
[-CC-:B------:R-:W-:Y:S01]  /*45b0*/  FFMA.FTZ R134, R134, R0.reuse, -R125.reuse ;  /* 0x0000000086867223 */ /* 0x180fe2000001087d */
[----:B------:R-:W1:Y:S01]  /*45c0*/  MUFU.EX2 R12, R12 ;  /* 0x0000000c000c7308 */ /* 0x000e620000000800 */
[----:B------:R-:W-:-:S07]  /*45d0*/  FFMA.FTZ R125, R135, R0, -R125 ;  /* 0x00000000877d7223 */ /* 0x000fce000001087d */
[----:B------:R-:W2:Y:S01]  /*45e0*/  MUFU.EX2 R13, R13 ;  /* 0x0000000d000d7308 */ /* 0x000ea20000000800 */
[----:B0-----:R-:W-:-:S07]  /*45f0*/  FFMA.FTZ R8, R11, R8, R136 ;  /* 0x000000080b087223 */ /* 0x001fce0000010088 */
[----:B------:R-:W0:Y:S01]  /*4600*/  MUFU.EX2 R137, R137 ;  /* 0x0000008900897308 */ /* 0x000e220000000800 */
[----:B-1----:R-:W-:-:S07]  /*4610*/  FFMA.FTZ R4, R9, R4, R12 ;  /* 0x0000000409047223 */ /* 0x002fce000001000c */
[----:B------:R-:W1:Y:S01]  /*4620*/  MUFU.EX2 R138, R138 ;  /* 0x0000008a008a7308 */ /* 0x000e620000000800 */
[----:B--2---:R-:W-:-:S07]  /*4630*/  FADD.FTZ R91, R13, R8 ;  /* 0x000000080d5b7221 */ /* 0x004fce0000010000 */
[----:B------:R-:W2:Y:S01]  /*4640*/  MUFU.EX2 R139, R139 ;  /* 0x0000008b008b7308 */ /* 0x000ea20000000800 */
[----:B0-----:R-:W-:-:S07]  /*4650*/  FADD.FTZ R4, R137, R4 ;  /* 0x0000000489047221 */ /* 0x001fce0000010000 */
[----:B------:R-:W0:Y:S01]  /*4660*/  MUFU.EX2 R15, R15 ;  /* 0x0000000f000f7308 */ /* 0x000e220000000800 */
[----:B-1----:R-:W-:-:S07]  /*4670*/  FADD.FTZ R8, R138, R91 ;  /* 0x0000005b8a087221 */ /* 0x002fce0000010000 */
        /* <DEDUP_REMOVED lines=81> */
[----:B0-----:R-:W-:Y:S01]  /*4b90*/  FADD.FTZ R4, R159, R4 ;  /* 0x000000049f047221 */ /* 0x001fe20000010000 */
[----:B-1----:R-:W-:-:S03]  /*4ba0*/  FADD.FTZ R8, R121, R8 ;  /* 0x0000000879087221 */ /* 0x002fc60000010000 */
[----:B--2---:R-:W-:Y:S01]  /*4bb0*/  FADD.FTZ R4, R125, R4 ;  /* 0x000000047d047221 */ /* 0x004fe20000010000 */
[----:B------:R-:W-:Y:S06]  /*4bc0*/  @!P0 BRA `(.L_x_24) ;  /* 0x0000000000048947 */ /* 0x000fec0003800000 */
[----:B------:R-:W-:Y:S01]  /*4bd0*/  BPT.TRAP 0x1 ;  /* 0x000000040000795c */ /* 0x000fe20000300000 */
.L_x_24:
[----:B------:R-:W-:Y:S01]  /*4be0*/  UIADD3 UR10, UR10, 0x2a860, URZ ;  /* 0x0002a8600a0a7890 */ /* 0x000fe2000fffe03f */
[C---:B------:R-:W-:Y:S01]  /*4bf0*/  ISETP.GT.AND P1, PT, R10.reuse, RZ, PT ;  /* 0x000000ff0a00720c */ /* 0x040fe20003f24270 */
[----:B------:R-:W-:Y:S01]  /*4c00*/  UMOV UR4, UR39 ;  /* 0x0000002700047c82 */ /* 0x000fe20008000000 */
[----:B------:R-:W-:Y:S01]  /*4c10*/  UMOV UR5, UR38 ;  /* 0x0000002600057c82 */ /* 0x000fe20008000000 */
[----:B------:R-:W-:Y:S01]  /*4c20*/  UPRMT UR10, UR11, 0x654, UR10 ;  /* 0x000006540b0a7896 */ /* 0x000fe2000800000a */
[----:B------:R-:W-:Y:S01]  /*4c30*/  F2FP.BF16.F32.PACK_AB R136, R13, R136 ;  /* 0x000000880d88723e */ /* 0x000fe200000010ff */
[----:B------:R-:W-:Y:S01]  /*4c40*/  VIADD R10, R10, 0xffffffff ;  /* 0xffffffff0a0a7836 */ /* 0x000fe20000000000 */
[----:B------:R-:W-:Y:S01]  /*4c50*/  F2FP.BF16.F32.PACK_AB R137, R137, R12 ;  /* 0x0000000c8989723e */ /* 0x000fe200000010ff */
[----:B------:R-:W-:Y:S01]  /*4c60*/  IMAD.MOV.U32 R13, RZ, RZ, R3 ;  /* 0x000000ffff0d7224 */ /* 0x000fe200078e0003 */
[----:B------:R-:W-:Y:S02]  /*4c70*/  F2FP.BF16.F32.PACK_AB R138, R15, R138 ;  /* 0x0000008a0f8a723e */ /* 0x000fe400000010ff */
[----:B------:R-:W-:-:S02]  /*4c80*/  F2FP.BF16.F32.PACK_AB R139, R95, R139 ;  /* 0x0000008b5f8b723e */ /* 0x000fc400000010ff */
[----:B------:R-:W-:Y:S01]  /*4c90*/  SYNCS.ARRIVE.TRANS64.RED.A1T0 RZ, [UR10], RZ ;  /* 0x000000ffffff79a7 */ /* 0x000fe2000810040a */
[----:B------:R-:W-:Y:S02]  /*4ca0*/  F2FP.BF16.F32.PACK_AB R140, R21, R140 ;  /* 0x0000008c158c723e */ /* 0x000fe400000010ff */
[----:B------:R-:W-:Y:S02]  /*4cb0*/  F2FP.BF16.F32.PACK_AB R141, R99, R141 ;  /* 0x0000008d638d723e */ /* 0x000fe400000010ff */
[----:B------:R-:W-:Y:S02]  /*4cc0*/  F2FP.BF16.F32.PACK_AB R142, R89, R142 ;  /* 0x0000008e598e723e */ /* 0x000fe400000010ff */
[----:B------:R-:W-:Y:S02]  /*4cd0*/  F2FP.BF16.F32.PACK_AB R143, R103, R143 ;  /* 0x0000008f678f723e */ /* 0x000fe400000010ff */
[----:B------:R-:W-:Y:S02]  /*4ce0*/  F2FP.BF16.F32.PACK_AB R144, R93, R144 ;  /* 0x000000905d90723e */ /* 0x000fe400000010ff */
[----:B------:R-:W-:-:S02]  /*4cf0*/  F2FP.BF16.F32.PACK_AB R145, R107, R145 ;  /* 0x000000916b91723e */ /* 0x000fc400000010ff */
        /* <DEDUP_REMOVED lines=14> */
[----:B------:R-:W-:Y:S01]  /*4de0*/  MOV R12, R5 ;  /* 0x00000005000c7202 */ /* 0x000fe20000000f00 */
[----:B------:R-:W-:Y:S06]  /*4df0*/  @P1 BRA `(.L_x_25) ;  /* 0xffffffe000e81947 */ /* 0x000fec000383ffff */
.L_x_14:
[----:B------:R-:W-:Y:S06]  /*4e00*/  BAR.ARV 0x8, 0x180 ;  /* 0x0206000000007b1d */ /* 0x000fec0000002000 */
        /* <DEDUP_REMOVED lines=64> */
[----:B------:R-:W-:Y:S06]  /*5210*/  @!P0 BRA `(.L_x_26) ;  /* 0x0000000000048947 */ /* 0x000fec0003800000 */
[----:B------:R-:W-:Y:S01]  /*5220*/  BPT.TRAP 0x1 ;  /* 0x000000040000795c */ /* 0x000fe20000300000 */
.L_x_26:
[----:B------:R-:W0:Y:S01]  /*5230*/  S2UR UR13, SR_CgaCtaId ;  /* 0x00000000000d79c3 */ /* 0x000e220000008800 */
[----:B------:R-:W-:Y:S01]  /*5240*/  UMOV UR4, 0x400 ;  /* 0x0000040000047882 */ /* 0x000fe20000000000 */
[----:B------:R-:W-:-:S05]  /*5250*/  IMAD.U32 R6, RZ, RZ, UR39 ;  /* 0x00000027ff067e24 */ /* 0x000fca000f8e00ff */
[----:B------:R-:W-:Y:S01]  /*5260*/  SHF.L.U32 R6, R6, 0x1f, RZ ;  /* 0x0000001f06067819 */ /* 0x000fe200000006ff */
[----:B0-----:R-:W-:-:S04]  /*5270*/  ULEA UR4, UR13, UR4, 0x18 ;  /* 0x000000040d047291 */ /* 0x001fc8000f8ec03f */
[----:B------:R-:W-:-:S09]  /*5280*/  ULEA UR10, UR38, UR4, 0x3 ;  /* 0x00000004260a7291 */ /* 0x000fd2000f8e183f */
[----:B------:R0:W1:Y:S01]  /*5290*/  SYNCS.PHASECHK.TRANS64.TRYWAIT P1, [UR10+0x2a850], R6 ;  /* 0x02a85006ff0075a7 */ /* 0x000062000802014a */
[----:B------:R-:W-:Y:S05]  /*52a0*/  @!P0 BRA `(.L_x_27) ;  /* 0x0000000000048947 */ /* 0x000fea0003800000 */
[----:B------:R-:W-:Y:S01]  /*52b0*/  BPT.TRAP 0x1 ;  /* 0x000000040000795c */ /* 0x000fe20000300000 */
.L_x_27:
[----:B-1----:R-:W-:Y:S05]  /*52c0*/  @P1 BRA `(.L_x_28) ;  /* 0x0000000000081947 */ /* 0x002fea0003800000 */
[----:B------:R-:W1:Y:S02]  /*52d0*/  SYNCS.PHASECHK.TRANS64.TRYWAIT P1, [UR10+0x2a850], R6 ;  /* 0x02a85006ff0075a7 */ /* 0x000e64000802014a */
[----:B-1----:R-:W-:Y:S05]  /*52e0*/  @!P1 BRA `(.L_x_29) ;  /* 0x0000005400589947 */ /* 0x002fea0003800000 */
.L_x_28:
[----:B------:R-:W-:Y:S01]  /*52f0*/  UIADD3 UR5, UR4, 0x400, URZ ;  /* 0x0000040004057890 */ /* 0x000fe2000fffe03f */
[----:B------:R-:W-:Y:S01]  /*5300*/  WARPGROUP.ARRIVE ;  /* 0x00000000000079c5 */ /* 0x000fe20000000000 */
[----:B------:R-:W-:Y:S01]  /*5310*/  UMOV UR7, 0x40000040 ;  /* 0x4000004000077882 */ /* 0x000fe20000000000 */
[----:B------:R-:W-:Y:S01]  /*5320*/  UMOV UR15, 0x40000040 ;  /* 0x40000040000f7882 */ /* 0x000fe20000000000 */
[----:B------:R-:W-:Y:S01]  /*5330*/  USHF.R.U32.HI UR5, URZ, 0x4, UR5 ;  /* 0x000000043f057899 */ /* 0x000fe20008011605 */
[----:B-1----:R-:W1:Y:S01]  /*5340*/  SHFL.BFLY PT, R7, R8, 0x2, 0x1f ;  /* 0x0c401f0008077f89 */ /* 0x002e6200000e0000 */
[----:B------:R-:W-:Y:S02]  /*5350*/  IMAD.MOV.U32 R89, RZ, RZ, -0x800000 ;  /* 0xff800000ff597424 */ /* 0x000fe400078e00ff */
[----:B------:R-:W-:Y:S01]  /*5360*/  ULOP3.LUT UR5, UR5, 0x3fff, URZ, 0xc0, !UPT ;  /* 0x00003fff05057892 */ /* 0x000fe2000f8ec03f */
[----:B------:R-:W2:Y:S01]  /*5370*/  SHFL.BFLY PT, R9, R4, 0x2, 0x1f ;  /* 0x0c401f0004097f89 */ /* 0x000ea200000e0000 */
[----:B------:R-:W-:-:S02]  /*5380*/  IMAD.MOV.U32 R88, RZ, RZ, -0x800000 ;  /* 0xff800000ff587424 */ /* 0x000fc400078e00ff */
[----:B------:R-:W-:-:S04]  /*5390*/  ULOP3.LUT UR5, UR5, 0x3000000, URZ, 0xfc, !UPT ;  /* 0x0300000005057892 */ /* 0x000fc8000f8efc3f */
[----:B------:R-:W-:-:S04]  /*53a0*/  UIMAD UR6, UR38, 0x600, UR5 ;  /* 0x00000600260678a4 */ /* 0x000fc8000f8e0205 */
[----:B------:R-:W-:-:S05]  /*53b0*/  UIADD3 UR8, UR6, 0x80, URZ ;  /* 0x0000008006087890 */ /* 0x000fca000fffe03f */
[----:B------:R-:W-:Y:S01]  /*53c0*/  HGMMA.64x128x16.F32.BF16 R24, R136, gdesc[UR4].tnspB, R24, gsb0 ;  /* 0x41e0000488187df0 */ /* 0x000fe20008001818 */
[----:B------:R-:W-:Y:S01]  /*53d0*/  UMOV UR7, 0x40000040 ;  /* 0x4000004000077882 */ /* 0x000fe20000000000 */
[----:B------:R-:W-:Y:S01]  /*53e0*/  UMOV UR14, UR8 ;  /* 0x00000008000e7c82 */ /* 0x000fe20008000000 */
[----:B------:R-:W-:Y:S01]  /*53f0*/  UIADD3 UR8, UR6, 0x100, URZ ;  /* 0x0000010006087890 */ /* 0x000fe2000fffe03f */
[----:B-1----:R-:W-:Y:S01]  /*5400*/  FADD.FTZ R7, R7, R8 ;  /* 0x0000000807077221 */ /* 0x002fe20000010000 */
[----:B--2---:R-:W-:-:S04]  /*5410*/  FADD.FTZ R9, R9, R4 ;  /* 0x0000000409097221 */ /* 0x004fc80000010000 */
[----:B0-----:R-:W0:Y:S01]  /*5420*/  SHFL.BFLY PT, R6, R7, 0x1, 0x1f ;  /* 0x0c201f0007067f89 */ /* 0x001e2200000e0000 */
[----:B------:R-:W-:-:S03]  /*5430*/  IMAD.MOV.U32 R4, RZ, RZ, RZ ;  /* 0x000000ffff047224 */ /* 0x000fc600078e00ff */
[----:B------:R-:W1:Y:S01]  /*5440*/  SHFL.BFLY PT, R10, R9, 0x1, 0x1f ;  /* 0x0c201f00090a7f89 */ /* 0x000e6200000e0000 */
[----:B0-----:R-:W-:Y:S01]  /*5450*/  FADD.FTZ R12, R7, R6 ;  /* 0x00000006070c7221 */ /* 0x001fe20000010000 */
[----:B-1----:R-:W-:-:S04]  /*5460*/  FADD.FTZ R13, R9, R10 ;  /* 0x0000000a090d7221 */ /* 0x002fc80000010000 */
[----:B------:R-:W-:Y:S02]  /*5470*/  FSETP.NE.FTZ.AND P1, PT, R12, RZ, PT ;  /* 0x000000ff0c00720b */ /* 0x000fe40003f35000 */
[----:B------:R-:W-:Y:S02]  /*5480*/  MOV R10, RZ ;  /* 0x000000ff000a7202 */ /* 0x000fe40000000f00 */
[----:B------:R-:W-:-:S09]  /*5490*/  FSETP.NE.FTZ.AND P2, PT, R13, RZ, PT ;  /* 0x000000ff0d00720b */ /* 0x000fd20003f55000 */
[----:B------:R-:W0:Y:S01]  /*54a0*/  @P1 MUFU.LG2 R8, R12 ;  /* 0x0000000c00081308 */ /* 0x000e220000000c00 */
[----:B------:R-:W-:-:S03]  /*54b0*/  @P1 FMUL.FTZ R6, R0, 0.69314718246459960938 ;  /* 0x3f31721800061820 */ /* 0x000fc60000410000 */
[----:B------:R-:W-:-:S04]  /*54c0*/  @P2 FMUL.FTZ R9, R0, 0.69314718246459960938 ;  /* 0x3f31721800092820 */ /* 0x000fc80000410000 */
[----:B------:R-:W1:Y:S08]  /*54d0*/  @P2 MUFU.LG2 R11, R13 ;  /* 0x0000000d000b2308 */ /* 0x000e700000000c00 */
[----:B------:R2:W3:Y:S01]  /*54e0*/  @P1 MUFU.RCP R4, R12 ;  /* 0x0000000c00041308 */ /* 0x0004e20000001000 */
[----:B0-----:R-:W-:-:S04]  /*54f0*/  @P1 FMUL.FTZ R7, R8, 0.69314718246459960938 ;  /* 0x3f31721808071820 */ /* 0x001fc80000410000 */
[----:B------:R-:W-:-:S03]  /*5500*/  @P1 FFMA.FTZ R89, R6, R3, R7 ;  /* 0x0000000306591223 */ /* 0x000fc60000010007 */
[----:B------:R2:W0:Y:S01]  /*5510*/  @P2 MUFU.RCP R10, R13 ;  /* 0x0000000d000a2308 */ /* 0x0004220000001000 */
[----:B-1----:R-:W-:-:S04]  /*5520*/  @P2 FMUL.FTZ R0, R11, 0.69314718246459960938 ;  /* 0x3f3172180b002820 */ /* 0x002fc80000410000 */
[----:B------:R-:W-:Y:S01]  /*5530*/  @P2 FFMA.FTZ R88, R9, R5, R0 ;  /* 0x0000000509582223 */ /* 0x000fe20000010000 */
[----:B------:R-:W-:Y:S02]  /*5540*/  WARPGROUP.DEPBAR.LE gsb0, 0x0 ;  /* 0x00008000000079c5 */ /* 0x000fe40000010000 */
[----:B------:R-:W-:-:S06]  /*5550*/  WARPGROUP.ARRIVE ;  /* 0x00000000000079c5 */ /* 0x000fcc0000000000 */
[----:B------:R-:W-:Y:S01]  /*5560*/  HGMMA.64x128x16.F32.BF16 R24, R140, gdesc[UR12].tnspB, R24, gsb0 ;  /* 0x41e0000c8c187df0 */ /* 0x000fe20008001818 */
[----:B------:R-:W-:Y:S01]  /*5570*/  UMOV UR14, UR8 ;  /* 0x00000008000e7c82 */ /* 0x000fe20008000000 */
[----:B------:R-:W-:Y:S01]  /*5580*/  UMOV UR15, 0x40000040 ;  /* 0x40000040000f7882 */ /* 0x000fe20000000000 */
[----:B------:R-:W-:Y:S01]  /*5590*/  UIADD3 UR8, UR6, 0x180, URZ ;  /* 0x0000018006087890 */ /* 0x000fe2000fffe03f */
[----:B------:R-:W-:Y:S02]  /*55a0*/  WARPGROUP.DEPBAR.LE gsb0, 0x0 ;  /* 0x00008000000079c5 */ /* 0x000fe40000010000 */
[----:B------:R-:W-:-:S06]  /*55b0*/  WARPGROUP.ARRIVE ;  /* 0x00000000000079c5 */ /* 0x000fcc0000000000 */
[----:B------:R-:W-:Y:S01]  /*55c0*/  HGMMA.64x128x16.F32.BF16 R24, R144, gdesc[UR12].tnspB, R24, gsb0 ;  /* 0x41e0000c90187df0 */ /* 0x000fe20008001818 */
[----:B------:R-:W-:Y:S01]  /*55d0*/  UMOV UR14, UR8 ;  /* 0x00000008000e7c82 */ /* 0x000fe20008000000 */
[----:B------:R-:W-:Y:S01]  /*55e0*/  UMOV UR15, 0x40000040 ;  /* 0x40000040000f7882 */ /* 0x000fe20000000000 */
[----:B------:R-:W-:Y:S02]  /*55f0*/  UIADD3 UR8, UR6, 0x200, URZ ;  /* 0x0000020006087890 */ /* 0x000fe4000fffe03f */
        /* <DEDUP_REMOVED lines=10> */
[----:B------:R-:W-:-:S07]  /*56a0*/  WARPGROUP.ARRIVE ;  /* 0x00000000000079c5 */ /* 0x000fce0000000000 */
[----:B------:R-:W-:Y:S03]  /*56b0*/  HGMMA.64x128x16.F32.BF16 R24, R156, gdesc[UR4].tnspB, R24, gsb0 ;  /* 0x41e000049c187df0 */ /* 0x000fe60008001818 */
[----:B------:R-:W-:Y:S02]  /*56c0*/  WARPGROUP.DEPBAR.LE gsb0, 0x0 ;  /* 0x00008000000079c5 */ /* 0x000fe40000010000 */
[----:B0-23--:R-:W-:Y:S05]  /*56d0*/  @!P0 BRA `(.L_x_30) ;  /* 0x0000000000048947 */ /* 0x00dfea0003800000 */
[----:B------:R-:W-:Y:S01]  /*56e0*/  BPT.TRAP 0x1 ;  /* 0x000000040000795c */ /* 0x000fe20000300000 */
.L_x_30:
[----:B------:R-:W0:Y:S01]  /*56f0*/  S2UR UR5, SR_SWINHI ;  /* 0x00000000000579c3 */ /* 0x000e220000002f00 */
        /* <DEDUP_REMOVED lines=23> */
[----:B------:R-:W-:Y:S01]  /*5870*/  UMOV UR6, UR4 ;  /* 0x0000000400067c82 */ /* 0x000fe20008000000 */
[----:B0-----:R-:W-:Y:S01]  /*5880*/  UMOV UR7, UR5 ;  /* 0x0000000500077c82 */ /* 0x001fe20008000000 */
[----:B------:R-:W-:Y:S01]  /*5890*/  FMUL.FTZ R68, R68, R4 ;  /* 0x0000000444447220 */ /* 0x000fe20000410000 */
[----:B------:R-:W-:Y:S01]  /*58a0*/  MOV R37, UR7 ;  /* 0x0000000700257c02 */ /* 0x000fe20008000f00 */
[----:B------:R-:W-:-:S02]  /*58b0*/  IMAD.U32 R36, RZ, RZ, UR6 ;  /* 0x00000006ff247e24 */ /* 0x000fc4000f8e00ff */
        /* <DEDUP_REMOVED lines=8> */
[----:B------:R-:W-:-:S04]  /*5940*/  IMAD.WIDE R4, R165, 0x2, R36 ;  /* 0x00000002a5047825 */ /* 0x000fc800078e0224 */
[-C--:B------:R-:W-:Y:S01]  /*5950*/  FMUL.FTZ R104, R27, R10.reuse ;  /* 0x0000000a1b687220 */ /* 0x080fe20000410000 */
[-C--:B------:R-:W-:Y:S01]  /*5960*/  FMUL.FTZ R105, R38, R10.reuse ;  /* 0x0000000a26697220 */ /* 0x080fe20000410000 */
[----:B------:R-:W-:Y:S01]  /*5970*/  R2UR UR15, R161 ;  /* 0x00000000a10f72ca */ /* 0x000fe200000e0000 */
[----:B------:R-:W-:Y:S01]  /*5980*/  UIADD3 UR5, -UR61, URZ, URZ ;  /* 0x0000003f3d057290 */ /* 0x000fe2000fffe13f */
[C---:B------:R-:W-:Y:S01]  /*5990*/  IADD3 R27, P3, R4.reuse, 0x4000, RZ ;  /* 0x00004000041b7810 */ /* 0x040fe20007f7e0ff */
[----:B------:R-:W-:Y:S01]  /*59a0*/  ULDC UR11, c[0x0][0xc44] ;  /* 0x00031100000b7ab9 */ /* 0x000fe20000000800 */
[----:B------:R-:W-:Y:S01]  /*59b0*/  IADD3 R29, P2, R4, 0x4020, RZ ;  /* 0x00004020041d7810 */ /* 0x000fe20007f5e0ff */
[-C--:B------:R-:W-:Y:S01]  /*59c0*/  FMUL.FTZ R106, R31, R10.reuse ;  /* 0x0000000a1f6a7220 */ /* 0x080fe20000410000 */
[----:B------:R-:W-:Y:S01]  /*59d0*/  LOP3.LUT R0, R27, 0x380, RZ, 0xc0, !PT ;  /* 0x000003801b007812 */ /* 0x000fe200078ec0ff */
[----:B------:R-:W-:Y:S01]  /*59e0*/  ULDC.64 UR8, c[0x0][0xb90] ;  /* 0x0002e40000087ab9 */ /* 0x000fe20000000a00 */
[----:B------:R-:W-:Y:S01]  /*59f0*/  LOP3.LUT R8, R29, 0x380, RZ, 0xc0, !PT ;  /* 0x000003801d087812 */ /* 0x000fe200078ec0ff */
[----:B------:R-:W-:Y:S01]  /*5a00*/  FMUL.FTZ R98, R43, R10 ;  /* 0x0000000a2b627220 */ /* 0x000fe20000410000 */
[----:B------:R-:W-:Y:S01]  /*5a10*/  SHF.R.U64 R0, R0, 0x3, RZ ;  /* 0x0000000300007819 */ /* 0x000fe200000012ff */
[----:B------:R-:W-:Y:S01]  /*5a20*/  IMAD R9, R22, 0x40, R2 ;  /* 0x0000004016097824 */ /* 0x000fe200078e0202 */
[----:B------:R-:W-:Y:S01]  /*5a30*/  IADD3 R31, P1, R4, 0x4040, RZ ;  /* 0x00004040041f7810 */ /* 0x000fe20007f3e0ff */
[----:B------:R-:W-:Y:S01]  /*5a40*/  UIMAD UR11, UR11, UR5, UR15 ;  /* 0x000000050b0b72a4 */ /* 0x000fe2000f8e020f */
[----:B------:R-:W-:Y:S01]  /*5a50*/  LOP3.LUT R38, R0, R27, RZ, 0x3c, !PT ;  /* 0x0000001b00267212 */ /* 0x000fe200078e3cff */
[----:B------:R-:W0:Y:S01]  /*5a60*/  LDC R100, c[0x0][0xc38] ;  /* 0x00030e00ff647b82 */ /* 0x000e220000000800 */
[----:B------:R-:W-:Y:S01]  /*5a70*/  SHF.R.U64 R8, R8, 0x3, RZ ;  /* 0x0000000308087819 */ /* 0x000fe200000012ff */
[----:B------:R-:W-:Y:S01]  /*5a80*/  USHF.R.S32.HI UR12, URZ, 0x1f, UR11 ;  /* 0x0000001f3f0c7899 */ /* 0x000fe2000801140b */
[----:B------:R-:W-:Y:S01]  /*5a90*/  IADD3 R13, P6, R4, 0x20, RZ ;  /* 0x00000020040d7810 */ /* 0x000fe20007fde0ff */
[----:B------:R-:W-:Y:S01]  /*5aa0*/  IMAD.X R43, RZ, RZ, R5, P1 ;  /* 0x000000ffff2b7224 */ /* 0x000fe200008e0605 */
[----:B------:R-:W-:Y:S01]  /*5ab0*/  LOP3.LUT R40, R8, R29, RZ, 0x3c, !PT ;  /* 0x0000001d08287212 */ /* 0x000fe200078e3cff */
[----:B------:R-:W-:Y:S01]  /*5ac0*/  UIMAD UR5, UR12, UR8, URZ ;  /* 0x000000080c0572a4 */ /* 0x000fe2000f8e023f */
[----:B------:R-:W-:Y:S01]  /*5ad0*/  LOP3.LUT R8, R13, 0x380, RZ, 0xc0, !PT ;  /* 0x000003800d087812 */ /* 0x000fe200078ec0ff */
[----:B------:R-:W1:Y:S01]  /*5ae0*/  LDC R0, c[0x0][0xbe8] ;  /* 0x0002fa00ff007b82 */ /* 0x000e620000000800 */
[----:B------:R-:W-:Y:S01]  /*5af0*/  UIMAD.WIDE.U32 UR6, UR11, UR8, URZ ;  /* 0x000000080b0672a5 */ /* 0x000fe2000f8e003f */
[----:B------:R-:W-:Y:S01]  /*5b00*/  IMAD.WIDE R36, R9, 0x2, R36 ;  /* 0x0000000209247825 */ /* 0x000fe200078e0224 */
[----:B------:R-:W-:Y:S01]  /*5b10*/  UIMAD UR5, UR11, UR9, UR5 ;  /* 0x000000090b0572a4 */ /* 0x000fe2000f8e0205 */
[----:B------:R-:W-:-:S02]  /*5b20*/  SHF.R.U64 R8, R8, 0x3, RZ ;  /* 0x0000000308087819 */ /* 0x000fc400000012ff */
[-C--:B------:R-:W-:Y:S01]  /*5b30*/  FMUL.FTZ R108, R35, R10.reuse ;  /* 0x0000000a236c7220 */ /* 0x080fe20000410000 */
[--C-:B------:R-:W-:Y:S01]  /*5b40*/  IMAD.X R15, RZ, RZ, R5.reuse, P6 ;  /* 0x000000ffff0f7224 */ /* 0x100fe200030e0605 */
[----:B------:R-:W-:Y:S01]  /*5b50*/  UIADD3 UR5, UR7, UR5, URZ ;  /* 0x0000000507057290 */ /* 0x000fe2000fffe03f */
[----:B------:R-:W-:Y:S01]  /*5b60*/  LOP3.LUT R14, R8, R13, RZ, 0x3c, !PT ;  /* 0x0000000d080e7212 */ /* 0x000fe200078e3cff */
[----:B------:R-:W-:Y:S01]  /*5b70*/  IMAD.U32 R13, RZ, RZ, UR7 ;  /* 0x00000007ff0d7e24 */ /* 0x000fe2000f8e00ff */
[----:B------:R-:W-:Y:S01]  /*5b80*/  IADD3 R35, P6, R36, 0x1000, RZ ;  /* 0x0000100024237810 */ /* 0x000fe20007fde0ff */
[-C--:B------:R-:W-:Y:S01]  /*5b90*/  FMUL.FTZ R111, R34, R10.reuse ;  /* 0x0000000a226f7220 */ /* 0x080fe20000410000 */
[----:B------:R-:W-:Y:S01]  /*5ba0*/  R2UR UR14, R160 ;  /* 0x00000000a00e72ca */ /* 0x000fe200000e0000 */
[----:B------:R-:W-:Y:S01]  /*5bb0*/  IMAD.U32 R13, RZ, RZ, UR5 ;  /* 0x00000005ff0d7e24 */ /* 0x000fe2000f8e00ff */
[----:B------:R-:W-:Y:S01]  /*5bc0*/  UIADD3 UR5, UR10, 0x2a860, URZ ;  /* 0x0002a8600a057890 */ /* 0x000fe2000fffe03f */
[C---:B------:R-:W-:Y:S01]  /*5bd0*/  IADD3 R45, P0, R4.reuse, 0x4060, RZ ;  /* 0x00004060042d7810 */ /* 0x040fe20007f1e0ff */
[----:B------:R-:W-:Y:S01]  /*5be0*/  IMAD R103, RZ, RZ, -UR15 ;  /* 0x8000000fff677e24 */ /* 0x000fe2000f8e02ff */
[----:B------:R-:W-:Y:S01]  /*5bf0*/  LOP3.LUT R34, R35, 0x380, RZ, 0xc0, !PT ;  /* 0x0000038023227812 */ /* 0x000fe200078ec0ff */
[----:B------:R-:W-:Y:S01]  /*5c00*/  UPRMT UR5, UR13, 0x654, UR5 ;  /* 0x000006540d057896 */ /* 0x000fe20008000005 */
[----:B------:R-:W-:Y:S01]  /*5c10*/  LOP3.LUT R9, R4, 0x380, RZ, 0xc0, !PT ;  /* 0x0000038004097812 */ /* 0x000fe200078ec0ff */
[-C--:B------:R-:W-:Y:S01]  /*5c20*/  FMUL.FTZ R109, R30, R10.reuse ;  /* 0x0000000a1e6d7220 */ /* 0x080fe20000410000 */
[----:B------:R-:W-:Y:S01]  /*5c30*/  LOP3.LUT R44, R45, 0x380, RZ, 0xc0, !PT ;  /* 0x000003802d2c7812 */ /* 0x000fe200078ec0ff */
[-C--:B------:R-:W-:Y:S01]  /*5c40*/  FMUL.FTZ R102, R39, R10.reuse ;  /* 0x0000000a27667220 */ /* 0x080fe20000410000 */
[----:B------:R-:W-:Y:S01]  /*5c50*/  SHF.R.U64 R34, R34, 0x3, RZ ;  /* 0x0000000322227819 */ /* 0x000fe200000012ff */
[--C-:B------:R-:W-:Y:S01]  /*5c60*/  IMAD.X R39, RZ, RZ, R5.reuse, P3 ;  /* 0x000000ffff277224 */ /* 0x100fe200018e0605 */
[----:B-1----:R-:W-:Y:S01]  /*5c70*/  ISETP.NE.AND P1, PT, R0, 0x1, PT ;  /* 0x000000010000780c */ /* 0x002fe20003f25270 */
[----:B0-----:R-:W-:Y:S01]  /*5c80*/  IMAD R103, R100, R103, UR14 ;  /* 0x0000000e64677e24 */ /* 0x001fe2000f8e0267 */
[----:B------:R-:W-:Y:S01]  /*5c90*/  SHF.R.U64 R9, R9, 0x3, RZ ;  /* 0x0000000309097819 */ /* 0x000fe200000012ff */
[----:B------:R-:W-:Y:S01]  /*5ca0*/  SYNCS.ARRIVE.TRANS64.RED.A1T0 RZ, [UR5], RZ ;  /* 0x000000ffffff79a7 */ /* 0x000fe20008100405 */
[----:B------:R-:W-:Y:S01]  /*5cb0*/  SHF.R.U64 R44, R44, 0x3, RZ ;  /* 0x000000032c2c7819 */ /* 0x000fe200000012ff */
[-C--:B------:R-:W-:Y:S01]  /*5cc0*/  FMUL.FTZ R107, R26, R10.reuse ;  /* 0x0000000a1a6b7220 */ /* 0x080fe20000410000 */
[----:B------:R-:W-:Y:S01]  /*5cd0*/  IADD3 R25, P4, R4, 0x60, RZ ;  /* 0x0000006004197810 */ /* 0x000fe20007f9e0ff */
[-C--:B------:R-:W-:Y:S01]  /*5ce0*/  FMUL.FTZ R99, R42, R10.reuse ;  /* 0x0000000a2a637220 */ /* 0x080fe20000410000 */
[----:B------:R-:W-:Y:S01]  /*5cf0*/  IADD3 R21, P5, R4, 0x40, RZ ;  /* 0x0000004004157810 */ /* 0x000fe20007fbe0ff */
[----:B------:R-:W-:Y:S01]  /*5d00*/  FMUL.FTZ R47, R47, R10 ;  /* 0x0000000a2f2f7220 */ /* 0x000fe20000410000 */
[----:B------:R-:W-:Y:S01]  /*5d10*/  LOP3.LUT R34, R34, R35, RZ, 0x3c, !PT ;  /* 0x0000002322227212 */ /* 0x000fe200078e3cff */
[--C-:B------:R-:W-:Y:S01]  /*5d20*/  IMAD.X R11, RZ, RZ, R5.reuse, P4 ;  /* 0x000000ffff0b7224 */ /* 0x100fe200020e0605 */
[----:B------:R-:W-:Y:S01]  /*5d30*/  LOP3.LUT R4, R9, R4, RZ, 0x3c, !PT ;  /* 0x0000000409047212 */ /* 0x000fe200078e3cff */
[----:B------:R-:W0:Y:S01]  /*5d40*/  @P1 LDC R112, c[0x0][0xbec] ;  /* 0x0002fb00ff701b82 */ /* 0x000e220000000800 */
[----:B------:R-:W-:Y:S01]  /*5d50*/  IADD3.X R35, RZ, R37, RZ, P6, !PT ;  /* 0x00000025ff237210 */ /* 0x000fe200037fe4ff */
[-C--:B------:R-:W-:Y:S01]  /*5d60*/  FMUL.FTZ R46, R46, R10.reuse ;  /* 0x0000000a2e2e7220 */ /* 0x080fe20000410000 */
[----:B------:R-:W-:Y:S01]  /*5d70*/  IADD3 R113, P6, R36, 0x7000, RZ ;  /* 0x0000700024717810 */ /* 0x000fe20007fde0ff */
[-C--:B------:R-:W-:Y:S01]  /*5d80*/  FMUL.FTZ R51, R51, R10.reuse ;  /* 0x0000000a33337220 */ /* 0x080fe20000410000 */
[----:B------:R-:W-:Y:S01]  /*5d90*/  LOP3.LUT R44, R44, R45, RZ, 0x3c, !PT ;  /* 0x0000002d2c2c7212 */ /* 0x000fe200078e3cff */
[----:B------:R-:W-:Y:S01]  /*5da0*/  IMAD.X R45, RZ, RZ, R5, P0 ;  /* 0x000000ffff2d7224 */ /* 0x000fe200000e0605 */
[-C--:B------:R-:W-:Y:S01]  /*5db0*/  IADD3.X R41, RZ, R5.reuse, RZ, P2, !PT ;  /* 0x00000005ff297210 */ /* 0x080fe200017fe4ff */
[----:B------:R-:W1:Y:S01]  /*5dc0*/  @P1 LDC R115, c[0x0][0xbf0] ;  /* 0x0002fc00ff731b82 */ /* 0x000e620000000800 */
[-C--:B------:R-:W-:Y:S01]  /*5dd0*/  IADD3.X R9, RZ, R5.reuse, RZ, P5, !PT ;  /* 0x00000005ff097210 */ /* 0x080fe20002ffe4ff */
[----:B------:R-:W-:Y:S01]  /*5de0*/  FMUL.FTZ R50, R50, R10 ;  /* 0x0000000a32327220 */ /* 0x000fe20000410000 */
[----:B------:R-:W-:Y:S01]  /*5df0*/  MOV R110, R4 ;  /* 0x00000004006e7202 */ /* 0x000fe20000000f00 */
[-C--:B------:R-:W-:Y:S01]  /*5e00*/  FMUL.FTZ R55, R55, R10.reuse ;  /* 0x0000000a37377220 */ /* 0x080fe20000410000 */
[-C--:B------:R-:W-:Y:S01]  /*5e10*/  FMUL.FTZ R54, R54, R10.reuse ;  /* 0x0000000a36367220 */ /* 0x080fe20000410000 */
[-C--:B------:R-:W-:Y:S01]  /*5e20*/  FMUL.FTZ R59, R59, R10.reuse ;  /* 0x0000000a3b3b7220 */ /* 0x080fe20000410000 */
[-C--:B------:R-:W-:Y:S01]  /*5e30*/  FMUL.FTZ R58, R58, R10.reuse ;  /* 0x0000000a3a3a7220 */ /* 0x080fe20000410000 */
[----:B------:R-:W2:Y:S01]  /*5e40*/  LDC.64 R100, c[0x0][0xb98] ;  /* 0x0002e600ff647b82 */ /* 0x000ea20000000a00 */
        /* <DEDUP_REMOVED lines=14> */
[----:B------:R-:W-:Y:S01]  /*5f30*/  LOP3.LUT R5, R113, 0x380, RZ, 0xc0, !PT ;  /* 0x0000038071057812 */ /* 0x000fe200078ec0ff */
[----:B------:R-:W-:Y:S01]  /*5f40*/  USHF.R.S32.HI UR10, URZ, 0x1f, UR61 ;  /* 0x0000001f3f0a7899 */ /* 0x000fe2000801143d */
[----:B------:R-:W-:Y:S01]  /*5f50*/  LOP3.LUT R10, R31, 0x380, RZ, 0xc0, !PT ;  /* 0x000003801f0a7812 */ /* 0x000fe200078ec0ff */
[----:B------:R-:W-:Y:S01]  /*5f60*/  IMAD.U32 R12, RZ, RZ, UR6 ;  /* 0x00000006ff0c7e24 */ /* 0x000fe2000f8e00ff */
[----:B------:R-:W-:Y:S01]  /*5f70*/  F2FP.BF16.F32.PACK_AB R6, R6, R7 ;  /* 0x000000070606723e */ /* 0x000fe200000010ff */
[----:B------:R-:W-:Y:S01]  /*5f80*/  ULDC.64 UR6, c[0x0][0xb88] ;  /* 0x0002e20000067ab9 */ /* 0x000fe20000000a00 */
[----:B------:R-:W-:Y:S01]  /*5f90*/  R2UR UR13, R18 ;  /* 0x00000000120d72ca */ /* 0x000fe200000e0000 */
[----:B------:R-:W-:Y:S01]  /*5fa0*/  ULDC UR5, c[0x0][0xa88] ;  /* 0x0002a20000057ab9 */ /* 0x000fe20000000800 */
[----:B------:R-:W-:Y:S01]  /*5fb0*/  F2FP.BF16.F32.PACK_AB R7, R106, R109 ;  /* 0x0000006d6a07723e */ /* 0x000fe200000010ff */
[----:B--2---:R-:W-:Y:S01]  /*5fc0*/  IMAD.WIDE.U32 R12, R100, UR61, R12 ;  /* 0x0000003d640c7c25 */ /* 0x004fe2000f8e000c */
[----:B------:R-:W-:Y:S01]  /*5fd0*/  SHF.R.U64 R18, R5, 0x3, RZ ;  /* 0x0000000305127819 */ /* 0x000fe200000012ff */
[----:B------:R-:W-:Y:S01]  /*5fe0*/  ULDC.64 UR8, c[0x0][0xae8] ;  /* 0x0002ba0000087ab9 */ /* 0x000fe20000000a00 */
[----:B------:R-:W-:-:S02]  /*5ff0*/  LEA R109, R103, R164, 0x7 ;  /* 0x000000a4676d7211 */ /* 0x000fc400078e38ff */
[----:B------:R-:W-:Y:S02]  /*6000*/  SHF.R.U64 R10, R10, 0x3, RZ ;  /* 0x000000030a0a7819 */ /* 0x000fe400000012ff */
[----:B------:R-:W-:Y:S02]  /*6010*/  F2FP.BF16.F32.PACK_AB R4, R20, R97 ;  /* 0x000000611404723e */ /* 0x000fe400000010ff */
[----:B------:R-:W-:Y:S01]  /*6020*/  LOP3.LUT R20, R18, R113, RZ, 0x3c, !PT ;  /* 0x0000007112147212 */ /* 0x000fe200078e3cff */
[----:B0-----:R-:W-:Y:S01]  /*6030*/  @P1 IMAD.HI.U32 R18, R109, R112, RZ ;  /* 0x000000706d121227 */ /* 0x001fe200078e00ff */
[----:B------:R-:W-:Y:S02]  /*6040*/  LOP3.LUT R42, R10, R31, RZ, 0x3c, !PT ;  /* 0x0000001f0a2a7212 */ /* 0x000fe400078e3cff */
[----:B------:R-:W-:Y:S02]  /*6050*/  LOP3.LUT R10, R25, 0x380, RZ, 0xc0, !PT ;  /* 0x00000380190a7812 */ /* 0x000fe400078ec0ff */
[----:B------:R-:W-:Y:S01]  /*6060*/  MOV R97, R44 ;  /* 0x0000002c00617202 */ /* 0x000fe20000000f00 */
[----:B------:R-:W-:Y:S01]  /*6070*/  IMAD.MOV.U32 R45, RZ, RZ, R109 ;  /* 0x000000ffff2d7224 */ /* 0x000fe200078e006d */
[----:B------:R-:W-:-:S02]  /*6080*/  SHF.R.U64 R10, R10, 0x3, RZ ;  /* 0x000000030a0a7819 */ /* 0x000fc400000012ff */
[----:B------:R-:W-:Y:S02]  /*6090*/  IADD3 R29, P0, R36, 0x6000, RZ ;  /* 0x00006000241d7810 */ /* 0x000fe40007f1e0ff */
[----:B-1----:R-:W-:Y:S02]  /*60a0*/  @P1 SHF.R.U32.HI R45, RZ, R115, R18 ;  /* 0x00000073ff2d1219 */ /* 0x002fe40000011612 */
[----:B------:R-:W-:Y:S01]  /*60b0*/  F2FP.BF16.F32.PACK_AB R5, R104, R107 ;  /* 0x0000006b6805723e */ /* 0x000fe200000010ff */
[----:B------:R-:W-:Y:S01]  /*60c0*/  BAR.SYNC.DEFER_BLOCKING 0x1, 0x100 ;  /* 0x0044000000007b1d */ /* 0x000fe20000010000 */
[----:B------:R-:W-:Y:S02]  /*60d0*/  LOP3.LUT R10, R10, R25, RZ, 0x3c, !PT ;  /* 0x000000190a0a7212 */ /* 0x000fe400078e3cff */
[----:B------:R-:W-:Y:S02]  /*60e0*/  LOP3.LUT R28, R29, 0x380, RZ, 0xc0, !PT ;  /* 0x000003801d1c7812 */ /* 0x000fe400078ec0ff */
[----:B------:R-:W-:Y:S01]  /*60f0*/  MOV R18, R38 ;  /* 0x0000002600127202 */ /* 0x000fe20000000f00 */
[----:B------:R-:W-:Y:S01]  /*6100*/  IMAD.MOV R39, RZ, RZ, -R45 ;  /* 0x000000ffff277224 */ /* 0x000fe200078e0a2d */
[----:B------:R-:W-:-:S02]  /*6110*/  SHF.R.U64 R28, R28, 0x3, RZ ;  /* 0x000000031c1c7819 */ /* 0x000fc400000012ff */
[----:B------:R-:W-:Y:S01]  /*6120*/  MOV R107, R10 ;  /* 0x0000000a006b7202 */ /* 0x000fe20000000f00 */
[----:B------:R-:W-:Y:S01]  /*6130*/  IMAD R11, R0, R39, R109 ;  /* 0x00000027000b7224 */ /* 0x000fe200078e026d */
[----:B------:R-:W-:Y:S02]  /*6140*/  LOP3.LUT R8, R21, 0x380, RZ, 0xc0, !PT ;  /* 0x0000038015087812 */ /* 0x000fe400078ec0ff */
[----:B------:R-:W-:Y:S01]  /*6150*/  LOP3.LUT R28, R28, R29, RZ, 0x3c, !PT ;  /* 0x0000001d1c1c7212 */ /* 0x000fe200078e3cff */
[----:B------:R-:W-:Y:S01]  /*6160*/  IMAD.X R29, RZ, RZ, R37, P0 ;  /* 0x000000ffff1d7224 */ /* 0x000fe200000e0625 */
[----:B------:R-:W-:Y:S02]  /*6170*/  IADD3 R25, P3, R36, 0x4000, RZ ;  /* 0x0000400024197810 */ /* 0x000fe40007f7e0ff */
[----:B------:R-:W-:Y:S02]  /*6180*/  SHF.R.S32.HI R39, RZ, 0x1f, R45 ;  /* 0x0000001fff277819 */ /* 0x000fe4000001142d */
[----:B------:R-:W-:-:S02]  /*6190*/  SHF.R.S32.HI R10, RZ, 0x1f, R11 ;  /* 0x0000001fff0a7819 */ /* 0x000fc4000001140b */
[----:B------:R-:W-:Y:S02]  /*61a0*/  IADD3 R12, P0, R45, R12, RZ ;  /* 0x0000000c2d0c7210 */ /* 0x000fe40007f1e0ff */
[----:B------:R-:W-:Y:S01]  /*61b0*/  SHF.R.U64 R8, R8, 0x3, RZ ;  /* 0x0000000308087819 */ /* 0x000fe200000012ff */
[----:B------:R0:W-:Y:S01]  /*61c0*/  STSM.16.M88.4 [R110], R4 ;  /* 0x000000046e007844 */ /* 0x0001e20000000200 */
[----:B------:R-:W-:Y:S01]  /*61d0*/  IADD3 R27, P2, R36, 0x5000, RZ ;  /* 0x00005000241b7810 */ /* 0x000fe20007f5e0ff */
[----:B------:R-:W-:Y:S01]  /*61e0*/  IMAD R10, R10, UR6, RZ ;  /* 0x000000060a0a7c24 */ /* 0x000fe2000f8e02ff */
[----:B------:R-:W-:Y:S02]  /*61f0*/  LOP3.LUT R24, R25, 0x380, RZ, 0xc0, !PT ;  /* 0x0000038019187812 */ /* 0x000fe400078ec0ff */
[----:B------:R-:W-:Y:S02]  /*6200*/  LOP3.LUT R8, R8, R21, RZ, 0x3c, !PT ;  /* 0x0000001508087212 */ /* 0x000fe400078e3cff */
[----:B------:R-:W-:-:S02]  /*6210*/  LOP3.LUT R26, R27, 0x380, RZ, 0xc0, !PT ;  /* 0x000003801b1a7812 */ /* 0x000fc400078ec0ff */
[----:B------:R-:W-:Y:S02]  /*6220*/  MOV R15, R14 ;  /* 0x0000000e000f7202 */ /* 0x000fe40000000f00 */
[----:B------:R-:W-:Y:S02]  /*6230*/  SHF.R.U64 R24, R24, 0x3, RZ ;  /* 0x0000000318187819 */ /* 0x000fe400000012ff */
[----:B------:R-:W-:Y:S01]  /*6240*/  MOV R106, R40 ;  /* 0x00000028006a7202 */ /* 0x000fe20000000f00 */
[----:B------:R-:W-:Y:S01]  /*6250*/  IMAD R40, R103, 0x80, R163 ;  /* 0x0000008067287824 */ /* 0x000fe200078e02a3 */
[----:B------:R-:W-:Y:S01]  /*6260*/  MOV R14, R8 ;  /* 0x00000008000e7202 */ /* 0x000fe20000000f00 */
[----:B0-----:R-:W-:Y:S01]  /*6270*/  IMAD R4, R100, UR10, RZ ;  /* 0x0000000a64047c24 */ /* 0x001fe2000f8e02ff */
[----:B------:R-:W-:Y:S02]  /*6280*/  F2FP.BF16.F32.PACK_AB R5, R108, R111 ;  /* 0x0000006f6c05723e */ /* 0x000fe400000010ff */
[----:B------:R-:W-:Y:S01]  /*6290*/  F2FP.BF16.F32.PACK_AB R6, R93, R94 ;  /* 0x0000005e5d06723e */ /* 0x000fe200000010ff */
[----:B------:R-:W-:Y:S01]  /*62a0*/  IMAD R101, R101, UR61, R4 ;  /* 0x0000003d65657c24 */ /* 0x000fe2000f8e0204 */
[----:B------:R-:W-:-:S02]  /*62b0*/  F2FP.BF16.F32.PACK_AB R4, R95, R96 ;  /* 0x000000605f04723e */ /* 0x000fc400000010ff */
[----:B------:R-:W-:Y:S02]  /*62c0*/  F2FP.BF16.F32.PACK_AB R7, R102, R105 ;  /* 0x000000696607723e */ /* 0x000fe400000010ff */
[----:B------:R-:W-:Y:S01]  /*62d0*/  IADD3.X R13, R39, R13, R101, P0, !PT ;  /* 0x0000000d270d7210 */ /* 0x000fe200007fe465 */
[----:B------:R-:W-:Y:S01]  /*62e0*/  IMAD R39, R11, UR7, R10 ;  /* 0x000000070b277c24 */ /* 0x000fe2000f8e020a */
[----:B------:R-:W-:Y:S01]  /*62f0*/  SHF.R.U64 R26, R26, 0x3, RZ ;  /* 0x000000031a1a7819 */ /* 0x000fe200000012ff */
[----:B------:R0:W-:Y:S01]  /*6300*/  STSM.16.M88.4 [R15], R4 ;  /* 0x000000040f007844 */ /* 0x0001e20000000200 */
[----:B------:R-:W-:Y:S01]  /*6310*/  F2FP.BF16.F32.PACK_AB R8, R3, R92 ;  /* 0x0000005c0308723e */ /* 0x000fe200000010ff */
[----:B------:R-:W-:Y:S01]  /*6320*/  IMAD.WIDE.U32 R12, R11, UR6, R12 ;  /* 0x000000060b0c7c25 */ /* 0x000fe2000f8e000c */
[----:B------:R-:W-:Y:S01]  /*6330*/  LOP3.LUT R24, R24, R25, RZ, 0x3c, !PT ;  /* 0x0000001918187212 */ /* 0x000fe200078e3cff */
[----:B------:R-:W-:Y:S01]  /*6340*/  ULDC.64 UR6, c[0x0][0xb50] ;  /* 0x0002d40000067ab9 */ /* 0x000fe20000000a00 */
[----:B------:R-:W-:Y:S01]  /*6350*/  LOP3.LUT P0, RZ, R23, 0x3, RZ, 0xc0, !PT ;  /* 0x0000000317ff7812 */ /* 0x000fe2000780c0ff */
[----:B------:R-:W-:Y:S01]  /*6360*/  IMAD R3, R0, UR5, RZ ;  /* 0x0000000500037c24 */ /* 0x000fe2000f8e02ff */
[----:B------:R-:W-:Y:S01]  /*6370*/  F2FP.BF16.F32.PACK_AB R9, R98, R99 ;  /* 0x000000636209723e */ /* 0x000fe200000010ff */
[----:B------:R-:W-:Y:S01]  /*6380*/  IMAD.X R25, RZ, RZ, R37, P3 ;  /* 0x000000ffff197224 */ /* 0x000fe200018e0625 */
[----:B------:R-:W-:-:S02]  /*6390*/  F2FP.BF16.F32.PACK_AB R10, R90, R91 ;  /* 0x0000005b5a0a723e */ /* 0x000fc400000010ff */
[----:B------:R-:W-:Y:S02]  /*63a0*/  F2FP.BF16.F32.PACK_AB R11, R47, R46 ;  /* 0x0000002e2f0b723e */ /* 0x000fe400000010ff */
[----:B------:R-:W-:Y:S02]  /*63b0*/  LEA R38, P3, R12, UR6, 0x2 ;  /* 0x000000060c267c11 */ /* 0x000fe4000f8610ff */
[----:B------:R-:W-:Y:S01]  /*63c0*/  LOP3.LUT R26, R26, R27, RZ, 0x3c, !PT ;  /* 0x0000001b1a1a7212 */ /* 0x000fe200078e3cff */
[----:B0-----:R-:W-:Y:S01]  /*63d0*/  IMAD.IADD R5, R13, 0x1, R39 ;  /* 0x000000010d057824 */ /* 0x001fe200078e0227 */
[C---:B------:R-:W-:Y:S01]  /*63e0*/  IADD3 R4, R40.reuse, 0x8, RZ ;  /* 0x0000000828047810 */ /* 0x040fe20007ffe0ff */
[----:B------:R0:W-:Y:S01]  /*63f0*/  STSM.16.M88.4 [R14], R8 ;  /* 0x000000080e007844 */ /* 0x0001e20000000200 */
[----:B------:R-:W-:Y:S02]  /*6400*/  IADD3.X R27, RZ, R37, RZ, P2, !PT ;  /* 0x00000025ff1b7210 */ /* 0x000fe400017fe4ff */
[-C--:B------:R-:W-:Y:S01]  /*6410*/  ISETP.GE.OR P2, PT, R40, R3.reuse, P0 ;  /* 0x000000032800720c */ /* 0x080fe20000746670 */
[----:B------:R-:W-:Y:S01]  /*6420*/  SHFL.IDX PT, R90, R38, RZ, 0x1c1f ;  /* 0x001c1fff265a7589 */ /* 0x000fe200000e0000 */
[----:B------:R-:W-:-:S02]  /*6430*/  ISETP.GE.OR P0, PT, R4, R3, P0 ;  /* 0x000000030400720c */ /* 0x000fc40000706670 */
[----:B------:R-:W-:Y:S02]  /*6440*/  LEA.HI.X R39, R12, UR7, R5, 0x2, P3 ;  /* 0x000000070c277c11 */ /* 0x000fe400098f1405 */
[----:B------:R-:W-:Y:S02]  /*6450*/  F2FP.BF16.F32.PACK_AB R4, R49, R48 ;  /* 0x000000303104723e */ /* 0x000fe400000010ff */
[----:B------:R-:W-:Y:S01]  /*6460*/  F2FP.BF16.F32.PACK_AB R5, R51, R50 ;  /* 0x000000323305723e */ /* 0x000fe200000010ff */
[----:B------:R-:W1:Y:S01]  /*6470*/  SHFL.IDX PT, R91, R39, RZ, 0x1c1f ;  /* 0x001c1fff275b7589 */ /* 0x000e6200000e0000 */
[----:B------:R-:W-:Y:S02]  /*6480*/  F2FP.BF16.F32.PACK_AB R6, R53, R52 ;  /* 0x000000343506723e */ /* 0x000fe400000010ff */
[----:B------:R-:W-:Y:S02]  /*6490*/  F2FP.BF16.F32.PACK_AB R7, R55, R54 ;  /* 0x000000363707723e */ /* 0x000fe400000010ff */
[----:B------:R-:W-:-:S02]  /*64a0*/  F2FP.BF16.F32.PACK_AB R12, R57, R56 ;  /* 0x00000038390c723e */ /* 0x000fc400000010ff */
[----:B------:R-:W-:Y:S01]  /*64b0*/  F2FP.BF16.F32.PACK_AB R13, R59, R58 ;  /* 0x0000003a3b0d723e */ /* 0x000fe200000010ff */
[----:B------:R-:W-:Y:S01]  /*64c0*/  STSM.16.M88.4 [R107], R4 ;  /* 0x000000046b007844 */ /* 0x000fe20000000200 */
[----:B0-----:R-:W-:Y:S01]  /*64d0*/  F2FP.BF16.F32.PACK_AB R14, R61, R60 ;  /* 0x0000003c3d0e723e */ /* 0x001fe200000010ff */
[----:B------:R-:W0:Y:S01]  /*64e0*/  @P1 LDC R59, c[0x0][0xbec] ;  /* 0x0002fb00ff3b1b82 */ /* 0x000e220000000800 */
[----:B------:R-:W-:Y:S01]  /*64f0*/  F2FP.BF16.F32.PACK_AB R15, R63, R62 ;  /* 0x0000003e3f0f723e */ /* 0x000fe200000010ff */
[----:B------:R-:W-:Y:S01]  /*6500*/  SHFL.IDX PT, R56, R38, 0x1, 0x1c1f ;  /* 0x003c1f0026387f89 */ /* 0x000fe200000e0000 */
[----:B------:R-:W-:Y:S02]  /*6510*/  F2FP.BF16.F32.PACK_AB R72, R73, R72 ;  /* 0x000000484948723e */ /* 0x000fe400000010ff */
[----:B------:R-:W-:Y:S01]  /*6520*/  F2FP.BF16.F32.PACK_AB R8, R65, R64 ;  /* 0x000000404108723e */ /* 0x000fe200000010ff */
[----:B------:R2:W-:Y:S01]  /*6530*/  STSM.16.M88.4 [R18], R12 ;  /* 0x0000000c12007844 */ /* 0x0005e20000000200 */
[----:B------:R-:W-:Y:S01]  /*6540*/  F2FP.BF16.F32.PACK_AB R9, R67, R66 ;  /* 0x000000424309723e */ /* 0x000fe200000010ff */
[----:B------:R-:W3:Y:S01]  /*6550*/  @P1 LDC R61, c[0x0][0xbf0] ;  /* 0x0002fc00ff3d1b82 */ /* 0x000ee20000000800 */
[----:B------:R-:W-:Y:S01]  /*6560*/  F2FP.BF16.F32.PACK_AB R10, R69, R68 ;  /* 0x00000044450a723e */ /* 0x000fe200000010ff */
[----:B------:R-:W4:Y:S01]  /*6570*/  SHFL.IDX PT, R57, R39, 0x1, 0x1c1f ;  /* 0x003c1f0027397f89 */ /* 0x000f2200000e0000 */
[----:B------:R-:W-:-:S02]  /*6580*/  F2FP.BF16.F32.PACK_AB R11, R71, R70 ;  /* 0x00000046470b723e */ /* 0x000fc400000010ff */
[----:B------:R-:W-:Y:S02]  /*6590*/  F2FP.BF16.F32.PACK_AB R73, R75, R74 ;  /* 0x0000004a4b49723e */ /* 0x000fe400000010ff */
[----:B------:R-:W-:Y:S01]  /*65a0*/  F2FP.BF16.F32.PACK_AB R80, R81, R80 ;  /* 0x000000505150723e */ /* 0x000fe200000010ff */
[----:B------:R4:W-:Y:S01]  /*65b0*/  STSM.16.M88.4 [R106], R8 ;  /* 0x000000086a007844 */ /* 0x0009e20000000200 */
[----:B------:R-:W-:Y:S02]  /*65c0*/  MOV R104, R42 ;  /* 0x0000002a00687202 */ /* 0x000fe40000000f00 */
[----:B------:R-:W-:Y:S02]  /*65d0*/  F2FP.BF16.F32.PACK_AB R74, R77, R76 ;  /* 0x0000004c4d4a723e */ /* 0x000fe400000010ff */
[----:B------:R-:W-:Y:S02]  /*65e0*/  F2FP.BF16.F32.PACK_AB R75, R79, R78 ;  /* 0x0000004e4f4b723e */ /* 0x000fe400000010ff */
[----:B------:R-:W-:-:S02]  /*65f0*/  F2FP.BF16.F32.PACK_AB R81, R83, R82 ;  /* 0x000000525351723e */ /* 0x000fc400000010ff */
[----:B------:R-:W-:Y:S01]  /*6600*/  F2FP.BF16.F32.PACK_AB R82, R85, R84 ;  /* 0x000000545552723e */ /* 0x000fe200000010ff */
[----:B------:R0:W-:Y:S01]  /*6610*/  STSM.16.M88.4 [R104], R72 ;  /* 0x0000004868007844 */ /* 0x0001e20000000200 */
[----:B------:R-:W-:Y:S02]  /*6620*/  F2FP.BF16.F32.PACK_AB R83, R87, R86 ;  /* 0x000000565753723e */ /* 0x000fe400000010ff */
[C---:B------:R-:W-:Y:S02]  /*6630*/  LOP3.LUT R21, R36.reuse, 0x380, RZ, 0xc0, !PT ;  /* 0x0000038024157812 */ /* 0x040fe400078ec0ff */
[C---:B------:R-:W-:Y:S01]  /*6640*/  IADD3 R33, P5, R36.reuse, 0x2000, RZ ;  /* 0x0000200024217810 */ /* 0x040fe20007fbe0ff */
[----:B------:R0:W-:Y:S01]  /*6650*/  STSM.16.M88.4 [R97], R80 ;  /* 0x0000005061007844 */ /* 0x0001e20000000200 */
[----:B--2---:R-:W-:Y:S01]  /*6660*/  IMAD R18, R17, 0x20, R22 ;  /* 0x0000002011127824 */ /* 0x004fe200078e0216 */
[----:B------:R-:W-:Y:S01]  /*6670*/  SHF.R.U64 R21, R21, 0x3, RZ ;  /* 0x0000000315157819 */ /* 0x000fe200000012ff */
[----:B------:R-:W-:Y:S01]  /*6680*/  BAR.SYNC.DEFER_BLOCKING 0x1, 0x100 ;  /* 0x0044000000007b1d */ /* 0x000fe20000010000 */
[----:B------:R-:W-:Y:S01]  /*6690*/  IADD3 R31, P4, R36, 0x3000, RZ ;  /* 0x00003000241f7810 */ /* 0x000fe20007f9e0ff */
[----:B------:R-:W-:Y:S01]  /*66a0*/  UIMAD UR5, UR12, UR8, URZ ;  /* 0x000000080c0572a4 */ /* 0x000fe2000f8e023f */
[----:B------:R-:W-:Y:S01]  /*66b0*/  LOP3.LUT R36, R21, R36, RZ, 0x3c, !PT ;  /* 0x0000002415247212 */ /* 0x000fe200078e3cff */
[----:B------:R-:W-:Y:S01]  /*66c0*/  IMAD.X R21, RZ, RZ, R37, P6 ;  /* 0x000000ffff157224 */ /* 0x000fe200030e0625 */
[----:B------:R-:W-:Y:S01]  /*66d0*/  UIMAD.WIDE.U32 UR6, UR11, UR8, URZ ;  /* 0x000000080b0672a5 */ /* 0x000fe2000f8e003f */
[----:B------:R-:W-:Y:S01]  /*66e0*/  LOP3.LUT R32, R33, 0x380, RZ, 0xc0, !PT ;  /* 0x0000038021207812 */ /* 0x000fe200078ec0ff */
[----:B------:R-:W-:Y:S01]  /*66f0*/  UIMAD UR5, UR11, UR9, UR5 ;  /* 0x000000090b0572a4 */ /* 0x000fe2000f8e0205 */
[----:B------:R-:W-:-:S02]  /*6700*/  LOP3.LUT R30, R31, 0x380, RZ, 0xc0, !PT ;  /* 0x000003801f1e7812 */ /* 0x000fc400078ec0ff */
[----:B------:R-:W-:Y:S01]  /*6710*/  ULDC.64 UR8, c[0x0][0xaf0] ;  /* 0x0002bc0000087ab9 */ /* 0x000fe20000000a00 */
[----:B-1----:R1:W-:Y:S01]  /*6720*/  @!P2 ST.E desc[UR36][R90.64], R89 ;  /* 0x000000595a00a985 */ /* 0x0023e2000c101924 */
[----:B------:R-:W-:Y:S01]  /*6730*/  UIADD3 UR7, UR7, UR5, URZ ;  /* 0x0000000507077290 */ /* 0x000fe2000fffe03f */
[----:B------:R-:W-:Y:S02]  /*6740*/  SHF.R.U64 R32, R32, 0x3, RZ ;  /* 0x0000000320207819 */ /* 0x000fe400000012ff */
[----:B----4-:R1:W-:Y:S01]  /*6750*/  @!P0 ST.E desc[UR36][R56.64], R88 ;  /* 0x0000005838008985 */ /* 0x0103e2000c101924 */
[----:B------:R-:W-:Y:S01]  /*6760*/  UIMAD UR5, UR10, UR8, URZ ;  /* 0x000000080a0572a4 */ /* 0x000fe2000f8e023f */
[----:B------:R-:W-:Y:S02]  /*6770*/  SHF.R.U64 R30, R30, 0x3, RZ ;  /* 0x000000031e1e7819 */ /* 0x000fe400000012ff */
[----:B------:R2:W5:Y:S01]  /*6780*/  LD.E.128 R44, desc[UR36][R34.64] ;  /* 0x00000024222c7980 */ /* 0x000562000c101d00 */
[----:B------:R-:W-:Y:S01]  /*6790*/  UIMAD.WIDE.U32 UR6, UR61, UR8, UR6 ;  /* 0x000000083d0672a5 */ /* 0x000fe2000f8e0006 */
[----:B------:R-:W-:-:S02]  /*67a0*/  LOP3.LUT R32, R32, R33, RZ, 0x3c, !PT ;  /* 0x0000002120207212 */ /* 0x000fc400078e3cff */
[----:B------:R4:W5:Y:S04]  /*67b0*/  LD.E.128 R52, desc[UR36][R24.64] ;  /* 0x0000002418347980 */ /* 0x000968000c101d00 */
[----:B------:R3:W5:Y:S01]  /*67c0*/  LD.E.128 R8, desc[UR36][R20.64] ;  /* 0x0000002414087980 */ /* 0x000762000c101d00 */
[----:B------:R-:W-:Y:S01]  /*67d0*/  UIMAD UR5, UR61, UR9, UR5 ;  /* 0x000000093d0572a4 */ /* 0x000fe2000f8e0205 */
[----:B--2---:R-:W2:Y:S01]  /*67e0*/  LDC.64 R34, c[0x0][0xae0] ;  /* 0x0002b800ff227b82 */ /* 0x004ea20000000a00 */
[----:B------:R-:W-:Y:S01]  /*67f0*/  LOP3.LUT R30, R30, R31, RZ, 0x3c, !PT ;  /* 0x0000001f1e1e7212 */ /* 0x000fe200078e3cff */
[----:B------:R-:W-:Y:S01]  /*6800*/  IMAD.X R33, RZ, RZ, R37, P5 ;  /* 0x000000ffff217224 */ /* 0x000fe200028e0625 */
[----:B------:R1:W5:Y:S01]  /*6810*/  LD.E.128 R48, desc[UR36][R26.64] ;  /* 0x000000241a307980 */ /* 0x000362000c101d00 */
[----:B----4-:R-:W-:-:S02]  /*6820*/  IMAD R24, R103, 0x80, R18 ;  /* 0x0000008067187824 */ /* 0x010fc400078e0212 */
[----:B------:R-:W-:Y:S01]  /*6830*/  IMAD.X R31, RZ, RZ, R37, P4 ;  /* 0x000000ffff1f7224 */ /* 0x000fe200020e0625 */
[----:B------:R-:W-:Y:S01]  /*6840*/  UIADD3 UR7, UR7, UR5, URZ ;  /* 0x0000000507077290 */ /* 0x000fe2000fffe03f */
[----:B0-----:R-:W-:Y:S01]  /*6850*/  @P1 IMAD.HI.U32 R18, R24, R59, RZ ;  /* 0x0000003b18121227 */ /* 0x001fe200078e00ff */
[----:B---3--:R-:W-:Y:S01]  /*6860*/  MOV R20, R24 ;  /* 0x0000001800147202 */ /* 0x008fe20000000f00 */
[----:B------:R-:W5:Y:S03]  /*6870*/  LD.E.128 R36, desc[UR36][R36.64] ;  /* 0x0000002424247980 */ /* 0x000f66000c101d00 */
[----:B------:R-:W-:Y:S01]  /*6880*/  @P1 SHF.R.U32.HI R20, RZ, R61, R18 ;  /* 0x0000003dff141219 */ /* 0x000fe20000011612 */
[----:B------:R-:W5:Y:S03]  /*6890*/  LD.E.128 R40, desc[UR36][R32.64] ;  /* 0x0000002420287980 */ /* 0x000f66000c101d00 */
[--C-:B------:R-:W-:Y:S01]  /*68a0*/  SHF.R.S32.HI R21, RZ, 0x1f, R20.reuse ;  /* 0x0000001fff157819 */ /* 0x100fe20000011414 */
[----:B------:R-:W-:Y:S01]  /*68b0*/  IMAD.MOV R25, RZ, RZ, -R20 ;  /* 0x000000ffff197224 */ /* 0x000fe200078e0a14 */
[----:B------:R0:W5:Y:S03]  /*68c0*/  LD.E.128 R4, desc[UR36][R30.64] ;  /* 0x000000241e047980 */ /* 0x000166000c101d00 */
[----:B------:R-:W-:Y:S01]  /*68d0*/  IMAD R25, R0, R25, R24 ;  /* 0x0000001900197224 */ /* 0x000fe200078e0218 */
[----:B------:R3:W5:Y:S01]  /*68e0*/  LD.E.128 R12, desc[UR36][R28.64] ;  /* 0x000000241c0c7980 */ /* 0x000762000c101d00 */
[-C--:B--2---:R-:W-:Y:S01]  /*68f0*/  IMAD R21, R21, R34.reuse, RZ ;  /* 0x0000002215157224 */ /* 0x084fe200078e02ff */
[----:B------:R-:W-:Y:S01]  /*6900*/  @!PT LDS RZ, [RZ] ;  /* 0x00000000fffff984 */ /* 0x000fe20000000800 */
[----:B------:R-:W-:Y:S01]  /*6910*/  @!PT LDS RZ, [RZ] ;  /* 0x00000000fffff984 */ /* 0x000fe20000000800 */
[----:B------:R-:W-:Y:S01]  /*6920*/  @!PT LDS RZ, [RZ] ;  /* 0x00000000fffff984 */ /* 0x000fe20000000800 */
[----:B------:R-:W-:Y:S01]  /*6930*/  @!PT LDS RZ, [RZ] ;  /* 0x00000000fffff984 */ /* 0x000fe20000000800 */
[----:B------:R2:W-:Y:S06]  /*6940*/  MEMBAR.ALL.CTA ;  /* 0x0000000000007992 */ /* 0x0005ec0000008000 */
[----:B--2---:R-:W2:Y:S01]  /*6950*/  FENCE.VIEW.ASYNC.S ;  /* 0x00000000000073c6 */ /* 0x004ea20000000000 */
[C---:B-1----:R-:W-:Y:S01]  /*6960*/  IMAD R27, R20.reuse, R35, R21 ;  /* 0x00000023141b7224 */ /* 0x042fe200078e0215 */
[----:B------:R-:W-:Y:S01]  /*6970*/  SHF.R.S32.HI R0, RZ, 0x1f, R25 ;  /* 0x0000001fff007819 */ /* 0x000fe20000011419 */
[----:B------:R-:W-:Y:S01]  /*6980*/  IMAD.WIDE.U32 R20, R20, R34, UR6 ;  /* 0x0000000614147e25 */ /* 0x000fe2000f8e0022 */
[----:B------:R-:W-:-:S03]  /*6990*/  ULDC.64 UR6, c[0x0][0xad8] ;  /* 0x0002b60000067ab9 */ /* 0x000fc60000000a00 */
[----:B------:R-:W-:Y:S02]  /*69a0*/  IMAD.IADD R21, R21, 0x1, R27 ;  /* 0x0000000115157824 */ /* 0x000fe400078e021b */
[----:B------:R-:W-:Y:S02]  /*69b0*/  IMAD R18, R0, UR6, RZ ;  /* 0x0000000600127c24 */ /* 0x000fe4000f8e02ff */
[----:B0-----:R-:W-:Y:S01]  /*69c0*/  IMAD R30, R103, 0x80, R22 ;  /* 0x00000080671e7824 */ /* 0x001fe200078e0216 */
[----:B------:R-:W-:Y:S01]  /*69d0*/  UIADD3 UR4, UR4, 0x2a820, URZ ;  /* 0x0002a82004047890 */ /* 0x000fe2000fffe03f */
[C---:B------:R-:W-:Y:S02]  /*69e0*/  IMAD R27, R25.reuse, UR7, R18 ;  /* 0x00000007191b7c24 */ /* 0x040fe4000f8e0212 */
[----:B------:R-:W-:Y:S01]  /*69f0*/  IMAD.WIDE.U32 R20, R25, UR6, R20 ;  /* 0x0000000619147c25 */ /* 0x000fe2000f8e0014 */
[----:B------:R-:W-:Y:S01]  /*6a00*/  UIADD3 UR38, UR38, 0x1, URZ ;  /* 0x0000000126267890 */ /* 0x000fe2000fffe03f */
[-C--:B------:R-:W-:Y:S01]  /*6a10*/  ISETP.GE.AND P1, PT, R30, R3.reuse, PT ;  /* 0x000000031e00720c */ /* 0x080fe20003f26270 */
[----:B------:R-:W-:Y:S01]  /*6a20*/  ULDC.64 UR6, c[0x0][0xa80] ;  /* 0x0002a00000067ab9 */ /* 0x000fe20000000a00 */
[----:B------:R-:W-:Y:S01]  /*6a30*/  IMAD.IADD R21, R21, 0x1, R27 ;  /* 0x0000000115157824 */ /* 0x000fe200078e021b */
[----:B------:R-:W-:Y:S01]  /*6a40*/  UPRMT UR4, URZ, 0x654, UR4 ;  /* 0x000006543f047896 */ /* 0x000fe20008000004 */
[----:B---3--:R-:W-:Y:S01]  /*6a50*/  LEA R28, P2, R20, UR6, 0x1 ;  /* 0x00000006141c7c11 */ /* 0x008fe2000f8408ff */
[----:B------:R-:W-:Y:S01]  /*6a60*/  ULDC UR5, c[0x0][0xc] ;  /* 0x0000030000057ab9 */ /* 0x000fe20000000800 */
[----:B------:R-:W-:Y:S01]  /*6a70*/  UISETP.NE.AND UP0, UPT, UR38, 0x2, UPT ;  /* 0x000000022600788c */ /* 0x000fe2000bf05270 */
[----:B------:R-:W-:Y:S01]  /*6a80*/  IADD3 R0, R30, 0x20, RZ ;  /* 0x000000201e007810 */ /* 0x000fe20007ffe0ff */
[----:B------:R-:W-:Y:S01]  /*6a90*/  UIADD3 UR13, UR5, UR13, URZ ;  /* 0x0000000d050d7290 */ /* 0x000fe2000fffe03f */
[----:B------:R-:W-:Y:S01]  /*6aa0*/  LEA.HI.X R29, R20, UR7, R21, 0x1, P2 ;  /* 0x00000007141d7c11 */ /* 0x000fe200090f0c15 */
[----:B------:R-:W-:Y:S01]  /*6ab0*/  USEL UR6, URZ, 0x1, UP0 ;  /* 0x000000013f067887 */ /* 0x000fe20008000000 */
[-C--:B------:R-:W-:Y:S01]  /*6ac0*/  ISETP.GE.AND P3, PT, R0, R3.reuse, PT ;  /* 0x000000030000720c */ /* 0x080fe20003f66270 */
[----:B------:R-:W-:Y:S01]  /*6ad0*/  VIADD R0, R30, 0x40 ;  /* 0x000000401e007836 */ /* 0x000fe20000000000 */
[----:B------:R-:W-:Y:S01]  /*6ae0*/  USEL UR38, UR38, URZ, UP0 ;  /* 0x0000003f26267287 */ /* 0x000fe20008000000 */
[----:B--2---:R0:W1:Y:S01]  /*6af0*/  SHFL.IDX PT, R26, R28, RZ, 0x181f ;  /* 0x00181fff1c1a7589 */ /* 0x00406200000e0000 */
[----:B------:R-:W-:Y:S01]  /*6b00*/  ULOP3.LUT UR39, UR39, UR6, URZ, 0x3c, !UPT ;  /* 0x0000000627277292 */ /* 0x000fe2000f8e3c3f */
[----:B------:R-:W-:Y:S01]  /*6b10*/  IMAD.U32 R18, RZ, RZ, UR13 ;  /* 0x0000000dff127e24 */ /* 0x000fe2000f8e00ff */
[----:B------:R-:W-:Y:S01]  /*6b20*/  SYNCS.ARRIVE.TRANS64.RED.A1T0 RZ, [UR4], RZ ;  /* 0x000000ffffff79a7 */ /* 0x000fe20008100404 */
[----:B------:R0:W2:Y:S01]  /*6b30*/  SHFL.IDX PT, R27, R29, RZ, 0x181f ;  /* 0x00181fff1d1b7589 */ /* 0x0000a200000e0000 */
[----:B------:R-:W-:Y:S01]  /*6b40*/  BSSY B0, `(.L_x_31) ;  /* 0x000000b000007945 */ /* 0x000fe20003800000 */
[----:B------:R-:W-:-:S03]  /*6b50*/  ISETP.GE.AND P0, PT, R0, R3, PT ;  /* 0x000000030000720c */ /* 0x000fc60003f06270 */
[----:B------:R-:W-:Y:S10]  /*6b60*/  @P1 BRA `(.L_x_32) ;  /* 0x0000000000201947 */ /* 0x000ff40003800000 */
[----:B------:R-:W-:Y:S02]  /*6b70*/  ULDC UR4, c[0x0][0xac8] ;  /* 0x0002b20000047ab9 */ /* 0x000fe40000000800 */
[----:B------:R-:W-:Y:S02]  /*6b80*/  ISETP.GE.AND P2, PT, R16, UR4, PT ;  /* 0x0000000410007c0c */ /* 0x000fe4000bf46270 */
[----:B------:R-:W-:-:S11]  /*6b90*/  ISETP.GE.AND P1, PT, R2, UR4, PT ;  /* 0x0000000402007c0c */ /* 0x000fd6000bf26270 */
[----:B-1----:R-:W-:Y:S02]  /*6ba0*/  @!P2 LEA R24, P4, R16, R26, 0x1 ;  /* 0x0000001a1018a211 */ /* 0x002fe400078808ff */
[----:B--2---:R-:W-:Y:S02]  /*6bb0*/  @!P1 IMAD.WIDE R20, R2, 0x2, R26 ;  /* 0x0000000202149825 */ /* 0x004fe400078e021a */
[----:B------:R-:W-:-:S03]  /*6bc0*/  @!P2 LEA.HI.X R25, R16, R27, R168, 0x1, P4 ;  /* 0x0000001b1019a211 */ /* 0x000fc600020f0ca8 */
[----:B-----5:R3:W-:Y:S04]  /*6bd0*/  @!P1 ST.E.128 desc[UR36][R20.64], R36 ;  /* 0x0000002414009985 */ /* 0x0207e8000c101d24 */
[----:B------:R3:W-:Y:S02]  /*6be0*/  @!P2 ST.E.128 desc[UR36][R24.64], R52 ;  /* 0x000000341800a985 */ /* 0x0007e4000c101d24 */
.L_x_32:
[----:B------:R-:W-:Y:S05]  /*6bf0*/  BSYNC B0 ;  /* 0x0000000000007941 */ /* 0x000fea0003800000 */
.L_x_31:
[----:B--2---:R2:W4:Y:S01]  /*6c00*/  SHFL.IDX PT, R27, R29, 0x1, 0x181f ;  /* 0x00381f001d1b7f89 */ /* 0x00452200000e0000 */
[----:B------:R-:W-:Y:S03]  /*6c10*/  BSSY B0, `(.L_x_33) ;  /* 0x000000b000007945 */ /* 0x000fe60003800000 */
[----:B-1----:R2:W1:Y:S01]  /*6c20*/  SHFL.IDX PT, R26, R28, 0x1, 0x181f ;  /* 0x00381f001c1a7f89 */ /* 0x00246200000e0000 */
[----:B------:R-:W-:Y:S05]  /*6c30*/  @P3 BRA `(.L_x_34) ;  /* 0x0000000000203947 */ /* 0x000fea0003800000 */
[----:B------:R-:W-:Y:S02]  /*6c40*/  ULDC UR4, c[0x0][0xac8] ;  /* 0x0002b20000047ab9 */ /* 0x000fe40000000800 */
[----:B------:R-:W-:Y:S02]  /*6c50*/  ISETP.GE.AND P3, PT, R16, UR4, PT ;  /* 0x0000000410007c0c */ /* 0x000fe4000bf66270 */
[----:B------:R-:W-:-:S11]  /*6c60*/  ISETP.GE.AND P2, PT, R2, UR4, PT ;  /* 0x0000000402007c0c */ /* 0x000fd6000bf46270 */
[----:B-1-3--:R-:W-:Y:S02]  /*6c70*/  @!P3 LEA R24, P1, R16, R26, 0x1 ;  /* 0x0000001a1018b211 */ /* 0x00afe400078208ff */
[----:B----4-:R-:W-:Y:S02]  /*6c80*/  @!P2 IMAD.WIDE R20, R2, 0x2, R26 ;  /* 0x000000020214a825 */ /* 0x010fe400078e021a */
[----:B------:R-:W-:-:S03]  /*6c90*/  @!P3 LEA.HI.X R25, R16, R27, R168, 0x1, P1 ;  /* 0x0000001b1019b211 */ /* 0x000fc600008f0ca8 */
[----:B-----5:R1:W-:Y:S04]  /*6ca0*/  @!P2 ST.E.128 desc[UR36][R20.64], R44 ;  /* 0x0000002c1400a985 */ /* 0x0203e8000c101d24 */
[----:B------:R1:W-:Y:S02]  /*6cb0*/  @!P3 ST.E.128 desc[UR36][R24.64], R48 ;  /* 0x000000301800b985 */ /* 0x0003e4000c101d24 */
.L_x_34:
[----:B------:R-:W-:Y:S05]  /*6cc0*/  BSYNC B0 ;  /* 0x0000000000007941 */ /* 0x000fea0003800000 */
.L_x_33:
[----:B----4-:R4:W0:Y:S01]  /*6cd0*/  SHFL.IDX PT, R27, R29, 0x2, 0x181f ;  /* 0x00581f001d1b7f89 */ /* 0x01082200000e0000 */
[----:B------:R-:W-:Y:S03]  /*6ce0*/  BSSY B0, `(.L_x_35) ;  /* 0x000000b000007945 */ /* 0x000fe60003800000 */
[----:B-1----:R4:W1:Y:S01]  /*6cf0*/  SHFL.IDX PT, R26, R28, 0x2, 0x181f ;  /* 0x00581f001c1a7f89 */ /* 0x00286200000e0000 */
[----:B------:R-:W-:Y:S05]  /*6d00*/  @P0 BRA `(.L_x_36) ;  /* 0x0000000000200947 */ /* 0x000fea0003800000 */
[----:B------:R-:W-:Y:S02]  /*6d10*/  ULDC UR4, c[0x0][0xac8] ;  /* 0x0002b20000047ab9 */ /* 0x000fe40000000800 */
[----:B------:R-:W-:Y:S02]  /*6d20*/  ISETP.GE.AND P2, PT, R16, UR4, PT ;  /* 0x0000000410007c0c */ /* 0x000fe4000bf46270 */
[----:B------:R-:W-:-:S11]  /*6d30*/  ISETP.GE.AND P1, PT, R2, UR4, PT ;  /* 0x0000000402007c0c */ /* 0x000fd6000bf26270 */
[----:B-1-3--:R-:W-:Y:S02]  /*6d40*/  @!P2 LEA R24, P0, R16, R26, 0x1 ;  /* 0x0000001a1018a211 */ /* 0x00afe400078008ff */
[----:B0-----:R-:W-:Y:S02]  /*6d50*/  @!P1 IMAD.WIDE R20, R2, 0x2, R26 ;  /* 0x0000000202149825 */ /* 0x001fe400078e021a */
[----:B------:R-:W-:-:S03]  /*6d60*/  @!P2 LEA.HI.X R25, R16, R27, R168, 0x1, P0 ;  /* 0x0000001b1019a211 */ /* 0x000fc600000f0ca8 */
[----:B-----5:R0:W-:Y:S04]  /*6d70*/  @!P1 ST.E.128 desc[UR36][R20.64], R40 ;  /* 0x0000002814009985 */ /* 0x0201e8000c101d24 */
[----:B------:R0:W-:Y:S02]  /*6d80*/  @!P2 ST.E.128 desc[UR36][R24.64], R12 ;  /* 0x0000000c1800a985 */ /* 0x0001e4000c101d24 */
.L_x_36:
[----:B------:R-:W-:Y:S05]  /*6d90*/  BSYNC B0 ;  /* 0x0000000000007941 */ /* 0x000fea0003800000 */
.L_x_35:
[----:B------:R-:W-:Y:S01]  /*6da0*/  IADD3 R0, R30, 0x60, RZ ;  /* 0x000000601e007810 */ /* 0x000fe20007ffe0ff */
[----:B0--3--:R0:W3:Y:S01]  /*6db0*/  SHFL.IDX PT, R21, R29, 0x3, 0x181f ;  /* 0x00781f001d157f89 */ /* 0x0090e200000e0000 */
[----:B------:R-:W-:Y:S01]  /*6dc0*/  BSSY B0, `(.L_x_37) ;  /* 0x000000d000007945 */ /* 0x000fe20003800000 */
[----:B------:R-:W-:Y:S01]  /*6dd0*/  VIADD R19, R19, 0x1 ;  /* 0x0000000113137836 */ /* 0x000fe20000000000 */
[----:B------:R-:W-:Y:S01]  /*6de0*/  ISETP.GE.AND P0, PT, R0, R3, PT ;  /* 0x000000030000720c */ /* 0x000fe20003f06270 */
[----:B------:R0:W0:-:S12]  /*6df0*/  SHFL.IDX PT, R20, R28, 0x3, 0x181f ;  /* 0x00781f001c147f89 */ /* 0x00001800000e0000 */
[----:B------:R-:W-:Y:S05]  /*6e00*/  @P0 BRA `(.L_x_38) ;  /* 0x0000000000200947 */ /* 0x000fea0003800000 */
[----:B------:R-:W-:Y:S02]  /*6e10*/  ULDC UR4, c[0x0][0xac8] ;  /* 0x0002b20000047ab9 */ /* 0x000fe40000000800 */
[----:B------:R-:W-:Y:S02]  /*6e20*/  ISETP.GE.AND P2, PT, R16, UR4, PT ;  /* 0x0000000410007c0c */ /* 0x000fe4000bf46270 */
[----:B------:R-:W-:-:S11]  /*6e30*/  ISETP.GE.AND P1, PT, R2, UR4, PT ;  /* 0x0000000402007c0c */ /* 0x000fd6000bf26270 */
[----:B0----5:R-:W-:Y:S02]  /*6e40*/  @!P2 LEA R14, P0, R16, R20, 0x1 ;  /* 0x00000014100ea211 */ /* 0x021fe400078008ff */
[----:B---3--:R-:W-:Y:S02]  /*6e50*/  @!P1 IMAD.WIDE R12, R2, 0x2, R20 ;  /* 0x00000002020c9825 */ /* 0x008fe400078e0214 */
[----:B------:R-:W-:-:S03]  /*6e60*/  @!P2 LEA.HI.X R15, R16, R21, R168, 0x1, P0 ;  /* 0x00000015100fa211 */ /* 0x000fc600000f0ca8 */
[----:B------:R0:W-:Y:S04]  /*6e70*/  @!P1 ST.E.128 desc[UR36][R12.64], R4 ;  /* 0x000000040c009985 */ /* 0x0001e8000c101d24 */
[----:B------:R0:W-:Y:S02]  /*6e80*/  @!P2 ST.E.128 desc[UR36][R14.64], R8 ;  /* 0x000000080e00a985 */ /* 0x0001e4000c101d24 */
.L_x_38:
[----:B------:R-:W-:Y:S05]  /*6e90*/  BSYNC B0 ;  /* 0x0000000000007941 */ /* 0x000fea0003800000 */
.L_x_37:
[----:B------:R-:W1:Y:S01]  /*6ea0*/  LDC R0, c[0x0][0xc34] ;  /* 0x00030d00ff007b82 */ /* 0x000e620000000800 */
[----:B------:R-:W-:-:S13]  /*6eb0*/  R2UR UR4, R18 ;  /* 0x00000000120472ca */ /* 0x000fda00000e0000 */
[----:B-1----:R-:W-:-:S13]  /*6ec0*/  ISETP.LE.AND P0, PT, R0, UR4, PT ;  /* 0x0000000400007c0c */ /* 0x002fda000bf03270 */
[----:B------:R-:W-:Y:S05]  /*6ed0*/  @!P0 BRA `(.L_x_39) ;  /* 0xffffff9c00848947 */ /* 0x000fea000383ffff */
[----:B------:R-:W-:Y:S05]  /*6ee0*/  EXIT ;  /* 0x000000000000794d */ /* 0x000fea0003800000 */
.L_x_5:
[----:B------:R-:W-:-:S08]  /*6ef0*/  NOP ;  /* 0x0000000000007918 */ /* 0x000fd00000000000 */
[----:B0-----:R-:W0:-:S00]  /*6f00*/  USETMAXREG.DEALLOC.CTAPOOL 0x28 ;  /* 0x00000028000079c8 */ /* 0x001e0000080e0500 */
[----:B------:R-:W1:Y:S01]  /*6f10*/  S2UR UR9, SR_CTAID.X ;  /* 0x00000000000979c3 */ /* 0x000e620000002500 */
[----:B0-----:R-:W-:Y:S01]  /*6f20*/  IMAD.MOV.U32 R0, RZ, RZ, 0x1 ;  /* 0x00000001ff007424 */ /* 0x001fe200078e00ff */
[----:B------:R-:W-:Y:S01]  /*6f30*/  MOV R25, 0x1 ;  /* 0x0000000100197802 */ /* 0x000fe20000000f00 */
[----:B------:R-:W-:-:S05]  /*6f40*/  IMAD.MOV.U32 R22, RZ, RZ, RZ ;  /* 0x000000ffff167224 */ /* 0x000fca00078e00ff */
[----:B------:R-:W1:Y:S02]  /*6f50*/  LDC R2, c[0x0][0xc34] ;  /* 0x00030d00ff027b82 */ /* 0x000e640000000800 */
[----:B-1----:R-:W-:-:S13]  /*6f60*/  ISETP.LE.AND P0, PT, R2, UR9, PT ;  /* 0x0000000902007c0c */ /* 0x002fda000bf03270 */
[----:B------:R-:W-:Y:S05]  /*6f70*/  @P0 BRA `(.L_x_40) ;  /* 0x0000003000fc0947 */ /* 0x000fea0003800000 */
[----:B------:R-:W2:Y:S01]  /*6f80*/  LDL R4, [R1+0x4] ;  /* 0x0000040001047983 */ /* 0x000ea20000100800 */
[----:B------:R-:W-:Y:S01]  /*6f90*/  IMAD.SHL.U32 R27, R3, 0x8, RZ ;  /* 0x00000008031b7824 */ /* 0x000fe200078e00ff */
[----:B------:R-:W-:Y:S01]  /*6fa0*/  ULDC.64 UR38, c[0x0][0x2f0] ;  /* 0x0000bc0000267ab9 */ /* 0x000fe20000000a00 */
[----:B------:R-:W-:Y:S01]  /*6fb0*/  ULDC.64 UR4, c[0x0][0x418] ;  /* 0x0001060000047ab9 */ /* 0x000fe20000000a00 */
[----:B------:R-:W-:Y:S01]  /*6fc0*/  ULDC UR7, c[0x0][0x320] ;  /* 0x0000c80000077ab9 */ /* 0x000fe20000000800 */
[----:B------:R-:W-:Y:S01]  /*6fd0*/  UISETP.NE.U32.AND UP0, UPT, UR4, URZ, UPT ;  /* 0x0000003f0400728c */ /* 0x000fe2000bf05070 */
[C---:B------:R-:W-:Y:S01]  /*6fe0*/  LOP3.LUT R0, R27.reuse, 0x1f8, RZ, 0xc0, !PT ;  /* 0x000001f81b007812 */ /* 0x040fe200078ec0ff */
[----:B------:R-:W-:Y:S01]  /*6ff0*/  ULDC UR8, c[0x0][0x2b8] ;  /* 0x0000ae0000087ab9 */ /* 0x000fe20000000800 */
[----:B------:R-:W-:Y:S01]  /*7000*/  LOP3.LUT R37, R27, 0x38, RZ, 0xc0, !PT ;  /* 0x000000381b257812 */ /* 0x000fe200078ec0ff */
[----:B------:R-:W-:Y:S01]  /*7010*/  UISETP.NE.AND.EX UP0, UPT, UR5, URZ, UPT, UP0 ;  /* 0x0000003f0500728c */ /* 0x000fe2000bf05300 */
[----:B------:R-:W-:Y:S01]  /*7020*/  LOP3.LUT R0, R0, 0x38, R3, 0x78, !PT ;  /* 0x0000003800007812 */ /* 0x000fe200078e7803 */
[----:B------:R-:W-:Y:S01]  /*7030*/  ULDC UR4, c[0x0][0x424] ;  /* 0x0001090000047ab9 */ /* 0x000fe20000000800 */
[----:B------:R-:W-:Y:S01]  /*7040*/  LOP3.LUT R16, R16, 0xfffffffe, RZ, 0xc0, !PT ;  /* 0xfffffffe10107812 */ /* 0x000fe200078ec0ff */
[----:B------:R-:W-:Y:S01]  /*7050*/  USEL UR4, UR4, 0x1, UP0 ;  /* 0x0000000104047887 */ /* 0x000fe20008000000 */
[----:B------:R-:W-:Y:S01]  /*7060*/  LOP3.LUT R27, R0, 0x200, R27, 0xf8, !PT ;  /* 0x00000200001b7812 */ /* 0x000fe200078ef81b */
[----:B------:R-:W0:Y:S01]  /*7070*/  S2UR UR6, SR_CgaCtaId ;  /* 0x00000000000679c3 */ /* 0x000e220000008800 */
[C---:B------:R-:W-:Y:S01]  /*7080*/  LOP3.LUT R0, R37.reuse, 0x40, RZ, 0xfc, !PT ;  /* 0x0000004025007812 */ /* 0x040fe200078efcff */
[----:B------:R-:W-:Y:S01]  /*7090*/  UIMAD UR38, UR4, UR38, URZ ;  /* 0x00000026042672a4 */ /* 0x000fe2000f8e023f */
[----:B------:R-:W-:Y:S01]  /*70a0*/  LOP3.LUT R16, R16, 0xfffffff7, RZ, 0xc0, !PT ;  /* 0xfffffff710107812 */ /* 0x000fe200078ec0ff */
[----:B------:R1:W-:Y:S01]  /*70b0*/  STL [R1], RZ ;  /* 0x000000ff01007387 */ /* 0x0003e20000100800 */
[C---:B------:R-:W-:Y:S01]  /*70c0*/  ISETP.GE.AND P0, PT, R0.reuse, UR39, PT ;  /* 0x0000002700007c0c */ /* 0x040fe2000bf06270 */
[----:B------:R-:W-:Y:S01]  /*70d0*/  UIADD3 UR4, UR38, 0x5f, URZ ;  /* 0x0000005f26047890 */ /* 0x000fe2000fffe03f */
[----:B------:R-:W-:Y:S01]  /*70e0*/  ISETP.GE.AND P1, PT, R0, UR7, PT ;  /* 0x0000000700007c0c */ /* 0x000fe2000bf26270 */
[----:B------:R-:W-:Y:S01]  /*70f0*/  IMAD.MOV.U32 R25, RZ, RZ, 0x1 ;  /* 0x00000001ff197424 */ /* 0x000fe200078e00ff */
[----:B------:R-:W-:Y:S01]  /*7100*/  LOP3.LUT R2, R37, 0x80, RZ, 0xfc, !PT ;  /* 0x0000008025027812 */ /* 0x000fe200078efcff */
[----:B------:R-:W-:Y:S01]  /*7110*/  UIMAD.WIDE UR4, UR4, 0x2aaaaaab, URZ ;  /* 0x2aaaaaab040478a5 */ /* 0x000fe2000f8e023f */
[----:B------:R-:W-:Y:S01]  /*7120*/  SHF.R.U32.HI R34, RZ, 0x3, R3 ;  /* 0x00000003ff227819 */ /* 0x000fe20000011603 */
[----:B------:R-:W-:Y:S01]  /*7130*/  IMAD.SHL.U32 R3, R3, 0x10, RZ ;  /* 0x0000001003037824 */ /* 0x000fe200078e00ff */
[----:B------:R-:W-:Y:S01]  /*7140*/  ISETP.GE.AND P2, PT, R2, UR39, PT ;  /* 0x0000002702007c0c */ /* 0x000fe2000bf46270 */
[----:B------:R-:W-:Y:S01]  /*7150*/  USHF.R.U32.HI UR4, URZ, 0x1f, UR5 ;  /* 0x0000001f3f047899 */ /* 0x000fe20008011605 */
[----:B------:R-:W-:Y:S01]  /*7160*/  LOP3.LUT R34, R34, 0xf, RZ, 0xc0, !PT ;  /* 0x0000000f22227812 */ /* 0x000fe200078ec0ff */
[----:B------:R-:W-:Y:S01]  /*7170*/  IMAD.MOV.U32 R22, RZ, RZ, RZ ;  /* 0x000000ffff167224 */ /* 0x000fe200078e00ff */
[----:B------:R-:W-:Y:S01]  /*7180*/  MOV R36, UR9 ;  /* 0x0000000900247c02 */ /* 0x000fe20008000f00 */
[----:B------:R-:W-:Y:S01]  /*7190*/  ULEA.HI.SX32 UR5, UR5, UR4, 0x1c ;  /* 0x0000000405057291 */ /* 0x000fe2000f8fe23f */
[----:B------:R-:W-:Y:S01]  /*71a0*/  @P0 LOP3.LUT R16, R16, 0x8, RZ, 0xfc, !PT ;  /* 0x0000000810100812 */ /* 0x000fe200078efcff */
[----:B------:R-:W-:Y:S01]  /*71b0*/  ULDC UR40, c[0x0][0x448] ;  /* 0x0001120000287ab9 */ /* 0x000fe20000000800 */
[----:B------:R-:W-:Y:S01]  /*71c0*/  ISETP.GE.AND P0, PT, R0, UR8, PT ;  /* 0x0000000800007c0c */ /* 0x000fe2000bf06270 */
[----:B------:R-:W-:Y:S01]  /*71d0*/  UIADD3 UR43, UR5, -0x1, URZ ;  /* 0xffffffff052b7890 */ /* 0x000fe2000fffe03f */
[----:B------:R-:W-:Y:S01]  /*71e0*/  @P1 LOP3.LUT R16, R16, 0x1, RZ, 0xfc, !PT ;  /* 0x0000000110101812 */ /* 0x000fe200078efcff */
[----:B------:R-:W-:Y:S01]  /*71f0*/  ULDC UR4, c[0x0][0x288] ;  /* 0x0000a20000047ab9 */ /* 0x000fe20000000800 */
[----:B------:R-:W-:Y:S01]  /*7200*/  ISETP.GE.AND P1, PT, R2, UR8, PT ;  /* 0x0000000802007c0c */ /* 0x000fe2000bf26270 */
[----:B------:R-:W-:Y:S01]  /*7210*/  ULDC UR44, c[0x0][0xc] ;  /* 0x00000300002c7ab9 */ /* 0x000fe20000000800 */
[----:B------:R-:W-:Y:S01]  /*7220*/  LOP3.LUT R16, R16, 0xfffffdff, RZ, 0xc0, !PT ;  /* 0xfffffdff10107812 */ /* 0x000fe200078ec0ff */
[----:B------:R-:W-:Y:S01]  /*7230*/  UIMAD UR40, UR40, UR4, URZ ;  /* 0x00000004282872a4 */ /* 0x000fe2000f8e023f */
[----:B------:R-:W-:Y:S01]  /*7240*/  LOP3.LUT R26, R34, 0x70, R3, 0xf8, !PT ;  /* 0x00000070221a7812 */ /* 0x000fe200078ef803 */
[----:B------:R-:W-:Y:S01]  /*7250*/  IMAD.U32 R3, RZ, RZ, UR43 ;  /* 0x0000002bff037e24 */ /* 0x000fe2000f8e00ff */
[----:B------:R-:W-:-:S03]  /*7260*/  UIADD3 UR41, UR5, -0x2, URZ ;  /* 0xfffffffe05297890 */ /* 0x000fc6000fffe03f */
[----:B------:R-:W-:Y:S02]  /*7270*/  @P0 LOP3.LUT R16, R16, 0x200, RZ, 0xfc, !PT ;  /* 0x0000020010100812 */ /* 0x000fe400078efcff */
[----:B------:R-:W-:Y:S01]  /*7280*/  ISETP.GE.AND P0, PT, R37, UR39, PT ;  /* 0x0000002725007c0c */ /* 0x000fe2000bf06270 */
[----:B------:R-:W-:Y:S01]  /*7290*/  UMOV UR39, 0x400 ;  /* 0x0000040000277882 */ /* 0x000fe20000000000 */
[----:B------:R-:W-:Y:S01]  /*72a0*/  LOP3.LUT R16, R16, 0xfffffffb, RZ, 0xc0, !PT ;  /* 0xfffffffb10107812 */ /* 0x000fe200078ec0ff */
[----:B0-----:R-:W-:Y:S02]  /*72b0*/  ULEA UR39, UR6, UR39, 0x18 ;  /* 0x0000002706277291 */ /* 0x001fe4000f8ec03f */
[----:B------:R-:W-:Y:S01]  /*72c0*/  UIMAD UR6, UR43, -0x60, UR38 ;  /* 0xffffffa02b0678a4 */ /* 0x000fe2000f8e0226 */
[----:B------:R-:W-:-:S03]  /*72d0*/  @P2 LOP3.LUT R16, R16, 0x4, RZ, 0xfc, !PT ;  /* 0x0000000410102812 */ /* 0x000fc600078efcff */
[----:B------:R-:W-:Y:S02]  /*72e0*/  LEA R0, R27, UR39, 0x1 ;  /* 0x000000271b007c11 */ /* 0x000fe4000f8e08ff */
[----:B------:R-:W-:Y:S02]  /*72f0*/  LOP3.LUT R16, R16, 0xfffffeff, RZ, 0xc0, !PT ;  /* 0xfffffeff10107812 */ /* 0x000fe400078ec0ff */
[----:B------:R-:W-:Y:S02]  /*7300*/  IADD3 R33, -R34, UR6, RZ ;  /* 0x0000000622217c10 */ /* 0x000fe4000fffe1ff */
[----:B------:R-:W-:Y:S02]  /*7310*/  @P1 LOP3.LUT R16, R16, 0x100, RZ, 0xfc, !PT ;  /* 0x0000010010101812 */ /* 0x000fe400078efcff */
[----:B------:R-:W-:Y:S02]  /*7320*/  ISETP.GE.AND P1, PT, R37, UR7, PT ;  /* 0x0000000725007c0c */ /* 0x000fe4000bf26270 */
[----:B------:R-:W-:-:S04]  /*7330*/  LOP3.LUT R16, R16, 0xffffffef, RZ, 0xc0, !PT ;  /* 0xffffffef10107812 */ /* 0x000fc800078ec0ff */
[----:B------:R-:W-:-:S04]  /*7340*/  @P0 LOP3.LUT R16, R16, 0x10, RZ, 0xfc, !PT ;  /* 0x0000001010100812 */ /* 0x000fc800078efcff */
[----:B------:R-:W-:Y:S02]  /*7350*/  LOP3.LUT R16, R16, 0xffffff7f, RZ, 0xc0, !PT ;  /* 0xffffff7f10107812 */ /* 0x000fe400078ec0ff */
[----:B--2---:R-:W-:Y:S01]  /*7360*/  R2UR UR10, R4 ;  /* 0x00000000040a72ca */ /* 0x004fe200000e0000 */
[----:B------:R-:W-:-:S05]  /*7370*/  IMAD R4, R3, 0x60, R26 ;  /* 0x0000006003047824 */ /* 0x000fca00078e021a */
[----:B------:R-:W-:-:S04]  /*7380*/  ISETP.GE.AND P0, PT, R4, UR38, PT ;  /* 0x0000002604007c0c */ /* 0x000fc8000bf06270 */
[----:B------:R-:W-:Y:S02]  /*7390*/  ISETP.LT.U32.AND P2, PT, R26, 0x60, !P0 ;  /* 0x000000601a00780c */ /* 0x000fe40004741070 */
[----:B------:R-:W-:Y:S01]  /*73a0*/  ISETP.GE.AND P0, PT, R37, UR8, PT ;  /* 0x0000000825007c0c */ /* 0x000fe2000bf06270 */
[----:B------:R-:W-:-:S10]  /*73b0*/  ULOP3.LUT UR42, UR10, 0x2, URZ, 0xfc, !UPT ;  /* 0x000000020a2a7892 */ /* 0x000fd4000f8efc3f */
[----:B------:R-:W-:-:S04]  /*73c0*/  @P2 LOP3.LUT R16, R16, 0x80, RZ, 0xfc, !PT ;  /* 0x0000008010102812 */ /* 0x000fc800078efcff */
[----:B------:R-:W-:-:S04]  /*73d0*/  LOP3.LUT R16, R16, 0xfffffbff, RZ, 0xc0, !PT ;  /* 0xfffffbff10107812 */ /* 0x000fc800078ec0ff */
[----:B------:R-:W-:-:S04]  /*73e0*/  LOP3.LUT R16, R16, 0xfffffffd, RZ, 0xc0, !PT ;  /* 0xfffffffd10107812 */ /* 0x000fc800078ec0ff */
[----:B------:R-:W-:-:S04]  /*73f0*/  @P1 LOP3.LUT R16, R16, 0x2, RZ, 0xfc, !PT ;  /* 0x0000000210101812 */ /* 0x000fc800078efcff */
[----:B-1----:R-:W-:-:S07]  /*7400*/  @P0 LOP3.LUT R16, R16, 0x400, RZ, 0xfc, !PT ;  /* 0x0000040010100812 */ /* 0x002fce00078efcff */
.L_x_75:
[----:B0-----:R-:W0:Y:S01]  /*7410*/  LDC R0, c[0x0][0xc38] ;  /* 0x00030e00ff007b82 */ /* 0x001e220000000800 */
[----:B------:R-:W-:Y:S01]  /*7420*/  IMAD.MOV.U32 R24, RZ, RZ, R36 ;  /* 0x000000ffff187224 */ /* 0x000fe200078e0024 */
[----:B------:R-:W-:Y:S05]  /*7430*/  YIELD ;  /* 0x0000000000007946 */ /* 0x000fea0003800000 */
[----:B------:R-:W-:Y:S01]  /*7440*/  ULDC.64 UR4, c[0x0][0xa28] ;  /* 0x00028a0000047ab9 */ /* 0x000fe20000000a00 */
[----:B------:R-:W-:Y:S01]  /*7450*/  IMAD.MOV.U32 R31, RZ, RZ, RZ ;  /* 0x000000ffff1f7224 */ /* 0x000fe200078e00ff */
[----:B0-----:R-:W-:-:S13]  /*7460*/  ISETP.NE.AND P0, PT, R0, 0x1, PT ;  /* 0x000000010000780c */ /* 0x001fda0003f05270 */
[----:B------:R-:W0:Y:S08]  /*7470*/  @P0 LDC R3, c[0x0][0xc3c] ;  /* 0x00030f00ff030b82 */ /* 0x000e300000000800 */
[----:B------:R-:W1:Y:S01]  /*7480*/  @P0 LDC R5, c[0x0][0xc40] ;  /* 0x00031000ff050b82 */ /* 0x000e620000000800 */
[----:B0-----:R-:W-:-:S05]  /*7490*/  @P0 IMAD.HI.U32 R0, R36, R3, RZ ;  /* 0x0000000324000227 */ /* 0x001fca00078e00ff */
[----:B-1----:R-:W-:Y:S02]  /*74a0*/  @P0 SHF.R.U32.HI R24, RZ, R5, R0 ;  /* 0x00000005ff180219 */ /* 0x002fe40000011600 */
[----:B------:R-:W0:Y:S02]  /*74b0*/  LDC R0, c[0x0][0xc44] ;  /* 0x00031100ff007b82 */ /* 0x000e240000000800 */
[----:B------:R-:W-:Y:S02]  /*74c0*/  MOV R23, R24 ;  /* 0x0000001800177202 */ /* 0x000fe40000000f00 */
[----:B0-----:R-:W-:-:S13]  /*74d0*/  ISETP.NE.AND P0, PT, R0, 0x1, PT ;  /* 0x000000010000780c */ /* 0x001fda0003f05270 */
[----:B------:R-:W0:Y:S02]  /*74e0*/  @P0 LDC.64 R2, c[0x0][0xc48] ;  /* 0x00031200ff020b82 */ /* 0x000e240000000a00 */
[----:B0-----:R-:W-:-:S05]  /*74f0*/  @P0 IMAD.HI.U32 R0, R24, R2, RZ ;  /* 0x0000000218000227 */ /* 0x001fca00078e00ff */
[----:B------:R-:W-:Y:S02]  /*7500*/  @P0 SHF.R.U32.HI R23, RZ, R3, R0 ;  /* 0x00000003ff170219 */ /* 0x000fe40000011600 */
[----:B------:R-:W-:-:S04]  /*7510*/  ISETP.NE.U32.AND P0, PT, RZ, UR4, PT ;  /* 0x00000004ff007c0c */ /* 0x000fc8000bf05070 */
[----:B------:R-:W-:-:S13]  /*7520*/  ISETP.NE.AND.EX P0, PT, RZ, UR5, PT, P0 ;  /* 0x00000005ff007c0c */ /* 0x000fda000bf05300 */
[----:B------:R-:W0:Y:S01]  /*7530*/  @P0 LDC.64 R2, c[0x0][0xa28] ;  /* 0x00028a00ff020b82 */ /* 0x000e220000000a00 */
[----:B------:R-:W-:-:S04]  /*7540*/  UIADD3 UR4, UR39, 0x18400, URZ ;  /* 0x0001840027047890 */ /* 0x000fc8000fffe03f */
[----:B------:R-:W-:Y:S01]  /*7550*/  ULOP3.LUT UP0, URZ, UR4, 0x3ff, URZ, 0xc0, !UPT ;  /* 0x000003ff043f7892 */ /* 0x000fe2000f80c03f */
[----:B0-----:R-:W-:-:S05]  /*7560*/  @P0 IMAD.WIDE R2, R23, 0x4, R2 ;  /* 0x0000000417020825 */ /* 0x001fca00078e0202 */
[----:B------:R0:W5:Y:S01]  /*7570*/  @P0 LDG.E R31, desc[UR36][R2.64] ;  /* 0x00000024021f0981 */ /* 0x000162000c1e1900 */
[----:B------:R-:W-:-:S13]  /*7580*/  PLOP3.LUT P0, PT, PT, PT, UP0, 0x80, 0x0 ;  /* 0x000000000000781c */ /* 0x000fda0003f0f008 */
[----:B0-----:R-:W-:Y:S05]  /*7590*/  @!P0 BRA `(.L_x_41) ;  /* 0x0000000000408947 */ /* 0x001fea0003800000 */
[----:B------:R-:W-:Y:S01]  /*75a0*/  MOV R2, 0x0 ;  /* 0x0000000000027802 */ /* 0x000fe20000000f00 */
[----:B------:R-:W-:Y:S01]  /*75b0*/  ULDC.64 UR4, c[0x4][0x90] ;  /* 0x0100240000047ab9 */ /* 0x000fe20000000a00 */
[----:B------:R-:W-:Y:S01]  /*75c0*/  ULDC.64 UR6, c[0x4][0x98] ;  /* 0x0100260000067ab9 */ /* 0x000fe20000000a00 */
[----:B------:R-:W-:Y:S01]  /*75d0*/  IMAD.U32 R4, RZ, RZ, UR4 ;  /* 0x00000004ff047e24 */ /* 0x000fe2000f8e00ff */
[----:B------:R-:W-:Y:S01]  /*75e0*/  MOV R6, UR6 ;  /* 0x0000000600067c02 */ /* 0x000fe20008000f00 */
[----:B------:R-:W-:Y:S01]  /*75f0*/  IMAD.U32 R5, RZ, RZ, UR5 ;  /* 0x00000005ff057e24 */ /* 0x000fe2000f8e00ff */
[----:B------:R-:W0:Y:S01]  /*7600*/  LDC.64 R2, c[0x4][R2] ;  /* 0x0100000002027b82 */ /* 0x000e220000000a00 */
[----:B------:R-:W-:Y:S01]  /*7610*/  ULDC.64 UR4, c[0x4][0x8] ;  /* 0x0100020000047ab9 */ /* 0x000fe20000000a00 */
[----:B------:R-:W-:Y:S01]  /*7620*/  IMAD.U32 R7, RZ, RZ, UR7 ;  /* 0x00000007ff077e24 */ /* 0x000fe2000f8e00ff */
[----:B------:R-:W-:Y:S01]  /*7630*/  MOV R8, 0x70 ;  /* 0x0000007000087802 */ /* 0x000fe20000000f00 */
[----:B------:R-:W-:-:S02]  /*7640*/  IMAD.U32 R10, RZ, RZ, UR4 ;  /* 0x00000004ff0a7e24 */ /* 0x000fc4000f8e00ff */
[----:B------:R-:W-:Y:S02]  /*7650*/  IMAD.U32 R11, RZ, RZ, UR5 ;  /* 0x00000005ff0b7e24 */ /* 0x000fe4000f8e00ff */
[----:B------:R-:W-:Y:S02]  /*7660*/  IMAD.MOV.U32 R12, RZ, RZ, 0x1 ;  /* 0x00000001ff0c7424 */ /* 0x000fe400078e00ff */
[----:B------:R-:W-:-:S07]  /*7670*/  IMAD.MOV.U32 R13, RZ, RZ, RZ ;  /* 0x000000ffff0d7224 */ /* 0x000fce00078e00ff */
[----:B------:R-:W-:-:S07]  /*7680*/  LEPC R20, `(.L_x_41) ;  /* 0x000000001014794e */ /* 0x000fce0000000000 */
[----:B0----5:R-:W-:Y:S05]  /*7690*/  CALL.ABS.NOINC R2 ;  /* 0x0000000002007343 */ /* 0x021fea0003c00000 */
.L_x_41:
[----:B------:R-:W-:-:S04]  /*76a0*/  UIADD3 UR4, UR39, 0x400, URZ ;  /* 0x0000040027047890 */ /* 0x000fc8000fffe03f */
[----:B------:R-:W-:-:S06]  /*76b0*/  ULOP3.LUT UP0, URZ, UR4, 0x3ff, URZ, 0xc0, !UPT ;  /* 0x000003ff043f7892 */ /* 0x000fcc000f80c03f */
[----:B------:R-:W-:-:S13]  /*76c0*/  PLOP3.LUT P0, PT, PT, PT, UP0, 0x80, 0x0 ;  /* 0x000000000000781c */ /* 0x000fda0003f0f008 */
[----:B------:R-:W-:Y:S05]  /*76d0*/  @!P0 BRA `(.L_x_42) ;  /* 0x00000000007c8947 */ /* 0x000fea0003800000 */
[----:B------:R-:W-:Y:S01]  /*76e0*/  MOV R17, 0x0 ;  /* 0x0000000000117802 */ /* 0x000fe20000000f00 */
[----:B------:R-:W-:Y:S01]  /*76f0*/  ULDC.64 UR6, c[0x4][0x90] ;  /* 0x0100240000067ab9 */ /* 0x000fe20000000a00 */
[----:B------:R-:W-:Y:S01]  /*7700*/  ULDC.64 UR8, c[0x4][0x98] ;  /* 0x0100260000087ab9 */ /* 0x000fe20000000a00 */
[----:B------:R-:W-:Y:S01]  /*7710*/  ULDC.64 UR4, c[0x4][0x10] ;  /* 0x0100040000047ab9 */ /* 0x000fe20000000a00 */
[----:B------:R0:W1:Y:S01]  /*7720*/  LDC.64 R2, c[0x4][R17] ;  /* 0x0100000011027b82 */ /* 0x0000620000000a00 */
[----:B------:R-:W-:Y:S01]  /*7730*/  IMAD.U32 R4, RZ, RZ, UR6 ;  /* 0x00000006ff047e24 */ /* 0x000fe2000f8e00ff */
[----:B------:R-:W-:Y:S01]  /*7740*/  MOV R5, UR7 ;  /* 0x0000000700057c02 */ /* 0x000fe20008000f00 */
[----:B------:R-:W-:Y:S01]  /*7750*/  IMAD.U32 R6, RZ, RZ, UR8 ;  /* 0x00000008ff067e24 */ /* 0x000fe2000f8e00ff */
[----:B------:R-:W-:Y:S01]  /*7760*/  MOV R11, UR5 ;  /* 0x00000005000b7c02 */ /* 0x000fe20008000f00 */
[----:B------:R-:W-:Y:S02]  /*7770*/  IMAD.U32 R7, RZ, RZ, UR9 ;  /* 0x00000009ff077e24 */ /* 0x000fe4000f8e00ff */
[----:B------:R-:W-:-:S02]  /*7780*/  IMAD.U32 R10, RZ, RZ, UR4 ;  /* 0x00000004ff0a7e24 */ /* 0x000fc4000f8e00ff */
[----:B------:R-:W-:Y:S02]  /*7790*/  IMAD.MOV.U32 R8, RZ, RZ, 0x70 ;  /* 0x00000070ff087424 */ /* 0x000fe400078e00ff */
[----:B------:R-:W-:Y:S02]  /*77a0*/  IMAD.MOV.U32 R12, RZ, RZ, 0x1 ;  /* 0x00000001ff0c7424 */ /* 0x000fe400078e00ff */
[----:B0-----:R-:W-:-:S07]  /*77b0*/  IMAD.MOV.U32 R13, RZ, RZ, RZ ;  /* 0x000000ffff0d7224 */ /* 0x001fce00078e00ff */
[----:B------:R-:W-:-:S07]  /*77c0*/  LEPC R20, `(.L_x_43) ;  /* 0x000000001014794e */ /* 0x000fce0000000000 */
[----:B-1---5:R-:W-:Y:S05]  /*77d0*/  CALL.ABS.NOINC R2 ;  /* 0x0000000002007343 */ /* 0x022fea0003c00000 */
.L_x_43:
[----:B------:R0:W1:Y:S01]  /*77e0*/  LDC.64 R2, c[0x4][R17] ;  /* 0x0100000011027b82 */ /* 0x0000620000000a00 */
[----:B------:R-:W-:Y:S01]  /*77f0*/  ULDC.64 UR4, c[0x4][0x90] ;  /* 0x0100240000047ab9 */ /* 0x000fe20000000a00 */
[----:B------:R-:W-:Y:S01]  /*7800*/  ULDC.64 UR6, c[0x4][0x98] ;  /* 0x0100260000067ab9 */ /* 0x000fe20000000a00 */
[----:B------:R-:W-:Y:S01]  /*7810*/  MOV R4, UR4 ;  /* 0x0000000400047c02 */ /* 0x000fe20008000f00 */
[----:B------:R-:W-:Y:S01]  /*7820*/  IMAD.U32 R5, RZ, RZ, UR5 ;  /* 0x00000005ff057e24 */ /* 0x000fe2000f8e00ff */
[----:B------:R-:W-:Y:S01]  /*7830*/  ULDC.64 UR4, c[0x4][0x18] ;  /* 0x0100060000047ab9 */ /* 0x000fe20000000a00 */
[----:B------:R-:W-:Y:S01]  /*7840*/  IMAD.U32 R6, RZ, RZ, UR6 ;  /* 0x00000006ff067e24 */ /* 0x000fe2000f8e00ff */
[----:B------:R-:W-:Y:S01]  /*7850*/  MOV R10, UR4 ;  /* 0x00000004000a7c02 */ /* 0x000fe20008000f00 */
[----:B------:R-:W-:Y:S01]  /*7860*/  IMAD.U32 R7, RZ, RZ, UR7 ;  /* 0x00000007ff077e24 */ /* 0x000fe2000f8e00ff */
[----:B------:R-:W-:Y:S01]  /*7870*/  MOV R13, RZ ;  /* 0x000000ff000d7202 */ /* 0x000fe20000000f00 */
[----:B------:R-:W-:-:S02]  /*7880*/  IMAD.U32 R11, RZ, RZ, UR5 ;  /* 0x00000005ff0b7e24 */ /* 0x000fc4000f8e00ff */
[----:B------:R-:W-:Y:S02]  /*7890*/  IMAD.MOV.U32 R8, RZ, RZ, 0x70 ;  /* 0x00000070ff087424 */ /* 0x000fe400078e00ff */
[----:B0-----:R-:W-:-:S07]  /*78a0*/  IMAD.MOV.U32 R12, RZ, RZ, 0x1 ;  /* 0x00000001ff0c7424 */ /* 0x001fce00078e00ff */
[----:B------:R-:W-:-:S07]  /*78b0*/  LEPC R20, `(.L_x_42) ;  /* 0x000000001014794e */ /* 0x000fce0000000000 */
[----:B-1----:R-:W-:Y:S05]  /*78c0*/  CALL.ABS.NOINC R2 ;  /* 0x0000000002007343 */ /* 0x002fea0003c00000 */
.L_x_42:
[----:B------:R-:W-:Y:S01]  /*78d0*/  ULDC.64 UR4, c[0x0][0x9f8] ;  /* 0x00027e0000047ab9 */ /* 0x000fe20000000a00 */
[--C-:B------:R-:W-:Y:S01]  /*78e0*/  IMAD.MOV.U32 R30, RZ, RZ, R23.reuse ;  /* 0x000000ffff1e7224 */ /* 0x100fe200078e0017 */
[----:B------:R-:W-:Y:S01]  /*78f0*/  ISETP.NE.U32.AND P0, PT, RZ, UR4, PT ;  /* 0x00000004ff007c0c */ /* 0x000fe2000bf05070 */
[----:B------:R-:W0:Y:S01]  /*7900*/  LDC R8, c[0x0][0x430] ;  /* 0x00010c00ff087b82 */ /* 0x000e220000000800 */
[----:B------:R-:W-:Y:S01]  /*7910*/  IMAD.MOV R19, RZ, RZ, -R23 ;  /* 0x000000ffff137224 */ /* 0x000fe200078e0a17 */
[----:B------:R-:W-:Y:S01]  /*7920*/  ULDC UR4, c[0x0][0xc44] ;  /* 0x0003110000047ab9 */ /* 0x000fe20000000800 */
[----:B------:R-:W-:-:S13]  /*7930*/  ISETP.NE.AND.EX P0, PT, RZ, UR5, PT, P0 ;  /* 0x00000005ff007c0c */ /* 0x000fda000bf05300 */
[----:B------:R-:W1:Y:S02]  /*7940*/  @P0 LDC.64 R2, c[0x0][0x9f8] ;  /* 0x00027e00ff020b82 */ /* 0x000e640000000a00 */
[----:B-1----:R-:W-:-:S05]  /*7950*/  @P0 IMAD.WIDE R2, R23, 0x4, R2 ;  /* 0x0000000417020825 */ /* 0x002fca00078e0202 */
[----:B------:R1:W5:Y:S01]  /*7960*/  @P0 LDG.E R30, desc[UR36][R2.64] ;  /* 0x00000024021e0981 */ /* 0x000362000c1e1900 */
[----:B------:R-:W-:Y:S01]  /*7970*/  UMOV UR5, 0xffffffff ;  /* 0xffffffff00057882 */ /* 0x000fe20000000000 */
[----:B------:R-:W-:Y:S02]  /*7980*/  IMAD R19, R19, UR4, R24 ;  /* 0x0000000413137c24 */ /* 0x000fe4000f8e0218 */
[----:B0-----:R-:W-:Y:S05]  /*7990*/  BRA.DIV UR5, `(.L_x_44) ;  /* 0x0000002e05c47947 */ /* 0x001fea000b800000 */
.L_x_92:
[----:B------:R-:W-:Y:S01]  /*79a0*/  ISETP.NE.AND P0, PT, R8, 0x1, PT ;  /* 0x000000010800780c */ /* 0x000fe20003f05270 */
[----:B------:R-:W-:Y:S01]  /*79b0*/  IMAD.U32 R0, RZ, RZ, UR43 ;  /* 0x0000002bff007e24 */ /* 0x000fe2000f8e00ff */
[----:B------:R-:W-:Y:S02]  /*79c0*/  LOP3.LUT P1, RZ, R16, 0x80, RZ, 0xc0, !PT ;  /* 0x0000008010ff7812 */ /* 0x000fe4000782c0ff */
[----:B-----5:R-:W-:Y:S01]  /*79d0*/  SHF.R.S32.HI R32, RZ, 0x1f, R30 ;  /* 0x0000001fff207819 */ /* 0x020fe2000001141e */
[----:B------:R-:W-:Y:S01]  /*79e0*/  IMAD R0, R0, 0x60, R26 ;  /* 0x0000006000007824 */ /* 0x000fe200078e021a */
[----:B------:R-:W-:-:S04]  /*79f0*/  LOP3.LUT R16, R16, 0xffffffbf, RZ, 0xc0, !PT ;  /* 0xffffffbf10107812 */ /* 0x000fc800078ec0ff */
[----:B------:R-:W-:-:S03]  /*7a00*/  IADD3 R0, R0, R31, RZ ;  /* 0x0000001f00007210 */ /* 0x000fc60007ffe0ff */
[----:B-1----:R-:W0:Y:S01]  /*7a10*/  @P0 LDC R3, c[0x0][0x434] ;  /* 0x00010d00ff030b82 */ /* 0x002e220000000800 */
[----:B------:R-:W-:Y:S01]  /*7a20*/  @P0 LOP3.LUT R16, R16, 0x40, RZ, 0xfc, !PT ;  /* 0x0000004010100812 */ /* 0x000fe200078efcff */
[----:B------:R-:W-:-:S06]  /*7a30*/  IMAD.MOV.U32 R9, RZ, RZ, R0 ;  /* 0x000000ffff097224 */ /* 0x000fcc00078e0000 */
[----:B------:R-:W1:Y:S08]  /*7a40*/  @P0 LDC R5, c[0x0][0x438] ;  /* 0x00010e00ff050b82 */ /* 0x000e700000000800 */
[----:B------:R-:W2:Y:S01]  /*7a50*/  @P1 LDC.64 R6, c[0x0][0x428] ;  /* 0x00010a00ff061b82 */ /* 0x000ea20000000a00 */
[----:B0-----:R-:W-:-:S05]  /*7a60*/  @P0 IMAD.HI.U32 R2, R0, R3, RZ ;  /* 0x0000000300020227 */ /* 0x001fca00078e00ff */
[----:B-1----:R-:W-:Y:S02]  /*7a70*/  @P0 SHF.R.U32.HI R9, RZ, R5, R2 ;  /* 0x00000005ff090219 */ /* 0x002fe40000011602 */
[----:B------:R-:W0:Y:S02]  /*7a80*/  @P1 LDC.64 R4, c[0x0][0x418] ;  /* 0x00010600ff041b82 */ /* 0x000e240000000a00 */
[----:B------:R-:W-:Y:S01]  /*7a90*/  @P1 SHF.R.S32.HI R3, RZ, 0x1f, R9 ;  /* 0x0000001fff031819 */ /* 0x000fe20000011409 */
[----:B--2---:R-:W-:-:S04]  /*7aa0*/  @P1 IMAD R2, R32, R6, RZ ;  /* 0x0000000620021224 */ /* 0x004fc800078e02ff */
[----:B------:R-:W-:Y:S02]  /*7ab0*/  @P1 IMAD R7, R30, R7, R2 ;  /* 0x000000071e071224 */ /* 0x000fe400078e0202 */
[----:B------:R-:W-:-:S04]  /*7ac0*/  @P1 IMAD.MOV.U32 R2, RZ, RZ, R9 ;  /* 0x000000ffff021224 */ /* 0x000fc800078e0009 */
[----:B------:R-:W-:Y:S01]  /*7ad0*/  @P1 IMAD.WIDE.U32 R2, R30, R6, R2 ;  /* 0x000000061e021225 */ /* 0x000fe200078e0002 */
[----:B------:R-:W-:-:S03]  /*7ae0*/  MOV R6, RZ ;  /* 0x000000ff00067202 */ /* 0x000fc60000000f00 */
[----:B------:R-:W-:Y:S01]  /*7af0*/  @P1 IMAD.IADD R3, R3, 0x1, R7 ;  /* 0x0000000103031824 */ /* 0x000fe200078e0207 */
[----:B0-----:R-:W-:-:S04]  /*7b00*/  @P1 LEA R4, P0, R2, R4, 0x2 ;  /* 0x0000000402041211 */ /* 0x001fc800078010ff */
[----:B------:R-:W-:Y:S01]  /*7b10*/  @P1 LEA.HI.X R5, R2, R5, R3, 0x2, P0 ;  /* 0x0000000502051211 */ /* 0x000fe200000f1403 */
[----:B------:R-:W-:-:S04]  /*7b20*/  IMAD.MOV R3, RZ, RZ, -R9 ;  /* 0x000000ffff037224 */ /* 0x000fc800078e0a09 */
[----:B------:R0:W5:Y:S01]  /*7b30*/  @P1 LDG.E R6, desc[UR36][R4.64] ;  /* 0x0000002404061981 */ /* 0x000162000c1e1900 */
[----:B------:R-:W-:Y:S02]  /*7b40*/  LOP3.LUT R16, R16, 0xffffffdf, RZ, 0xc0, !PT ;  /* 0xffffffdf10107812 */ /* 0x000fe400078ec0ff */
[----:B------:R-:W-:Y:S01]  /*7b50*/  SHF.R.S32.HI R29, RZ, 0x1f, R19 ;  /* 0x0000001fff1d7819 */ /* 0x000fe20000011413 */
[----:B0-----:R-:W-:Y:S02]  /*7b60*/  IMAD R5, R8, R3, R0 ;  /* 0x0000000308057224 */ /* 0x001fe400078e0200 */
[----:B------:R-:W-:-:S05]  /*7b70*/  IMAD.U32 R0, RZ, RZ, UR42 ;  /* 0x0000002aff007e24 */ /* 0x000fca000f8e00ff */
[----:B------:R-:W-:-:S13]  /*7b80*/  ISETP.NE.AND P0, PT, R0, 0x3, PT ;  /* 0x000000030000780c */ /* 0x000fda0003f05270 */
[----:B------:R-:W-:Y:S01]  /*7b90*/  @P0 LOP3.LUT R16, R16, 0x20, RZ, 0xfc, !PT ;  /* 0x0000002010100812 */ /* 0x000fe200078efcff */
[----:B------:R-:W-:Y:S06]  /*7ba0*/  @!P0 BRA `(.L_x_45) ;  /* 0x0000000000048947 */ /* 0x000fec0003800000 */
[----:B------:R-:W-:Y:S01]  /*7bb0*/  BPT.TRAP 0x1 ;  /* 0x000000040000795c */ /* 0x000fe20000300000 */
.L_x_45:
[----:B------:R-:W-:Y:S01]  /*7bc0*/  SHF.R.S32.HI R7, RZ, 0x1f, R5 ;  /* 0x0000001fff077819 */ /* 0x000fe20000011405 */
[----:B------:R-:W-:Y:S01]  /*7bd0*/  ULDC.64 UR4, c[0x0][0x328] ;  /* 0x0000ca0000047ab9 */ /* 0x000fe20000000a00 */
[----:B-----5:R-:W-:Y:S01]  /*7be0*/  SHF.R.S32.HI R4, RZ, 0x1f, R6 ;  /* 0x0000001fff047819 */ /* 0x020fe20000011406 */
[----:B------:R-:W-:Y:S01]  /*7bf0*/  IMAD.WIDE.U32 R2, R5, UR4, RZ ;  /* 0x0000000405027c25 */ /* 0x000fe2000f8e00ff */
[----:B------:R-:W-:Y:S03]  /*7c00*/  BSSY B0, `(.L_x_46) ;  /* 0x0000015000007945 */ /* 0x000fe60003800000 */
[----:B------:R-:W-:-:S04]  /*7c10*/  IMAD R0, R7, UR4, RZ ;  /* 0x0000000407007c24 */ /* 0x000fc8000f8e02ff */
[----:B------:R-:W-:Y:S01]  /*7c20*/  IMAD R9, R5, UR5, R0 ;  /* 0x0000000505097c24 */ /* 0x000fe2000f8e0200 */
[----:B------:R-:W-:-:S03]  /*7c30*/  ULDC.64 UR4, c[0x0][0x338] ;  /* 0x0000ce0000047ab9 */ /* 0x000fc60000000a00 */
[----:B------:R-:W-:Y:S02]  /*7c40*/  IMAD.IADD R3, R3, 0x1, R9 ;  /* 0x0000000103037824 */ /* 0x000fe400078e0209 */
[----:B------:R-:W-:Y:S02]  /*7c50*/  IMAD R9, R4, UR4, RZ ;  /* 0x0000000404097c24 */ /* 0x000fe4000f8e02ff */
[----:B------:R-:W-:-:S04]  /*7c60*/  IMAD.WIDE.U32 R2, R6, UR4, R2 ;  /* 0x0000000406027c25 */ /* 0x000fc8000f8e0002 */
[----:B------:R-:W-:Y:S01]  /*7c70*/  IMAD R9, R6, UR5, R9 ;  /* 0x0000000506097c24 */ /* 0x000fe2000f8e0209 */
[----:B------:R-:W-:Y:S02]  /*7c80*/  ULDC.64 UR4, c[0x0][0x330] ;  /* 0x0000cc0000047ab9 */ /* 0x000fe40000000a00 */
[----:B------:R-:W-:Y:S02]  /*7c90*/  IMAD R0, R29, UR4, RZ ;  /* 0x000000041d007c24 */ /* 0x000fe4000f8e02ff */
[----:B------:R-:W-:Y:S02]  /*7ca0*/  IADD3 R3, R3, R9, RZ ;  /* 0x0000000903037210 */ /* 0x000fe40007ffe0ff */
[C---:B------:R-:W-:Y:S01]  /*7cb0*/  IMAD R9, R19.reuse, UR5, R0 ;  /* 0x0000000513097c24 */ /* 0x040fe2000f8e0200 */
[----:B------:R-:W-:Y:S01]  /*7cc0*/  LEA R0, R22, UR39, 0x3 ;  /* 0x0000002716007c11 */ /* 0x000fe2000f8e18ff */
[----:B------:R-:W-:Y:S01]  /*7cd0*/  IMAD.WIDE.U32 R2, R19, UR4, R2 ;  /* 0x0000000413027c25 */ /* 0x000fe2000f8e0002 */
[----:B------:R-:W-:-:S03]  /*7ce0*/  ULDC.64 UR4, c[0x0][0x318] ;  /* 0x0000c60000047ab9 */ /* 0x000fc60000000a00 */
[----:B------:R-:W-:Y:S01]  /*7cf0*/  IMAD.IADD R3, R3, 0x1, R9 ;  /* 0x0000000103037824 */ /* 0x000fe200078e0209 */
[----:B------:R-:W-:-:S04]  /*7d00*/  LEA R17, P0, R2, UR4, 0x1 ;  /* 0x0000000402117c11 */ /* 0x000fc8000f8008ff */
[----:B------:R-:W-:Y:S02]  /*7d10*/  LEA.HI.X R18, R2, UR5, R3, 0x1, P0 ;  /* 0x0000000502127c11 */ /* 0x000fe400080f0c03 */
[----:B------:R-:W-:-:S06]  /*7d20*/  SHF.L.U32 R3, R25, 0x1f, RZ ;  /* 0x0000001f19037819 */ /* 0x000fcc00000006ff */
[----:B------:R-:W0:Y:S02]  /*7d30*/  SYNCS.PHASECHK.TRANS64.TRYWAIT P0, [R0+URZ+0x2a840], R3 ;  /* 0x02a84003000075a7 */ /* 0x000e24000800017f */
[----:B0-----:R-:W-:Y:S05]  /*7d40*/  @!P0 BRA `(.L_x_47) ;  /* 0x0000002c000c8947 */ /* 0x001fea0003800000 */
.L_x_93:
[----:B------:R-:W-:Y:S05]  /*7d50*/  BSYNC B0 ;  /* 0x0000000000007941 */ /* 0x000fea0003800000 */
.L_x_46:
[----:B------:R-:W-:Y:S01]  /*7d60*/  ULDC.64 UR4, c[0x0][0x300] ;  /* 0x0000c00000047ab9 */ /* 0x000fe20000000a00 */
[C---:B------:R-:W-:Y:S01]  /*7d70*/  LOP3.LUT P4, RZ, R16.reuse, 0x10, RZ, 0xc0, !PT ;  /* 0x0000001010ff7812 */ /* 0x040fe2000788c0ff */
[----:B------:R-:W-:Y:S01]  /*7d80*/  IMAD R2, R7, UR4, RZ ;  /* 0x0000000407027c24 */ /* 0x000fe2000f8e02ff */
[C---:B------:R-:W-:Y:S02]  /*7d90*/  LOP3.LUT P3, RZ, R16.reuse, 0x8, RZ, 0xc0, !PT ;  /* 0x0000000810ff7812 */ /* 0x040fe4000786c0ff */
[----:B------:R-:W-:Y:S01]  /*7da0*/  LOP3.LUT P2, RZ, R16, 0x4, RZ, 0xc0, !PT ;  /* 0x0000000410ff7812 */ /* 0x000fe2000784c0ff */
[C---:B------:R-:W-:Y:S02]  /*7db0*/  IMAD R7, R5.reuse, UR5, R2 ;  /* 0x0000000505077c24 */ /* 0x040fe4000f8e0202 */
[----:B0-----:R-:W-:Y:S01]  /*7dc0*/  IMAD.WIDE.U32 R2, R5, UR4, RZ ;  /* 0x0000000405027c25 */ /* 0x001fe2000f8e00ff */
[----:B------:R-:W-:-:S03]  /*7dd0*/  ULDC.64 UR4, c[0x0][0x310] ;  /* 0x0000c40000047ab9 */ /* 0x000fc60000000a00 */
[----:B------:R-:W-:Y:S02]  /*7de0*/  IMAD.IADD R3, R3, 0x1, R7 ;  /* 0x0000000103037824 */ /* 0x000fe400078e0207 */
[----:B------:R-:W-:Y:S02]  /*7df0*/  IMAD R5, R4, UR4, RZ ;  /* 0x0000000404057c24 */ /* 0x000fe4000f8e02ff */
[----:B------:R-:W-:-:S04]  /*7e00*/  IMAD.WIDE.U32 R2, R6, UR4, R2 ;  /* 0x0000000406027c25 */ /* 0x000fc8000f8e0002 */
[----:B------:R-:W-:Y:S01]  /*7e10*/  IMAD R5, R6, UR5, R5 ;  /* 0x0000000506057c24 */ /* 0x000fe2000f8e0205 */
[----:B------:R-:W-:Y:S02]  /*7e20*/  ULDC.64 UR4, c[0x0][0x308] ;  /* 0x0000c20000047ab9 */ /* 0x000fe40000000a00 */
[----:B------:R-:W-:Y:S02]  /*7e30*/  IMAD R4, R29, UR4, RZ ;  /* 0x000000041d047c24 */ /* 0x000fe4000f8e02ff */
[----:B------:R-:W-:Y:S02]  /*7e40*/  IMAD.IADD R3, R3, 0x1, R5 ;  /* 0x0000000103037824 */ /* 0x000fe400078e0205 */
[C---:B------:R-:W-:Y:S02]  /*7e50*/  IMAD R5, R19.reuse, UR5, R4 ;  /* 0x0000000513057c24 */ /* 0x040fe4000f8e0204 */
[----:B------:R-:W-:Y:S01]  /*7e60*/  IMAD.WIDE.U32 R2, R19, UR4, R2 ;  /* 0x0000000413027c25 */ /* 0x000fe2000f8e0002 */
[----:B------:R-:W-:-:S04]  /*7e70*/  ULDC.64 UR4, c[0x0][0x2e8] ;  /* 0x0000ba0000047ab9 */ /* 0x000fc80000000a00 */
[----:B------:R-:W-:Y:S01]  /*7e80*/  IADD3 R3, R3, R5, RZ ;  /* 0x0000000503037210 */ /* 0x000fe20007ffe0ff */
[----:B------:R-:W-:Y:S01]  /*7e90*/  IMAD R5, R22, 0x4800, R27 ;  /* 0x0000480016057824 */ /* 0x000fe200078e021b */
[----:B------:R-:W-:Y:S01]  /*7ea0*/  LEA R4, P0, R2, UR4, 0x1 ;  /* 0x0000000402047c11 */ /* 0x000fe2000f8008ff */
[----:B------:R-:W-:-:S03]  /*7eb0*/  UMOV UR4, 0xffffffff ;  /* 0xffffffff00047882 */ /* 0x000fc60000000000 */
[----:B------:R-:W-:Y:S01]  /*7ec0*/  LEA.HI.X R6, R2, UR5, R3, 0x1, P0 ;  /* 0x0000000502067c11 */ /* 0x000fe200080f0c03 */
[----:B------:R-:W-:Y:S08]  /*7ed0*/  BRA.DIV UR4, `(.L_x_48) ;  /* 0x0000002a04bc7947 */ /* 0x000ff0000b800000 */
[----:B------:R-:W0:Y:S01]  /*7ee0*/  SHFL.IDX PT, R14, R4, RZ, 0x181f ;  /* 0x00181fff040e7589 */ /* 0x000e2200000e0000 */
[----:B------:R-:W-:-:S03]  /*7ef0*/  ISETP.GE.AND P0, PT, R33, 0x1, PT ;  /* 0x000000012100780c */ /* 0x000fc60003f06270 */
[----:B------:R-:W1:Y:S04]  /*7f00*/  SHFL.IDX PT, R2, R6, RZ, 0x181f ;  /* 0x00181fff06027589 */ /* 0x000e6800000e0000 */
[----:B------:R-:W-:Y:S06]  /*7f10*/  SHFL.IDX PT, R8, R6, 0x1, 0x181f ;  /* 0x00381f0006087f89 */ /* 0x000fec00000e0000 */
[----:B------:R-:W-:-:S02]  /*7f20*/  @P0 LEA R7, R5, UR39, 0x1 ;  /* 0x0000002705070c11 */ /* 0x000fc4000f8e08ff */
[----:B0-----:R-:W-:-:S05]  /*7f30*/  @P0 LEA R14, P1, R37, R14, 0x1 ;  /* 0x0000000e250e0211 */ /* 0x001fca00078208ff */
[----:B-1----:R-:W-:Y:S02]  /*7f40*/  @P0 IMAD.X R3, RZ, RZ, R2, P1 ;  /* 0x000000ffff030224 */ /* 0x002fe400008e0602 */
[----:B------:R-:W-:Y:S02]  /*7f50*/  @P0 IMAD.MOV.U32 R2, RZ, RZ, R14 ;  /* 0x000000ffff020224 */ /* 0x000fe400078e000e */
[----:B------:R-:W0:Y:S04]  /*7f60*/  SHFL.IDX PT, R14, R4, 0x1, 0x181f ;  /* 0x00381f00040e7f89 */ /* 0x000e2800000e0000 */
[----:B------:R-:W-:Y:S04]  /*7f70*/  @P0 LDGSTS.E.BYPASS.LTC128B.128 [R7+0x18400], desc[UR36][R2.64], !P4 ;  /* 0x1840000002070fae */ /* 0x000fe8000e101d64 */
[----:B------:R-:W-:Y:S04]  /*7f80*/  @P0 LDGSTS.E.BYPASS.LTC128B.128 [R7+0x1b400], desc[UR36][R2.64+0x80], !P3 ;  /* 0x1b40008002070fae */ /* 0x000fe8000d901d64 */
[----:B------:R1:W-:Y:S01]  /*7f90*/  @P0 LDGSTS.E.BYPASS.LTC128B.128 [R7+0x1e400], desc[UR36][R2.64+0x100], !P2 ;  /* 0x1e40010002070fae */ /* 0x0003e2000d101d64 */
[----:B------:R-:W-:-:S03]  /*7fa0*/  ISETP.GE.AND P0, PT, R33, 0x11, PT ;  /* 0x000000112100780c */ /* 0x000fc60003f06270 */
[----:B-1----:R-:W-:Y:S10]  /*7fb0*/  SHFL.IDX PT, R7, R6, 0x2, 0x181f ;  /* 0x00581f0006077f89 */ /* 0x002ff400000e0000 */
[----:B0-----:R-:W-:-:S02]  /*7fc0*/  @P0 LEA R14, P1, R37, R14, 0x1 ;  /* 0x0000000e250e0211 */ /* 0x001fc400078208ff */
[----:B------:R-:W-:Y:S02]  /*7fd0*/  @P0 LEA R21, R5, UR39, 0x1 ;  /* 0x0000002705150c11 */ /* 0x000fe4000f8e08ff */
[----:B------:R-:W-:Y:S01]  /*7fe0*/  @P0 MOV R2, R14 ;  /* 0x0000000e00020202 */ /* 0x000fe20000000f00 */
[----:B------:R-:W-:Y:S01]  /*7ff0*/  @P0 IMAD.X R9, RZ, RZ, R8, P1 ;  /* 0x000000ffff090224 */ /* 0x000fe200008e0608 */
[----:B------:R-:W0:Y:S03]  /*8000*/  SHFL.IDX PT, R14, R4, 0x2, 0x181f ;  /* 0x00581f00040e7f89 */ /* 0x000e2600000e0000 */
[----:B------:R-:W-:-:S05]  /*8010*/  @P0 IMAD.MOV.U32 R3, RZ, RZ, R9 ;  /* 0x000000ffff030224 */ /* 0x000fca00078e0009 */
[----:B------:R-:W-:Y:S04]  /*8020*/  @P0 LDGSTS.E.BYPASS.LTC128B.128 [R21+0x18c00], desc[UR36][R2.64], !P4 ;  /* 0x18c0000002150fae */ /* 0x000fe8000e101d64 */
[----:B------:R-:W-:Y:S04]  /*8030*/  @P0 LDGSTS.E.BYPASS.LTC128B.128 [R21+0x1bc00], desc[UR36][R2.64+0x80], !P3 ;  /* 0x1bc0008002150fae */ /* 0x000fe8000d901d64 */
[----:B------:R1:W-:Y:S01]  /*8040*/  @P0 LDGSTS.E.BYPASS.LTC128B.128 [R21+0x1ec00], desc[UR36][R2.64+0x100], !P2 ;  /* 0x1ec0010002150fae */ /* 0x0003e2000d101d64 */
[----:B------:R-:W-:-:S13]  /*8050*/  ISETP.GE.AND P0, PT, R33, 0x21, PT ;  /* 0x000000212100780c */ /* 0x000fda0003f06270 */
[----:B0-----:R-:W-:Y:S02]  /*8060*/  @P0 LEA R14, P1, R37, R14, 0x1 ;  /* 0x0000000e250e0211 */ /* 0x001fe400078208ff */
[----:B------:R-:W-:-:S03]  /*8070*/  @P0 LEA R9, R5, UR39, 0x1 ;  /* 0x0000002705090c11 */ /* 0x000fc6000f8e08ff */
[----:B------:R-:W-:Y:S02]  /*8080*/  @P0 IMAD.X R7, RZ, RZ, R7, P1 ;  /* 0x000000ffff070224 */ /* 0x000fe400008e0607 */
[----:B-1----:R-:W-:Y:S02]  /*8090*/  @P0 IMAD.MOV.U32 R2, RZ, RZ, R14 ;  /* 0x000000ffff020224 */ /* 0x002fe400078e000e */
[----:B------:R-:W0:Y:S01]  /*80a0*/  SHFL.IDX PT, R14, R4, 0x3, 0x181f ;  /* 0x00781f00040e7f89 */ /* 0x000e2200000e0000 */
[----:B------:R-:W-:-:S03]  /*80b0*/  @P0 MOV R3, R7 ;  /* 0x0000000700030202 */ /* 0x000fc60000000f00 */
[----:B------:R-:W1:Y:S04]  /*80c0*/  SHFL.IDX PT, R7, R6, 0x3, 0x181f ;  /* 0x00781f0006077f89 */ /* 0x000e6800000e0000 */
[----:B------:R-:W-:Y:S04]  /*80d0*/  @P0 LDGSTS.E.BYPASS.LTC128B.128 [R9+0x19400], desc[UR36][R2.64], !P4 ;  /* 0x1940000002090fae */ /* 0x000fe8000e101d64 */
[----:B------:R-:W-:Y:S04]  /*80e0*/  @P0 LDGSTS.E.BYPASS.LTC128B.128 [R9+0x1c400], desc[UR36][R2.64+0x80], !P3 ;  /* 0x1c40008002090fae */ /* 0x000fe8000d901d64 */
[----:B------:R2:W-:Y:S01]  /*80f0*/  @P0 LDGSTS.E.BYPASS.LTC128B.128 [R9+0x1f400], desc[UR36][R2.64+0x100], !P2 ;  /* 0x1f40010002090fae */ /* 0x0005e2000d101d64 */
[----:B------:R-:W-:-:S13]  /*8100*/  ISETP.GE.AND P0, PT, R33, 0x31, PT ;  /* 0x000000312100780c */ /* 0x000fda0003f06270 */
[----:B0-----:R-:W-:Y:S02]  /*8110*/  @P0 LEA R14, P1, R37, R14, 0x1 ;  /* 0x0000000e250e0211 */ /* 0x001fe400078208ff */
[----:B------:R-:W-:-:S03]  /*8120*/  @P0 LEA R21, R5, UR39, 0x1 ;  /* 0x0000002705150c11 */ /* 0x000fc6000f8e08ff */
[----:B-1----:R-:W-:Y:S02]  /*8130*/  @P0 IMAD.X R7, RZ, RZ, R7, P1 ;  /* 0x000000ffff070224 */ /* 0x002fe400008e0607 */
[----:B--2---:R-:W-:Y:S02]  /*8140*/  @P0 IMAD.MOV.U32 R2, RZ, RZ, R14 ;  /* 0x000000ffff020224 */ /* 0x004fe400078e000e */
[----:B------:R-:W0:Y:S01]  /*8150*/  SHFL.IDX PT, R14, R4, 0x4, 0x181f ;  /* 0x00981f00040e7f89 */ /* 0x000e2200000e0000 */
[----:B------:R-:W-:-:S03]  /*8160*/  @P0 IMAD.MOV.U32 R3, RZ, RZ, R7 ;  /* 0x000000ffff030224 */ /* 0x000fc600078e0007 */
[----:B------:R-:W1:Y:S04]  /*8170*/  SHFL.IDX PT, R7, R6, 0x4, 0x181f ;  /* 0x00981f0006077f89 */ /* 0x000e6800000e0000 */
[----:B------:R-:W-:Y:S04]  /*8180*/  @P0 LDGSTS.E.BYPASS.LTC128B.128 [R21+0x19c00], desc[UR36][R2.64], !P4 ;  /* 0x19c0000002150fae */ /* 0x000fe8000e101d64 */
[----:B------:R-:W-:Y:S04]  /*8190*/  @P0 LDGSTS.E.BYPASS.LTC128B.128 [R21+0x1cc00], desc[UR36][R2.64+0x80], !P3 ;  /* 0x1cc0008002150fae */ /* 0x000fe8000d901d64 */
[----:B------:R2:W-:Y:S01]  /*81a0*/  @P0 LDGSTS.E.BYPASS.LTC128B.128 [R21+0x1fc00], desc[UR36][R2.64+0x100], !P2 ;  /* 0x1fc0010002150fae */ /* 0x0005e2000d101d64 */
[----:B------:R-:W-:-:S13]  /*81b0*/  ISETP.GE.AND P0, PT, R33, 0x41, PT ;  /* 0x000000412100780c */ /* 0x000fda0003f06270 */
[----:B0-----:R-:W-:Y:S02]  /*81c0*/  @P0 LEA R14, P1, R37, R14, 0x1 ;  /* 0x0000000e250e0211 */ /* 0x001fe400078208ff */
[----:B------:R-:W-:Y:S02]  /*81d0*/  @P0 LEA R9, R5, UR39, 0x1 ;  /* 0x0000002705090c11 */ /* 0x000fe4000f8e08ff */
[----:B-1----:R-:W-:Y:S01]  /*81e0*/  @P0 IADD3.X R7, RZ, R7, RZ, P1, !PT ;  /* 0x00000007ff070210 */ /* 0x002fe20000ffe4ff */
[----:B--2---:R-:W-:Y:S02]  /*81f0*/  @P0 IMAD.MOV.U32 R2, RZ, RZ, R14 ;  /* 0x000000ffff020224 */ /* 0x004fe400078e000e */
[----:B------:R0:W1:Y:S02]  /*8200*/  SHFL.IDX PT, R14, R4, 0x5, 0x181f ;  /* 0x00b81f00040e7f89 */ /* 0x00006400000e0000 */
[----:B------:R-:W-:Y:S02]  /*8210*/  @P0 IMAD.MOV.U32 R3, RZ, RZ, R7 ;  /* 0x000000ffff030224 */ /* 0x000fe400078e0007 */
[----:B------:R0:W2:Y:S04]  /*8220*/  SHFL.IDX PT, R7, R6, 0x5, 0x181f ;  /* 0x00b81f0006077f89 */ /* 0x0000a800000e0000 */
[----:B------:R0:W-:Y:S04]  /*8230*/  @P0 LDGSTS.E.BYPASS.LTC128B.128 [R9+0x1a400], desc[UR36][R2.64], !P4 ;  /* 0x1a40000002090fae */ /* 0x0001e8000e101d64 */
[----:B------:R0:W-:Y:S04]  /*8240*/  @P0 LDGSTS.E.BYPASS.LTC128B.128 [R9+0x1d400], desc[UR36][R2.64+0x80], !P3 ;  /* 0x1d40008002090fae */ /* 0x0001e8000d901d64 */
[----:B------:R0:W-:Y:S02]  /*8250*/  @P0 LDGSTS.E.BYPASS.LTC128B.128 [R9+0x20400], desc[UR36][R2.64+0x100], !P2 ;  /* 0x2040010002090fae */ /* 0x0001e4000d101d64 */
.L_x_107:
[----:B------:R-:W-:-:S13]  /*8260*/  ISETP.GE.AND P0, PT, R33, 0x51, PT ;  /* 0x000000512100780c */ /* 0x000fda0003f06270 */
[----:B01----:R-:W-:Y:S02]  /*8270*/  @P0 LEA R2, P1, R37, R14, 0x1 ;  /* 0x0000000e25020211 */ /* 0x003fe400078208ff */
[----:B------:R-:W-:-:S03]  /*8280*/  @P0 LEA R5, R5, UR39, 0x1 ;  /* 0x0000002705050c11 */ /* 0x000fc6000f8e08ff */
[----:B--2---:R-:W-:-:S05]  /*8290*/  @P0 IMAD.X R3, RZ, RZ, R7, P1 ;  /* 0x000000ffff030224 */ /* 0x004fca00008e0607 */
[----:B------:R-:W-:Y:S01]  /*82a0*/  @!PT LDS RZ, [RZ] ;  /* 0x00000000fffff984 */ /* 0x000fe20000000800 */
[----:B------:R-:W-:Y:S01]  /*82b0*/  @!PT LDS RZ, [RZ] ;  /* 0x00000000fffff984 */ /* 0x000fe20000000800 */
[----:B------:R-:W-:Y:S01]  /*82c0*/  @!PT LDS RZ, [RZ] ;  /* 0x00000000fffff984 */ /* 0x000fe20000000800 */
[----:B------:R0:W-:Y:S04]  /*82d0*/  @P0 LDGSTS.E.BYPASS.LTC128B.128 [R5+0x1ac00], desc[UR36][R2.64], !P4 ;  /* 0x1ac0000002050fae */ /* 0x0001e8000e101d64 */
[----:B------:R0:W-:Y:S04]  /*82e0*/  @P0 LDGSTS.E.BYPASS.LTC128B.128 [R5+0x1dc00], desc[UR36][R2.64+0x80], !P3 ;  /* 0x1dc0008002050fae */ /* 0x0001e8000d901d64 */
[----:B------:R0:W-:Y:S01]  /*82f0*/  @P0 LDGSTS.E.BYPASS.LTC128B.128 [R5+0x20c00], desc[UR36][R2.64+0x100], !P2 ;  /* 0x20c0010002050fae */ /* 0x0001e2000d101d64 */
[----:B------:R-:W-:Y:S01]  /*8300*/  PLOP3.LUT P0, PT, PT, PT, PT, 0x80, 0x0 ;  /* 0x000000000000781c */ /* 0x000fe20003f0f070 */
[----:B------:R-:W-:-:S12]  /*8310*/  NOP ;  /* 0x0000000000007918 */ /* 0x000fd80000000000 */
.L_x_49:
[----:B------:R-:W-:Y:S02]  /*8320*/  PLOP3.LUT P1, PT, P1, P0, PT, 0xa2, 0x0 ;  /* 0x000000000000781c */ /* 0x000fe40000f21472 */
[----:B------:R-:W-:-:S08]  /*8330*/  @P0 R2UR P1, UR4, R0 ;  /* 0x00000000000402ca */ /* 0x000fd00000020000 */
[----:B------:R-:W-:-:S05]  /*8340*/  @P0 PLOP3.LUT P0, PT, P1, PT, PT, 0x80, 0x0 ;  /* 0x000000000000081c */ /* 0x000fca0000f0f070 */
[----:B------:R-:W-:Y:S01]  /*8350*/  @!P1 SYNCS.ARRIVE.TRANS64.RED.A0T1 RZ, [UR4+0x2a830], RZ ;  /* 0x02a830ffffff99a7 */ /* 0x000fe20008200404 */
[----:B------:R-:W-:Y:S07]  /*8360*/  @!P1 ARRIVES.LDGSTSBAR.64.TRANSCNT [UR4+0x2a830] ;  /* 0x02a83000ff0099b0 */ /* 0x000fee0008000a84 */
[----:B------:R-:W-:Y:S05]  /*8370*/  @P0 BRA.U.ANY `(.L_x_49) ;  /* 0xfffffffd00e80947 */ /* 0x000fea000393ffff */
[----:B------:R-:W-:Y:S01]  /*8380*/  NOP ;  /* 0x0000000000007918 */ /* 0x000fe20000000000 */
[----:B------:R-:W-:-:S13]  /*8390*/  LOP3.LUT P2, RZ, R16, 0x20, RZ, 0xc0, !PT ;  /* 0x0000002010ff7812 */ /* 0x000fda000784c0ff */
[----:B------:R-:W-:Y:S05]  /*83a0*/  @!P2 BRA `(.L_x_50) ;  /* 0x000000000004a947 */ /* 0x000fea0003800000 */
[----:B------:R-:W-:Y:S01]  /*83b0*/  BPT.TRAP 0x1 ;  /* 0x000000040000795c */ /* 0x000fe20000300000 */
.L_x_50:
[----:B------:R1:W-:Y:S02]  /*83c0*/  SYNCS.ARRIVE.TRANS64.A1T0 RZ, [R0+URZ+0x2a830], RZ ;  /* 0x02a830ff00ff79a7 */ /* 0x0003e4000810003f */
[----:B------:R-:W-:Y:S05]  /*83d0*/  WARPSYNC.ALL ;  /* 0x0000000000007948 */ /* 0x000fea0003800000 */
[----:B------:R-:W-:-:S04]  /*83e0*/  UIADD3 UR4, UR39, 0xc400, URZ ;  /* 0x0000c40027047890 */ /* 0x000fc8000fffe03f */
[----:B------:R-:W-:Y:S01]  /*83f0*/  ULOP3.LUT UP0, URZ, UR4, 0x3ff, URZ, 0xc0, !UPT ;  /* 0x000003ff043f7892 */ /* 0x000fe2000f80c03f */
[----:B------:R-:W-:Y:S05]  /*8400*/  BAR.SYNC.DEFER_BLOCKING 0x8, 0x180 ;  /* 0x0206000000007b1d */ /* 0x000fea0000010000 */
[----:B------:R-:W-:-:S13]  /*8410*/  PLOP3.LUT P0, PT, PT, PT, UP0, 0x80, 0x0 ;  /* 0x000000000000781c */ /* 0x000fda0003f0f008 */
[----:B------:R-:W-:Y:S05]  /*8420*/  @!P0 BRA `(.L_x_51) ;  /* 0x0000000000408947 */ /* 0x000fea0003800000 */
[----:B0-----:R-:W-:Y:S01]  /*8430*/  MOV R2, 0x0 ;  /* 0x0000000000027802 */ /* 0x001fe20000000f00 */
[----:B------:R-:W-:Y:S01]  /*8440*/  ULDC.64 UR6, c[0x4][0x90] ;  /* 0x0100240000067ab9 */ /* 0x000fe20000000a00 */
[----:B------:R-:W-:Y:S01]  /*8450*/  ULDC.64 UR8, c[0x4][0x98] ;  /* 0x0100260000087ab9 */ /* 0x000fe20000000a00 */
[----:B------:R-:W-:Y:S01]  /*8460*/  ULDC.64 UR4, c[0x4][0x20] ;  /* 0x0100080000047ab9 */ /* 0x000fe20000000a00 */
[----:B------:R-:W-:Y:S01]  /*8470*/  MOV R4, UR6 ;  /* 0x0000000600047c02 */ /* 0x000fe20008000f00 */
[----:B------:R-:W-:Y:S01]  /*8480*/  IMAD.U32 R5, RZ, RZ, UR7 ;  /* 0x00000007ff057e24 */ /* 0x000fe2000f8e00ff */
[----:B------:R-:W0:Y:S01]  /*8490*/  LDC.64 R2, c[0x4][R2] ;  /* 0x0100000002027b82 */ /* 0x000e220000000a00 */
[----:B------:R-:W-:Y:S01]  /*84a0*/  IMAD.U32 R6, RZ, RZ, UR8 ;  /* 0x00000008ff067e24 */ /* 0x000fe2000f8e00ff */
[----:B------:R-:W-:Y:S01]  /*84b0*/  MOV R10, UR4 ;  /* 0x00000004000a7c02 */ /* 0x000fe20008000f00 */
[----:B------:R-:W-:Y:S01]  /*84c0*/  IMAD.U32 R7, RZ, RZ, UR9 ;  /* 0x00000009ff077e24 */ /* 0x000fe2000f8e00ff */
[----:B------:R-:W-:Y:S01]  /*84d0*/  MOV R13, RZ ;  /* 0x000000ff000d7202 */ /* 0x000fe20000000f00 */
[----:B------:R-:W-:-:S02]  /*84e0*/  IMAD.U32 R11, RZ, RZ, UR5 ;  /* 0x00000005ff0b7e24 */ /* 0x000fc4000f8e00ff */
[----:B------:R-:W-:Y:S02]  /*84f0*/  IMAD.MOV.U32 R8, RZ, RZ, 0x70 ;  /* 0x00000070ff087424 */ /* 0x000fe400078e00ff */
[----:B------:R-:W-:-:S07]  /*8500*/  IMAD.MOV.U32 R12, RZ, RZ, 0x1 ;  /* 0x00000001ff0c7424 */ /* 0x000fce00078e00ff */
[----:B------:R-:W-:-:S07]  /*8510*/  LEPC R20, `(.L_x_51) ;  /* 0x000000001014794e */ /* 0x000fce0000000000 */
[----:B01----:R-:W-:Y:S05]  /*8520*/  CALL.ABS.NOINC R2 ;  /* 0x0000000002007343 */ /* 0x003fea0003c00000 */
.L_x_51:
[----:B-1----:R-:W1:Y:S01]  /*8530*/  LDC R0, c[0x0][0x448] ;  /* 0x00011200ff007b82 */ /* 0x002e620000000800 */
[----:B0-----:R-:W-:Y:S01]  /*8540*/  IMAD.MOV R3, RZ, RZ, -R24 ;  /* 0x000000ffff037224 */ /* 0x001fe200078e0a18 */
[----:B------:R-:W-:Y:S01]  /*8550*/  ULDC UR4, c[0x0][0xc38] ;  /* 0x00030e0000047ab9 */ /* 0x000fe20000000800 */
[----:B------:R-:W-:Y:S02]  /*8560*/  SHF.R.S32.HI R6, RZ, 0x1f, R23 ;  /* 0x0000001fff067819 */ /* 0x000fe40000011417 */
[----:B------:R-:W-:Y:S01]  /*8570*/  IMAD R4, R3, UR4, R36 ;  /* 0x0000000403047c24 */ /* 0x000fe2000f8e0224 */
[----:B------:R-:W-:Y:S01]  /*8580*/  ULDC.64 UR4, c[0x0][0x2d8] ;  /* 0x0000b60000047ab9 */ /* 0x000fe20000000a00 */
[----:B------:R-:W-:Y:S02]  /*8590*/  LOP3.LUT P3, RZ, R16, 0x400, RZ, 0xc0, !PT ;  /* 0x0000040010ff7812 */ /* 0x000fe4000786c0ff */
[----:B------:R-:W-:Y:S01]  /*85a0*/  IMAD.SHL.U32 R4, R4, 0x80, RZ ;  /* 0x0000008004047824 */ /* 0x000fe200078e00ff */
[----:B------:R-:W-:-:S02]  /*85b0*/  LOP3.LUT P4, RZ, R16, 0x200, RZ, 0xc0, !PT ;  /* 0x0000020010ff7812 */ /* 0x000fc4000788c0ff */
[----:B------:R-:W-:Y:S02]  /*85c0*/  LOP3.LUT P5, RZ, R16, 0x100, RZ, 0xc0, !PT ;  /* 0x0000010010ff7812 */ /* 0x000fe400078ac0ff */
[----:B------:R-:W-:Y:S02]  /*85d0*/  LOP3.LUT R7, R26, R4, RZ, 0xfc, !PT ;  /* 0x000000041a077212 */ /* 0x000fe400078efcff */
[----:B------:R-:W-:-:S03]  /*85e0*/  LEA R20, R27, UR39, 0x1 ;  /* 0x000000271b147c11 */ /* 0x000fc6000f8e08ff */
[----:B------:R-:W-:Y:S01]  /*85f0*/  IMAD.MOV.U32 R5, RZ, RZ, R7 ;  /* 0x000000ffff057224 */ /* 0x000fe200078e0007 */
[----:B-1----:R-:W-:-:S13]  /*8600*/  ISETP.NE.AND P0, PT, R0, 0x1, PT ;  /* 0x000000010000780c */ /* 0x002fda0003f05270 */
[----:B------:R-:W0:Y:S08]  /*8610*/  @P0 LDC R2, c[0x0][0x44c] ;  /* 0x00011300ff020b82 */ /* 0x000e300000000800 */
[----:B------:R-:W1:Y:S01]  /*8620*/  @P0 LDC R9, c[0x0][0x450] ;  /* 0x00011400ff090b82 */ /* 0x000e620000000800 */
[----:B0-----:R-:W-:-:S05]  /*8630*/  @P0 IMAD.HI.U32 R2, R7, R2, RZ ;  /* 0x0000000207020227 */ /* 0x001fca00078e00ff */
[----:B-1----:R-:W-:Y:S01]  /*8640*/  @P0 SHF.R.U32.HI R5, RZ, R9, R2 ;  /* 0x00000009ff050219 */ /* 0x002fe20000011602 */
[----:B------:R-:W-:-:S04]  /*8650*/  IMAD R2, R29, UR4, RZ ;  /* 0x000000041d027c24 */ /* 0x000fc8000f8e02ff */
[C---:B------:R-:W-:Y:S02]  /*8660*/  IMAD R9, R19.reuse, UR5, R2 ;  /* 0x0000000513097c24 */ /* 0x040fe4000f8e0202 */
[----:B------:R-:W-:Y:S01]  /*8670*/  IMAD.WIDE.U32 R2, R19, UR4, RZ ;  /* 0x0000000413027c25 */ /* 0x000fe2000f8e00ff */
[----:B------:R-:W-:-:S03]  /*8680*/  ULDC.64 UR4, c[0x0][0x2e0] ;  /* 0x0000b80000047ab9 */ /* 0x000fc60000000a00 */
[----:B------:R-:W-:Y:S01]  /*8690*/  IMAD R6, R6, UR4, RZ ;  /* 0x0000000406067c24 */ /* 0x000fe2000f8e02ff */
[----:B------:R-:W-:-:S03]  /*86a0*/  IADD3 R3, R3, R9, RZ ;  /* 0x0000000903037210 */ /* 0x000fc60007ffe0ff */
[C---:B------:R-:W-:Y:S02]  /*86b0*/  IMAD R9, R23.reuse, UR5, R6 ;  /* 0x0000000517097c24 */ /* 0x040fe4000f8e0206 */
[----:B------:R-:W-:Y:S02]  /*86c0*/  IMAD.MOV R6, RZ, RZ, -R5 ;  /* 0x000000ffff067224 */ /* 0x000fe400078e0a05 */
[----:B------:R-:W-:Y:S01]  /*86d0*/  IMAD.WIDE.U32 R2, R23, UR4, R2 ;  /* 0x0000000417027c25 */ /* 0x000fe2000f8e0002 */
[----:B------:R-:W-:-:S03]  /*86e0*/  ULDC.64 UR4, c[0x0][0x2d0] ;  /* 0x0000b40000047ab9 */ /* 0x000fc60000000a00 */
[----:B------:R-:W-:Y:S01]  /*86f0*/  IMAD R7, R0, R6, R7 ;  /* 0x0000000600077224 */ /* 0x000fe200078e0207 */
[----:B------:R-:W-:Y:S01]  /*8700*/  SHF.R.S32.HI R0, RZ, 0x1f, R5 ;  /* 0x0000001fff007819 */ /* 0x000fe20000011405 */
[----:B------:R-:W-:-:S04]  /*8710*/  IMAD.IADD R3, R3, 0x1, R9 ;  /* 0x0000000103037824 */ /* 0x000fc800078e0209 */
[----:B------:R-:W-:Y:S02]  /*8720*/  IMAD R0, R0, UR4, RZ ;  /* 0x0000000400007c24 */ /* 0x000fe4000f8e02ff */
[----:B------:R-:W-:-:S04]  /*8730*/  IMAD.WIDE.U32 R2, R5, UR4, R2 ;  /* 0x0000000405027c25 */ /* 0x000fc8000f8e0002 */
[----:B------:R-:W-:Y:S01]  /*8740*/  IMAD R5, R5, UR5, R0 ;  /* 0x0000000505057c24 */ /* 0x000fe2000f8e0200 */
[----:B------:R-:W-:Y:S01]  /*8750*/  SHF.R.S32.HI R0, RZ, 0x1f, R7 ;  /* 0x0000001fff007819 */ /* 0x000fe20000011407 */
[----:B------:R-:W-:Y:S02]  /*8760*/  ULDC.64 UR4, c[0x0][0x2c8] ;  /* 0x0000b20000047ab9 */ /* 0x000fe40000000a00 */
[----:B------:R-:W-:Y:S02]  /*8770*/  IMAD.IADD R3, R3, 0x1, R5 ;  /* 0x0000000103037824 */ /* 0x000fe400078e0205 */
[----:B------:R-:W-:Y:S02]  /*8780*/  IMAD R0, R0, UR4, RZ ;  /* 0x0000000400007c24 */ /* 0x000fe4000f8e02ff */
[----:B------:R-:W-:-:S04]  /*8790*/  IMAD.WIDE.U32 R2, R7, UR4, R2 ;  /* 0x0000000407027c25 */ /* 0x000fc8000f8e0002 */
[----:B------:R-:W-:Y:S01]  /*87a0*/  IMAD R5, R7, UR5, R0 ;  /* 0x0000000507057c24 */ /* 0x000fe2000f8e0200 */
[----:B------:R-:W-:Y:S02]  /*87b0*/  ULDC.64 UR4, c[0x0][0x280] ;  /* 0x0000a00000047ab9 */ /* 0x000fe40000000a00 */
[----:B------:R-:W-:Y:S01]  /*87c0*/  LEA R0, P0, R2, UR4, 0x1 ;  /* 0x0000000402007c11 */ /* 0x000fe2000f8008ff */
[----:B------:R-:W-:Y:S01]  /*87d0*/  UMOV UR4, 0xffffffff ;  /* 0xffffffff00047882 */ /* 0x000fe20000000000 */
[----:B------:R-:W-:-:S04]  /*87e0*/  IADD3 R5, R3, R5, RZ ;  /* 0x0000000503057210 */ /* 0x000fc80007ffe0ff */
[----:B------:R-:W-:Y:S01]  /*87f0*/  LEA.HI.X R5, R2, UR5, R5, 0x1, P0 ;  /* 0x0000000502057c11 */ /* 0x000fe200080f0c05 */
[----:B------:R-:W-:Y:S06]  /*8800*/  BRA.DIV UR4, `(.L_x_52) ;  /* 0x0000002a046c7947 */ /* 0x000fec000b800000 */
[----:B------:R-:W0:Y:S01]  /*8810*/  SHFL.IDX PT, R14, R0, RZ, 0x181f ;  /* 0x00181fff000e7589 */ /* 0x000e2200000e0000 */
[----:B------:R-:W-:-:S03]  /*8820*/  IMAD.IADD R4, R34, 0x1, R4 ;  /* 0x0000000122047824 */ /* 0x000fc600078e0204 */
[----:B------:R-:W1:Y:S02]  /*8830*/  SHFL.IDX PT, R2, R5, RZ, 0x181f ;  /* 0x00181fff05027589 */ /* 0x000e6400000e0000 */
[C---:B------:R-:W-:Y:S02]  /*8840*/  ISETP.GE.AND P0, PT, R4.reuse, UR40, PT ;  /* 0x0000002804007c0c */ /* 0x040fe4000bf06270 */
[----:B------:R-:W-:Y:S01]  /*8850*/  SHFL.IDX PT, R6, R5, 0x1, 0x181f ;  /* 0x00381f0005067f89 */ /* 0x000fe200000e0000 */
[----:B------:R-:W-:-:S10]  /*8860*/  IADD3 R7, R4, 0x10, RZ ;  /* 0x0000001004077810 */ /* 0x000fd40007ffe0ff */
[----:B0-----:R-:W-:-:S05]  /*8870*/  @!P0 LEA R14, P1, R37, R14, 0x1 ;  /* 0x0000000e250e8211 */ /* 0x001fca00078208ff */
[----:B-1----:R-:W-:Y:S02]  /*8880*/  @!P0 IMAD.X R3, RZ, RZ, R2, P1 ;  /* 0x000000ffff038224 */ /* 0x002fe400008e0602 */
[----:B------:R-:W-:Y:S02]  /*8890*/  @!P0 IMAD.MOV.U32 R2, RZ, RZ, R14 ;  /* 0x000000ffff028224 */ /* 0x000fe400078e000e */
[----:B------:R-:W0:Y:S04]  /*88a0*/  SHFL.IDX PT, R14, R0, 0x1, 0x181f ;  /* 0x00381f00000e7f89 */ /* 0x000e2800000e0000 */
[----:B------:R-:W-:Y:S04]  /*88b0*/  @!P0 LDGSTS.E.BYPASS.LTC128B.128 [R20+0xc400], desc[UR36][R2.64], !P3 ;  /* 0x0c40000002148fae */ /* 0x000fe8000d901d64 */
[----:B------:R-:W-:Y:S04]  /*88c0*/  @!P0 LDGSTS.E.BYPASS.LTC128B.128 [R20+0x10400], desc[UR36][R2.64+0x80], !P4 ;  /* 0x1040008002148fae */ /* 0x000fe8000e101d64 */
[----:B------:R1:W-:Y:S01]  /*88d0*/  @!P0 LDGSTS.E.BYPASS.LTC128B.128 [R20+0x14400], desc[UR36][R2.64+0x100], !P5 ;  /* 0x1440010002148fae */ /* 0x0003e2000e901d64 */
[----:B------:R-:W-:-:S13]  /*88e0*/  ISETP.GE.AND P0, PT, R7, UR40, PT ;  /* 0x0000002807007c0c */ /* 0x000fda000bf06270 */
[----:B0-----:R-:W-:-:S05]  /*88f0*/  @!P0 LEA R14, P1, R37, R14, 0x1 ;  /* 0x0000000e250e8211 */ /* 0x001fca00078208ff */
[----:B------:R-:W-:Y:S02]  /*8900*/  @!P0 IMAD.X R7, RZ, RZ, R6, P1 ;  /* 0x000000ffff078224 */ /* 0x000fe400008e0606 */
[----:B-1----:R-:W-:Y:S01]  /*8910*/  @!P0 IMAD.MOV.U32 R2, RZ, RZ, R14 ;  /* 0x000000ffff028224 */ /* 0x002fe200078e000e */
[----:B------:R-:W-:Y:S01]  /*8920*/  SHFL.IDX PT, R6, R5, 0x2, 0x181f ;  /* 0x00581f0005067f89 */ /* 0x000fe200000e0000 */
[----:B------:R-:W-:Y:S01]  /*8930*/  @!P0 IMAD.MOV.U32 R3, RZ, RZ, R7 ;  /* 0x000000ffff038224 */ /* 0x000fe200078e0007 */
[----:B------:R-:W-:Y:S02]  /*8940*/  IADD3 R7, R4, 0x20, RZ ;  /* 0x0000002004077810 */ /* 0x000fe40007ffe0ff */
        /* <DEDUP_REMOVED lines=52> */
[----:B------:R0:W1:Y:S01]  /*8c90*/  SHFL.IDX PT, R6, R5, 0x7, 0x181f ;  /* 0x00f81f0005067f89 */ /* 0x00006200000e0000 */
[----:B------:R-:W-:-:S03]  /*8ca0*/  @!P0 IMAD.MOV.U32 R3, RZ, RZ, R7 ;  /* 0x000000ffff038224 */ /* 0x000fc600078e0007 */
[----:B------:R0:W2:Y:S04]  /*8cb0*/  SHFL.IDX PT, R14, R0, 0x7, 0x181f ;  /* 0x00f81f00000e7f89 */ /* 0x0000a800000e0000 */
[----:B------:R0:W-:Y:S04]  /*8cc0*/  @!P0 LDGSTS.E.BYPASS.LTC128B.128 [R20+0xf400], desc[UR36][R2.64], !P3 ;  /* 0x0f40000002148fae */ /* 0x0001e8000d901d64 */
[----:B------:R0:W-:Y:S04]  /*8cd0*/  @!P0 LDGSTS.E.BYPASS.LTC128B.128 [R20+0x13400], desc[UR36][R2.64+0x80], !P4 ;  /* 0x1340008002148fae */ /* 0x0001e8000e101d64 */
[----:B------:R0:W-:Y:S02]  /*8ce0*/  @!P0 LDGSTS.E.BYPASS.LTC128B.128 [R20+0x17400], desc[UR36][R2.64+0x100], !P5 ;  /* 0x1740010002148fae */ /* 0x0001e4000e901d64 */
.L_x_124:
[----:B0-----:R-:W3:Y:S01]  /*8cf0*/  LDL R0, [R1] ;  /* 0x0000000001007983 */ /* 0x001ee20000100800 */
[----:B------:R-:W-:-:S04]  /*8d00*/  IADD3 R4, R4, 0x70, RZ ;  /* 0x0000007004047810 */ /* 0x000fc80007ffe0ff */
[----:B------:R-:W-:-:S13]  /*8d10*/  ISETP.GE.AND P0, PT, R4, UR40, PT ;  /* 0x0000002804007c0c */ /* 0x000fda000bf06270 */
[----:B--2---:R-:W-:-:S05]  /*8d20*/  @!P0 LEA R2, P1, R37, R14, 0x1 ;  /* 0x0000000e25028211 */ /* 0x004fca00078208ff */
[----:B-1----:R-:W-:-:S05]  /*8d30*/  @!P0 IMAD.X R3, RZ, RZ, R6, P1 ;  /* 0x000000ffff038224 */ /* 0x002fca00008e0606 */
[----:B------:R-:W-:Y:S01]  /*8d40*/  @!PT LDS RZ, [RZ] ;  /* 0x00000000fffff984 */ /* 0x000fe20000000800 */
[----:B------:R-:W-:Y:S01]  /*8d50*/  @!PT LDS RZ, [RZ] ;  /* 0x00000000fffff984 */ /* 0x000fe20000000800 */
[----:B------:R-:W-:Y:S01]  /*8d60*/  @!PT LDS RZ, [RZ] ;  /* 0x00000000fffff984 */ /* 0x000fe20000000800 */
[----:B------:R0:W-:Y:S04]  /*8d70*/  @!P0 LDGSTS.E.BYPASS.LTC128B.128 [R20+0xfc00], desc[UR36][R2.64], !P3 ;  /* 0x0fc0000002148fae */ /* 0x0001e8000d901d64 */
[----:B------:R0:W-:Y:S04]  /*8d80*/  @!P0 LDGSTS.E.BYPASS.LTC128B.128 [R20+0x13c00], desc[UR36][R2.64+0x80], !P4 ;  /* 0x13c0008002148fae */ /* 0x0001e8000e101d64 */
[----:B------:R0:W-:Y:S01]  /*8d90*/  @!P0 LDGSTS.E.BYPASS.LTC128B.128 [R20+0x17c00], desc[UR36][R2.64+0x100], !P5 ;  /* 0x17c0010002148fae */ /* 0x0001e2000e901d64 */
[----:B------:R-:W-:Y:S01]  /*8da0*/  NOP ;  /* 0x0000000000007918 */ /* 0x000fe20000000000 */
[----:B------:R-:W-:Y:S02]  /*8db0*/  SYNCS.ARRIVE.TRANS64.RED.A0T1 RZ, [UR39+0x2a800], RZ ;  /* 0x02a800ffffff79a7 */ /* 0x000fe40008200427 */
[----:B------:R-:W-:Y:S01]  /*8dc0*/  ARRIVES.LDGSTSBAR.64.TRANSCNT [UR39+0x2a800] ;  /* 0x02a80000ff0079b0 */ /* 0x000fe20008000aa7 */
[----:B---3--:R-:W-:-:S04]  /*8dd0*/  LOP3.LUT R0, R0, 0x1, RZ, 0xc, !PT ;  /* 0x0000000100007812 */ /* 0x008fc800078e0cff */
[----:B------:R-:W-:Y:S01]  /*8de0*/  SHF.L.U32 R0, R0, 0x1f, RZ ;  /* 0x0000001f00007819 */ /* 0x000fe200000006ff */
[----:B------:R-:W-:Y:S01]  /*8df0*/  NOP ;  /* 0x0000000000007918 */ /* 0x000fe20000000000 */
[----:B------:R-:W-:Y:S01]  /*8e00*/  SYNCS.ARRIVE.TRANS64.A1T0 RZ, [UR39+0x2a800], RZ ;  /* 0x02a800ffffff79a7 */ /* 0x000fe20008100027 */
[----:B------:R-:W-:Y:S01]  /*8e10*/  BSSY B0, `(.L_x_53) ;  /* 0x0000003000007945 */ /* 0x000fe20003800000 */
[----:B------:R-:W1:Y:S03]  /*8e20*/  SYNCS.PHASECHK.TRANS64.TRYWAIT P0, [UR39+0x2a820], R0 ;  /* 0x02a82000ff0075a7 */ /* 0x000e660008000167 */
[----:B01----:R-:W-:Y:S05]  /*8e30*/  @!P0 BRA `(.L_x_54) ;  /* 0x0000002c00788947 */ /* 0x003fea0003800000 */
.L_x_125:
[----:B------:R-:W-:Y:S05]  /*8e40*/  BSYNC B0 ;  /* 0x0000000000007941 */ /* 0x000fea0003800000 */
.L_x_53:
[----:B------:R-:W-:Y:S01]  /*8e50*/  UISETP.GE.AND UP0, UPT, UR38, 0x61, UPT ;  /* 0x000000612600788c */ /* 0x000fe2000bf06270 */
[----:B------:R-:W-:-:S05]  /*8e60*/  IMAD.U32 R20, RZ, RZ, UR43 ;  /* 0x0000002bff147e24 */ /* 0x000fca000f8e00ff */
[----:B------:R-:W-:-:S13]  /*8e70*/  PLOP3.LUT P0, PT, PT, PT, UP0, 0x40, 0x0 ;  /* 0x000000000000781c */ /* 0x000fda0003f0e808 */
[----:B------:R-:W-:Y:S05]  /*8e80*/  @P0 BRA `(.L_x_55) ;  /* 0x0000000c00b80947 */ /* 0x000fea0003800000 */
[----:B------:R-:W-:Y:S01]  /*8e90*/  BSSY B0, `(.L_x_55) ;  /* 0x00000ed000007945 */ /* 0x000fe20003800000 */
[----:B------:R-:W-:Y:S01]  /*8ea0*/  IMAD.MOV.U32 R21, RZ, RZ, R25 ;  /* 0x000000ffff157224 */ /* 0x000fe200078e0019 */
[----:B------:R-:W-:Y:S01]  /*8eb0*/  MOV R7, R22 ;  /* 0x0000001600077202 */ /* 0x000fe20000000f00 */
[----:B------:R-:W-:Y:S02]  /*8ec0*/  IMAD.U32 R6, RZ, RZ, UR41 ;  /* 0x00000029ff067e24 */ /* 0x000fe4000f8e00ff */
[----:B------:R-:W-:-:S07]  /*8ed0*/  IMAD.U32 R28, RZ, RZ, UR43 ;  /* 0x0000002bff1c7e24 */ /* 0x000fce000f8e00ff */
.L_x_68:
[----:B0-----:R-:W0:Y:S01]  /*8ee0*/  LDC R0, c[0x0][0x430] ;  /* 0x00010c00ff007b82 */ /* 0x001e220000000800 */
[----:B------:R-:W-:Y:S01]  /*8ef0*/  ISETP.GT.U32.AND P0, PT, R26, 0x5f, PT ;  /* 0x0000005f1a00780c */ /* 0x000fe20003f04070 */
[----:B------:R-:W-:Y:S01]  /*8f00*/  IMAD R3, R6, 0x60, R31 ;  /* 0x0000006006037824 */ /* 0x000fe200078e021f */
[----:B------:R-:W-:Y:S01]  /*8f10*/  LOP3.LUT P2, RZ, R16, 0x20, RZ, 0xc0, !PT ;  /* 0x0000002010ff7812 */ /* 0x000fe2000784c0ff */
[----:B------:R-:W-:Y:S02]  /*8f20*/  ULDC UR4, c[0x0][0x430] ;  /* 0x00010c0000047ab9 */ /* 0x000fe40000000800 */
[----:B------:R-:W-:-:S05]  /*8f30*/  IMAD.IADD R10, R26, 0x1, R3 ;  /* 0x000000011a0a7824 */ /* 0x000fca00078e0203 */
[----:B------:R-:W-:-:S03]  /*8f40*/  MOV R11, R10 ;  /* 0x0000000a000b7202 */ /* 0x000fc60000000f00 */
[----:B------:R-:W1:Y:S01]  /*8f50*/  @!P0 LDC.64 R8, c[0x0][0x428] ;  /* 0x00010a00ff088b82 */ /* 0x000e620000000a00 */
[----:B0-----:R-:W-:-:S13]  /*8f60*/  ISETP.NE.AND P1, PT, R0, 0x1, PT ;  /* 0x000000010000780c */ /* 0x001fda0003f25270 */
[----:B------:R-:W0:Y:S08]  /*8f70*/  @P1 LDC R5, c[0x0][0x434] ;  /* 0x00010d00ff051b82 */ /* 0x000e300000000800 */
[----:B------:R-:W2:Y:S01]  /*8f80*/  @P1 LDC R3, c[0x0][0x438] ;  /* 0x00010e00ff031b82 */ /* 0x000ea20000000800 */
[----:B0-----:R-:W-:-:S07]  /*8f90*/  @P1 IMAD.HI.U32 R0, R10, R5, RZ ;  /* 0x000000050a001227 */ /* 0x001fce00078e00ff */
[----:B------:R-:W0:Y:S01]  /*8fa0*/  @!P0 LDC.64 R4, c[0x0][0x418] ;  /* 0x00010600ff048b82 */ /* 0x000e220000000a00 */
[----:B--2---:R-:W-:Y:S01]  /*8fb0*/  @P1 SHF.R.U32.HI R11, RZ, R3, R0 ;  /* 0x00000003ff0b1219 */ /* 0x004fe20000011600 */
[----:B-1----:R-:W-:-:S03]  /*8fc0*/  @!P0 IMAD R0, R32, R8, RZ ;  /* 0x0000000820008224 */ /* 0x002fc600078e02ff */
[--C-:B------:R-:W-:Y:S01]  /*8fd0*/  @!P0 SHF.R.S32.HI R3, RZ, 0x1f, R11.reuse ;  /* 0x0000001fff038819 */ /* 0x100fe2000001140b */
[----:B------:R-:W-:Y:S02]  /*8fe0*/  @!P0 IMAD.MOV.U32 R2, RZ, RZ, R11 ;  /* 0x000000ffff028224 */ /* 0x000fe400078e000b */
[C---:B------:R-:W-:Y:S02]  /*8ff0*/  @!P0 IMAD R9, R30.reuse, R9, R0 ;  /* 0x000000091e098224 */ /* 0x040fe400078e0200 */
[----:B------:R-:W-:-:S04]  /*9000*/  @!P0 IMAD.WIDE.U32 R2, R30, R8, R2 ;  /* 0x000000081e028225 */ /* 0x000fc800078e0002 */
[----:B------:R-:W-:Y:S01]  /*9010*/  @!P0 IMAD.IADD R0, R9, 0x1, R3 ;  /* 0x0000000109008824 */ /* 0x000fe200078e0203 */
[----:B0-----:R-:W-:-:S04]  /*9020*/  @!P0 LEA R4, P1, R2, R4, 0x2 ;  /* 0x0000000402048211 */ /* 0x001fc800078210ff */
[----:B------:R-:W-:Y:S01]  /*9030*/  @!P0 LEA.HI.X R5, R2, R5, R0, 0x2, P1 ;  /* 0x0000000502058211 */ /* 0x000fe200008f1400 */
[----:B------:R-:W-:Y:S01]  /*9040*/  IMAD.MOV.U32 R0, RZ, RZ, RZ ;  /* 0x000000ffff007224 */ /* 0x000fe200078e00ff */
[----:B------:R-:W-:Y:S01]  /*9050*/  IADD3 R22, R7, 0x1, RZ ;  /* 0x0000000107167810 */ /* 0x000fe20007ffe0ff */
[----:B------:R-:W-:-:S04]  /*9060*/  IMAD.MOV R3, RZ, RZ, -R11 ;  /* 0x000000ffff037224 */ /* 0x000fc800078e0a0b */
[----:B------:R0:W5:Y:S01]  /*9070*/  @!P0 LDG.E R0, desc[UR36][R4.64] ;  /* 0x0000002404008981 */ /* 0x000162000c1e1900 */
[----:B------:R-:W-:Y:S01]  /*9080*/  ISETP.NE.AND P0, PT, R22, 0x2, PT ;  /* 0x000000021600780c */ /* 0x000fe20003f05270 */
[----:B------:R-:W-:-:S03]  /*9090*/  IMAD.MOV.U32 R20, RZ, RZ, R6 ;  /* 0x000000ffff147224 */ /* 0x000fc600078e0006 */
[----:B------:R-:W-:Y:S02]  /*90a0*/  SEL R2, RZ, 0x1, P0 ;  /* 0x00000001ff027807 */ /* 0x000fe40000000000 */
[----:B------:R-:W-:Y:S02]  /*90b0*/  SEL R22, R22, RZ, P0 ;  /* 0x000000ff16167207 */ /* 0x000fe40000000000 */
[----:B------:R-:W-:Y:S01]  /*90c0*/  LOP3.LUT R25, R21, R2, RZ, 0x3c, !PT ;  /* 0x0000000215197212 */ /* 0x000fe200078e3cff */
[----:B0-----:R-:W-:Y:S01]  /*90d0*/  IMAD R4, R3, UR4, R10 ;  /* 0x0000000403047c24 */ /* 0x001fe2000f8e020a */
[----:B------:R-:W-:Y:S06]  /*90e0*/  @!P2 BRA `(.L_x_56) ;  /* 0x000000000004a947 */ /* 0x000fec0003800000 */
[----:B------:R-:W-:Y:S01]  /*90f0*/  BPT.TRAP 0x1 ;  /* 0x000000040000795c */ /* 0x000fe20000300000 */
.L_x_56:
[----:B------:R-:W-:Y:S01]  /*9100*/  LEA R6, R22, UR39, 0x3 ;  /* 0x0000002716067c11 */ /* 0x000fe2000f8e18ff */
[----:B------:R-:W-:Y:S01]  /*9110*/  BSSY B1, `(.L_x_57) ;  /* 0x0000004000017945 */ /* 0x000fe20003800000 */
[----:B------:R-:W-:-:S04]  /*9120*/  SHF.L.U32 R3, R25, 0x1f, RZ ;  /* 0x0000001f19037819 */ /* 0x000fc800000006ff */
[----:B------:R-:W0:Y:S02]  /*9130*/  SYNCS.PHASECHK.TRANS64.TRYWAIT P0, [R6+URZ+0x2a840], R3 ;  /* 0x02a84003060075a7 */ /* 0x000e24000800017f */
[----:B0-----:R-:W-:Y:S05]  /*9140*/  @!P0 BRA `(.L_x_58) ;  /* 0x0000002800cc8947 */ /* 0x001fea0003800000 */
.L_x_126:
[----:B------:R-:W-:Y:S05]  /*9150*/  BSYNC B1 ;  /* 0x0000000000017941 */ /* 0x000fea0003800000 */
.L_x_57:
[----:B------:R-:W-:Y:S01]  /*9160*/  SHF.R.S32.HI R23, RZ, 0x1f, R4 ;  /* 0x0000001fff177819 */ /* 0x000fe20000011404 */
[----:B------:R-:W-:Y:S01]  /*9170*/  ULDC.64 UR4, c[0x0][0x300] ;  /* 0x0000c00000047ab9 */ /* 0x000fe20000000a00 */
[----:B-----5:R-:W-:Y:S01]  /*9180*/  SHF.R.S32.HI R24, RZ, 0x1f, R0 ;  /* 0x0000001fff187819 */ /* 0x020fe20000011400 */
[----:B------:R-:W-:Y:S01]  /*9190*/  IMAD R9, R22, 0x4800, R27 ;  /* 0x0000480016097824 */ /* 0x000fe200078e021b */
[C---:B------:R-:W-:Y:S01]  /*91a0*/  LOP3.LUT P3, RZ, R16.reuse, 0x10, RZ, 0xc0, !PT ;  /* 0x0000001010ff7812 */ /* 0x040fe2000786c0ff */
[----:B0-----:R-:W-:Y:S01]  /*91b0*/  IMAD R3, R23, UR4, RZ ;  /* 0x0000000417037c24 */ /* 0x001fe2000f8e02ff */
[C---:B------:R-:W-:Y:S02]  /*91c0*/  LOP3.LUT P2, RZ, R16.reuse, 0x8, RZ, 0xc0, !PT ;  /* 0x0000000810ff7812 */ /* 0x040fe4000784c0ff */
[----:B------:R-:W-:Y:S01]  /*91d0*/  LOP3.LUT P1, RZ, R16, 0x4, RZ, 0xc0, !PT ;  /* 0x0000000410ff7812 */ /* 0x000fe2000782c0ff */
[C---:B------:R-:W-:Y:S02]  /*91e0*/  IMAD R5, R4.reuse, UR5, R3 ;  /* 0x0000000504057c24 */ /* 0x040fe4000f8e0203 */
[----:B------:R-:W-:Y:S01]  /*91f0*/  IMAD.WIDE.U32 R2, R4, UR4, RZ ;  /* 0x0000000404027c25 */ /* 0x000fe2000f8e00ff */
        /* <DEDUP_REMOVED lines=8> */
[C---:B------:R-:W-:Y:S02]  /*9280*/  IMAD R5, R19.reuse, UR5, R8 ;  /* 0x0000000513057c24 */ /* 0x040fe4000f8e0208 */
[----:B------:R-:W-:Y:S01]  /*9290*/  IMAD.WIDE.U32 R2, R19, UR4, R2 ;  /* 0x0000000413027c25 */ /* 0x000fe2000f8e0002 */
[----:B------:R-:W-:-:S03]  /*92a0*/  ULDC.64 UR4, c[0x0][0x2e8] ;  /* 0x0000ba0000047ab9 */ /* 0x000fc60000000a00 */
[----:B------:R-:W-:Y:S01]  /*92b0*/  IMAD.IADD R3, R5, 0x1, R3 ;  /* 0x0000000105037824 */ /* 0x000fe200078e0203 */
[----:B------:R-:W-:Y:S01]  /*92c0*/  LEA R8, P0, R2, UR4, 0x1 ;  /* 0x0000000402087c11 */ /* 0x000fe2000f8008ff */
[----:B------:R-:W-:-:S03]  /*92d0*/  UMOV UR4, 0xffffffff ;  /* 0xffffffff00047882 */ /* 0x000fc60000000000 */
[----:B------:R-:W-:Y:S01]  /*92e0*/  LEA.HI.X R10, R2, UR5, R3, 0x1, P0 ;  /* 0x00000005020a7c11 */ /* 0x000fe200080f0c03 */
[----:B------:R-:W-:Y:S08]  /*92f0*/  BRA.DIV UR4, `(.L_x_59) ;  /* 0x0000002a04747947 */ /* 0x000ff0000b800000 */
[----:B------:R-:W0:Y:S01]  /*9300*/  SHFL.IDX PT, R14, R8, RZ, 0x181f ;  /* 0x00181fff080e7589 */ /* 0x000e2200000e0000 */
[----:B------:R-:W-:Y:S01]  /*9310*/  IMAD.SHL.U32 R5, R37, 0x2, RZ ;  /* 0x0000000225057824 */ /* 0x000fe200078e00ff */
[----:B------:R-:W-:Y:S02]  /*9320*/  LEA R9, R9, UR39, 0x1 ;  /* 0x0000002709097c11 */ /* 0x000fe4000f8e08ff */
[----:B------:R-:W1:Y:S04]  /*9330*/  SHFL.IDX PT, R3, R10, RZ, 0x181f ;  /* 0x00181fff0a037589 */ /* 0x000e6800000e0000 */
[----:B------:R-:W-:Y:S01]  /*9340*/  SHFL.IDX PT, R35, R10, 0x2, 0x181f ;  /* 0x00581f000a237f89 */ /* 0x000fe200000e0000 */
[----:B0-----:R-:W-:-:S03]  /*9350*/  IADD3 R2, P0, R14, R5, RZ ;  /* 0x000000050e027210 */ /* 0x001fc60007f1e0ff */
[----:B------:R-:W0:Y:S02]  /*9360*/  SHFL.IDX PT, R14, R8, 0x1, 0x181f ;  /* 0x00381f00080e7f89 */ /* 0x000e2400000e0000 */
[----:B-1----:R-:W-:-:S05]  /*9370*/  IMAD.X R3, RZ, RZ, R3, P0 ;  /* 0x000000ffff037224 */ /* 0x002fca00000e0603 */
[----:B------:R-:W-:Y:S04]  /*9380*/  LDGSTS.E.BYPASS.LTC128B.128 [R9+0x18400], desc[UR36][R2.64], !P3 ;  /* 0x1840000002097fae */ /* 0x000fe8000d901d64 */
[----:B------:R-:W-:Y:S04]  /*9390*/  LDGSTS.E.BYPASS.LTC128B.128 [R9+0x1b400], desc[UR36][R2.64+0x80], !P2 ;  /* 0x1b40008002097fae */ /* 0x000fe8000d101d64 */
[----:B------:R1:W-:Y:S04]  /*93a0*/  LDGSTS.E.BYPASS.LTC128B.128 [R9+0x1e400], desc[UR36][R2.64+0x100], !P1 ;  /* 0x1e40010002097fae */ /* 0x0003e8000c901d64 */
[----:B-1----:R-:W1:Y:S01]  /*93b0*/  SHFL.IDX PT, R3, R10, 0x1, 0x181f ;  /* 0x00381f000a037f89 */ /* 0x002e6200000e0000 */
[----:B0-----:R-:W-:-:S03]  /*93c0*/  IADD3 R2, P0, R14, R5, RZ ;  /* 0x000000050e027210 */ /* 0x001fc60007f1e0ff */
[----:B------:R-:W0:Y:S01]  /*93d0*/  SHFL.IDX PT, R14, R8, 0x2, 0x181f ;  /* 0x00581f00080e7f89 */ /* 0x000e2200000e0000 */
[----:B-1----:R-:W-:-:S05]  /*93e0*/  IADD3.X R3, RZ, R3, RZ, P0, !PT ;  /* 0x00000003ff037210 */ /* 0x002fca00007fe4ff */
[----:B------:R-:W-:Y:S04]  /*93f0*/  LDGSTS.E.BYPASS.LTC128B.128 [R9+0x18c00], desc[UR36][R2.64], !P3 ;  /* 0x18c0000002097fae */ /* 0x000fe8000d901d64 */
[----:B------:R-:W-:Y:S04]  /*9400*/  LDGSTS.E.BYPASS.LTC128B.128 [R9+0x1bc00], desc[UR36][R2.64+0x80], !P2 ;  /* 0x1bc0008002097fae */ /* 0x000fe8000d101d64 */
[----:B------:R0:W-:Y:S02]  /*9410*/  LDGSTS.E.BYPASS.LTC128B.128 [R9+0x1ec00], desc[UR36][R2.64+0x100], !P1 ;  /* 0x1ec0010002097fae */ /* 0x0001e4000c901d64 */
[----:B0-----:R-:W-:-:S02]  /*9420*/  IADD3 R2, P0, R14, R5, RZ ;  /* 0x000000050e027210 */ /* 0x001fc40007f1e0ff */
[----:B------:R-:W0:Y:S03]  /*9430*/  SHFL.IDX PT, R14, R8, 0x3, 0x181f ;  /* 0x00781f00080e7f89 */ /* 0x000e2600000e0000 */
[----:B------:R-:W-:Y:S02]  /*9440*/  IMAD.X R3, RZ, RZ, R35, P0 ;  /* 0x000000ffff037224 */ /* 0x000fe400000e0623 */
[----:B------:R-:W1:Y:S04]  /*9450*/  SHFL.IDX PT, R35, R10, 0x3, 0x181f ;  /* 0x00781f000a237f89 */ /* 0x000e6800000e0000 */
[----:B------:R-:W-:Y:S04]  /*9460*/  LDGSTS.E.BYPASS.LTC128B.128 [R9+0x19400], desc[UR36][R2.64], !P3 ;  /* 0x1940000002097fae */ /* 0x000fe8000d901d64 */
[----:B------:R-:W-:Y:S04]  /*9470*/  LDGSTS.E.BYPASS.LTC128B.128 [R9+0x1c400], desc[UR36][R2.64+0x80], !P2 ;  /* 0x1c40008002097fae */ /* 0x000fe8000d101d64 */
[----:B------:R0:W-:Y:S02]  /*9480*/  LDGSTS.E.BYPASS.LTC128B.128 [R9+0x1f400], desc[UR36][R2.64+0x100], !P1 ;  /* 0x1f40010002097fae */ /* 0x0001e4000c901d64 */
[----:B0-----:R-:W-:-:S02]  /*9490*/  IADD3 R2, P0, R14, R5, RZ ;  /* 0x000000050e027210 */ /* 0x001fc40007f1e0ff */
[----:B------:R-:W0:Y:S03]  /*94a0*/  SHFL.IDX PT, R14, R8, 0x4, 0x181f ;  /* 0x00981f00080e7f89 */ /* 0x000e2600000e0000 */
[----:B-1----:R-:W-:Y:S02]  /*94b0*/  IMAD.X R3, RZ, RZ, R35, P0 ;  /* 0x000000ffff037224 */ /* 0x002fe400000e0623 */
[----:B------:R-:W1:Y:S04]  /*94c0*/  SHFL.IDX PT, R35, R10, 0x4, 0x181f ;  /* 0x00981f000a237f89 */ /* 0x000e6800000e0000 */
[----:B------:R-:W-:Y:S04]  /*94d0*/  LDGSTS.E.BYPASS.LTC128B.128 [R9+0x19c00], desc[UR36][R2.64], !P3 ;  /* 0x19c0000002097fae */ /* 0x000fe8000d901d64 */
[----:B------:R-:W-:Y:S04]  /*94e0*/  LDGSTS.E.BYPASS.LTC128B.128 [R9+0x1cc00], desc[UR36][R2.64+0x80], !P2 ;  /* 0x1cc0008002097fae */ /* 0x000fe8000d101d64 */
[----:B------:R0:W-:Y:S02]  /*94f0*/  LDGSTS.E.BYPASS.LTC128B.128 [R9+0x1fc00], desc[UR36][R2.64+0x100], !P1 ;  /* 0x1fc0010002097fae */ /* 0x0001e4000c901d64 */
[----:B0-----:R-:W-:-:S02]  /*9500*/  IADD3 R2, P0, R14, R5, RZ ;  /* 0x000000050e027210 */ /* 0x001fc40007f1e0ff */
[----:B------:R0:W2:Y:S03]  /*9510*/  SHFL.IDX PT, R14, R8, 0x5, 0x181f ;  /* 0x00b81f00080e7f89 */ /* 0x0000a600000e0000 */
[----:B-1----:R-:W-:Y:S02]  /*9520*/  IMAD.X R3, RZ, RZ, R35, P0 ;  /* 0x000000ffff037224 */ /* 0x002fe400000e0623 */
[----:B------:R0:W1:Y:S04]  /*9530*/  SHFL.IDX PT, R35, R10, 0x5, 0x181f ;  /* 0x00b81f000a237f89 */ /* 0x00006800000e0000 */
[----:B------:R0:W-:Y:S04]  /*9540*/  LDGSTS.E.BYPASS.LTC128B.128 [R9+0x1a400], desc[UR36][R2.64], !P3 ;  /* 0x1a40000002097fae */ /* 0x0001e8000d901d64 */
[----:B------:R0:W-:Y:S04]  /*9550*/  LDGSTS.E.BYPASS.LTC128B.128 [R9+0x1d400], desc[UR36][R2.64+0x80], !P2 ;  /* 0x1d40008002097fae */ /* 0x0001e8000d101d64 */
[----:B------:R0:W-:Y:S02]  /*9560*/  LDGSTS.E.BYPASS.LTC128B.128 [R9+0x20400], desc[UR36][R2.64+0x100], !P1 ;  /* 0x2040010002097fae */ /* 0x0001e4000c901d64 */
.L_x_140:
[----:B0-2---:R-:W-:-:S04]  /*9570*/  IADD3 R2, P0, R14, R5, RZ ;  /* 0x000000050e027210 */ /* 0x005fc80007f1e0ff */
[----:B-1----:R-:W-:Y:S02]  /*9580*/  IADD3.X R3, RZ, R35, RZ, P0, !PT ;  /* 0x00000023ff037210 */ /* 0x002fe400007fe4ff */
[----:B------:R-:W-:-:S03]  /*9590*/  PLOP3.LUT P0, PT, PT, PT, PT, 0x80, 0x0 ;  /* 0x000000000000781c */ /* 0x000fc60003f0f070 */
[----:B------:R-:W-:Y:S01]  /*95a0*/  @!PT LDS RZ, [RZ] ;  /* 0x00000000fffff984 */ /* 0x000fe20000000800 */
[----:B------:R-:W-:Y:S01]  /*95b0*/  @!PT LDS RZ, [RZ] ;  /* 0x00000000fffff984 */ /* 0x000fe20000000800 */
[----:B------:R-:W-:Y:S01]  /*95c0*/  @!PT LDS RZ, [RZ] ;  /* 0x00000000fffff984 */ /* 0x000fe20000000800 */
[----:B------:R0:W-:Y:S04]  /*95d0*/  LDGSTS.E.BYPASS.LTC128B.128 [R9+0x1ac00], desc[UR36][R2.64], !P3 ;  /* 0x1ac0000002097fae */ /* 0x0001e8000d901d64 */
[----:B------:R0:W-:Y:S04]  /*95e0*/  LDGSTS.E.BYPASS.LTC128B.128 [R9+0x1dc00], desc[UR36][R2.64+0x80], !P2 ;  /* 0x1dc0008002097fae */ /* 0x0001e8000d101d64 */
[----:B------:R0:W-:Y:S01]  /*95f0*/  LDGSTS.E.BYPASS.LTC128B.128 [R9+0x20c00], desc[UR36][R2.64+0x100], !P1 ;  /* 0x20c0010002097fae */ /* 0x0001e2000c901d64 */
[----:B------:R-:W-:Y:S01]  /*9600*/  NOP ;  /* 0x0000000000007918 */ /* 0x000fe20000000000 */
.L_x_60:
        /* <DEDUP_REMOVED lines=10> */
.L_x_61:
[----:B------:R1:W-:Y:S01]  /*96b0*/  SYNCS.ARRIVE.TRANS64.A1T0 RZ, [R6+URZ+0x2a830], RZ ;  /* 0x02a830ff06ff79a7 */ /* 0x0003e2000810003f */
[----:B------:R-:W-:Y:S05]  /*96c0*/  @!P2 BRA `(.L_x_62) ;  /* 0x000000000004a947 */ /* 0x000fea0003800000 */
[----:B------:R-:W-:Y:S01]  /*96d0*/  BPT.TRAP 0x1 ;  /* 0x000000040000795c */ /* 0x000fe20000300000 */
.L_x_62:
[----:B0-----:R-:W-:Y:S01]  /*96e0*/  SHF.L.U32 R9, R21, 0x1f, RZ ;  /* 0x0000001f15097819 */ /* 0x001fe200000006ff */
[----:B------:R-:W-:Y:S01]  /*96f0*/  IMAD.MOV.U32 R3, RZ, RZ, -0x60 ;  /* 0xffffffa0ff037424 */ /* 0x000fe200078e00ff */
[----:B-1----:R-:W-:Y:S01]  /*9700*/  LEA R6, R7, UR39, 0x3 ;  /* 0x0000002707067c11 */ /* 0x002fe2000f8e18ff */
[----:B------:R-:W-:Y:S02]  /*9710*/  BSSY B1, `(.L_x_63) ;  /* 0x0000004000017945 */ /* 0x000fe40003800000 */
[----:B------:R-:W-:Y:S01]  /*9720*/  IMAD R3, R28, R3, UR38 ;  /* 0x000000261c037e24 */ /* 0x000fe2000f8e0203 */
[----:B------:R-:W0:Y:S02]  /*9730*/  SYNCS.PHASECHK.TRANS64.TRYWAIT P0, [R6+URZ+0x2a860], R9 ;  /* 0x02a86009060075a7 */ /* 0x000e24000800017f */
[----:B0-----:R-:W-:Y:S05]  /*9740*/  @!P0 BRA `(.L_x_64) ;  /* 0x0000002c00188947 */ /* 0x001fea0003800000 */
.L_x_141:
[----:B------:R-:W-:Y:S05]  /*9750*/  BSYNC B1 ;  /* 0x0000000000017941 */ /* 0x000fea0003800000 */
.L_x_63:
[----:B------:R-:W-:Y:S01]  /*9760*/  UMOV UR4, 0xffffffff ;  /* 0xffffffff00047882 */ /* 0x000fe20000000000 */
[C---:B------:R-:W-:Y:S01]  /*9770*/  LOP3.LUT P2, RZ, R16.reuse, 0x2, RZ, 0xc0, !PT ;  /* 0x0000000210ff7812 */ /* 0x040fe2000784c0ff */
[----:B------:R-:W-:Y:S01]  /*9780*/  IMAD R7, R7, 0x3000, R27 ;  /* 0x0000300007077824 */ /* 0x000fe200078e021b */
[----:B------:R-:W-:Y:S01]  /*9790*/  LOP3.LUT P1, RZ, R16, 0x1, RZ, 0xc0, !PT ;  /* 0x0000000110ff7812 */ /* 0x000fe2000782c0ff */
[----:B------:R-:W-:Y:S01]  /*97a0*/  IMAD.IADD R8, R3, 0x1, -R34 ;  /* 0x0000000103087824 */ /* 0x000fe200078e0a22 */
[----:B------:R-:W-:Y:S11]  /*97b0*/  BRA.DIV UR4, `(.L_x_65) ;  /* 0x0000002e04107947 */ /* 0x000ff6000b800000 */
[----:B------:R-:W1:Y:S01]  /*97c0*/  SHFL.IDX PT, R14, R17, RZ, 0x181f ;  /* 0x00181fff110e7589 */ /* 0x000e6200000e0000 */
[----:B------:R-:W-:-:S03]  /*97d0*/  LEA R7, R7, UR39, 0x1 ;  /* 0x0000002707077c11 */ /* 0x000fc6000f8e08ff */
[----:B------:R-:W2:Y:S01]  /*97e0*/  SHFL.IDX PT, R3, R18, RZ, 0x181f ;  /* 0x00181fff12037589 */ /* 0x000ea200000e0000 */
[----:B-1----:R-:W-:-:S03]  /*97f0*/  IADD3 R2, P0, R14, R5, RZ ;  /* 0x000000050e027210 */ /* 0x002fc60007f1e0ff */
[----:B------:R-:W1:Y:S02]  /*9800*/  SHFL.IDX PT, R14, R17, 0x1, 0x181f ;  /* 0x00381f00110e7f89 */ /* 0x000e6400000e0000 */
[----:B--2---:R-:W-:Y:S01]  /*9810*/  IMAD.X R3, RZ, RZ, R3, P0 ;  /* 0x000000ffff037224 */ /* 0x004fe200000e0603 */
[----:B------:R-:W-:-:S13]  /*9820*/  ISETP.LT.OR P0, PT, R8, 0x1, P2 ;  /* 0x000000010800780c */ /* 0x000fda0001701670 */
[----:B------:R-:W-:Y:S01]  /*9830*/  LDGSTS.E.BYPASS.LTC128B.128 [R7+0x400], desc[UR36][R2.64], !P0 ;  /* 0x0040000002077fae */ /* 0x000fe2000c101d64 */
[----:B------:R-:W-:-:S13]  /*9840*/  ISETP.LT.OR P0, PT, R8, 0x1, P1 ;  /* 0x000000010800780c */ /* 0x000fda0000f01670 */
[----:B------:R2:W-:Y:S04]  /*9850*/  LDGSTS.E.BYPASS.LTC128B.128 [R7+0x3400], desc[UR36][R2.64+0x80], !P0 ;  /* 0x0340008002077fae */ /* 0x0005e8000c101d64 */
[----:B--2---:R-:W2:Y:S01]  /*9860*/  SHFL.IDX PT, R3, R18, 0x1, 0x181f ;  /* 0x00381f0012037f89 */ /* 0x004ea200000e0000 */
[----:B-1----:R-:W-:-:S03]  /*9870*/  IADD3 R2, P0, R14, R5, RZ ;  /* 0x000000050e027210 */ /* 0x002fc60007f1e0ff */
[----:B------:R-:W1:Y:S01]  /*9880*/  SHFL.IDX PT, R14, R17, 0x2, 0x181f ;  /* 0x00581f00110e7f89 */ /* 0x000e6200000e0000 */
[----:B--2---:R-:W-:Y:S02]  /*9890*/  IADD3.X R3, RZ, R3, RZ, P0, !PT ;  /* 0x00000003ff037210 */ /* 0x004fe400007fe4ff */
[----:B------:R-:W-:-:S13]  /*98a0*/  ISETP.LT.OR P0, PT, R8, 0x11, P2 ;  /* 0x000000110800780c */ /* 0x000fda0001701670 */
[----:B------:R-:W-:Y:S01]  /*98b0*/  LDGSTS.E.BYPASS.LTC128B.128 [R7+0xc00], desc[UR36][R2.64], !P0 ;  /* 0x00c0000002077fae */ /* 0x000fe2000c101d64 */
[----:B------:R-:W-:-:S13]  /*98c0*/  ISETP.LT.OR P0, PT, R8, 0x11, P1 ;  /* 0x000000110800780c */ /* 0x000fda0000f01670 */
[----:B------:R2:W-:Y:S04]  /*98d0*/  LDGSTS.E.BYPASS.LTC128B.128 [R7+0x3c00], desc[UR36][R2.64+0x80], !P0 ;  /* 0x03c0008002077fae */ /* 0x0005e8000c101d64 */
[----:B--2---:R-:W2:Y:S01]  /*98e0*/  SHFL.IDX PT, R3, R18, 0x2, 0x181f ;  /* 0x00581f0012037f89 */ /* 0x004ea200000e0000 */
        /* <DEDUP_REMOVED lines=17> */
[----:B------:R-:W1:Y:S04]  /*9a00*/  SHFL.IDX PT, R18, R18, 0x5, 0x181f ;  /* 0x00b81f0012127f89 */ /* 0x000e6800000e0000 */
[----:B------:R3:W4:Y:S01]  /*9a10*/  SHFL.IDX PT, R14, R17, 0x5, 0x181f ;  /* 0x00b81f00110e7f89 */ /* 0x00072200000e0000 */
[----:B--2---:R-:W-:Y:S01]  /*9a20*/  IMAD.X R3, RZ, RZ, R3, P0 ;  /* 0x000000ffff037224 */ /* 0x004fe200000e0603 */
[----:B------:R-:W-:-:S13]  /*9a30*/  ISETP.LT.OR P0, PT, R8, 0x41, P2 ;  /* 0x000000410800780c */ /* 0x000fda0001701670 */
[----:B------:R3:W-:Y:S01]  /*9a40*/  LDGSTS.E.BYPASS.LTC128B.128 [R7+0x2400], desc[UR36][R2.64], !P0 ;  /* 0x0240000002077fae */ /* 0x0007e2000c101d64 */
[----:B------:R-:W-:-:S13]  /*9a50*/  ISETP.LT.OR P0, PT, R8, 0x41, P1 ;  /* 0x000000410800780c */ /* 0x000fda0000f01670 */
[----:B-1--4-:R3:W-:Y:S02]  /*9a60*/  LDGSTS.E.BYPASS.LTC128B.128 [R7+0x5400], desc[UR36][R2.64+0x80], !P0 ;  /* 0x0540008002077fae */ /* 0x0127e4000c101d64 */
.L_x_155:
[----:B0--3--:R-:W-:Y:S01]  /*9a70*/  IADD3 R2, P0, R14, R5, RZ ;  /* 0x000000050e027210 */ /* 0x009fe20007f1e0ff */
[----:B------:R-:W-:Y:S02]  /*9a80*/  ULDC.64 UR4, c[0x0][0x328] ;  /* 0x0000ca0000047ab9 */ /* 0x000fe40000000a00 */
[----:B------:R-:W-:Y:S01]  /*9a90*/  IMAD R23, R23, UR4, RZ ;  /* 0x0000000417177c24 */ /* 0x000fe2000f8e02ff */
[----:B------:R-:W-:Y:S02]  /*9aa0*/  IADD3.X R3, RZ, R18, RZ, P0, !PT ;  /* 0x00000012ff037210 */ /* 0x000fe400007fe4ff */
[----:B------:R-:W-:Y:S01]  /*9ab0*/  ISETP.LT.OR P0, PT, R8, 0x51, P2 ;  /* 0x000000510800780c */ /* 0x000fe20001701670 */
[----:B------:R-:W-:-:S12]  /*9ac0*/  IMAD R23, R4, UR5, R23 ;  /* 0x0000000504177c24 */ /* 0x000fd8000f8e0217 */
[----:B------:R-:W-:Y:S01]  /*9ad0*/  @!PT LDS RZ, [RZ] ;  /* 0x00000000fffff984 */ /* 0x000fe20000000800 */
[----:B------:R-:W-:Y:S01]  /*9ae0*/  @!PT LDS RZ, [RZ] ;  /* 0x00000000fffff984 */ /* 0x000fe20000000800 */
[----:B------:R-:W-:Y:S01]  /*9af0*/  @!PT LDS RZ, [RZ] ;  /* 0x00000000fffff984 */ /* 0x000fe20000000800 */
[----:B------:R-:W-:Y:S01]  /*9b00*/  LDGSTS.E.BYPASS.LTC128B.128 [R7+0x2c00], desc[UR36][R2.64], !P0 ;  /* 0x02c0000002077fae */ /* 0x000fe2000c101d64 */
[----:B------:R-:W-:-:S13]  /*9b10*/  ISETP.LT.OR P0, PT, R8, 0x51, P1 ;  /* 0x000000510800780c */ /* 0x000fda0000f01670 */
[----:B------:R0:W-:Y:S01]  /*9b20*/  LDGSTS.E.BYPASS.LTC128B.128 [R7+0x5c00], desc[UR36][R2.64+0x80], !P0 ;  /* 0x05c0008002077fae */ /* 0x0001e2000c101d64 */
[----:B------:R-:W-:Y:S01]  /*9b30*/  PLOP3.LUT P0, PT, PT, PT, PT, 0x80, 0x0 ;  /* 0x000000000000781c */ /* 0x000fe20003f0f070 */
[----:B------:R-:W-:Y:S01]  /*9b40*/  NOP ;  /* 0x0000000000007918 */ /* 0x000fe20000000000 */
[----:B0-----:R-:W-:Y:S01]  /*9b50*/  IMAD.WIDE.U32 R2, R4, UR4, RZ ;  /* 0x0000000404027c25 */ /* 0x001fe2000f8e00ff */
[----:B------:R-:W-:-:S03]  /*9b60*/  ULDC.64 UR4, c[0x0][0x338] ;  /* 0x0000ce0000047ab9 */ /* 0x000fc60000000a00 */
[----:B------:R-:W-:Y:S02]  /*9b70*/  IMAD.IADD R3, R3, 0x1, R23 ;  /* 0x0000000103037824 */ /* 0x000fe400078e0217 */
[----:B------:R-:W-:Y:S02]  /*9b80*/  IMAD R5, R24, UR4, RZ ;  /* 0x0000000418057c24 */ /* 0x000fe4000f8e02ff */
[----:B------:R-:W-:-:S04]  /*9b90*/  IMAD.WIDE.U32 R2, R0, UR4, R2 ;  /* 0x0000000400027c25 */ /* 0x000fc8000f8e0002 */
[----:B------:R-:W-:-:S04]  /*9ba0*/  IMAD R5, R0, UR5, R5 ;  /* 0x0000000500057c24 */ /* 0x000fc8000f8e0205 */
[----:B------:R-:W-:-:S07]  /*9bb0*/  IMAD.IADD R5, R3, 0x1, R5 ;  /* 0x0000000103057824 */ /* 0x000fce00078e0205 */
.L_x_66:
        /* <DEDUP_REMOVED lines=10> */
.L_x_67:
[----:B------:R-:W-:Y:S01]  /*9c60*/  ULDC.64 UR4, c[0x0][0x330] ;  /* 0x0000cc0000047ab9 */ /* 0x000fe20000000a00 */
[----:B------:R-:W-:Y:S01]  /*9c70*/  IMAD.MOV.U32 R3, RZ, RZ, R5 ;  /* 0x000000ffff037224 */ /* 0x000fe200078e0005 */
[----:B------:R0:W-:Y:S01]  /*9c80*/  SYNCS.ARRIVE.TRANS64.A1T0 RZ, [R6+URZ+0x2a850], RZ ;  /* 0x02a850ff06ff79a7 */ /* 0x0001e2000810003f */
[----:B------:R-:W-:Y:S01]  /*9c90*/  IMAD R0, R29, UR4, RZ ;  /* 0x000000041d007c24 */ /* 0x000fe2000f8e02ff */
[----:B------:R-:W-:Y:S01]  /*9ca0*/  MOV R28, R20 ;  /* 0x00000014001c7202 */ /* 0x000fe20000000f00 */
[----:B------:R-:W-:-:S04]  /*9cb0*/  IMAD.WIDE.U32 R2, R19, UR4, R2 ;  /* 0x0000000413027c25 */ /* 0x000fc8000f8e0002 */
[----:B------:R-:W-:Y:S01]  /*9cc0*/  IMAD R5, R19, UR5, R0 ;  /* 0x0000000513057c24 */ /* 0x000fe2000f8e0200 */
[----:B------:R-:W-:Y:S01]  /*9cd0*/  ULDC.64 UR4, c[0x0][0x318] ;  /* 0x0000c60000047ab9 */ /* 0x000fe20000000a00 */
[----:B0-----:R-:W-:Y:S01]  /*9ce0*/  VIADD R6, R20, 0xffffffff ;  /* 0xffffffff14067836 */ /* 0x001fe20000000000 */
[----:B------:R-:W-:Y:S01]  /*9cf0*/  LEA R17, P0, R2, UR4, 0x1 ;  /* 0x0000000402117c11 */ /* 0x000fe2000f8008ff */
[----:B------:R-:W-:Y:S01]  /*9d00*/  IMAD.MOV.U32 R21, RZ, RZ, R25 ;  /* 0x000000ffff157224 */ /* 0x000fe200078e0019 */
[----:B------:R-:W-:Y:S01]  /*9d10*/  IADD3 R3, R5, R3, RZ ;  /* 0x0000000305037210 */ /* 0x000fe20007ffe0ff */
[----:B------:R-:W-:-:S03]  /*9d20*/  IMAD.MOV.U32 R7, RZ, RZ, R22 ;  /* 0x000000ffff077224 */ /* 0x000fc600078e0016 */
[----:B------:R-:W-:Y:S02]  /*9d30*/  LEA.HI.X R18, R2, UR5, R3, 0x1, P0 ;  /* 0x0000000502127c11 */ /* 0x000fe400080f0c03 */
[----:B------:R-:W-:-:S13]  /*9d40*/  ISETP.GT.AND P0, PT, R20, RZ, PT ;  /* 0x000000ff1400720c */ /* 0x000fda0003f04270 */
[----:B------:R-:W-:Y:S05]  /*9d50*/  @P0 BRA `(.L_x_68) ;  /* 0xfffffff000600947 */ /* 0x000fea000383ffff */
[----:B------:R-:W-:Y:S05]  /*9d60*/  BSYNC B0 ;  /* 0x0000000000007941 */ /* 0x000fea0003800000 */
.L_x_55:
[----:B------:R-:W-:-:S13]  /*9d70*/  LOP3.LUT P0, RZ, R16, 0x20, RZ, 0xc0, !PT ;  /* 0x0000002010ff7812 */ /* 0x000fda000780c0ff */
[----:B------:R-:W-:Y:S05]  /*9d80*/  @!P0 BRA `(.L_x_69) ;  /* 0x0000000000048947 */ /* 0x000fea0003800000 */
[----:B------:R-:W-:Y:S01]  /*9d90*/  BPT.TRAP 0x1 ;  /* 0x000000040000795c */ /* 0x000fe20000300000 */
.L_x_69:
[----:B------:R-:W-:Y:S01]  /*9da0*/  LEA R4, R22, UR39, 0x3 ;  /* 0x0000002716047c11 */ /* 0x000fe2000f8e18ff */
[----:B------:R-:W-:Y:S01]  /*9db0*/  IMAD.MOV.U32 R5, RZ, RZ, -0x60 ;  /* 0xffffffa0ff057424 */ /* 0x000fe200078e00ff */
[----:B0-----:R-:W-:Y:S01]  /*9dc0*/  SHF.L.U32 R3, R25, 0x1f, RZ ;  /* 0x0000001f19037819 */ /* 0x001fe200000006ff */
[----:B------:R-:W-:Y:S02]  /*9dd0*/  BSSY B0, `(.L_x_70) ;  /* 0x0000004000007945 */ /* 0x000fe40003800000 */
[----:B------:R-:W-:Y:S01]  /*9de0*/  IMAD R5, R20, R5, UR38 ;  /* 0x0000002614057e24 */ /* 0x000fe2000f8e0205 */
[----:B------:R-:W0:Y:S02]  /*9df0*/  SYNCS.PHASECHK.TRANS64.TRYWAIT P0, [R4+URZ+0x2a860], R3 ;  /* 0x02a86003040075a7 */ /* 0x000e24000800017f */
[----:B0-----:R-:W-:Y:S05]  /*9e00*/  @!P0 BRA `(.L_x_71) ;  /* 0x0000002c00508947 */ /* 0x001fea0003800000 */
.L_x_156:
[----:B------:R-:W-:Y:S05]  /*9e10*/  BSYNC B0 ;  /* 0x0000000000007941 */ /* 0x000fea0003800000 */
.L_x_70:
[----:B------:R-:W-:Y:S01]  /*9e20*/  UMOV UR4, 0xffffffff ;  /* 0xffffffff00047882 */ /* 0x000fe20000000000 */
[----:B------:R-:W-:Y:S01]  /*9e30*/  LOP3.LUT P2, RZ, R16, 0x2, RZ, 0xc0, !PT ;  /* 0x0000000210ff7812 */ /* 0x000fe2000784c0ff */
[----:B------:R-:W-:Y:S01]  /*9e40*/  IMAD R7, R22, 0x3000, R27 ;  /* 0x0000300016077824 */ /* 0x000fe200078e021b */
[----:B------:R-:W-:Y:S01]  /*9e50*/  LOP3.LUT P1, RZ, R16, 0x1, RZ, 0xc0, !PT ;  /* 0x0000000110ff7812 */ /* 0x000fe2000782c0ff */
[----:B------:R-:W-:Y:S01]  /*9e60*/  IMAD.IADD R5, R5, 0x1, -R34 ;  /* 0x0000000105057824 */ /* 0x000fe200078e0a22 */
[----:B------:R-:W-:Y:S11]  /*9e70*/  BRA.DIV UR4, `(.L_x_72) ;  /* 0x0000002e04487947 */ /* 0x000ff6000b800000 */
[----:B------:R-:W1:Y:S01]  /*9e80*/  SHFL.IDX PT, R14, R17, RZ, 0x181f ;  /* 0x00181fff110e7589 */ /* 0x000e6200000e0000 */
[----:B------:R-:W-:-:S03]  /*9e90*/  IMAD.SHL.U32 R6, R37, 0x2, RZ ;  /* 0x0000000225067824 */ /* 0x000fc600078e00ff */
[----:B------:R-:W0:Y:S02]  /*9ea0*/  SHFL.IDX PT, R0, R18, RZ, 0x181f ;  /* 0x00181fff12007589 */ /* 0x000e2400000e0000 */
[----:B-1----:R-:W-:Y:S02]  /*9eb0*/  IADD3 R2, P0, R14, R6, RZ ;  /* 0x000000060e027210 */ /* 0x002fe40007f1e0ff */
[----:B------:R-:W1:Y:S02]  /*9ec0*/  SHFL.IDX PT, R14, R17, 0x1, 0x181f ;  /* 0x00381f00110e7f89 */ /* 0x000e6400000e0000 */
[----:B0-----:R-:W-:Y:S02]  /*9ed0*/  IADD3.X R3, RZ, R0, RZ, P0, !PT ;  /* 0x00000000ff037210 */ /* 0x001fe400007fe4ff */
[----:B------:R-:W-:Y:S02]  /*9ee0*/  ISETP.LT.OR P0, PT, R5, 0x1, P2 ;  /* 0x000000010500780c */ /* 0x000fe40001701670 */
[----:B------:R-:W-:-:S02]  /*9ef0*/  LEA R0, R7, UR39, 0x1 ;  /* 0x0000002707007c11 */ /* 0x000fc4000f8e08ff */
[----:B------:R-:W0:Y:S09]  /*9f00*/  SHFL.IDX PT, R7, R18, 0x1, 0x181f ;  /* 0x00381f0012077f89 */ /* 0x000e3200000e0000 */
[----:B------:R-:W-:Y:S01]  /*9f10*/  LDGSTS.E.BYPASS.LTC128B.128 [R0+0x400], desc[UR36][R2.64], !P0 ;  /* 0x0040000002007fae */ /* 0x000fe2000c101d64 */
[----:B------:R-:W-:-:S13]  /*9f20*/  ISETP.LT.OR P0, PT, R5, 0x1, P1 ;  /* 0x000000010500780c */ /* 0x000fda0000f01670 */
[----:B------:R1:W-:Y:S02]  /*9f30*/  LDGSTS.E.BYPASS.LTC128B.128 [R0+0x3400], desc[UR36][R2.64+0x80], !P0 ;  /* 0x0340008002007fae */ /* 0x0003e4000c101d64 */
[----:B-1----:R-:W-:Y:S02]  /*9f40*/  IADD3 R2, P0, R14, R6, RZ ;  /* 0x000000060e027210 */ /* 0x002fe40007f1e0ff */
[----:B------:R-:W1:Y:S03]  /*9f50*/  SHFL.IDX PT, R14, R17, 0x2, 0x181f ;  /* 0x00581f00110e7f89 */ /* 0x000e6600000e0000 */
[----:B0-----:R-:W-:Y:S01]  /*9f60*/  IMAD.X R3, RZ, RZ, R7, P0 ;  /* 0x000000ffff037224 */ /* 0x001fe200000e0607 */
[----:B------:R-:W-:Y:S01]  /*9f70*/  ISETP.LT.OR P0, PT, R5, 0x11, P2 ;  /* 0x000000110500780c */ /* 0x000fe20001701670 */
[----:B------:R-:W0:-:S12]  /*9f80*/  SHFL.IDX PT, R7, R18, 0x2, 0x181f ;  /* 0x00581f0012077f89 */ /* 0x000e1800000e0000 */
        /* <DEDUP_REMOVED lines=20> */
[----:B------:R1:W2:Y:S02]  /*a0d0*/  SHFL.IDX PT, R14, R17, 0x5, 0x181f ;  /* 0x00b81f00110e7f89 */ /* 0x0002a400000e0000 */
[----:B0-----:R-:W-:Y:S02]  /*a0e0*/  IADD3.X R3, RZ, R7, RZ, P0, !PT ;  /* 0x00000007ff037210 */ /* 0x001fe400007fe4ff */
[----:B------:R-:W-:Y:S01]  /*a0f0*/  ISETP.LT.OR P0, PT, R5, 0x41, P2 ;  /* 0x000000410500780c */ /* 0x000fe20001701670 */
[----:B------:R1:W3:-:S12]  /*a100*/  SHFL.IDX PT, R7, R18, 0x5, 0x181f ;  /* 0x00b81f0012077f89 */ /* 0x0002d800000e0000 */
[----:B------:R1:W-:Y:S01]  /*a110*/  LDGSTS.E.BYPASS.LTC128B.128 [R0+0x2400], desc[UR36][R2.64], !P0 ;  /* 0x0240000002007fae */ /* 0x0003e2000c101d64 */
[----:B------:R-:W-:-:S13]  /*a120*/  ISETP.LT.OR P0, PT, R5, 0x41, P1 ;  /* 0x000000410500780c */ /* 0x000fda0000f01670 */
[----:B--23--:R1:W-:Y:S02]  /*a130*/  LDGSTS.E.BYPASS.LTC128B.128 [R0+0x5400], desc[UR36][R2.64+0x80], !P0 ;  /* 0x0540008002007fae */ /* 0x00c3e4000c101d64 */
.L_x_170:
[----:B01----:R-:W-:-:S05]  /*a140*/  IADD3 R2, P0, R14, R6, RZ ;  /* 0x000000060e027210 */ /* 0x003fca0007f1e0ff */
[----:B------:R-:W-:Y:S01]  /*a150*/  IMAD.X R3, RZ, RZ, R7, P0 ;  /* 0x000000ffff037224 */ /* 0x000fe200000e0607 */
[----:B------:R-:W-:-:S13]  /*a160*/  ISETP.LT.OR P0, PT, R5, 0x51, P2 ;  /* 0x000000510500780c */ /* 0x000fda0001701670 */
[----:B------:R-:W-:Y:S01]  /*a170*/  @!PT LDS RZ, [RZ] ;  /* 0x00000000fffff984 */ /* 0x000fe20000000800 */
[----:B------:R-:W-:Y:S01]  /*a180*/  @!PT LDS RZ, [RZ] ;  /* 0x00000000fffff984 */ /* 0x000fe20000000800 */
[----:B------:R-:W-:Y:S01]  /*a190*/  @!PT LDS RZ, [RZ] ;  /* 0x00000000fffff984 */ /* 0x000fe20000000800 */
[----:B------:R0:W-:Y:S01]  /*a1a0*/  LDGSTS.E.BYPASS.LTC128B.128 [R0+0x2c00], desc[UR36][R2.64], !P0 ;  /* 0x02c0000002007fae */ /* 0x0001e2000c101d64 */
[----:B------:R-:W-:-:S13]  /*a1b0*/  ISETP.LT.OR P0, PT, R5, 0x51, P1 ;  /* 0x000000510500780c */ /* 0x000fda0000f01670 */
[----:B------:R0:W-:Y:S01]  /*a1c0*/  LDGSTS.E.BYPASS.LTC128B.128 [R0+0x5c00], desc[UR36][R2.64+0x80], !P0 ;  /* 0x05c0008002007fae */ /* 0x0001e2000c101d64 */
[----:B------:R-:W-:Y:S01]  /*a1d0*/  PLOP3.LUT P0, PT, PT, PT, PT, 0x80, 0x0 ;  /* 0x000000000000781c */ /* 0x000fe20003f0f070 */
[----:B------:R-:W-:-:S12]  /*a1e0*/  NOP ;  /* 0x0000000000007918 */ /* 0x000fd80000000000 */
.L_x_73:
        /* <DEDUP_REMOVED lines=10> */
.L_x_74:
[----:B0-----:R-:W2:Y:S01]  /*a290*/  LDL.LU R2, [R1] ;  /* 0x0000000001027983 */ /* 0x001ea20000300800 */
[----:B------:R-:W-:Y:S01]  /*a2a0*/  VIADD R22, R22, 0x1 ;  /* 0x0000000116167836 */ /* 0x000fe20000000000 */
[----:B------:R-:W-:Y:S01]  /*a2b0*/  ULDC UR4, c[0x0][0xc34] ;  /* 0x00030d0000047ab9 */ /* 0x000fe20000000800 */
[----:B------:R-:W-:Y:S01]  /*a2c0*/  VIADD R36, R36, UR44 ;  /* 0x0000002c24247c36 */ /* 0x000fe20008000000 */
[----:B------:R0:W-:Y:S02]  /*a2d0*/  SYNCS.ARRIVE.TRANS64.A1T0 RZ, [R4+URZ+0x2a850], RZ ;  /* 0x02a850ff04ff79a7 */ /* 0x0001e4000810003f */
[----:B------:R-:W-:-:S04]  /*a2e0*/  ISETP.NE.AND P0, PT, R22, 0x2, PT ;  /* 0x000000021600780c */ /* 0x000fc80003f05270 */
[----:B------:R-:W-:Y:S02]  /*a2f0*/  SEL R22, R22, RZ, P0 ;  /* 0x000000ff16167207 */ /* 0x000fe40000000000 */
[----:B------:R-:W-:Y:S02]  /*a300*/  SEL R0, RZ, 0x1, P0 ;  /* 0x00000001ff007807 */ /* 0x000fe40000000000 */
[----:B------:R-:W-:Y:S02]  /*a310*/  ISETP.GE.AND P0, PT, R36, UR4, PT ;  /* 0x0000000424007c0c */ /* 0x000fe4000bf06270 */
[----:B------:R-:W-:Y:S02]  /*a320*/  LOP3.LUT R25, R25, R0, RZ, 0x3c, !PT ;  /* 0x0000000019197212 */ /* 0x000fe400078e3cff */
[----:B--2---:R-:W-:-:S05]  /*a330*/  IADD3 R2, R2, 0x1, RZ ;  /* 0x0000000102027810 */ /* 0x004fca0007ffe0ff */
[----:B------:R0:W-:Y:S04]  /*a340*/  STL [R1], R2 ;  /* 0x0000000201007387 */ /* 0x0001e80000100800 */
[----:B------:R-:W-:Y:S05]  /*a350*/  @!P0 BRA `(.L_x_75) ;  /* 0xffffffd0002c8947 */ /* 0x000fea000383ffff */
[----:B------:R-:W-:-:S07]  /*a360*/  LOP3.LUT R0, R2, 0x1, RZ, 0xc, !PT ;  /* 0x0000000102007812 */ /* 0x000fce00078e0cff */
.L_x_40:
[----:B------:R-:W1:Y:S01]  /*a370*/  S2R R3, SR_CgaCtaId ;  /* 0x0000000000037919 */ /* 0x000e620000008800 */
[----:B0-----:R-:W-:Y:S01]  /*a380*/  MOV R2, 0x400 ;  /* 0x0000040000027802 */ /* 0x001fe20000000f00 */
[----:B------:R-:W-:Y:S01]  /*a390*/  BSSY B0, `(.L_x_76) ;  /* 0x0000005000007945 */ /* 0x000fe20003800000 */
[----:B------:R-:W-:Y:S02]  /*a3a0*/  SHF.L.U32 R0, R0, 0x1f, RZ ;  /* 0x0000001f00007819 */ /* 0x000fe400000006ff */
[----:B-1----:R-:W-:-:S04]  /*a3b0*/  LEA R5, R3, R2, 0x18 ;  /* 0x0000000203057211 */ /* 0x002fc800078ec0ff */
[----:B------:R-:W0:Y:S02]  /*a3c0*/  SYNCS.PHASECHK.TRANS64.TRYWAIT P0, [R5+URZ+0x2a820], R0 ;  /* 0x02a82000050075a7 */ /* 0x000e24000800017f */
[----:B0-----:R-:W-:Y:S05]  /*a3d0*/  @!P0 BRA `(.L_x_77) ;  /* 0x0000002c00f88947 */ /* 0x001fea0003800000 */
.L_x_171:
[----:B------:R-:W-:Y:S05]  /*a3e0*/  BSYNC B0 ;  /* 0x0000000000007941 */ /* 0x000fea0003800000 */
.L_x_76:
[----:B------:R-:W-:-:S03]  /*a3f0*/  UMOV UR4, 0xffffffff ;  /* 0xffffffff00047882 */ /* 0x000fc60000000000 */
[----:B------:R-:W-:Y:S05]  /*a400*/  BRA.DIV UR4, `(.L_x_78) ;  /* 0x0000003204007947 */ /* 0x000fea000b800000 */
[----:B0-----:R-:W0:Y:S02]  /*a410*/  S2R R0, SR_TID.X ;  /* 0x0000000000007919 */ /* 0x001e240000002100 */
[----:B0-----:R-:W-:-:S04]  /*a420*/  SHF.R.U32.HI R0, RZ, 0x5, R0 ;  /* 0x00000005ff007819 */ /* 0x001fc80000011600 */
[----:B------:R-:W-:-:S05]  /*a430*/  LOP3.LUT R0, R0, 0x3, RZ, 0xc0, !PT ;  /* 0x0000000300007812 */ /* 0x000fca00078ec0ff */
[----:B------:R0:W1:Y:S02]  /*a440*/  SHFL.IDX PT, R14, R0, RZ, 0x1f ;  /* 0x00001fff000e7589 */ /* 0x00006400000e0000 */
.L_x_174:
[----:B-1----:R-:W-:Y:S01]  /*a450*/  ISETP.NE.AND P0, PT, R14, RZ, PT ;  /* 0x000000ff0e00720c */ /* 0x002fe20003f05270 */
[----:B------:R-:W-:-:S12]  /*a460*/  BSSY B0, `(.L_x_79) ;  /* 0x0000026000007945 */ /* 0x000fd80003800000 */
[----:B------:R-:W-:Y:S05]  /*a470*/  @P0 BRA `(.L_x_80) ;  /* 0x0000000000900947 */ /* 0x000fea0003800000 */
[----:B------:R-:W-:-:S03]  /*a480*/  UMOV UR4, 0xffffffff ;  /* 0xffffffff00047882 */ /* 0x000fc60000000000 */
[----:B------:R-:W-:Y:S05]  /*a490*/  BRA.DIV UR4, `(.L_x_81) ;  /* 0x0000003204107947 */ /* 0x000fea000b800000 */
[----:B------:R-:W-:-:S13]  /*a4a0*/  ELECT P6, URZ, PT ;  /* 0x00000000003f782f */ /* 0x000fda00038c0000 */
.L_x_177:
[----:B------:R-:W-:Y:S05]  /*a4b0*/  @!P6 BRA `(.L_x_80) ;  /* 0x000000000080e947 */ /* 0x000fea0003800000 */
[----:B0-----:R-:W2:Y:S02]  /*a4c0*/  LDL R0, [R1+0x4] ;  /* 0x0000040001007983 */ /* 0x001ea40000100800 */
[----:B--2---:R-:W-:-:S13]  /*a4d0*/  R2UR UR4, R0 ;  /* 0x00000000000472ca */ /* 0x004fda00000e0000 */
[----:B------:R-:W-:-:S06]  /*a4e0*/  ULOP3.LUT UR4, UR4, 0x2, URZ, 0xfc, !UPT ;  /* 0x0000000204047892 */ /* 0x000fcc000f8efc3f */
[----:B------:R-:W-:-:S05]  /*a4f0*/  IMAD.U32 R0, RZ, RZ, UR4 ;  /* 0x00000004ff007e24 */ /* 0x000fca000f8e00ff */
[----:B------:R-:W-:-:S13]  /*a500*/  ISETP.NE.AND P0, PT, R0, 0x3, PT ;  /* 0x000000030000780c */ /* 0x000fda0003f05270 */
[----:B------:R-:W-:Y:S05]  /*a510*/  @!P0 BRA `(.L_x_82) ;  /* 0x0000000000048947 */ /* 0x000fea0003800000 */
[----:B------:R-:W-:Y:S01]  /*a520*/  BPT.TRAP 0x1 ;  /* 0x000000040000795c */ /* 0x000fe20000300000 */
.L_x_82:
[C---:B------:R-:W-:Y:S01]  /*a530*/  IMAD R3, R22.reuse, 0x8, R5 ;  /* 0x0000000816037824 */ /* 0x040fe200078e0205 */
[----:B------:R-:W-:Y:S01]  /*a540*/  SHF.L.U32 R2, R25, 0x1f, RZ ;  /* 0x0000001f19027819 */ /* 0x000fe200000006ff */
[----:B------:R-:W-:-:S03]  /*a550*/  VIADD R22, R22, 0x1 ;  /* 0x0000000116167836 */ /* 0x000fc60000000000 */
[----:B------:R-:W0:Y:S02]  /*a560*/  SYNCS.PHASECHK.TRANS64.TRYWAIT P1, [R3+URZ+0x2a840], R2 ;  /* 0x02a84002030075a7 */ /* 0x000e24000802017f */
[----:B------:R-:W-:-:S04]  /*a570*/  ISETP.NE.AND P2, PT, R22, 0x2, PT ;  /* 0x000000021600780c */ /* 0x000fc80003f45270 */
[----:B------:R-:W-:Y:S01]  /*a580*/  SEL R0, RZ, 0x1, P2 ;  /* 0x00000001ff007807 */ /* 0x000fe20001000000 */
[----:B0-----:R-:W-:Y:S08]  /*a590*/  @!P1 BRA `(.L_x_83) ;  /* 0x0000002c00f09947 */ /* 0x001ff00003800000 */
.L_x_178:
[----:B------:R-:W-:Y:S02]  /*a5a0*/  SEL R22, R22, RZ, P2 ;  /* 0x000000ff16167207 */ /* 0x000fe40001000000 */
[----:B------:R-:W-:Y:S01]  /*a5b0*/  LOP3.LUT R0, R25, R0, RZ, 0x3c, !PT ;  /* 0x0000000019007212 */ /* 0x000fe200078e3cff */
[----:B------:R-:W-:Y:S06]  /*a5c0*/  @!P0 BRA `(.L_x_84) ;  /* 0x0000000000048947 */ /* 0x000fec0003800000 */
[----:B------:R-:W-:Y:S01]  /*a5d0*/  BPT.TRAP 0x1 ;  /* 0x000000040000795c */ /* 0x000fe20000300000 */
.L_x_84:
[----:B------:R-:W-:Y:S02]  /*a5e0*/  LEA R5, R22, R5, 0x3 ;  /* 0x0000000516057211 */ /* 0x000fe400078e18ff */
[----:B------:R-:W-:-:S04]  /*a5f0*/  SHF.L.U32 R0, R0, 0x1f, RZ ;  /* 0x0000001f00007819 */ /* 0x000fc800000006ff */
[----:B------:R-:W1:Y:S02]  /*a600*/  SYNCS.PHASECHK.TRANS64.TRYWAIT P1, [R5+URZ+0x2a840], R0 ;  /* 0x02a84000050075a7 */ /* 0x000e64000802017f */
[----:B-1----:R-:W-:Y:S05]  /*a610*/  @!P1 BRA `(.L_x_85) ;  /* 0x0000002c00e49947 */ /* 0x002fea0003800000 */
.L_x_179:
[----:B------:R-:W-:Y:S05]  /*a620*/  @!P0 BRA `(.L_x_86) ;  /* 0x0000000000048947 */ /* 0x000fea0003800000 */
[----:B------:R-:W-:Y:S01]  /*a630*/  BPT.TRAP 0x1 ;  /* 0x000000040000795c */ /* 0x000fe20000300000 */
.L_x_86:
[----:B------:R-:W2:Y:S02]  /*a640*/  SYNCS.PHASECHK.TRANS64.TRYWAIT P1, [R3+URZ+0x2a860], R2 ;  /* 0x02a86002030075a7 */ /* 0x000ea4000802017f */
[----:B--2---:R-:W-:Y:S05]  /*a650*/  @!P1 BRA `(.L_x_87) ;  /* 0x0000002c00e89947 */ /* 0x004fea0003800000 */
.L_x_180:
[----:B------:R-:W-:Y:S05]  /*a660*/  @!P0 BRA `(.L_x_88) ;  /* 0x0000000000048947 */ /* 0x000fea0003800000 */
[----:B------:R-:W-:Y:S01]  /*a670*/  BPT.TRAP 0x1 ;  /* 0x000000040000795c */ /* 0x000fe20000300000 */
.L_x_88:
[----:B---3--:R3:W4:Y:S02]  /*a680*/  SYNCS.PHASECHK.TRANS64.TRYWAIT P0, [R5+URZ+0x2a860], R0 ;  /* 0x02a86000050075a7 */ /* 0x008724000800017f */
[----:B----4-:R-:W-:Y:S05]  /*a690*/  @!P0 NANOSLEEP.SYNCS 0x989680 ;  /* 0x009896800000895d */ /* 0x010fea0003900000 */
[----:B------:R-:W4:Y:S02]  /*a6a0*/  @!P0 SYNCS.PHASECHK.TRANS64 P0, [R5+URZ+0x2a860], R0 ;  /* 0x02a86000050085a7 */ /* 0x000f24000800007f */
[----:B----4-:R-:W-:Y:S05]  /*a6b0*/  @!P0 BRA `(.L_x_88) ;  /* 0xfffffffc00f08947 */ /* 0x010fea000383ffff */
.L_x_80:
[----:B------:R-:W-:Y:S05]  /*a6c0*/  BSYNC B0 ;  /* 0x0000000000007941 */ /* 0x000fea0003800000 */
.L_x_79:
[----:B------:R-:W-:Y:S05]  /*a6d0*/  EXIT ;  /* 0x000000000000794d */ /* 0x000fea0003800000 */
.L_x_8:
[----:B0-----:R-:W-:-:S04]  /*a6e0*/  IMAD.U32 R3, RZ, RZ, UR41 ;  /* 0x00000029ff037e24 */ /* 0x001fc8000f8e00ff */
[----:B------:R0:W1:Y:S03]  /*a6f0*/  SYNCS.PHASECHK.TRANS64.TRYWAIT P1, [R3+URZ+0x2a800], R0 ;  /* 0x02a80000030075a7 */ /* 0x000066000802017f */
[----:B-1----:R-:W-:Y:S05]  /*a700*/  @!P1 NANOSLEEP.SYNCS 0x989680 ;  /* 0x009896800000995d */ /* 0x002fea0003900000 */
[----:B------:R-:W1:Y:S02]  /*a710*/  @!P1 SYNCS.PHASECHK.TRANS64 P1, [R3+URZ+0x2a800], R0 ;  /* 0x02a80000030095a7 */ /* 0x000e64000802007f */
[----:B-1----:R-:W-:Y:S05]  /*a720*/  @!P1 BRA `(.L_x_8) ;  /* 0xfffffffc00ec9947 */ /* 0x002fea000383ffff */
[----:B------:R-:W-:Y:S05]  /*a730*/  BRA `(.L_x_89) ;  /* 0xffffff6800747947 */ /* 0x000fea000383ffff */
.L_x_12:
[----:B-1----:R1:W2:Y:S02]  /*a740*/  SYNCS.PHASECHK.TRANS64.TRYWAIT P1, [R4+URZ+0x2a830], R3 ;  /* 0x02a83003040075a7 */ /* 0x0022a4000802017f */
[----:B--2---:R-:W-:Y:S05]  /*a750*/  @!P1 NANOSLEEP.SYNCS 0x989680 ;  /* 0x009896800000995d */ /* 0x004fea0003900000 */
[----:B------:R-:W2:Y:S02]  /*a760*/  @!P1 SYNCS.PHASECHK.TRANS64 P1, [R4+URZ+0x2a830], R3 ;  /* 0x02a83003040095a7 */ /* 0x000ea4000802007f */
[----:B--2---:R-:W-:Y:S05]  /*a770*/  @!P1 BRA `(.L_x_12) ;  /* 0xfffffffc00f09947 */ /* 0x004fea000383ffff */
[----:B------:R-:W-:Y:S05]  /*a780*/  BRA `(.L_x_11) ;  /* 0xffffff6800947947 */ /* 0x000fea000383ffff */
.L_x_18:
[----:B-1----:R-:W-:-:S04]  /*a790*/  IMAD.U32 R3, RZ, RZ, UR7 ;  /* 0x00000007ff037e24 */ /* 0x002fc8000f8e00ff */
[----:B------:R1:W2:Y:S03]  /*a7a0*/  SYNCS.PHASECHK.TRANS64.TRYWAIT P1, [R3+URZ+0x2a830], R0 ;  /* 0x02a83000030075a7 */ /* 0x0002a6000802017f */
[----:B--2---:R-:W-:Y:S05]  /*a7b0*/  @!P1 NANOSLEEP.SYNCS 0x989680 ;  /* 0x009896800000995d */ /* 0x004fea0003900000 */
[----:B------:R-:W2:Y:S02]  /*a7c0*/  @!P1 SYNCS.PHASECHK.TRANS64 P1, [R3+URZ+0x2a830], R0 ;  /* 0x02a83000030095a7 */ /* 0x000ea4000802007f */
[----:B--2---:R-:W-:Y:S05]  /*a7d0*/  @!P1 BRA `(.L_x_18) ;  /* 0xfffffffc00ec9947 */ /* 0x004fea000383ffff */
[----:B------:R-:W-:Y:S05]  /*a7e0*/  BRA `(.L_x_17) ;  /* 0xffffff8800bc7947 */ /* 0x000fea000383ffff */
.L_x_22:
[----:B-1----:R-:W-:-:S04]  /*a7f0*/  IMAD.U32 R3, RZ, RZ, UR10 ;  /* 0x0000000aff037e24 */ /* 0x002fc8000f8e00ff */
[----:B------:R1:W2:Y:S03]  /*a800*/  SYNCS.PHASECHK.TRANS64.TRYWAIT P1, [R3+URZ+0x2a850], R0 ;  /* 0x02a85000030075a7 */ /* 0x0002a6000802017f */
[----:B--2---:R-:W-:Y:S05]  /*a810*/  @!P1 NANOSLEEP.SYNCS 0x989680 ;  /* 0x009896800000995d */ /* 0x004fea0003900000 */
[----:B------:R-:W2:Y:S02]  /*a820*/  @!P1 SYNCS.PHASECHK.TRANS64 P1, [R3+URZ+0x2a850], R0 ;  /* 0x02a85000030095a7 */ /* 0x000ea4000802007f */
[----:B--2---:R-:W-:Y:S05]  /*a830*/  @!P1 BRA `(.L_x_22) ;  /* 0xfffffffc00ec9947 */ /* 0x004fea000383ffff */
[----:B------:R-:W-:Y:S05]  /*a840*/  BRA `(.L_x_21) ;  /* 0xffffff9000f47947 */ /* 0x000fea000383ffff */
.L_x_29:
[----:B-1----:R-:W-:-:S04]  /*a850*/  MOV R7, UR10 ;  /* 0x0000000a00077c02 */ /* 0x002fc80008000f00 */
[----:B------:R1:W2:Y:S03]  /*a860*/  SYNCS.PHASECHK.TRANS64.TRYWAIT P1, [R7+URZ+0x2a850], R6 ;  /* 0x02a85006070075a7 */ /* 0x0002a6000802017f */
[----:B--2---:R-:W-:Y:S05]  /*a870*/  @!P1 NANOSLEEP.SYNCS 0x989680 ;  /* 0x009896800000995d */ /* 0x004fea0003900000 */
[----:B------:R-:W2:Y:S02]  /*a880*/  @!P1 SYNCS.PHASECHK.TRANS64 P1, [R7+URZ+0x2a850], R6 ;  /* 0x02a85006070095a7 */ /* 0x000ea4000802007f */
[----:B--2---:R-:W-:Y:S05]  /*a890*/  @!P1 BRA `(.L_x_29) ;  /* 0xfffffffc00ec9947 */ /* 0x004fea000383ffff */
[----:B------:R-:W-:Y:S05]  /*a8a0*/  BRA `(.L_x_28) ;  /* 0xffffffa800907947 */ /* 0x000fea000383ffff */
.L_x_44:
[----:B------:R-:W0:Y:S01]  /*a8b0*/  S2R R17, SR_TID.X ;  /* 0x0000000000117919 */ /* 0x000e220000002100 */
[----:B------:R-:W-:Y:S01]  /*a8c0*/  BSSY B0, `(.L_x_90) ;  /* 0x000000a000007945 */ /* 0x000fe20003800000 */
[----:B------:R-:W-:Y:S01]  /*a8d0*/  IMAD.MOV.U32 R12, RZ, RZ, RZ ;  /* 0x000000ffff0c7224 */ /* 0x000fe200078e00ff */
[----:B------:R-:W-:Y:S01]  /*a8e0*/  MOV R15, 0xffffffff ;  /* 0xffffffff000f7802 */ /* 0x000fe20000000f00 */
[----:B------:R-:W-:Y:S01]  /*a8f0*/  IMAD.MOV.U32 R11, RZ, RZ, 0x1f ;  /* 0x0000001fff0b7424 */ /* 0x000fe200078e00ff */
[----:B0-----:R-:W-:-:S04]  /*a900*/  SHF.R.U32.HI R17, RZ, 0x5, R17 ;  /* 0x00000005ff117819 */ /* 0x001fc80000011611 */
[----:B------:R-:W-:-:S05]  /*a910*/  LOP3.LUT R17, R17, 0x3, RZ, 0xc0, !PT ;  /* 0x0000000311117812 */ /* 0x000fca00078ec0ff */
[----:B------:R-:W-:-:S07]  /*a920*/  IMAD.MOV.U32 R13, RZ, RZ, R17 ;  /* 0x000000ffff0d7224 */ /* 0x000fce00078e0011 */
[----:B-1---5:R-:W-:Y:S05]  /*a930*/  WARPSYNC.COLLECTIVE R15, `(.L_x_91) ;  /* 0x000000000f087348 */ /* 0x022fea0003c00000 */
[----:B------:R0:W2:Y:S02]  /*a940*/  SHFL.IDX P6, R14, R13, R12, R11 ;  /* 0x0000000c0d0e7389 */ /* 0x0000a400000c000b */
[----:B012--5:R-:W-:Y:S01]  /*a950*/  ENDCOLLECTIVE ;  /* 0x000000000000791b */ /* 0x027fe20003800000 */
.L_x_91:
[----:B------:R-:W-:Y:S05]  /*a960*/  BSYNC B0 ;  /* 0x0000000000007941 */ /* 0x000fea0003800000 */
.L_x_90:
[----:B------:R-:W-:Y:S05]  /*a970*/  BRA `(.L_x_92) ;  /* 0xffffffd000087947 */ /* 0x000fea000383ffff */
.L_x_47:
[----:B0-----:R0:W1:Y:S02]  /*a980*/  SYNCS.PHASECHK.TRANS64.TRYWAIT P0, [R0+URZ+0x2a840], R3 ;  /* 0x02a84003000075a7 */ /* 0x001064000800017f */
[----:B-1----:R-:W-:Y:S05]  /*a990*/  @!P0 NANOSLEEP.SYNCS 0x989680 ;  /* 0x009896800000895d */ /* 0x002fea0003900000 */
[----:B------:R-:W1:Y:S02]  /*a9a0*/  @!P0 SYNCS.PHASECHK.TRANS64 P0, [R0+URZ+0x2a840], R3 ;  /* 0x02a84003000085a7 */ /* 0x000e64000800007f */
[----:B-1----:R-:W-:Y:S05]  /*a9b0*/  @!P0 BRA `(.L_x_47) ;  /* 0xfffffffc00f08947 */ /* 0x002fea000383ffff */
[----:B------:R-:W-:Y:S05]  /*a9c0*/  BRA `(.L_x_93) ;  /* 0xffffffd000e07947 */ /* 0x000fea000383ffff */
.L_x_48:
[----:B------:R-:W-:Y:S01]  /*a9d0*/  BSSY B0, `(.L_x_94) ;  /* 0x0000008000007945 */ /* 0x000fe20003800000 */
[----:B------:R-:W-:Y:S01]  /*a9e0*/  IMAD.MOV.U32 R13, RZ, RZ, R6 ;  /* 0x000000ffff0d7224 */ /* 0x000fe200078e0006 */
[----:B------:R-:W-:Y:S01]  /*a9f0*/  MOV R15, 0xffffffff ;  /* 0xffffffff000f7802 */ /* 0x000fe20000000f00 */
[----:B------:R-:W-:Y:S02]  /*aa00*/  IMAD.MOV.U32 R12, RZ, RZ, RZ ;  /* 0x000000ffff0c7224 */ /* 0x000fe400078e00ff */
[----:B------:R-:W-:-:S07]  /*aa10*/  IMAD.MOV.U32 R11, RZ, RZ, 0x181f ;  /* 0x0000181fff0b7424 */ /* 0x000fce00078e00ff */
[----:B------:R-:W-:Y:S05]  /*aa20*/  WARPSYNC.COLLECTIVE R15, `(.L_x_95) ;  /* 0x000000000f087348 */ /* 0x000fea0003c00000 */
[----:B------:R0:W1:Y:S02]  /*aa30*/  SHFL.IDX P6, R14, R13, R12, R11 ;  /* 0x0000000c0d0e7389 */ /* 0x00006400000c000b */
[----:B01----:R-:W-:Y:S01]  /*aa40*/  ENDCOLLECTIVE ;  /* 0x000000000000791b */ /* 0x003fe20003800000 */
.L_x_95:
[----:B------:R-:W-:Y:S05]  /*aa50*/  BSYNC B0 ;  /* 0x0000000000007941 */ /* 0x000fea0003800000 */
.L_x_94:
[----:B------:R-:W-:Y:S01]  /*aa60*/  IMAD.MOV.U32 R13, RZ, RZ, R4 ;  /* 0x000000ffff0d7224 */ /* 0x000fe200078e0004 */
[----:B------:R-:W-:Y:S01]  /*aa70*/  MOV R11, 0x181f ;  /* 0x0000181f000b7802 */ /* 0x000fe20000000f00 */
[----:B------:R-:W-:Y:S01]  /*aa80*/  IMAD.MOV.U32 R12, RZ, RZ, RZ ;  /* 0x000000ffff0c7224 */ /* 0x000fe200078e00ff */
[----:B------:R-:W-:Y:S01]  /*aa90*/  ISETP.GE.AND P0, PT, R33, 0x1, PT ;  /* 0x000000012100780c */ /* 0x000fe20003f06270 */
[----:B------:R-:W-:Y:S02]  /*aaa0*/  IMAD.MOV.U32 R15, RZ, RZ, -0x1 ;  /* 0xffffffffff0f7424 */ /* 0x000fe400078e00ff */
[----:B------:R-:W-:-:S10]  /*aab0*/  IMAD.MOV.U32 R2, RZ, RZ, R14 ;  /* 0x000000ffff027224 */ /* 0x000fd400078e000e */
[----:B------:R-:W-:Y:S05]  /*aac0*/  WARPSYNC.COLLECTIVE R15, `(.L_x_96) ;  /* 0x000000000f087348 */ /* 0x000fea0003c00000 */
[----:B------:R0:W1:Y:S02]  /*aad0*/  SHFL.IDX P6, R14, R13, R12, R11 ;  /* 0x0000000c0d0e7389 */ /* 0x00006400000c000b */
[----:B01----:R-:W-:Y:S01]  /*aae0*/  ENDCOLLECTIVE ;  /* 0x000000000000791b */ /* 0x003fe20003800000 */
.L_x_96:
[----:B------:R-:W-:Y:S02]  /*aaf0*/  @P0 LEA R7, R5, UR39, 0x1 ;  /* 0x0000002705070c11 */ /* 0x000fe4000f8e08ff */
[----:B------:R-:W-:Y:S01]  /*ab00*/  MOV R13, R6 ;  /* 0x00000006000d7202 */ /* 0x000fe20000000f00 */
[----:B------:R-:W-:Y:S01]  /*ab10*/  IMAD.MOV.U32 R12, RZ, RZ, 0x1 ;  /* 0x00000001ff0c7424 */ /* 0x000fe200078e00ff */
[----:B------:R-:W-:-:S05]  /*ab20*/  @P0 LEA R14, P1, R37, R14, 0x1 ;  /* 0x0000000e250e0211 */ /* 0x000fca00078208ff */
[----:B------:R-:W-:Y:S02]  /*ab30*/  @P0 IMAD.X R3, RZ, RZ, R2, P1 ;  /* 0x000000ffff030224 */ /* 0x000fe400008e0602 */
[----:B------:R-:W-:-:S07]  /*ab40*/  @P0 IMAD.MOV.U32 R2, RZ, RZ, R14 ;  /* 0x000000ffff020224 */ /* 0x000fce00078e000e */
[----:B------:R-:W-:Y:S05]  /*ab50*/  WARPSYNC.COLLECTIVE R15, `(.L_x_97) ;  /* 0x000000000f087348 */ /* 0x000fea0003c00000 */
[----:B------:R0:W1:Y:S02]  /*ab60*/  SHFL.IDX P6, R14, R13, R12, R11 ;  /* 0x0000000c0d0e7389 */ /* 0x00006400000c000b */
[----:B01----:R-:W-:Y:S01]  /*ab70*/  ENDCOLLECTIVE ;  /* 0x000000000000791b */ /* 0x003fe20003800000 */
.L_x_97:
[----:B------:R-:W-:Y:S01]  /*ab80*/  @!PT LDS RZ, [RZ] ;  /* 0x00000000fffff984 */ /* 0x000fe20000000800 */
[----:B------:R-:W-:Y:S01]  /*ab90*/  @!PT LDS RZ, [RZ] ;  /* 0x00000000fffff984 */ /* 0x000fe20000000800 */
[----:B------:R-:W-:Y:S01]  /*aba0*/  @!PT LDS RZ, [RZ] ;  /* 0x00000000fffff984 */ /* 0x000fe20000000800 */
[----:B------:R0:W-:Y:S04]  /*abb0*/  @P0 LDGSTS.E.BYPASS.LTC128B.128 [R7+0x18400], desc[UR36][R2.64], !P4 ;  /* 0x1840000002070fae */ /* 0x0001e8000e101d64 */
[----:B------:R0:W-:Y:S04]  /*abc0*/  @P0 LDGSTS.E.BYPASS.LTC128B.128 [R7+0x1b400], desc[UR36][R2.64+0x80], !P3 ;  /* 0x1b40008002070fae */ /* 0x0001e8000d901d64 */
[----:B------:R0:W-:Y:S01]  /*abd0*/  @P0 LDGSTS.E.BYPASS.LTC128B.128 [R7+0x1e400], desc[UR36][R2.64+0x100], !P2 ;  /* 0x1e40010002070fae */ /* 0x0001e2000d101d64 */
[----:B------:R-:W-:Y:S01]  /*abe0*/  ISETP.GE.AND P0, PT, R33, 0x11, PT ;  /* 0x000000112100780c */ /* 0x000fe20003f06270 */
[----:B------:R-:W-:-:S02]  /*abf0*/  IMAD.MOV.U32 R13, RZ, RZ, R4 ;  /* 0x000000ffff0d7224 */ /* 0x000fc400078e0004 */
[----:B------:R-:W-:-:S10]  /*ac00*/  IMAD.MOV.U32 R8, RZ, RZ, R14 ;  /* 0x000000ffff087224 */ /* 0x000fd400078e000e */
[----:B0-----:R-:W-:Y:S05]  /*ac10*/  WARPSYNC.COLLECTIVE R15, `(.L_x_98) ;  /* 0x000000000f087348 */ /* 0x001fea0003c00000 */
[----:B------:R1:W2:Y:S02]  /*ac20*/  SHFL.IDX P6, R14, R13, R12, R11 ;  /* 0x0000000c0d0e7389 */ /* 0x0002a400000c000b */
[----:B012---:R-:W-:Y:S01]  /*ac30*/  ENDCOLLECTIVE ;  /* 0x000000000000791b */ /* 0x007fe20003800000 */
.L_x_98:
[----:B------:R-:W-:Y:S01]  /*ac40*/  @P0 LEA R21, R5, UR39, 0x1 ;  /* 0x0000002705150c11 */ /* 0x000fe2000f8e08ff */
[----:B------:R-:W-:Y:S01]  /*ac50*/  IMAD.MOV.U32 R13, RZ, RZ, R6 ;  /* 0x000000ffff0d7224 */ /* 0x000fe200078e0006 */
[----:B------:R-:W-:Y:S02]  /*ac60*/  MOV R12, 0x2 ;  /* 0x00000002000c7802 */ /* 0x000fe40000000f00 */
[----:B------:R-:W-:-:S04]  /*ac70*/  @P0 LEA R14, P1, R37, R14, 0x1 ;  /* 0x0000000e250e0211 */ /* 0x000fc800078208ff */
[----:B------:R-:W-:Y:S01]  /*ac80*/  @P0 IADD3.X R9, RZ, R8, RZ, P1, !PT ;  /* 0x00000008ff090210 */ /* 0x000fe20000ffe4ff */
[----:B------:R-:W-:-:S08]  /*ac90*/  @P0 IMAD.MOV.U32 R2, RZ, RZ, R14 ;  /* 0x000000ffff020224 */ /* 0x000fd000078e000e */
[----:B------:R-:W-:Y:S05]  /*aca0*/  WARPSYNC.COLLECTIVE R15, `(.L_x_99) ;  /* 0x000000000f087348 */ /* 0x000fea0003c00000 */
[----:B------:R0:W1:Y:S02]  /*acb0*/  SHFL.IDX P6, R14, R13, R12, R11 ;  /* 0x0000000c0d0e7389 */ /* 0x00006400000c000b */
[----:B01----:R-:W-:Y:S01]  /*acc0*/  ENDCOLLECTIVE ;  /* 0x000000000000791b */ /* 0x003fe20003800000 */
.L_x_99:
[----:B------:R-:W-:-:S05]  /*acd0*/  @P0 IMAD.MOV.U32 R3, RZ, RZ, R9 ;  /* 0x000000ffff030224 */ /* 0x000fca00078e0009 */
[----:B------:R-:W-:Y:S01]  /*ace0*/  @!PT LDS RZ, [RZ] ;  /* 0x00000000fffff984 */ /* 0x000fe20000000800 */
[----:B------:R-:W-:Y:S01]  /*acf0*/  @!PT LDS RZ, [RZ] ;  /* 0x00000000fffff984 */ /* 0x000fe20000000800 */
[----:B------:R-:W-:Y:S01]  /*ad00*/  @!PT LDS RZ, [RZ] ;  /* 0x00000000fffff984 */ /* 0x000fe20000000800 */
[----:B------:R0:W-:Y:S04]  /*ad10*/  @P0 LDGSTS.E.BYPASS.LTC128B.128 [R21+0x18c00], desc[UR36][R2.64], !P4 ;  /* 0x18c0000002150fae */ /* 0x0001e8000e101d64 */
[----:B------:R0:W-:Y:S01]  /*ad20*/  @P0 LDGSTS.E.BYPASS.LTC128B.128 [R21+0x1bc00], desc[UR36][R2.64+0x80], !P3 ;  /* 0x1bc0008002150fae */ /* 0x0001e2000d901d64 */
[----:B------:R-:W-:-:S03]  /*ad30*/  IMAD.MOV.U32 R13, RZ, RZ, R4 ;  /* 0x000000ffff0d7224 */ /* 0x000fc600078e0004 */
[----:B------:R0:W-:Y:S01]  /*ad40*/  @P0 LDGSTS.E.BYPASS.LTC128B.128 [R21+0x1ec00], desc[UR36][R2.64+0x100], !P2 ;  /* 0x1ec0010002150fae */ /* 0x0001e2000d101d64 */
[----:B------:R-:W-:Y:S01]  /*ad50*/  ISETP.GE.AND P0, PT, R33, 0x21, PT ;  /* 0x000000212100780c */ /* 0x000fe20003f06270 */
[----:B------:R-:W-:-:S12]  /*ad60*/  IMAD.MOV.U32 R7, RZ, RZ, R14 ;  /* 0x000000ffff077224 */ /* 0x000fd800078e000e */
[----:B0-----:R-:W-:Y:S05]  /*ad70*/  WARPSYNC.COLLECTIVE R15, `(.L_x_100) ;  /* 0x000000000f087348 */ /* 0x001fea0003c00000 */
[----:B------:R1:W2:Y:S02]  /*ad80*/  SHFL.IDX P6, R14, R13, R12, R11 ;  /* 0x0000000c0d0e7389 */ /* 0x0002a400000c000b */
[----:B012---:R-:W-:Y:S01]  /*ad90*/  ENDCOLLECTIVE ;  /* 0x000000000000791b */ /* 0x007fe20003800000 */
.L_x_100:
[----:B------:R-:W-:Y:S01]  /*ada0*/  @P0 LEA R9, R5, UR39, 0x1 ;  /* 0x0000002705090c11 */ /* 0x000fe2000f8e08ff */
[----:B------:R-:W-:Y:S02]  /*adb0*/  IMAD.MOV.U32 R13, RZ, RZ, R6 ;  /* 0x000000ffff0d7224 */ /* 0x000fe400078e0006 */
[----:B------:R-:W-:Y:S01]  /*adc0*/  IMAD.MOV.U32 R12, RZ, RZ, 0x3 ;  /* 0x00000003ff0c7424 */ /* 0x000fe200078e00ff */
[----:B------:R-:W-:-:S04]  /*add0*/  @P0 LEA R14, P1, R37, R14, 0x1 ;  /* 0x0000000e250e0211 */ /* 0x000fc800078208ff */
[----:B------:R-:W-:Y:S01]  /*ade0*/  @P0 MOV R2, R14 ;  /* 0x0000000e00020202 */ /* 0x000fe20000000f00 */
[----:B------:R-:W-:-:S08]  /*adf0*/  @P0 IMAD.X R7, RZ, RZ, R7, P1 ;  /* 0x000000ffff070224 */ /* 0x000fd000008e0607 */
[----:B------:R-:W-:Y:S05]  /*ae00*/  WARPSYNC.COLLECTIVE R15, `(.L_x_101) ;  /* 0x000000000f087348 */ /* 0x000fea0003c00000 */
[----:B------:R0:W1:Y:S02]  /*ae10*/  SHFL.IDX P6, R14, R13, R12, R11 ;  /* 0x0000000c0d0e7389 */ /* 0x00006400000c000b */
[----:B01----:R-:W-:Y:S01]  /*ae20*/  ENDCOLLECTIVE ;  /* 0x000000000000791b */ /* 0x003fe20003800000 */
.L_x_101:
        /* <DEDUP_REMOVED lines=8> */
[----:B------:R-:W-:Y:S02]  /*aeb0*/  ISETP.GE.AND P0, PT, R33, 0x31, PT ;  /* 0x000000312100780c */ /* 0x000fe40003f06270 */
[----:B------:R-:W-:-:S11]  /*aec0*/  MOV R7, R14 ;  /* 0x0000000e00077202 */ /* 0x000fd60000000f00 */
[----:B0-----:R-:W-:Y:S05]  /*aed0*/  WARPSYNC.COLLECTIVE R15, `(.L_x_102) ;  /* 0x000000000f087348 */ /* 0x001fea0003c00000 */
[----:B------:R1:W2:Y:S02]  /*aee0*/  SHFL.IDX P6, R14, R13, R12, R11 ;  /* 0x0000000c0d0e7389 */ /* 0x0002a400000c000b */
[----:B012---:R-:W-:Y:S01]  /*aef0*/  ENDCOLLECTIVE ;  /* 0x000000000000791b */ /* 0x007fe20003800000 */
.L_x_102:
[----:B------:R-:W-:Y:S01]  /*af00*/  @P0 LEA R21, R5, UR39, 0x1 ;  /* 0x0000002705150c11 */ /* 0x000fe2000f8e08ff */
[----:B------:R-:W-:Y:S02]  /*af10*/  IMAD.MOV.U32 R13, RZ, RZ, R6 ;  /* 0x000000ffff0d7224 */ /* 0x000fe400078e0006 */
[----:B------:R-:W-:Y:S01]  /*af20*/  IMAD.MOV.U32 R12, RZ, RZ, 0x4 ;  /* 0x00000004ff0c7424 */ /* 0x000fe200078e00ff */
[----:B------:R-:W-:-:S05]  /*af30*/  @P0 LEA R14, P1, R37, R14, 0x1 ;  /* 0x0000000e250e0211 */ /* 0x000fca00078208ff */
[----:B------:R-:W-:-:S08]  /*af40*/  @P0 IMAD.MOV.U32 R2, RZ, RZ, R14 ;  /* 0x000000ffff020224 */ /* 0x000fd000078e000e */
[----:B------:R-:W-:Y:S05]  /*af50*/  WARPSYNC.COLLECTIVE R15, `(.L_x_103) ;  /* 0x000000000f087348 */ /* 0x000fea0003c00000 */
[----:B------:R0:W1:Y:S02]  /*af60*/  SHFL.IDX P6, R14, R13, R12, R11 ;  /* 0x0000000c0d0e7389 */ /* 0x00006400000c000b */
[----:B01----:R-:W-:Y:S01]  /*af70*/  ENDCOLLECTIVE ;  /* 0x000000000000791b */ /* 0x003fe20003800000 */
.L_x_103:
[----:B------:R-:W-:-:S05]  /*af80*/  @P0 IMAD.X R7, RZ, RZ, R7, P1 ;  /* 0x000000ffff070224 */ /* 0x000fca00008e0607 */
[----:B------:R-:W-:-:S05]  /*af90*/  @P0 MOV R3, R7 ;  /* 0x0000000700030202 */ /* 0x000fca0000000f00 */
[----:B------:R-:W-:Y:S01]  /*afa0*/  @!PT LDS RZ, [RZ] ;  /* 0x00000000fffff984 */ /* 0x000fe20000000800 */
[----:B------:R-:W-:Y:S01]  /*afb0*/  @!PT LDS RZ, [RZ] ;  /* 0x00000000fffff984 */ /* 0x000fe20000000800 */
[----:B------:R-:W-:Y:S01]  /*afc0*/  @!PT LDS RZ, [RZ] ;  /* 0x00000000fffff984 */ /* 0x000fe20000000800 */
[----:B------:R0:W-:Y:S01]  /*afd0*/  @P0 LDGSTS.E.BYPASS.LTC128B.128 [R21+0x19c00], desc[UR36][R2.64], !P4 ;  /* 0x19c0000002150fae */ /* 0x0001e2000e101d64 */
[----:B------:R-:W-:-:S03]  /*afe0*/  MOV R13, R4 ;  /* 0x00000004000d7202 */ /* 0x000fc60000000f00 */
[----:B------:R0:W-:Y:S04]  /*aff0*/  @P0 LDGSTS.E.BYPASS.LTC128B.128 [R21+0x1cc00], desc[UR36][R2.64+0x80], !P3 ;  /* 0x1cc0008002150fae */ /* 0x0001e8000d901d64 */
[----:B------:R0:W-:Y:S01]  /*b000*/  @P0 LDGSTS.E.BYPASS.LTC128B.128 [R21+0x1fc00], desc[UR36][R2.64+0x100], !P2 ;  /* 0x1fc0010002150fae */ /* 0x0001e2000d101d64 */
[----:B------:R-:W-:Y:S01]  /*b010*/  ISETP.GE.AND P0, PT, R33, 0x41, PT ;  /* 0x000000412100780c */ /* 0x000fe20003f06270 */
[----:B------:R-:W-:-:S12]  /*b020*/  IMAD.MOV.U32 R7, RZ, RZ, R14 ;  /* 0x000000ffff077224 */ /* 0x000fd800078e000e */
[----:B0-----:R-:W-:Y:S05]  /*b030*/  WARPSYNC.COLLECTIVE R15, `(.L_x_104) ;  /* 0x000000000f087348 */ /* 0x001fea0003c00000 */
[----:B------:R1:W2:Y:S02]  /*b040*/  SHFL.IDX P6, R14, R13, R12, R11 ;  /* 0x0000000c0d0e7389 */ /* 0x0002a400000c000b */
[----:B012---:R-:W-:Y:S01]  /*b050*/  ENDCOLLECTIVE ;  /* 0x000000000000791b */ /* 0x007fe20003800000 */
.L_x_104:
[----:B------:R-:W-:Y:S02]  /*b060*/  @P0 LEA R9, R5, UR39, 0x1 ;  /* 0x0000002705090c11 */ /* 0x000fe4000f8e08ff */
[----:B------:R-:W-:Y:S01]  /*b070*/  MOV R13, R6 ;  /* 0x00000006000d7202 */ /* 0x000fe20000000f00 */
[----:B------:R-:W-:Y:S01]  /*b080*/  IMAD.MOV.U32 R12, RZ, RZ, 0x5 ;  /* 0x00000005ff0c7424 */ /* 0x000fe200078e00ff */
[----:B------:R-:W-:-:S05]  /*b090*/  @P0 LEA R14, P1, R37, R14, 0x1 ;  /* 0x0000000e250e0211 */ /* 0x000fca00078208ff */
[----:B------:R-:W-:-:S08]  /*b0a0*/  @P0 IMAD.MOV.U32 R2, RZ, RZ, R14 ;  /* 0x000000ffff020224 */ /* 0x000fd000078e000e */
[----:B------:R-:W-:Y:S05]  /*b0b0*/  WARPSYNC.COLLECTIVE R15, `(.L_x_105) ;  /* 0x000000000f087348 */ /* 0x000fea0003c00000 */
[----:B------:R0:W1:Y:S02]  /*b0c0*/  SHFL.IDX P6, R14, R13, R12, R11 ;  /* 0x0000000c0d0e7389 */ /* 0x00006400000c000b */
[----:B01----:R-:W-:Y:S01]  /*b0d0*/  ENDCOLLECTIVE ;  /* 0x000000000000791b */ /* 0x003fe20003800000 */
.L_x_105:
[----:B------:R-:W-:-:S04]  /*b0e0*/  @P0 IMAD.X R7, RZ, RZ, R7, P1 ;  /* 0x000000ffff070224 */ /* 0x000fc800008e0607 */
[----:B------:R-:W-:-:S05]  /*b0f0*/  @P0 IMAD.MOV.U32 R3, RZ, RZ, R7 ;  /* 0x000000ffff030224 */ /* 0x000fca00078e0007 */
[----:B------:R-:W-:Y:S01]  /*b100*/  @!PT LDS RZ, [RZ] ;  /* 0x00000000fffff984 */ /* 0x000fe20000000800 */
[----:B------:R-:W-:Y:S01]  /*b110*/  @!PT LDS RZ, [RZ] ;  /* 0x00000000fffff984 */ /* 0x000fe20000000800 */
[----:B------:R-:W-:Y:S01]  /*b120*/  @!PT LDS RZ, [RZ] ;  /* 0x00000000fffff984 */ /* 0x000fe20000000800 */
[----:B------:R0:W-:Y:S01]  /*b130*/  @P0 LDGSTS.E.BYPASS.LTC128B.128 [R9+0x1a400], desc[UR36][R2.64], !P4 ;  /* 0x1a40000002090fae */ /* 0x0001e2000e101d64 */
[----:B------:R-:W-:-:S03]  /*b140*/  IMAD.MOV.U32 R13, RZ, RZ, R4 ;  /* 0x000000ffff0d7224 */ /* 0x000fc600078e0004 */
[----:B------:R0:W-:Y:S04]  /*b150*/  @P0 LDGSTS.E.BYPASS.LTC128B.128 [R9+0x1d400], desc[UR36][R2.64+0x80], !P3 ;  /* 0x1d40008002090fae */ /* 0x0001e8000d901d64 */
[----:B------:R0:W-:Y:S01]  /*b160*/  @P0 LDGSTS.E.BYPASS.LTC128B.128 [R9+0x20400], desc[UR36][R2.64+0x100], !P2 ;  /* 0x2040010002090fae */ /* 0x0001e2000d101d64 */
[----:B------:R-:W-:-:S07]  /*b170*/  IMAD.MOV.U32 R7, RZ, RZ, R14 ;  /* 0x000000ffff077224 */ /* 0x000fce00078e000e */
[----:B0-----:R-:W-:Y:S05]  /*b180*/  WARPSYNC.COLLECTIVE R15, `(.L_x_106) ;  /* 0x000000000f087348 */ /* 0x001fea0003c00000 */
[----:B------:R1:W2:Y:S02]  /*b190*/  SHFL.IDX P6, R14, R13, R12, R11 ;  /* 0x0000000c0d0e7389 */ /* 0x0002a400000c000b */
[----:B012---:R-:W-:Y:S01]  /*b1a0*/  ENDCOLLECTIVE ;  /* 0x000000000000791b */ /* 0x007fe20003800000 */
.L_x_106:
[----:B------:R-:W-:Y:S05]  /*b1b0*/  BRA `(.L_x_107) ;  /* 0xffffffd000287947 */ /* 0x000fea000383ffff */
.L_x_52:
[----:B------:R-:W-:Y:S01]  /*b1c0*/  MOV R13, R5 ;  /* 0x00000005000d7202 */ /* 0x000fe20000000f00 */
[----:B------:R-:W-:Y:S02]  /*b1d0*/  IMAD.MOV.U32 R12, RZ, RZ, RZ ;  /* 0x000000ffff0c7224 */ /* 0x000fe400078e00ff */
[----:B------:R-:W-:Y:S02]  /*b1e0*/  IMAD.MOV.U32 R11, RZ, RZ, 0x181f ;  /* 0x0000181fff0b7424 */ /* 0x000fe400078e00ff */
[----:B------:R-:W-:Y:S02]  /*b1f0*/  IMAD.MOV.U32 R15, RZ, RZ, -0x1 ;  /* 0xffffffffff0f7424 */ /* 0x000fe400078e00ff */
[----:B------:R-:W-:-:S07]  /*b200*/  IMAD.IADD R4, R34, 0x1, R4 ;  /* 0x0000000122047824 */ /* 0x000fce00078e0204 */
[----:B------:R-:W-:Y:S05]  /*b210*/  WARPSYNC.COLLECTIVE R15, `(.L_x_108) ;  /* 0x000000000f087348 */ /* 0x000fea0003c00000 */
[----:B------:R0:W1:Y:S02]  /*b220*/  SHFL.IDX P6, R14, R13, R12, R11 ;  /* 0x0000000c0d0e7389 */ /* 0x00006400000c000b */
[----:B01----:R-:W-:Y:S01]  /*b230*/  ENDCOLLECTIVE ;  /* 0x000000000000791b */ /* 0x003fe20003800000 */
.L_x_108:
[C---:B------:R-:W-:Y:S01]  /*b240*/  VIADD R6, R4.reuse, 0x10 ;  /* 0x0000001004067836 */ /* 0x040fe20000000000 */
[----:B------:R-:W-:Y:S01]  /*b250*/  ISETP.GE.AND P0, PT, R4, UR40, PT ;  /* 0x0000002804007c0c */ /* 0x000fe2000bf06270 */
[----:B------:R-:W-:Y:S01]  /*b260*/  IMAD.MOV.U32 R13, RZ, RZ, R0 ;  /* 0x000000ffff0d7224 */ /* 0x000fe200078e0000 */
[----:B------:R-:W-:-:S11]  /*b270*/  MOV R2, R14 ;  /* 0x0000000e00027202 */ /* 0x000fd60000000f00 */
[----:B------:R-:W-:Y:S05]  /*b280*/  WARPSYNC.COLLECTIVE R15, `(.L_x_109) ;  /* 0x000000000f087348 */ /* 0x000fea0003c00000 */
[----:B------:R0:W1:Y:S02]  /*b290*/  SHFL.IDX P6, R14, R13, R12, R11 ;  /* 0x0000000c0d0e7389 */ /* 0x00006400000c000b */
[----:B01----:R-:W-:Y:S01]  /*b2a0*/  ENDCOLLECTIVE ;  /* 0x000000000000791b */ /* 0x003fe20003800000 */
.L_x_109:
[----:B------:R-:W-:Y:S02]  /*b2b0*/  IMAD.MOV.U32 R13, RZ, RZ, R5 ;  /* 0x000000ffff0d7224 */ /* 0x000fe400078e0005 */
[----:B------:R-:W-:Y:S01]  /*b2c0*/  IMAD.MOV.U32 R12, RZ, RZ, 0x1 ;  /* 0x00000001ff0c7424 */ /* 0x000fe200078e00ff */
[----:B------:R-:W-:-:S05]  /*b2d0*/  @!P0 LEA R14, P1, R37, R14, 0x1 ;  /* 0x0000000e250e8211 */ /* 0x000fca00078208ff */
[----:B------:R-:W-:Y:S01]  /*b2e0*/  @!P0 IMAD.X R3, RZ, RZ, R2, P1 ;  /* 0x000000ffff038224 */ /* 0x000fe200008e0602 */
[----:B------:R-:W-:-:S07]  /*b2f0*/  @!P0 MOV R2, R14 ;  /* 0x0000000e00028202 */ /* 0x000fce0000000f00 */
[----:B------:R-:W-:Y:S05]  /*b300*/  WARPSYNC.COLLECTIVE R15, `(.L_x_110) ;  /* 0x000000000f087348 */ /* 0x000fea0003c00000 */
[----:B------:R0:W1:Y:S02]  /*b310*/  SHFL.IDX P6, R14, R13, R12, R11 ;  /* 0x0000000c0d0e7389 */ /* 0x00006400000c000b */
[----:B01----:R-:W-:Y:S01]  /*b320*/  ENDCOLLECTIVE ;  /* 0x000000000000791b */ /* 0x003fe20003800000 */
.L_x_110:
[----:B------:R-:W-:Y:S01]  /*b330*/  @!PT LDS RZ, [RZ] ;  /* 0x00000000fffff984 */ /* 0x000fe20000000800 */
[----:B------:R-:W-:Y:S01]  /*b340*/  @!PT LDS RZ, [RZ] ;  /* 0x00000000fffff984 */ /* 0x000fe20000000800 */
[----:B------:R-:W-:Y:S01]  /*b350*/  @!PT LDS RZ, [RZ] ;  /* 0x00000000fffff984 */ /* 0x000fe20000000800 */
[----:B------:R0:W-:Y:S04]  /*b360*/  @!P0 LDGSTS.E.BYPASS.LTC128B.128 [R20+0xc400], desc[UR36][R2.64], !P3 ;  /* 0x0c40000002148fae */ /* 0x0001e8000d901d64 */
[----:B------:R0:W-:Y:S04]  /*b370*/  @!P0 LDGSTS.E.BYPASS.LTC128B.128 [R20+0x10400], desc[UR36][R2.64+0x80], !P4 ;  /* 0x1040008002148fae */ /* 0x0001e8000e101d64 */
[----:B------:R0:W-:Y:S01]  /*b380*/  @!P0 LDGSTS.E.BYPASS.LTC128B.128 [R20+0x14400], desc[UR36][R2.64+0x100], !P5 ;  /* 0x1440010002148fae */ /* 0x0001e2000e901d64 */
[----:B------:R-:W-:Y:S01]  /*b390*/  ISETP.GE.AND P0, PT, R6, UR40, PT ;  /* 0x0000002806007c0c */ /* 0x000fe2000bf06270 */
[----:B------:R-:W-:Y:S01]  /*b3a0*/  IMAD.MOV.U32 R13, RZ, RZ, R0 ;  /* 0x000000ffff0d7224 */ /* 0x000fe200078e0000 */
[----:B------:R-:W-:-:S11]  /*b3b0*/  MOV R6, R14 ;  /* 0x0000000e00067202 */ /* 0x000fd60000000f00 */
[----:B0-----:R-:W-:Y:S05]  /*b3c0*/  WARPSYNC.COLLECTIVE R15, `(.L_x_111) ;  /* 0x000000000f087348 */ /* 0x001fea0003c00000 */
[----:B------:R1:W2:Y:S02]  /*b3d0*/  SHFL.IDX P6, R14, R13, R12, R11 ;  /* 0x0000000c0d0e7389 */ /* 0x0002a400000c000b */
[----:B012---:R-:W-:Y:S01]  /*b3e0*/  ENDCOLLECTIVE ;  /* 0x000000000000791b */ /* 0x007fe20003800000 */
.L_x_111:
[----:B------:R-:W-:Y:S02]  /*b3f0*/  IMAD.MOV.U32 R13, RZ, RZ, R5 ;  /* 0x000000ffff0d7224 */ /* 0x000fe400078e0005 */
[----:B------:R-:W-:Y:S01]  /*b400*/  IMAD.MOV.U32 R12, RZ, RZ, 0x2 ;  /* 0x00000002ff0c7424 */ /* 0x000fe200078e00ff */
[----:B------:R-:W-:-:S05]  /*b410*/  @!P0 LEA R14, P1, R37, R14, 0x1 ;  /* 0x0000000e250e8211 */ /* 0x000fca00078208ff */
[----:B------:R-:W-:-:S08]  /*b420*/  @!P0 IMAD.MOV.U32 R2, RZ, RZ, R14 ;  /* 0x000000ffff028224 */ /* 0x000fd000078e000e */
[----:B------:R-:W-:Y:S05]  /*b430*/  WARPSYNC.COLLECTIVE R15, `(.L_x_112) ;  /* 0x000000000f087348 */ /* 0x000fea0003c00000 */
[----:B------:R0:W1:Y:S02]  /*b440*/  SHFL.IDX P6, R14, R13, R12, R11 ;  /* 0x0000000c0d0e7389 */ /* 0x00006400000c000b */
[----:B01----:R-:W-:Y:S01]  /*b450*/  ENDCOLLECTIVE ;  /* 0x000000000000791b */ /* 0x003fe20003800000 */
.L_x_112:
[----:B------:R-:W-:Y:S02]  /*b460*/  @!P0 IMAD.X R7, RZ, RZ, R6, P1 ;  /* 0x000000ffff078224 */ /* 0x000fe400008e0606 */
[----:B------:R-:W-:-:S03]  /*b470*/  VIADD R6, R4, 0x20 ;  /* 0x0000002004067836 */ /* 0x000fc60000000000 */
[----:B------:R-:W-:-:S05]  /*b480*/  @!P0 MOV R3, R7 ;  /* 0x0000000700038202 */ /* 0x000fca0000000f00 */
[----:B------:R-:W-:Y:S01]  /*b490*/  @!PT LDS RZ, [RZ] ;  /* 0x00000000fffff984 */ /* 0x000fe20000000800 */
[----:B------:R-:W-:Y:S01]  /*b4a0*/  @!PT LDS RZ, [RZ] ;  /* 0x00000000fffff984 */ /* 0x000fe20000000800 */
[----:B------:R-:W-:Y:S01]  /*b4b0*/  @!PT LDS RZ, [RZ] ;  /* 0x00000000fffff984 */ /* 0x000fe20000000800 */
[----:B------:R0:W-:Y:S01]  /*b4c0*/  @!P0 LDGSTS.E.BYPASS.LTC128B.128 [R20+0xcc00], desc[UR36][R2.64], !P3 ;  /* 0x0cc0000002148fae */ /* 0x0001e2000d901d64 */
[----:B------:R-:W-:-:S03]  /*b4d0*/  IMAD.MOV.U32 R13, RZ, RZ, R0 ;  /* 0x000000ffff0d7224 */ /* 0x000fc600078e0000 */
[----:B------:R0:W-:Y:S04]  /*b4e0*/  @!P0 LDGSTS.E.BYPASS.LTC128B.128 [R20+0x10c00], desc[UR36][R2.64+0x80], !P4 ;  /* 0x10c0008002148fae */ /* 0x0001e8000e101d64 */
[----:B------:R0:W-:Y:S01]  /*b4f0*/  @!P0 LDGSTS.E.BYPASS.LTC128B.128 [R20+0x14c00], desc[UR36][R2.64+0x100], !P5 ;  /* 0x14c0010002148fae */ /* 0x0001e2000e901d64 */
[----:B------:R-:W-:Y:S02]  /*b500*/  ISETP.GE.AND P0, PT, R6, UR40, PT ;  /* 0x0000002806007c0c */ /* 0x000fe4000bf06270 */
[----:B------:R-:W-:-:S11]  /*b510*/  MOV R6, R14 ;  /* 0x0000000e00067202 */ /* 0x000fd60000000f00 */
[----:B0-----:R-:W-:Y:S05]  /*b520*/  WARPSYNC.COLLECTIVE R15, `(.L_x_113) ;  /* 0x000000000f087348 */ /* 0x001fea0003c00000 */
[----:B------:R1:W2:Y:S02]  /*b530*/  SHFL.IDX P6, R14, R13, R12, R11 ;  /* 0x0000000c0d0e7389 */ /* 0x0002a400000c000b */
[----:B012---:R-:W-:Y:S01]  /*b540*/  ENDCOLLECTIVE ;  /* 0x000000000000791b */ /* 0x007fe20003800000 */
.L_x_113:
[----:B------:R-:W-:Y:S02]  /*b550*/  IMAD.MOV.U32 R13, RZ, RZ, R5 ;  /* 0x000000ffff0d7224 */ /* 0x000fe400078e0005 */
[----:B------:R-:W-:Y:S01]  /*b560*/  IMAD.MOV.U32 R12, RZ, RZ, 0x3 ;  /* 0x00000003ff0c7424 */ /* 0x000fe200078e00ff */
[----:B------:R-:W-:-:S05]  /*b570*/  @!P0 LEA R14, P1, R37, R14, 0x1 ;  /* 0x0000000e250e8211 */ /* 0x000fca00078208ff */
[----:B------:R-:W-:-:S08]  /*b580*/  @!P0 IMAD.MOV.U32 R2, RZ, RZ, R14 ;  /* 0x000000ffff028224 */ /* 0x000fd000078e000e */
[----:B------:R-:W-:Y:S05]  /*b590*/  WARPSYNC.COLLECTIVE R15, `(.L_x_114) ;  /* 0x000000000f087348 */ /* 0x000fea0003c00000 */
[----:B------:R0:W1:Y:S02]  /*b5a0*/  SHFL.IDX P6, R14, R13, R12, R11 ;  /* 0x0000000c0d0e7389 */ /* 0x00006400000c000b */
[----:B01----:R-:W-:Y:S01]  /*b5b0*/  ENDCOLLECTIVE ;  /* 0x000000000000791b */ /* 0x003fe20003800000 */
.L_x_114:
        /* <DEDUP_REMOVED lines=15> */
.L_x_115:
[----:B------:R-:W-:Y:S02]  /*b6b0*/  IMAD.MOV.U32 R13, RZ, RZ, R5 ;  /* 0x000000ffff0d7224 */ /* 0x000fe400078e0005 */
[----:B------:R-:W-:Y:S01]  /*b6c0*/  IMAD.MOV.U32 R12, RZ, RZ, 0x4 ;  /* 0x00000004ff0c7424 */ /* 0x000fe200078e00ff */
[----:B------:R-:W-:-:S05]  /*b6d0*/  @!P0 LEA R14, P1, R37, R14, 0x1 ;  /* 0x0000000e250e8211 */ /* 0x000fca00078208ff */
[----:B------:R-:W-:-:S08]  /*b6e0*/  @!P0 IMAD.MOV.U32 R2, RZ, RZ, R14 ;  /* 0x000000ffff028224 */ /* 0x000fd000078e000e */
[----:B------:R-:W-:Y:S05]  /*b6f0*/  WARPSYNC.COLLECTIVE R15, `(.L_x_116) ;  /* 0x000000000f087348 */ /* 0x000fea0003c00000 */
[----:B------:R0:W1:Y:S02]  /*b700*/  SHFL.IDX P6, R14, R13, R12, R11 ;  /* 0x0000000c0d0e7389 */ /* 0x00006400000c000b */
[----:B01----:R-:W-:Y:S01]  /*b710*/  ENDCOLLECTIVE ;  /* 0x000000000000791b */ /* 0x003fe20003800000 */
.L_x_116:
        /* <DEDUP_REMOVED lines=15> */
.L_x_117:
[----:B------:R-:W-:Y:S02]  /*b810*/  IMAD.MOV.U32 R13, RZ, RZ, R5 ;  /* 0x000000ffff0d7224 */ /* 0x000fe400078e0005 */
[----:B------:R-:W-:Y:S01]  /*b820*/  IMAD.MOV.U32 R12, RZ, RZ, 0x5 ;  /* 0x00000005ff0c7424 */ /* 0x000fe200078e00ff */
[----:B------:R-:W-:-:S05]  /*b830*/  @!P0 LEA R14, P1, R37, R14, 0x1 ;  /* 0x0000000e250e8211 */ /* 0x000fca00078208ff */
[----:B------:R-:W-:-:S08]  /*b840*/  @!P0 IMAD.MOV.U32 R2, RZ, RZ, R14 ;  /* 0x000000ffff028224 */ /* 0x000fd000078e000e */
[----:B------:R-:W-:Y:S05]  /*b850*/  WARPSYNC.COLLECTIVE R15, `(.L_x_118) ;  /* 0x000000000f087348 */ /* 0x000fea0003c00000 */
[----:B------:R0:W1:Y:S02]  /*b860*/  SHFL.IDX P6, R14, R13, R12, R11 ;  /* 0x0000000c0d0e7389 */ /* 0x00006400000c000b */
[----:B01----:R-:W-:Y:S01]  /*b870*/  ENDCOLLECTIVE ;  /* 0x000000000000791b */ /* 0x003fe20003800000 */
.L_x_118:
        /* <DEDUP_REMOVED lines=15> */
.L_x_119:
[----:B------:R-:W-:Y:S02]  /*b970*/  IMAD.MOV.U32 R13, RZ, RZ, R5 ;  /* 0x000000ffff0d7224 */ /* 0x000fe400078e0005 */
[----:B------:R-:W-:Y:S01]  /*b980*/  IMAD.MOV.U32 R12, RZ, RZ, 0x6 ;  /* 0x00000006ff0c7424 */ /* 0x000fe200078e00ff */
[----:B------:R-:W-:-:S05]  /*b990*/  @!P0 LEA R14, P1, R37, R14, 0x1 ;  /* 0x0000000e250e8211 */ /* 0x000fca00078208ff */
[----:B------:R-:W-:-:S08]  /*b9a0*/  @!P0 IMAD.MOV.U32 R2, RZ, RZ, R14 ;  /* 0x000000ffff028224 */ /* 0x000fd000078e000e */
[----:B------:R-:W-:Y:S05]  /*b9b0*/  WARPSYNC.COLLECTIVE R15, `(.L_x_120) ;  /* 0x000000000f087348 */ /* 0x000fea0003c00000 */
[----:B------:R0:W1:Y:S02]  /*b9c0*/  SHFL.IDX P6, R14, R13, R12, R11 ;  /* 0x0000000c0d0e7389 */ /* 0x00006400000c000b */
[----:B01----:R-:W-:Y:S01]  /*b9d0*/  ENDCOLLECTIVE ;  /* 0x000000000000791b */ /* 0x003fe20003800000 */
.L_x_120:
        /* <DEDUP_REMOVED lines=15> */
.L_x_121:
[----:B------:R-:W-:Y:S02]  /*bad0*/  IMAD.MOV.U32 R13, RZ, RZ, R5 ;  /* 0x000000ffff0d7224 */ /* 0x000fe400078e0005 */
[----:B------:R-:W-:Y:S01]  /*bae0*/  IMAD.MOV.U32 R12, RZ, RZ, 0x7 ;  /* 0x00000007ff0c7424 */ /* 0x000fe200078e00ff */
[----:B------:R-:W-:-:S05]  /*baf0*/  @!P0 LEA R14, P1, R37, R14, 0x1 ;  /* 0x0000000e250e8211 */ /* 0x000fca00078208ff */
[----:B------:R-:W-:-:S08]  /*bb00*/  @!P0 IMAD.MOV.U32 R2, RZ, RZ, R14 ;  /* 0x000000ffff028224 */ /* 0x000fd000078e000e */
[----:B------:R-:W-:Y:S05]  /*bb10*/  WARPSYNC.COLLECTIVE R15, `(.L_x_122) ;  /* 0x000000000f087348 */ /* 0x000fea0003c00000 */
[----:B------:R0:W1:Y:S02]  /*bb20*/  SHFL.IDX P6, R14, R13, R12, R11 ;  /* 0x0000000c0d0e7389 */ /* 0x00006400000c000b */
[----:B01----:R-:W-:Y:S01]  /*bb30*/  ENDCOLLECTIVE ;  /* 0x000000000000791b */ /* 0x003fe20003800000 */
.L_x_122:
[----:B------:R-:W-:-:S05]  /*bb40*/  @!P0 IMAD.X R7, RZ, RZ, R6, P1 ;  /* 0x000000ffff078224 */ /* 0x000fca00008e0606 */
[----:B------:R-:W-:-:S05]  /*bb50*/  @!P0 MOV R3, R7 ;  /* 0x0000000700038202 */ /* 0x000fca0000000f00 */
[----:B------:R-:W-:Y:S01]  /*bb60*/  @!PT LDS RZ, [RZ] ;  /* 0x00000000fffff984 */ /* 0x000fe20000000800 */
[----:B------:R-:W-:Y:S01]  /*bb70*/  @!PT LDS RZ, [RZ] ;  /* 0x00000000fffff984 */ /* 0x000fe20000000800 */
[----:B------:R-:W-:Y:S01]  /*bb80*/  @!PT LDS RZ, [RZ] ;  /* 0x00000000fffff984 */ /* 0x000fe20000000800 */
[----:B------:R0:W-:Y:S01]  /*bb90*/  @!P0 LDGSTS.E.BYPASS.LTC128B.128 [R20+0xf400], desc[UR36][R2.64], !P3 ;  /* 0x0f40000002148fae */ /* 0x0001e2000d901d64 */
[----:B------:R-:W-:-:S03]  /*bba0*/  MOV R13, R0 ;  /* 0x00000000000d7202 */ /* 0x000fc60000000f00 */
[----:B------:R0:W-:Y:S04]  /*bbb0*/  @!P0 LDGSTS.E.BYPASS.LTC128B.128 [R20+0x13400], desc[UR36][R2.64+0x80], !P4 ;  /* 0x1340008002148fae */ /* 0x0001e8000e101d64 */
[----:B------:R0:W-:Y:S01]  /*bbc0*/  @!P0 LDGSTS.E.BYPASS.LTC128B.128 [R20+0x17400], desc[UR36][R2.64+0x100], !P5 ;  /* 0x1740010002148fae */ /* 0x0001e2000e901d64 */
[----:B------:R-:W-:-:S07]  /*bbd0*/  IMAD.MOV.U32 R6, RZ, RZ, R14 ;  /* 0x000000ffff067224 */ /* 0x000fce00078e000e */
[----:B0-----:R-:W-:Y:S05]  /*bbe0*/  WARPSYNC.COLLECTIVE R15, `(.L_x_123) ;  /* 0x000000000f087348 */ /* 0x001fea0003c00000 */
[----:B------:R1:W2:Y:S02]  /*bbf0*/  SHFL.IDX P6, R14, R13, R12, R11 ;  /* 0x0000000c0d0e7389 */ /* 0x0002a400000c000b */
[----:B012---:R-:W-:Y:S01]  /*bc00*/  ENDCOLLECTIVE ;  /* 0x000000000000791b */ /* 0x007fe20003800000 */
.L_x_123:
[----:B------:R-:W-:Y:S05]  /*bc10*/  BRA `(.L_x_124) ;  /* 0xffffffd000347947 */ /* 0x000fea000383ffff */
.L_x_54:
[----:B0-----:R-:W-:-:S04]  /*bc20*/  IMAD.U32 R3, RZ, RZ, UR39 ;  /* 0x00000027ff037e24 */ /* 0x001fc8000f8e00ff */
[----:B------:R0:W1:Y:S03]  /*bc30*/  SYNCS.PHASECHK.TRANS64.TRYWAIT P0, [R3+URZ+0x2a820], R0 ;  /* 0x02a82000030075a7 */ /* 0x000066000800017f */
[----:B-1----:R-:W-:Y:S05]  /*bc40*/  @!P0 NANOSLEEP.SYNCS 0x989680 ;  /* 0x009896800000895d */ /* 0x002fea0003900000 */
[----:B------:R-:W1:Y:S02]  /*bc50*/  @!P0 SYNCS.PHASECHK.TRANS64 P0, [R3+URZ+0x2a820], R0 ;  /* 0x02a82000030085a7 */ /* 0x000e64000800007f */
[----:B-1----:R-:W-:Y:S05]  /*bc60*/  @!P0 BRA `(.L_x_54) ;  /* 0xfffffffc00ec8947 */ /* 0x002fea000383ffff */
[----:B------:R-:W-:Y:S05]  /*bc70*/  BRA `(.L_x_125) ;  /* 0xffffffd000707947 */ /* 0x000fea000383ffff */
.L_x_58:
[----:B0-----:R0:W1:Y:S02]  /*bc80*/  SYNCS.PHASECHK.TRANS64.TRYWAIT P0, [R6+URZ+0x2a840], R3 ;  /* 0x02a84003060075a7 */ /* 0x001064000800017f */
[----:B-1----:R-:W-:Y:S05]  /*bc90*/  @!P0 NANOSLEEP.SYNCS 0x989680 ;  /* 0x009896800000895d */ /* 0x002fea0003900000 */
[----:B------:R-:W1:Y:S02]  /*bca0*/  @!P0 SYNCS.PHASECHK.TRANS64 P0, [R6+URZ+0x2a840], R3 ;  /* 0x02a84003060085a7 */ /* 0x000e64000800007f */
[----:B-1----:R-:W-:Y:S05]  /*bcb0*/  @!P0 BRA `(.L_x_58) ;  /* 0xfffffffc00f08947 */ /* 0x002fea000383ffff */
[----:B------:R-:W-:Y:S05]  /*bcc0*/  BRA `(.L_x_126) ;  /* 0xffffffd400207947 */ /* 0x000fea000383ffff */
.L_x_59:
[----:B------:R-:W-:Y:S01]  /*bcd0*/  BSSY B1, `(.L_x_127) ;  /* 0x0000008000017945 */ /* 0x000fe20003800000 */
[----:B------:R-:W-:Y:S01]  /*bce0*/  IMAD.MOV.U32 R13, RZ, RZ, R10 ;  /* 0x000000ffff0d7224 */ /* 0x000fe200078e000a */
[----:B------:R-:W-:Y:S01]  /*bcf0*/  MOV R11, 0x181f ;  /* 0x0000181f000b7802 */ /* 0x000fe20000000f00 */
[----:B------:R-:W-:Y:S02]  /*bd00*/  IMAD.MOV.U32 R12, RZ, RZ, RZ ;  /* 0x000000ffff0c7224 */ /* 0x000fe400078e00ff */
[----:B------:R-:W-:-:S07]  /*bd10*/  IMAD.MOV.U32 R15, RZ, RZ, -0x1 ;  /* 0xffffffffff0f7424 */ /* 0x000fce00078e00ff */
[----:B------:R-:W-:Y:S05]  /*bd20*/  WARPSYNC.COLLECTIVE R15, `(.L_x_128) ;  /* 0x000000000f087348 */ /* 0x000fea0003c00000 */
[----:B------:R0:W1:Y:S02]  /*bd30*/  SHFL.IDX P6, R14, R13, R12, R11 ;  /* 0x0000000c0d0e7389 */ /* 0x00006400000c000b */
[----:B01----:R-:W-:Y:S01]  /*bd40*/  ENDCOLLECTIVE ;  /* 0x000000000000791b */ /* 0x003fe20003800000 */
.L_x_128:
[----:B------:R-:W-:Y:S05]  /*bd50*/  BSYNC B1 ;  /* 0x0000000000017941 */ /* 0x000fea0003800000 */
.L_x_127:
[----:B------:R-:W-:Y:S01]  /*bd60*/  IMAD.MOV.U32 R13, RZ, RZ, R8 ;  /* 0x000000ffff0d7224 */ /* 0x000fe200078e0008 */
[----:B------:R-:W-:Y:S01]  /*bd70*/  MOV R12, RZ ;  /* 0x000000ff000c7202 */ /* 0x000fe20000000f00 */
[----:B------:R-:W-:Y:S01]  /*bd80*/  IMAD.MOV.U32 R11, RZ, RZ, 0x181f ;  /* 0x0000181fff0b7424 */ /* 0x000fe200078e00ff */
[----:B------:R-:W-:Y:S01]  /*bd90*/  LEA R9, R9, UR39, 0x1 ;  /* 0x0000002709097c11 */ /* 0x000fe2000f8e08ff */
[----:B------:R-:W-:Y:S02]  /*bda0*/  IMAD.MOV.U32 R15, RZ, RZ, -0x1 ;  /* 0xffffffffff0f7424 */ /* 0x000fe400078e00ff */
[----:B------:R-:W-:Y:S02]  /*bdb0*/  IMAD.MOV.U32 R3, RZ, RZ, R14 ;  /* 0x000000ffff037224 */ /* 0x000fe400078e000e */
[----:B------:R-:W-:-:S07]  /*bdc0*/  IMAD.SHL.U32 R5, R37, 0x2, RZ ;  /* 0x0000000225057824 */ /* 0x000fce00078e00ff */
[----:B------:R-:W-:Y:S05]  /*bdd0*/  WARPSYNC.COLLECTIVE R15, `(.L_x_129) ;  /* 0x000000000f087348 */ /* 0x000fea0003c00000 */
[----:B------:R0:W1:Y:S02]  /*bde0*/  SHFL.IDX P6, R14, R13, R12, R11 ;  /* 0x0000000c0d0e7389 */ /* 0x00006400000c000b */
[----:B01----:R-:W-:Y:S01]  /*bdf0*/  ENDCOLLECTIVE ;  /* 0x000000000000791b */ /* 0x003fe20003800000 */
.L_x_129:
[----:B------:R-:W-:Y:S02]  /*be00*/  IMAD.MOV.U32 R13, RZ, RZ, R10 ;  /* 0x000000ffff0d7224 */ /* 0x000fe400078e000a */
[----:B------:R-:W-:Y:S01]  /*be10*/  IMAD.MOV.U32 R12, RZ, RZ, 0x1 ;  /* 0x00000001ff0c7424 */ /* 0x000fe200078e00ff */
[----:B------:R-:W-:-:S13]  /*be20*/  IADD3 R2, P0, R14, R5, RZ ;  /* 0x000000050e027210 */ /* 0x000fda0007f1e0ff */
[----:B------:R-:W-:Y:S05]  /*be30*/  WARPSYNC.COLLECTIVE R15, `(.L_x_130) ;  /* 0x000000000f087348 */ /* 0x000fea0003c00000 */
[----:B------:R0:W1:Y:S02]  /*be40*/  SHFL.IDX P6, R14, R13, R12, R11 ;  /* 0x0000000c0d0e7389 */ /* 0x00006400000c000b */
[----:B01----:R-:W-:Y:S01]  /*be50*/  ENDCOLLECTIVE ;  /* 0x000000000000791b */ /* 0x003fe20003800000 */
.L_x_130:
[----:B------:R-:W-:-:S05]  /*be60*/  IADD3.X R3, RZ, R3, RZ, P0, !PT ;  /* 0x00000003ff037210 */ /* 0x000fca00007fe4ff */
[----:B------:R-:W-:Y:S01]  /*be70*/  @!PT LDS RZ, [RZ] ;  /* 0x00000000fffff984 */ /* 0x000fe20000000800 */
[----:B------:R-:W-:Y:S01]  /*be80*/  @!PT LDS RZ, [RZ] ;  /* 0x00000000fffff984 */ /* 0x000fe20000000800 */
[----:B------:R-:W-:Y:S01]  /*be90*/  @!PT LDS RZ, [RZ] ;  /* 0x00000000fffff984 */ /* 0x000fe20000000800 */
[----:B------:R-:W-:Y:S04]  /*bea0*/  LDGSTS.E.BYPASS.LTC128B.128 [R9+0x18400], desc[UR36][R2.64], !P3 ;  /* 0x1840000002097fae */ /* 0x000fe8000d901d64 */
[----:B------:R-:W-:Y:S01]  /*beb0*/  LDGSTS.E.BYPASS.LTC128B.128 [R9+0x1b400], desc[UR36][R2.64+0x80], !P2 ;  /* 0x1b40008002097fae */ /* 0x000fe2000d101d64 */
[----:B------:R-:W-:-:S03]  /*bec0*/  MOV R13, R8 ;  /* 0x00000008000d7202 */ /* 0x000fc60000000f00 */
[----:B------:R0:W-:Y:S02]  /*bed0*/  LDGSTS.E.BYPASS.LTC128B.128 [R9+0x1e400], desc[UR36][R2.64+0x100], !P1 ;  /* 0x1e40010002097fae */ /* 0x0001e4000c901d64 */
[----:B0-----:R-:W-:-:S07]  /*bee0*/  IMAD.MOV.U32 R3, RZ, RZ, R14 ;  /* 0x000000ffff037224 */ /* 0x001fce00078e000e */
[----:B------:R-:W-:Y:S05]  /*bef0*/  WARPSYNC.COLLECTIVE R15, `(.L_x_131) ;  /* 0x000000000f087348 */ /* 0x000fea0003c00000 */
[----:B------:R0:W1:Y:S02]  /*bf00*/  SHFL.IDX P6, R14, R13, R12, R11 ;  /* 0x0000000c0d0e7389 */ /* 0x00006400000c000b */
[----:B01----:R-:W-:Y:S01]  /*bf10*/  ENDCOLLECTIVE ;  /* 0x000000000000791b */ /* 0x003fe20003800000 */
.L_x_131:
[----:B------:R-:W-:Y:S02]  /*bf20*/  IMAD.MOV.U32 R13, RZ, RZ, R10 ;  /* 0x000000ffff0d7224 */ /* 0x000fe400078e000a */
[----:B------:R-:W-:Y:S01]  /*bf30*/  IMAD.MOV.U32 R12, RZ, RZ, 0x2 ;  /* 0x00000002ff0c7424 */ /* 0x000fe200078e00ff */
[----:B------:R-:W-:-:S13]  /*bf40*/  IADD3 R2, P0, R14, R5, RZ ;  /* 0x000000050e027210 */ /* 0x000fda0007f1e0ff */
[----:B------:R-:W-:Y:S05]  /*bf50*/  WARPSYNC.COLLECTIVE R15, `(.L_x_132) ;  /* 0x000000000f087348 */ /* 0x000fea0003c00000 */
[----:B------:R0:W1:Y:S02]  /*bf60*/  SHFL.IDX P6, R14, R13, R12, R11 ;  /* 0x0000000c0d0e7389 */ /* 0x00006400000c000b */
[----:B01----:R-:W-:Y:S01]  /*bf70*/  ENDCOLLECTIVE ;  /* 0x000000000000791b */ /* 0x003fe20003800000 */
.L_x_132:
[----:B------:R-:W-:-:S05]  /*bf80*/  IMAD.X R3, RZ, RZ, R3, P0 ;  /* 0x000000ffff037224 */ /* 0x000fca00000e0603 */
[----:B------:R-:W-:Y:S01]  /*bf90*/  @!PT LDS RZ, [RZ] ;  /* 0x00000000fffff984 */ /* 0x000fe20000000800 */
[----:B------:R-:W-:Y:S01]  /*bfa0*/  @!PT LDS RZ, [RZ] ;  /* 0x00000000fffff984 */ /* 0x000fe20000000800 */
[----:B------:R-:W-:Y:S01]  /*bfb0*/  @!PT LDS RZ, [RZ] ;  /* 0x00000000fffff984 */ /* 0x000fe20000000800 */
[----:B------:R0:W-:Y:S04]  /*bfc0*/  LDGSTS.E.BYPASS.LTC128B.128 [R9+0x18c00], desc[UR36][R2.64], !P3 ;  /* 0x18c0000002097fae */ /* 0x0001e8000d901d64 */
[----:B------:R0:W-:Y:S01]  /*bfd0*/  LDGSTS.E.BYPASS.LTC128B.128 [R9+0x1bc00], desc[UR36][R2.64+0x80], !P2 ;  /* 0x1bc0008002097fae */ /* 0x0001e2000d101d64 */
[----:B------:R-:W-:-:S03]  /*bfe0*/  IMAD.MOV.U32 R13, RZ, RZ, R8 ;  /* 0x000000ffff0d7224 */ /* 0x000fc600078e0008 */
[----:B------:R0:W-:Y:S01]  /*bff0*/  LDGSTS.E.BYPASS.LTC128B.128 [R9+0x1ec00], desc[UR36][R2.64+0x100], !P1 ;  /* 0x1ec0010002097fae */ /* 0x0001e2000c901d64 */
[----:B------:R-:W-:-:S07]  /*c000*/  MOV R35, R14 ;  /* 0x0000000e00237202 */ /* 0x000fce0000000f00 */
[----:B0-----:R-:W-:Y:S05]  /*c010*/  WARPSYNC.COLLECTIVE R15, `(.L_x_133) ;  /* 0x000000000f087348 */ /* 0x001fea0003c00000 */
[----:B------:R1:W2:Y:S02]  /*c020*/  SHFL.IDX P6, R14, R13, R12, R11 ;  /* 0x0000000c0d0e7389 */ /* 0x0002a400000c000b */
[----:B012---:R-:W-:Y:S01]  /*c030*/  ENDCOLLECTIVE ;  /* 0x000000000000791b */ /* 0x007fe20003800000 */
.L_x_133:
[----:B------:R-:W-:Y:S01]  /*c040*/  IMAD.MOV.U32 R13, RZ, RZ, R10 ;  /* 0x000000ffff0d7224 */ /* 0x000fe200078e000a */
[----:B------:R-:W-:Y:S02]  /*c050*/  MOV R12, 0x3 ;  /* 0x00000003000c7802 */ /* 0x000fe40000000f00 */
[----:B------:R-:W-:-:S13]  /*c060*/  IADD3 R2, P0, R14, R5, RZ ;  /* 0x000000050e027210 */ /* 0x000fda0007f1e0ff */
[----:B------:R-:W-:Y:S05]  /*c070*/  WARPSYNC.COLLECTIVE R15, `(.L_x_134) ;  /* 0x000000000f087348 */ /* 0x000fea0003c00000 */
[----:B------:R0:W1:Y:S02]  /*c080*/  SHFL.IDX P6, R14, R13, R12, R11 ;  /* 0x0000000c0d0e7389 */ /* 0x00006400000c000b */
[----:B01----:R-:W-:Y:S01]  /*c090*/  ENDCOLLECTIVE ;  /* 0x000000000000791b */ /* 0x003fe20003800000 */
.L_x_134:
        /* <DEDUP_REMOVED lines=8> */
[----:B------:R-:W-:-:S07]  /*c120*/  IMAD.MOV.U32 R35, RZ, RZ, R14 ;  /* 0x000000ffff237224 */ /* 0x000fce00078e000e */
[----:B0-----:R-:W-:Y:S05]  /*c130*/  WARPSYNC.COLLECTIVE R15, `(.L_x_135) ;  /* 0x000000000f087348 */ /* 0x001fea0003c00000 */
[----:B------:R1:W2:Y:S02]  /*c140*/  SHFL.IDX P6, R14, R13, R12, R11 ;  /* 0x0000000c0d0e7389 */ /* 0x0002a400000c000b */
[----:B012---:R-:W-:Y:S01]  /*c150*/  ENDCOLLECTIVE ;  /* 0x000000000000791b */ /* 0x007fe20003800000 */
.L_x_135:
[----:B------:R-:W-:Y:S01]  /*c160*/  MOV R13, R10 ;  /* 0x0000000a000d7202 */ /* 0x000fe20000000f00 */
[----:B------:R-:W-:Y:S01]  /*c170*/  IMAD.MOV.U32 R12, RZ, RZ, 0x4 ;  /* 0x00000004ff0c7424 */ /* 0x000fe200078e00ff */
[----:B------:R-:W-:-:S13]  /*c180*/  IADD3 R2, P0, R14, R5, RZ ;  /* 0x000000050e027210 */ /* 0x000fda0007f1e0ff */
[----:B------:R-:W-:Y:S05]  /*c190*/  WARPSYNC.COLLECTIVE R15, `(.L_x_136) ;  /* 0x000000000f087348 */ /* 0x000fea0003c00000 */
[----:B------:R0:W1:Y:S02]  /*c1a0*/  SHFL.IDX P6, R14, R13, R12, R11 ;  /* 0x0000000c0d0e7389 */ /* 0x00006400000c000b */
[----:B01----:R-:W-:Y:S01]  /*c1b0*/  ENDCOLLECTIVE ;  /* 0x000000000000791b */ /* 0x003fe20003800000 */
.L_x_136:
        /* <DEDUP_REMOVED lines=12> */
.L_x_137:
[----:B------:R-:W-:Y:S02]  /*c280*/  IMAD.MOV.U32 R13, RZ, RZ, R10 ;  /* 0x000000ffff0d7224 */ /* 0x000fe400078e000a */
[----:B------:R-:W-:Y:S01]  /*c290*/  IMAD.MOV.U32 R12, RZ, RZ, 0x5 ;  /* 0x00000005ff0c7424 */ /* 0x000fe200078e00ff */
[----:B------:R-:W-:-:S13]  /*c2a0*/  IADD3 R2, P0, R14, R5, RZ ;  /* 0x000000050e027210 */ /* 0x000fda0007f1e0ff */
[----:B------:R-:W-:Y:S05]  /*c2b0*/  WARPSYNC.COLLECTIVE R15, `(.L_x_138) ;  /* 0x000000000f087348 */ /* 0x000fea0003c00000 */
[----:B------:R0:W1:Y:S02]  /*c2c0*/  SHFL.IDX P6, R14, R13, R12, R11 ;  /* 0x0000000c0d0e7389 */ /* 0x00006400000c000b */
[----:B01----:R-:W-:Y:S01]  /*c2d0*/  ENDCOLLECTIVE ;  /* 0x000000000000791b */ /* 0x003fe20003800000 */
.L_x_138:
[----:B------:R-:W-:-:S05]  /*c2e0*/  IADD3.X R3, RZ, R35, RZ, P0, !PT ;  /* 0x00000023ff037210 */ /* 0x000fca00007fe4ff */
[----:B------:R-:W-:Y:S01]  /*c2f0*/  @!PT LDS RZ, [RZ] ;  /* 0x00000000fffff984 */ /* 0x000fe20000000800 */
[----:B------:R-:W-:Y:S01]  /*c300*/  @!PT LDS RZ, [RZ] ;  /* 0x00000000fffff984 */ /* 0x000fe20000000800 */
[----:B------:R-:W-:Y:S01]  /*c310*/  @!PT LDS RZ, [RZ] ;  /* 0x00000000fffff984 */ /* 0x000fe20000000800 */
[----:B------:R0:W-:Y:S04]  /*c320*/  LDGSTS.E.BYPASS.LTC128B.128 [R9+0x1a400], desc[UR36][R2.64], !P3 ;  /* 0x1a40000002097fae */ /* 0x0001e8000d901d64 */
[----:B------:R0:W-:Y:S01]  /*c330*/  LDGSTS.E.BYPASS.LTC128B.128 [R9+0x1d400], desc[UR36][R2.64+0x80], !P2 ;  /* 0x1d40008002097fae */ /* 0x0001e2000d101d64 */
[----:B------:R-:W-:-:S03]  /*c340*/  MOV R13, R8 ;  /* 0x00000008000d7202 */ /* 0x000fc60000000f00 */
[----:B------:R0:W-:Y:S01]  /*c350*/  LDGSTS.E.BYPASS.LTC128B.128 [R9+0x20400], desc[UR36][R2.64+0x100], !P1 ;  /* 0x2040010002097fae */ /* 0x0001e2000c901d64 */
[----:B------:R-:W-:-:S07]  /*c360*/  IMAD.MOV.U32 R35, RZ, RZ, R14 ;  /* 0x000000ffff237224 */ /* 0x000fce00078e000e */
[----:B0-----:R-:W-:Y:S05]  /*c370*/  WARPSYNC.COLLECTIVE R15, `(.L_x_139) ;  /* 0x000000000f087348 */ /* 0x001fea0003c00000 */
[----:B------:R1:W2:Y:S02]  /*c380*/  SHFL.IDX P6, R14, R13, R12, R11 ;  /* 0x0000000c0d0e7389 */ /* 0x0002a400000c000b */
[----:B012---:R-:W-:Y:S01]  /*c390*/  ENDCOLLECTIVE ;  /* 0x000000000000791b */ /* 0x007fe20003800000 */
.L_x_139:
[----:B------:R-:W-:Y:S05]  /*c3a0*/  BRA `(.L_x_140) ;  /* 0xffffffd000707947 */ /* 0x000fea000383ffff */
.L_x_64:
[----:B0-----:R0:W1:Y:S02]  /*c3b0*/  SYNCS.PHASECHK.TRANS64.TRYWAIT P0, [R6+URZ+0x2a860], R9 ;  /* 0x02a86009060075a7 */ /* 0x001064000800017f */
[----:B-1----:R-:W-:Y:S05]  /*c3c0*/  @!P0 NANOSLEEP.SYNCS 0x989680 ;  /* 0x009896800000895d */ /* 0x002fea0003900000 */
[----:B------:R-:W1:Y:S02]  /*c3d0*/  @!P0 SYNCS.PHASECHK.TRANS64 P0, [R6+URZ+0x2a860], R9 ;  /* 0x02a86009060085a7 */ /* 0x000e64000800007f */
[----:B-1----:R-:W-:Y:S05]  /*c3e0*/  @!P0 BRA `(.L_x_64) ;  /* 0xfffffffc00f08947 */ /* 0x002fea000383ffff */
[----:B------:R-:W-:Y:S05]  /*c3f0*/  BRA `(.L_x_141) ;  /* 0xffffffd000d47947 */ /* 0x000fea000383ffff */
.L_x_65:
[----:B------:R-:W-:Y:S01]  /*c400*/  BSSY B1, `(.L_x_142) ;  /* 0x0000008000017945 */ /* 0x000fe20003800000 */
[----:B------:R-:W-:Y:S01]  /*c410*/  IMAD.MOV.U32 R13, RZ, RZ, R18 ;  /* 0x000000ffff0d7224 */ /* 0x000fe200078e0012 */
[----:B------:R-:W-:Y:S01]  /*c420*/  MOV R15, 0xffffffff ;  /* 0xffffffff000f7802 */ /* 0x000fe20000000f00 */
[----:B------:R-:W-:Y:S02]  /*c430*/  IMAD.MOV.U32 R12, RZ, RZ, RZ ;  /* 0x000000ffff0c7224 */ /* 0x000fe400078e00ff */
[----:B------:R-:W-:-:S07]  /*c440*/  IMAD.MOV.U32 R11, RZ, RZ, 0x181f ;  /* 0x0000181fff0b7424 */ /* 0x000fce00078e00ff */
[----:B0-----:R-:W-:Y:S05]  /*c450*/  WARPSYNC.COLLECTIVE R15, `(.L_x_143) ;  /* 0x000000000f087348 */ /* 0x001fea0003c00000 */
[----:B------:R1:W2:Y:S02]  /*c460*/  SHFL.IDX P6, R14, R13, R12, R11 ;  /* 0x0000000c0d0e7389 */ /* 0x0002a400000c000b */
[----:B012---:R-:W-:Y:S01]  /*c470*/  ENDCOLLECTIVE ;  /* 0x000000000000791b */ /* 0x007fe20003800000 */
.L_x_143:
[----:B------:R-:W-:Y:S05]  /*c480*/  BSYNC B1 ;  /* 0x0000000000017941 */ /* 0x000fea0003800000 */
.L_x_142:
[----:B------:R-:W-:Y:S01]  /*c490*/  IMAD.MOV.U32 R13, RZ, RZ, R17 ;  /* 0x000000ffff0d7224 */ /* 0x000fe200078e0011 */
[----:B------:R-:W-:Y:S01]  /*c4a0*/  MOV R11, 0x181f ;  /* 0x0000181f000b7802 */ /* 0x000fe20000000f00 */
[----:B------:R-:W-:Y:S01]  /*c4b0*/  IMAD.MOV.U32 R12, RZ, RZ, RZ ;  /* 0x000000ffff0c7224 */ /* 0x000fe200078e00ff */
[----:B------:R-:W-:Y:S01]  /*c4c0*/  LEA R7, R7, UR39, 0x1 ;  /* 0x0000002707077c11 */ /* 0x000fe2000f8e08ff */
[----:B------:R-:W-:Y:S02]  /*c4d0*/  IMAD.MOV.U32 R15, RZ, RZ, -0x1 ;  /* 0xffffffffff0f7424 */ /* 0x000fe400078e00ff */
[----:B------:R-:W-:-:S07]  /*c4e0*/  IMAD.MOV.U32 R3, RZ, RZ, R14 ;  /* 0x000000ffff037224 */ /* 0x000fce00078e000e */
[----:B------:R-:W-:Y:S05]  /*c4f0*/  WARPSYNC.COLLECTIVE R15, `(.L_x_144) ;  /* 0x000000000f087348 */ /* 0x000fea0003c00000 */
[----:B------:R0:W1:Y:S02]  /*c500*/  SHFL.IDX P6, R14, R13, R12, R11 ;  /* 0x0000000c0d0e7389 */ /* 0x00006400000c000b */
[----:B01----:R-:W-:Y:S01]  /*c510*/  ENDCOLLECTIVE ;  /* 0x000000000000791b */ /* 0x003fe20003800000 */
.L_x_144:
[----:B------:R-:W-:Y:S01]  /*c520*/  IMAD.MOV.U32 R13, RZ, RZ, R18 ;  /* 0x000000ffff0d7224 */ /* 0x000fe200078e0012 */
[----:B------:R-:W-:Y:S02]  /*c530*/  MOV R12, 0x1 ;  /* 0x00000001000c7802 */ /* 0x000fe40000000f00 */
[----:B------:R-:W-:-:S13]  /*c540*/  IADD3 R2, P0, R14, R5, RZ ;  /* 0x000000050e027210 */ /* 0x000fda0007f1e0ff */
[----:B------:R-:W-:Y:S05]  /*c550*/  WARPSYNC.COLLECTIVE R15, `(.L_x_145) ;  /* 0x000000000f087348 */ /* 0x000fea0003c00000 */
[----:B------:R0:W1:Y:S02]  /*c560*/  SHFL.IDX P6, R14, R13, R12, R11 ;  /* 0x0000000c0d0e7389 */ /* 0x00006400000c000b */
[----:B01----:R-:W-:Y:S01]  /*c570*/  ENDCOLLECTIVE ;  /* 0x000000000000791b */ /* 0x003fe20003800000 */
.L_x_145:
[----:B------:R-:W-:Y:S01]  /*c580*/  IMAD.X R3, RZ, RZ, R3, P0 ;  /* 0x000000ffff037224 */ /* 0x000fe200000e0603 */
[----:B------:R-:W-:Y:S01]  /*c590*/  ISETP.LT.OR P0, PT, R8, 0x1, P2 ;  /* 0x000000010800780c */ /* 0x000fe20001701670 */
[----:B------:R-:W-:-:S12]  /*c5a0*/  IMAD.MOV.U32 R13, RZ, RZ, R17 ;  /* 0x000000ffff0d7224 */ /* 0x000fd800078e0011 */
[----:B------:R-:W-:Y:S01]  /*c5b0*/  @!PT LDS RZ, [RZ] ;  /* 0x00000000fffff984 */ /* 0x000fe20000000800 */
[----:B------:R-:W-:Y:S01]  /*c5c0*/  @!PT LDS RZ, [RZ] ;  /* 0x00000000fffff984 */ /* 0x000fe20000000800 */
[----:B------:R-:W-:Y:S01]  /*c5d0*/  @!PT LDS RZ, [RZ] ;  /* 0x00000000fffff984 */ /* 0x000fe20000000800 */
[----:B------:R-:W-:Y:S01]  /*c5e0*/  LDGSTS.E.BYPASS.LTC128B.128 [R7+0x400], desc[UR36][R2.64], !P0 ;  /* 0x0040000002077fae */ /* 0x000fe2000c101d64 */
[----:B------:R-:W-:-:S13]  /*c5f0*/  ISETP.LT.OR P0, PT, R8, 0x1, P1 ;  /* 0x000000010800780c */ /* 0x000fda0000f01670 */
[----:B------:R0:W-:Y:S02]  /*c600*/  LDGSTS.E.BYPASS.LTC128B.128 [R7+0x3400], desc[UR36][R2.64+0x80], !P0 ;  /* 0x0340008002077fae */ /* 0x0001e4000c101d64 */
[----:B0-----:R-:W-:-:S07]  /*c610*/  IMAD.MOV.U32 R3, RZ, RZ, R14 ;  /* 0x000000ffff037224 */ /* 0x001fce00078e000e */
[----:B------:R-:W-:Y:S05]  /*c620*/  WARPSYNC.COLLECTIVE R15, `(.L_x_146) ;  /* 0x000000000f087348 */ /* 0x000fea0003c00000 */
[----:B------:R0:W1:Y:S02]  /*c630*/  SHFL.IDX P6, R14, R13, R12, R11 ;  /* 0x0000000c0d0e7389 */ /* 0x00006400000c000b */
[----:B01----:R-:W-:Y:S01]  /*c640*/  ENDCOLLECTIVE ;  /* 0x000000000000791b */ /* 0x003fe20003800000 */
.L_x_146:
[----:B------:R-:W-:Y:S01]  /*c650*/  MOV R13, R18 ;  /* 0x00000012000d7202 */ /* 0x000fe20000000f00 */
[----:B------:R-:W-:Y:S01]  /*c660*/  IMAD.MOV.U32 R12, RZ, RZ, 0x2 ;  /* 0x00000002ff0c7424 */ /* 0x000fe200078e00ff */
[----:B------:R-:W-:-:S13]  /*c670*/  IADD3 R2, P0, R14, R5, RZ ;  /* 0x000000050e027210 */ /* 0x000fda0007f1e0ff */
[----:B------:R-:W-:Y:S05]  /*c680*/  WARPSYNC.COLLECTIVE R15, `(.L_x_147) ;  /* 0x000000000f087348 */ /* 0x000fea0003c00000 */
[----:B------:R0:W1:Y:S02]  /*c690*/  SHFL.IDX P6, R14, R13, R12, R11 ;  /* 0x0000000c0d0e7389 */ /* 0x00006400000c000b */
[----:B01----:R-:W-:Y:S01]  /*c6a0*/  ENDCOLLECTIVE ;  /* 0x000000000000791b */ /* 0x003fe20003800000 */
.L_x_147:
        /* <DEDUP_REMOVED lines=13> */
.L_x_148:
[----:B------:R-:W-:Y:S02]  /*c780*/  IMAD.MOV.U32 R13, RZ, RZ, R18 ;  /* 0x000000ffff0d7224 */ /* 0x000fe400078e0012 */
[----:B------:R-:W-:Y:S01]  /*c790*/  IMAD.MOV.U32 R12, RZ, RZ, 0x3 ;  /* 0x00000003ff0c7424 */ /* 0x000fe200078e00ff */
[----:B------:R-:W-:-:S13]  /*c7a0*/  IADD3 R2, P0, R14, R5, RZ ;  /* 0x000000050e027210 */ /* 0x000fda0007f1e0ff */
[----:B------:R-:W-:Y:S05]  /*c7b0*/  WARPSYNC.COLLECTIVE R15, `(.L_x_149) ;  /* 0x000000000f087348 */ /* 0x000fea0003c00000 */
[----:B------:R0:W1:Y:S02]  /*c7c0*/  SHFL.IDX P6, R14, R13, R12, R11 ;  /* 0x0000000c0d0e7389 */ /* 0x00006400000c000b */
[----:B01----:R-:W-:Y:S01]  /*c7d0*/  ENDCOLLECTIVE ;  /* 0x000000000000791b */ /* 0x003fe20003800000 */
.L_x_149:
[----:B------:R-:W-:Y:S02]  /*c7e0*/  IADD3.X R3, RZ, R3, RZ, P0, !PT ;  /* 0x00000003ff037210 */ /* 0x000fe400007fe4ff */
[----:B------:R-:W-:Y:S02]  /*c7f0*/  ISETP.LT.OR P0, PT, R8, 0x21, P2 ;  /* 0x000000210800780c */ /* 0x000fe40001701670 */
[----:B------:R-:W-:-:S11]  /*c800*/  MOV R13, R17 ;  /* 0x00000011000d7202 */ /* 0x000fd60000000f00 */
        /* <DEDUP_REMOVED lines=10> */
.L_x_150:
[----:B------:R-:W-:Y:S02]  /*c8b0*/  IMAD.MOV.U32 R13, RZ, RZ, R18 ;  /* 0x000000ffff0d7224 */ /* 0x000fe400078e0012 */
[----:B------:R-:W-:Y:S01]  /*c8c0*/  IMAD.MOV.U32 R12, RZ, RZ, 0x4 ;  /* 0x00000004ff0c7424 */ /* 0x000fe200078e00ff */
[----:B------:R-:W-:-:S13]  /*c8d0*/  IADD3 R2, P0, R14, R5, RZ ;  /* 0x000000050e027210 */ /* 0x000fda0007f1e0ff */
[----:B------:R-:W-:Y:S05]  /*c8e0*/  WARPSYNC.COLLECTIVE R15, `(.L_x_151) ;  /* 0x000000000f087348 */ /* 0x000fea0003c00000 */
[----:B------:R0:W1:Y:S02]  /*c8f0*/  SHFL.IDX P6, R14, R13, R12, R11 ;  /* 0x0000000c0d0e7389 */ /* 0x00006400000c000b */
[----:B01----:R-:W-:Y:S01]  /*c900*/  ENDCOLLECTIVE ;  /* 0x000000000000791b */ /* 0x003fe20003800000 */
.L_x_151:
        /* <DEDUP_REMOVED lines=9> */
[----:B0-----:R-:W-:-:S07]  /*c9a0*/  MOV R3, R14 ;  /* 0x0000000e00037202 */ /* 0x001fce0000000f00 */
[----:B------:R-:W-:Y:S05]  /*c9b0*/  WARPSYNC.COLLECTIVE R15, `(.L_x_152) ;  /* 0x000000000f087348 */ /* 0x000fea0003c00000 */
[----:B------:R0:W1:Y:S02]  /*c9c0*/  SHFL.IDX P6, R14, R13, R12, R11 ;  /* 0x0000000c0d0e7389 */ /* 0x00006400000c000b */
[----:B01----:R-:W-:Y:S01]  /*c9d0*/  ENDCOLLECTIVE ;  /* 0x000000000000791b */ /* 0x003fe20003800000 */
.L_x_152:
[----:B------:R-:W-:Y:S01]  /*c9e0*/  IMAD.MOV.U32 R13, RZ, RZ, R18 ;  /* 0x000000ffff0d7224 */ /* 0x000fe200078e0012 */
[----:B------:R-:W-:Y:S02]  /*c9f0*/  MOV R12, 0x5 ;  /* 0x00000005000c7802 */ /* 0x000fe40000000f00 */
[----:B------:R-:W-:-:S13]  /*ca00*/  IADD3 R2, P0, R14, R5, RZ ;  /* 0x000000050e027210 */ /* 0x000fda0007f1e0ff */
[----:B------:R-:W-:Y:S05]  /*ca10*/  WARPSYNC.COLLECTIVE R15, `(.L_x_153) ;  /* 0x000000000f087348 */ /* 0x000fea0003c00000 */
[----:B------:R0:W1:Y:S02]  /*ca20*/  SHFL.IDX P6, R14, R13, R12, R11 ;  /* 0x0000000c0d0e7389 */ /* 0x00006400000c000b */
[----:B01----:R-:W-:Y:S01]  /*ca30*/  ENDCOLLECTIVE ;  /* 0x000000000000791b */ /* 0x003fe20003800000 */
.L_x_153:
[----:B------:R-:W-:Y:S01]  /*ca40*/  IMAD.X R3, RZ, RZ, R3, P0 ;  /* 0x000000ffff037224 */ /* 0x000fe200000e0603 */
[----:B------:R-:W-:Y:S01]  /*ca50*/  ISETP.LT.OR P0, PT, R8, 0x41, P2 ;  /* 0x000000410800780c */ /* 0x000fe20001701670 */
[----:B------:R-:W-:-:S12]  /*ca60*/  IMAD.MOV.U32 R13, RZ, RZ, R17 ;  /* 0x000000ffff0d7224 */ /* 0x000fd800078e0011 */
[----:B------:R-:W-:Y:S01]  /*ca70*/  @!PT LDS RZ, [RZ] ;  /* 0x00000000fffff984 */ /* 0x000fe20000000800 */
[----:B------:R-:W-:Y:S01]  /*ca80*/  @!PT LDS RZ, [RZ] ;  /* 0x00000000fffff984 */ /* 0x000fe20000000800 */
[----:B------:R-:W-:Y:S01]  /*ca90*/  @!PT LDS RZ, [RZ] ;  /* 0x00000000fffff984 */ /* 0x000fe20000000800 */
[----:B------:R0:W-:Y:S01]  /*caa0*/  LDGSTS.E.BYPASS.LTC128B.128 [R7+0x2400], desc[UR36][R2.64], !P0 ;  /* 0x0240000002077fae */ /* 0x0001e2000c101d64 */
[----:B------:R-:W-:Y:S01]  /*cab0*/  ISETP.LT.OR P0, PT, R8, 0x41, P1 ;  /* 0x000000410800780c */ /* 0x000fe20000f01670 */
[----:B------:R-:W-:-:S12]  /*cac0*/  IMAD.MOV.U32 R18, RZ, RZ, R14 ;  /* 0x000000ffff127224 */ /* 0x000fd800078e000e */
[----:B0-----:R-:W-:Y:S05]  /*cad0*/  WARPSYNC.COLLECTIVE R15, `(.L_x_154) ;  /* 0x000000000f087348 */ /* 0x001fea0003c00000 */
[----:B------:R1:W2:Y:S02]  /*cae0*/  SHFL.IDX P6, R14, R13, R12, R11 ;  /* 0x0000000c0d0e7389 */ /* 0x0002a400000c000b */
[----:B012---:R-:W-:Y:S01]  /*caf0*/  ENDCOLLECTIVE ;  /* 0x000000000000791b */ /* 0x007fe20003800000 */
.L_x_154:
[----:B------:R-:W-:Y:S01]  /*cb00*/  @!PT LDS RZ, [RZ] ;  /* 0x00000000fffff984 */ /* 0x000fe20000000800 */
[----:B------:R-:W-:Y:S01]  /*cb10*/  @!PT LDS RZ, [RZ] ;  /* 0x00000000fffff984 */ /* 0x000fe20000000800 */
[----:B------:R-:W-:Y:S01]  /*cb20*/  @!PT LDS RZ, [RZ] ;  /* 0x00000000fffff984 */ /* 0x000fe20000000800 */
[----:B------:R0:W-:Y:S01]  /*cb30*/  LDGSTS.E.BYPASS.LTC128B.128 [R7+0x5400], desc[UR36][R2.64+0x80], !P0 ;  /* 0x0540008002077fae */ /* 0x0001e2000c101d64 */
[----:B------:R-:W-:Y:S05]  /*cb40*/  BRA `(.L_x_155) ;  /* 0xffffffcc00c87947 */ /* 0x000fea000383ffff */
.L_x_71:
[----:B0-----:R0:W1:Y:S02]  /*cb50*/  SYNCS.PHASECHK.TRANS64.TRYWAIT P0, [R4+URZ+0x2a860], R3 ;  /* 0x02a86003040075a7 */ /* 0x001064000800017f */
[----:B-1----:R-:W-:Y:S05]  /*cb60*/  @!P0 NANOSLEEP.SYNCS 0x989680 ;  /* 0x009896800000895d */ /* 0x002fea0003900000 */
[----:B------:R-:W1:Y:S02]  /*cb70*/  @!P0 SYNCS.PHASECHK.TRANS64 P0, [R4+URZ+0x2a860], R3 ;  /* 0x02a86003040085a7 */ /* 0x000e64000800007f */
[----:B-1----:R-:W-:Y:S05]  /*cb80*/  @!P0 BRA `(.L_x_71) ;  /* 0xfffffffc00f08947 */ /* 0x002fea000383ffff */
[----:B------:R-:W-:Y:S05]  /*cb90*/  BRA `(.L_x_156) ;  /* 0xffffffd0009c7947 */ /* 0x000fea000383ffff */
.L_x_72:
[----:B------:R-:W-:Y:S01]  /*cba0*/  BSSY B0, `(.L_x_157) ;  /* 0x0000008000007945 */ /* 0x000fe20003800000 */
[----:B------:R-:W-:Y:S01]  /*cbb0*/  IMAD.MOV.U32 R13, RZ, RZ, R18 ;  /* 0x000000ffff0d7224 */ /* 0x000fe200078e0012 */
[----:B------:R-:W-:Y:S01]  /*cbc0*/  MOV R12, RZ ;  /* 0x000000ff000c7202 */ /* 0x000fe20000000f00 */
[----:B------:R-:W-:Y:S02]  /*cbd0*/  IMAD.MOV.U32 R11, RZ, RZ, 0x181f ;  /* 0x0000181fff0b7424 */ /* 0x000fe400078e00ff */
[----:B------:R-:W-:-:S07]  /*cbe0*/  IMAD.MOV.U32 R15, RZ, RZ, -0x1 ;  /* 0xffffffffff0f7424 */ /* 0x000fce00078e00ff */
[----:B0-----:R-:W-:Y:S05]  /*cbf0*/  WARPSYNC.COLLECTIVE R15, `(.L_x_158) ;  /* 0x000000000f087348 */ /* 0x001fea0003c00000 */
[----:B------:R1:W2:Y:S02]  /*cc00*/  SHFL.IDX P6, R14, R13, R12, R11 ;  /* 0x0000000c0d0e7389 */ /* 0x0002a400000c000b */
[----:B012---:R-:W-:Y:S01]  /*cc10*/  ENDCOLLECTIVE ;  /* 0x000000000000791b */ /* 0x007fe20003800000 */
.L_x_158:
[----:B------:R-:W-:Y:S05]  /*cc20*/  BSYNC B0 ;  /* 0x0000000000007941 */ /* 0x000fea0003800000 */
.L_x_157:
[----:B------:R-:W-:Y:S01]  /*cc30*/  MOV R13, R17 ;  /* 0x00000011000d7202 */ /* 0x000fe20000000f00 */
[----:B------:R-:W-:Y:S01]  /*cc40*/  IMAD.MOV.U32 R12, RZ, RZ, RZ ;  /* 0x000000ffff0c7224 */ /* 0x000fe200078e00ff */
[----:B------:R-:W-:Y:S01]  /*cc50*/  SHF.L.U32 R6, R37, 0x1, RZ ;  /* 0x0000000125067819 */ /* 0x000fe200000006ff */
[----:B------:R-:W-:Y:S02]  /*cc60*/  IMAD.MOV.U32 R11, RZ, RZ, 0x181f ;  /* 0x0000181fff0b7424 */ /* 0x000fe400078e00ff */
[----:B------:R-:W-:Y:S02]  /*cc70*/  IMAD.MOV.U32 R15, RZ, RZ, -0x1 ;  /* 0xffffffffff0f7424 */ /* 0x000fe400078e00ff */
[----:B------:R-:W-:-:S07]  /*cc80*/  IMAD.MOV.U32 R0, RZ, RZ, R14 ;  /* 0x000000ffff007224 */ /* 0x000fce00078e000e */
[----:B------:R-:W-:Y:S05]  /*cc90*/  WARPSYNC.COLLECTIVE R15, `(.L_x_159) ;  /* 0x000000000f087348 */ /* 0x000fea0003c00000 */
[----:B------:R0:W1:Y:S02]  /*cca0*/  SHFL.IDX P6, R14, R13, R12, R11 ;  /* 0x0000000c0d0e7389 */ /* 0x00006400000c000b */
[----:B01----:R-:W-:Y:S01]  /*ccb0*/  ENDCOLLECTIVE ;  /* 0x000000000000791b */ /* 0x003fe20003800000 */
.L_x_159:
[----:B------:R-:W-:Y:S02]  /*ccc0*/  IMAD.MOV.U32 R13, RZ, RZ, R18 ;  /* 0x000000ffff0d7224 */ /* 0x000fe400078e0012 */
[----:B------:R-:W-:Y:S01]  /*ccd0*/  IMAD.MOV.U32 R12, RZ, RZ, 0x1 ;  /* 0x00000001ff0c7424 */ /* 0x000fe200078e00ff */
[----:B------:R-:W-:-:S13]  /*cce0*/  IADD3 R2, P0, R14, R6, RZ ;  /* 0x000000060e027210 */ /* 0x000fda0007f1e0ff */
[----:B------:R-:W-:Y:S05]  /*ccf0*/  WARPSYNC.COLLECTIVE R15, `(.L_x_160) ;  /* 0x000000000f087348 */ /* 0x000fea0003c00000 */
[----:B------:R0:W1:Y:S02]  /*cd00*/  SHFL.IDX P6, R14, R13, R12, R11 ;  /* 0x0000000c0d0e7389 */ /* 0x00006400000c000b */
[----:B01----:R-:W-:Y:S01]  /*cd10*/  ENDCOLLECTIVE ;  /* 0x000000000000791b */ /* 0x003fe20003800000 */
.L_x_160:
[----:B------:R-:W-:Y:S01]  /*cd20*/  IMAD.X R3, RZ, RZ, R0, P0 ;  /* 0x000000ffff037224 */ /* 0x000fe200000e0600 */
[----:B------:R-:W-:Y:S02]  /*cd30*/  ISETP.LT.OR P0, PT, R5, 0x1, P2 ;  /* 0x000000010500780c */ /* 0x000fe40001701670 */
[----:B------:R-:W-:Y:S01]  /*cd40*/  LEA R0, R7, UR39, 0x1 ;  /* 0x0000002707007c11 */ /* 0x000fe2000f8e08ff */
[----:B------:R-:W-:-:S10]  /*cd50*/  IMAD.MOV.U32 R13, RZ, RZ, R17 ;  /* 0x000000ffff0d7224 */ /* 0x000fd400078e0011 */
[----:B------:R-:W-:Y:S01]  /*cd60*/  @!PT LDS RZ, [RZ] ;  /* 0x00000000fffff984 */ /* 0x000fe20000000800 */
[----:B------:R-:W-:Y:S01]  /*cd70*/  @!PT LDS RZ, [RZ] ;  /* 0x00000000fffff984 */ /* 0x000fe20000000800 */
[----:B------:R-:W-:Y:S01]  /*cd80*/  @!PT LDS RZ, [RZ] ;  /* 0x00000000fffff984 */ /* 0x000fe20000000800 */
[----:B------:R0:W-:Y:S01]  /*cd90*/  LDGSTS.E.BYPASS.LTC128B.128 [R0+0x400], desc[UR36][R2.64], !P0 ;  /* 0x0040000002007fae */ /* 0x0001e2000c101d64 */
[----:B------:R-:W-:Y:S02]  /*cda0*/  ISETP.LT.OR P0, PT, R5, 0x1, P1 ;  /* 0x000000010500780c */ /* 0x000fe40000f01670 */
[----:B------:R-:W-:-:S11]  /*cdb0*/  MOV R7, R14 ;  /* 0x0000000e00077202 */ /* 0x000fd60000000f00 */
[----:B0-----:R-:W-:Y:S05]  /*cdc0*/  WARPSYNC.COLLECTIVE R15, `(.L_x_161) ;  /* 0x000000000f087348 */ /* 0x001fea0003c00000 */
[----:B------:R1:W2:Y:S02]  /*cdd0*/  SHFL.IDX P6, R14, R13, R12, R11 ;  /* 0x0000000c0d0e7389 */ /* 0x0002a400000c000b */
[----:B012---:R-:W-:Y:S01]  /*cde0*/  ENDCOLLECTIVE ;  /* 0x000000000000791b */ /* 0x007fe20003800000 */
.L_x_161:
[----:B------:R-:W-:Y:S01]  /*cdf0*/  @!PT LDS RZ, [RZ] ;  /* 0x00000000fffff984 */ /* 0x000fe20000000800 */
[----:B------:R-:W-:Y:S01]  /*ce00*/  @!PT LDS RZ, [RZ] ;  /* 0x00000000fffff984 */ /* 0x000fe20000000800 */
[----:B------:R-:W-:Y:S01]  /*ce10*/  @!PT LDS RZ, [RZ] ;  /* 0x00000000fffff984 */ /* 0x000fe20000000800 */
[----:B------:R0:W-:Y:S01]  /*ce20*/  LDGSTS.E.BYPASS.LTC128B.128 [R0+0x3400], desc[UR36][R2.64+0x80], !P0 ;  /* 0x0340008002007fae */ /* 0x0001e2000c101d64 */
[----:B------:R-:W-:Y:S01]  /*ce30*/  IMAD.MOV.U32 R13, RZ, RZ, R18 ;  /* 0x000000ffff0d7224 */ /* 0x000fe200078e0012 */
[----:B------:R-:W-:Y:S02]  /*ce40*/  MOV R12, 0x2 ;  /* 0x00000002000c7802 */ /* 0x000fe40000000f00 */
[----:B0-----:R-:W-:-:S13]  /*ce50*/  IADD3 R2, P0, R14, R6, RZ ;  /* 0x000000060e027210 */ /* 0x001fda0007f1e0ff */
[----:B------:R-:W-:Y:S05]  /*ce60*/  WARPSYNC.COLLECTIVE R15, `(.L_x_162) ;  /* 0x000000000f087348 */ /* 0x000fea0003c00000 */
[----:B------:R0:W1:Y:S02]  /*ce70*/  SHFL.IDX P6, R14, R13, R12, R11 ;  /* 0x0000000c0d0e7389 */ /* 0x00006400000c000b */
[----:B01----:R-:W-:Y:S01]  /*ce80*/  ENDCOLLECTIVE ;  /* 0x000000000000791b */ /* 0x003fe20003800000 */
.L_x_162:
        /* <DEDUP_REMOVED lines=12> */
.L_x_163:
[----:B------:R-:W-:Y:S01]  /*cf50*/  @!PT LDS RZ, [RZ] ;  /* 0x00000000fffff984 */ /* 0x000fe20000000800 */
[----:B------:R-:W-:Y:S01]  /*cf60*/  @!PT LDS RZ, [RZ] ;  /* 0x00000000fffff984 */ /* 0x000fe20000000800 */
[----:B------:R-:W-:Y:S01]  /*cf70*/  @!PT LDS RZ, [RZ] ;  /* 0x00000000fffff984 */ /* 0x000fe20000000800 */
[----:B------:R0:W-:Y:S01]  /*cf80*/  LDGSTS.E.BYPASS.LTC128B.128 [R0+0x3c00], desc[UR36][R2.64+0x80], !P0 ;  /* 0x03c0008002007fae */ /* 0x0001e2000c101d64 */
[----:B------:R-:W-:Y:S01]  /*cf90*/  MOV R13, R18 ;  /* 0x00000012000d7202 */ /* 0x000fe20000000f00 */
[----:B------:R-:W-:Y:S01]  /*cfa0*/  IMAD.MOV.U32 R12, RZ, RZ, 0x3 ;  /* 0x00000003ff0c7424 */ /* 0x000fe200078e00ff */
[----:B0-----:R-:W-:-:S13]  /*cfb0*/  IADD3 R2, P0, R14, R6, RZ ;  /* 0x000000060e027210 */ /* 0x001fda0007f1e0ff */
[----:B------:R-:W-:Y:S05]  /*cfc0*/  WARPSYNC.COLLECTIVE R15, `(.L_x_164) ;  /* 0x000000000f087348 */ /* 0x000fea0003c00000 */
[----:B------:R0:W1:Y:S02]  /*cfd0*/  SHFL.IDX P6, R14, R13, R12, R11 ;  /* 0x0000000c0d0e7389 */ /* 0x00006400000c000b */
[----:B01----:R-:W-:Y:S01]  /*cfe0*/  ENDCOLLECTIVE ;  /* 0x000000000000791b */ /* 0x003fe20003800000 */
.L_x_164:
        /* <DEDUP_REMOVED lines=12> */
.L_x_165:
[----:B------:R-:W-:Y:S01]  /*d0b0*/  @!PT LDS RZ, [RZ] ;  /* 0x00000000fffff984 */ /* 0x000fe20000000800 */
[----:B------:R-:W-:Y:S01]  /*d0c0*/  @!PT LDS RZ, [RZ] ;  /* 0x00000000fffff984 */ /* 0x000fe20000000800 */
[----:B------:R-:W-:Y:S01]  /*d0d0*/  @!PT LDS RZ, [RZ] ;  /* 0x00000000fffff984 */ /* 0x000fe20000000800 */
[----:B------:R0:W-:Y:S01]  /*d0e0*/  LDGSTS.E.BYPASS.LTC128B.128 [R0+0x4400], desc[UR36][R2.64+0x80], !P0 ;  /* 0x0440008002007fae */ /* 0x0001e2000c101d64 */
[----:B------:R-:W-:Y:S02]  /*d0f0*/  IMAD.MOV.U32 R13, RZ, RZ, R18 ;  /* 0x000000ffff0d7224 */ /* 0x000fe400078e0012 */
[----:B------:R-:W-:Y:S01]  /*d100*/  IMAD.MOV.U32 R12, RZ, RZ, 0x4 ;  /* 0x00000004ff0c7424 */ /* 0x000fe200078e00ff */
[----:B0-----:R-:W-:-:S13]  /*d110*/  IADD3 R2, P0, R14, R6, RZ ;  /* 0x000000060e027210 */ /* 0x001fda0007f1e0ff */
[----:B------:R-:W-:Y:S05]  /*d120*/  WARPSYNC.COLLECTIVE R15, `(.L_x_166) ;  /* 0x000000000f087348 */ /* 0x000fea0003c00000 */
[----:B------:R0:W1:Y:S02]  /*d130*/  SHFL.IDX P6, R14, R13, R12, R11 ;  /* 0x0000000c0d0e7389 */ /* 0x00006400000c000b */
[----:B01----:R-:W-:Y:S01]  /*d140*/  ENDCOLLECTIVE ;  /* 0x000000000000791b */ /* 0x003fe20003800000 */
.L_x_166:
[----:B------:R-:W-:Y:S02]  /*d150*/  IADD3.X R3, RZ, R7, RZ, P0, !PT ;  /* 0x00000007ff037210 */ /* 0x000fe400007fe4ff */
[----:B------:R-:W-:Y:S02]  /*d160*/  ISETP.LT.OR P0, PT, R5, 0x31, P2 ;  /* 0x000000310500780c */ /* 0x000fe40001701670 */
[----:B------:R-:W-:-:S11]  /*d170*/  MOV R13, R17 ;  /* 0x00000011000d7202 */ /* 0x000fd60000000f00 */
        /* <DEDUP_REMOVED lines=9> */
.L_x_167:
        /* <DEDUP_REMOVED lines=10> */
.L_x_168:
[----:B------:R-:W-:Y:S01]  /*d2b0*/  IMAD.X R3, RZ, RZ, R7, P0 ;  /* 0x000000ffff037224 */ /* 0x000fe200000e0607 */
[----:B------:R-:W-:Y:S01]  /*d2c0*/  ISETP.LT.OR P0, PT, R5, 0x41, P2 ;  /* 0x000000410500780c */ /* 0x000fe20001701670 */
[----:B------:R-:W-:-:S12]  /*d2d0*/  IMAD.MOV.U32 R13, RZ, RZ, R17 ;  /* 0x000000ffff0d7224 */ /* 0x000fd800078e0011 */
        /* <DEDUP_REMOVED lines=9> */
.L_x_169:
[----:B------:R-:W-:Y:S01]  /*d370*/  @!PT LDS RZ, [RZ] ;  /* 0x00000000fffff984 */ /* 0x000fe20000000800 */
[----:B------:R-:W-:Y:S01]  /*d380*/  @!PT LDS RZ, [RZ] ;  /* 0x00000000fffff984 */ /* 0x000fe20000000800 */
[----:B------:R-:W-:Y:S01]  /*d390*/  @!PT LDS RZ, [RZ] ;  /* 0x00000000fffff984 */ /* 0x000fe20000000800 */
[----:B------:R0:W-:Y:S01]  /*d3a0*/  LDGSTS.E.BYPASS.LTC128B.128 [R0+0x5400], desc[UR36][R2.64+0x80], !P0 ;  /* 0x0540008002007fae */ /* 0x0001e2000c101d64 */
[----:B------:R-:W-:Y:S05]  /*d3b0*/  BRA `(.L_x_170) ;  /* 0xffffffcc00607947 */ /* 0x000fea000383ffff */
.L_x_77:
[----:B0-----:R0:W1:Y:S02]  /*d3c0*/  SYNCS.PHASECHK.TRANS64.TRYWAIT P0, [R5+URZ+0x2a820], R0 ;  /* 0x02a82000050075a7 */ /* 0x001064000800017f */
[----:B-1----:R-:W-:Y:S05]  /*d3d0*/  @!P0 NANOSLEEP.SYNCS 0x989680 ;  /* 0x009896800000895d */ /* 0x002fea0003900000 */
[----:B------:R-:W1:Y:S02]  /*d3e0*/  @!P0 SYNCS.PHASECHK.TRANS64 P0, [R5+URZ+0x2a820], R0 ;  /* 0x02a82000050085a7 */ /* 0x000e64000800007f */
[----:B-1----:R-:W-:Y:S05]  /*d3f0*/  @!P0 BRA `(.L_x_77) ;  /* 0xfffffffc00f08947 */ /* 0x002fea000383ffff */
[----:B------:R-:W-:Y:S05]  /*d400*/  BRA `(.L_x_171) ;  /* 0xffffffcc00f47947 */ /* 0x000fea000383ffff */
.L_x_78:
[----:B------:R-:W1:Y:S01]  /*d410*/  S2R R2, SR_TID.X ;  /* 0x0000000000027919 */ /* 0x000e620000002100 */
[----:B------:R-:W-:Y:S01]  /*d420*/  BSSY B0, `(.L_x_172) ;  /* 0x000000a000007945 */ /* 0x000fe20003800000 */
[----:B------:R-:W-:Y:S01]  /*d430*/  IMAD.MOV.U32 R12, RZ, RZ, RZ ;  /* 0x000000ffff0c7224 */ /* 0x000fe200078e00ff */
[----:B------:R-:W-:Y:S01]  /*d440*/  MOV R11, 0x1f ;  /* 0x0000001f000b7802 */ /* 0x000fe20000000f00 */
[----:B------:R-:W-:Y:S01]  /*d450*/  IMAD.MOV.U32 R15, RZ, RZ, -0x1 ;  /* 0xffffffffff0f7424 */ /* 0x000fe200078e00ff */
[----:B-1----:R-:W-:-:S04]  /*d460*/  SHF.R.U32.HI R2, RZ, 0x5, R2 ;  /* 0x00000005ff027819 */ /* 0x002fc80000011602 */
[----:B------:R-:W-:-:S05]  /*d470*/  LOP3.LUT R2, R2, 0x3, RZ, 0xc0, !PT ;  /* 0x0000000302027812 */ /* 0x000fca00078ec0ff */
[----:B------:R-:W-:-:S07]  /*d480*/  IMAD.MOV.U32 R13, RZ, RZ, R2 ;  /* 0x000000ffff0d7224 */ /* 0x000fce00078e0002 */
[----:B0-----:R-:W-:Y:S05]  /*d490*/  WARPSYNC.COLLECTIVE R15, `(.L_x_173) ;  /* 0x000000000f087348 */ /* 0x001fea0003c00000 */
[----:B------:R1:W2:Y:S02]  /*d4a0*/  SHFL.IDX P6, R14, R13, R12, R11 ;  /* 0x0000000c0d0e7389 */ /* 0x0002a400000c000b */
[----:B012---:R-:W-:Y:S01]  /*d4b0*/  ENDCOLLECTIVE ;  /* 0x000000000000791b */ /* 0x007fe20003800000 */
.L_x_173:
[----:B------:R-:W-:Y:S05]  /*d4c0*/  BSYNC B0 ;  /* 0x0000000000007941 */ /* 0x000fea0003800000 */
.L_x_172:
[----:B------:R-:W-:Y:S05]  /*d4d0*/  BRA `(.L_x_174) ;  /* 0xffffffcc00dc7947 */ /* 0x000fea000383ffff */
.L_x_81:
[----:B------:R-:W-:Y:S01]  /*d4e0*/  BSSY B1, `(.L_x_175) ;  /* 0x0000006000017945 */ /* 0x000fe20003800000 */
[----:B------:R-:W-:-:S07]  /*d4f0*/  IMAD.MOV.U32 R15, RZ, RZ, -0x1 ;  /* 0xffffffffff0f7424 */ /* 0x000fce00078e00ff */
[----:B0-----:R-:W-:Y:S05]  /*d500*/  WARPSYNC.COLLECTIVE R15, `(.L_x_176) ;  /* 0x000000000f0c7348 */ /* 0x001fea0003c00000 */
[----:B------:R-:W-:Y:S02]  /*d510*/  ELECT P6, UR62, PT ;  /* 0x00000000003e782f */ /* 0x000fe400038c0000 */
[----:B------:R-:W-:Y:S01]  /*d520*/  MOV R14, UR62 ;  /* 0x0000003e000e7c02 */ /* 0x000fe20008000f00 */
[----:B0-----:R-:W-:Y:S10]  /*d530*/  ENDCOLLECTIVE ;  /* 0x000000000000791b */ /* 0x001ff40003800000 */
.L_x_176:
[----:B------:R-:W-:Y:S05]  /*d540*/  BSYNC B1 ;  /* 0x0000000000017941 */ /* 0x000fea0003800000 */
.L_x_175:
[----:B------:R-:W-:Y:S05]  /*d550*/  BRA `(.L_x_177) ;  /* 0xffffffcc00d47947 */ /* 0x000fea000383ffff */
.L_x_83:
[----:B0-----:R0:W1:Y:S02]  /*d560*/  SYNCS.PHASECHK.TRANS64.TRYWAIT P1, [R3+URZ+0x2a840], R2 ;  /* 0x02a84002030075a7 */ /* 0x001064000802017f */
[----:B-1----:R-:W-:Y:S05]  /*d570*/  @!P1 NANOSLEEP.SYNCS 0x989680 ;  /* 0x009896800000995d */ /* 0x002fea0003900000 */
[----:B------:R-:W1:Y:S02]  /*d580*/  @!P1 SYNCS.PHASECHK.TRANS64 P1, [R3+URZ+0x2a840], R2 ;  /* 0x02a84002030095a7 */ /* 0x000e64000802007f */
[----:B-1----:R-:W-:Y:S05]  /*d590*/  @!P1 BRA `(.L_x_83) ;  /* 0xfffffffc00f09947 */ /* 0x002fea000383ffff */
[----:B------:R-:W-:Y:S05]  /*d5a0*/  BRA `(.L_x_178) ;  /* 0xffffffcc00fc7947 */ /* 0x000fea000383ffff */
.L_x_85:
[----:B-1----:R1:W2:Y:S02]  /*d5b0*/  SYNCS.PHASECHK.TRANS64.TRYWAIT P1, [R5+URZ+0x2a840], R0 ;  /* 0x02a84000050075a7 */ /* 0x0022a4000802017f */
[----:B--2---:R-:W-:Y:S05]  /*d5c0*/  @!P1 NANOSLEEP.SYNCS 0x989680 ;  /* 0x009896800000995d */ /* 0x004fea0003900000 */
[----:B------:R-:W2:Y:S02]  /*d5d0*/  @!P1 SYNCS.PHASECHK.TRANS64 P1, [R5+URZ+0x2a840], R0 ;  /* 0x02a84000050095a7 */ /* 0x000ea4000802007f */
[----:B--2---:R-:W-:Y:S05]  /*d5e0*/  @!P1 BRA `(.L_x_85) ;  /* 0xfffffffc00f09947 */ /* 0x004fea000383ffff */
[----:B------:R-:W-:Y:S05]  /*d5f0*/  BRA `(.L_x_179) ;  /* 0xffffffd000087947 */ /* 0x000fea000383ffff */
.L_x_87:
[----:B--2---:R2:W3:Y:S02]  /*d600*/  SYNCS.PHASECHK.TRANS64.TRYWAIT P1, [R3+URZ+0x2a860], R2 ;  /* 0x02a86002030075a7 */ /* 0x0044e4000802017f */
[----:B---3--:R-:W-:Y:S05]  /*d610*/  @!P1 NANOSLEEP.SYNCS 0x989680 ;  /* 0x009896800000995d */ /* 0x008fea0003900000 */
[----:B------:R-:W3:Y:S02]  /*d620*/  @!P1 SYNCS.PHASECHK.TRANS64 P1, [R3+URZ+0x2a860], R2 ;  /* 0x02a86002030095a7 */ /* 0x000ee4000802007f */
[----:B---3--:R-:W-:Y:S05]  /*d630*/  @!P1 BRA `(.L_x_87) ;  /* 0xfffffffc00f09947 */ /* 0x008fea000383ffff */
[----:B------:R-:W-:Y:S05]  /*d640*/  BRA `(.L_x_180) ;  /* 0xffffffd000047947 */ /* 0x000fea000383ffff */
.L_x_181:
[----:B------:R-:W-:-:S00]  /*d650*/  BRA `(.L_x_181) ;  /* 0xfffffffc00fc7947 */ /* 0x000fc0000383ffff */
[----:B------:R-:W-:-:S00]  /*d660*/  NOP ;  /* 0x0000000000007918 */ /* 0x000fc00000000000 */
        /* <DEDUP_REMOVED lines=9> */
.L_x_3226:


//--------------------- .text._ZN7cutlass13device_kernelIN5flash11enable_sm90INS1_16FlashAttnFwdSm90INS1_25CollectiveMainloopFwdSm90ILi2EN4cute5tupleIJNS5_1CILi1EEES8_S8_EEENS6_IJNS7_ILi128EEENS7_ILi96EEENS7_ILi192EEEEEELi128ENS_10bfloat16_tEfNS_4arch4Sm90ELb0ELb0ELb0ELb1ELb1ELb0ELb0ELb1ELb1ELb1ELb0ELb0EEENS1_21CollectiveEpilogueFwdINS6_IJSA_SA_SB_EEES9_SE_SG_Li256ELb1ELb1ELb0ELb0EEENS1_36VarlenDynamicPersistentTileSchedulerILi128ELi96ELi256ELi128ELb0ELb1ELb1ELb0ELb1ELb1EEEEEEEEEvNT_6ParamsE --------------------------
	.section	.text._ZN7cutlass13device_kernelIN5flash11enable_sm90INS1_16FlashAttnFwdSm90INS1_25CollectiveMainloopFwdSm90ILi2EN4cute5tupleIJNS5_1CILi1EEES8_S8_EEENS6_IJNS7_ILi128EEENS7_ILi96EEENS7_ILi192EEEEEELi128ENS_10bfloat16_tEfNS_4arch4Sm90ELb0ELb0ELb0ELb1ELb1ELb0ELb0ELb1ELb1ELb1ELb0ELb0EEENS1_21CollectiveEpilogueFwdINS6_IJSA_SA_SB_EEES9_SE_SG_Li256ELb1ELb1ELb0ELb0EEENS1_36VarlenDynamicPersistentTileSchedulerILi128ELi96ELi256ELi128ELb0ELb1ELb1ELb0ELb1ELb1EEEEEEEEEvNT_6ParamsE,"ax",@progbits
	.align	128
.text._ZN7cutlass13device_kernelIN5flash11enable_sm90INS1_16FlashAttnFwdSm90INS1_25CollectiveMainloopFwdSm90ILi2EN4cute5tupleIJNS5_1CILi1EEES8_S8_EEENS6_IJNS7_ILi128EEENS7_ILi96EEENS7_ILi192EEEEEELi128ENS_10bfloat16_tEfNS_4arch4Sm90ELb0ELb0ELb0ELb1ELb1ELb0ELb0ELb1ELb1ELb1ELb0ELb0EEENS1_21CollectiveEpilogueFwdINS6_IJSA_SA_SB_EEES9_SE_SG_Li256ELb1ELb1ELb0ELb0EEENS1_36VarlenDynamicPersistentTileSchedulerILi128ELi96ELi256ELi128ELb0ELb1ELb1ELb0ELb1ELb1EEEEEEEEEvNT_6ParamsE:
        .type           _ZN7cutlass13device_kernelIN5flash11enable_sm90INS1_16FlashAttnFwdSm90INS1_25CollectiveMainloopFwdSm90ILi2EN4cute5tupleIJNS5_1CILi1EEES8_S8_EEENS6_IJNS7_ILi128EEENS7_ILi96EEENS7_ILi192EEEEEELi128ENS_10bfloat16_tEfNS_4arch4Sm90ELb0ELb0ELb0ELb1ELb1ELb0ELb0ELb1ELb1ELb1ELb0ELb0EEENS1_21CollectiveEpilogueFwdINS6_IJSA_SA_SB_EEES9_SE_SG_Li256ELb1ELb1ELb0ELb0EEENS1_36VarlenDynamicPersistentTileSchedulerILi128ELi96ELi256ELi128ELb0ELb1ELb1ELb0ELb1ELb1EEEEEEEEEvNT_6ParamsE,@function
        .size           _ZN7cutlass13device_kernelIN5flash11enable_sm90INS1_16FlashAttnFwdSm90INS1_25CollectiveMainloopFwdSm90ILi2EN4cute5tupleIJNS5_1CILi1EEES8_S8_EEENS6_IJNS7_ILi128EEENS7_ILi96EEENS7_ILi192EEEEEELi128ENS_10bfloat16_tEfNS_4arch4Sm90ELb0ELb0ELb0ELb1ELb1ELb0ELb0ELb1ELb1ELb1ELb0ELb0EEENS1_21CollectiveEpilogueFwdINS6_IJSA_SA_SB_EEES9_SE_SG_Li256ELb1ELb1ELb0ELb0EEENS1_36VarlenDynamicPersistentTileSchedulerILi128ELi96ELi256ELi128ELb0ELb1ELb1ELb0ELb1ELb1EEEEEEEEEvNT_6ParamsE,(.L_x_3227 - _ZN7cutlass13device_kernelIN5flash11enable_sm90INS1_16FlashAttnFwdSm90INS1_25CollectiveMainloopFwdSm90ILi2EN4cute5tupleIJNS5_1CILi1EEES8_S8_EEENS6_IJNS7_ILi128EEENS7_ILi96EEENS7_ILi192EEEEEELi128ENS_10bfloat16_tEfNS_4arch4Sm90ELb0ELb0ELb0ELb1ELb1ELb0ELb0ELb1ELb1ELb1ELb0ELb0EEENS1_21CollectiveEpilogueFwdINS6_IJSA_SA_SB_EEES9_SE_SG_Li256ELb1ELb1ELb0ELb0EEENS1_36VarlenDynamicPersistentTileSchedulerILi128ELi96ELi256ELi128ELb0ELb1ELb1ELb0ELb1ELb1EEEEEEEEEvNT_6ParamsE)
        .other          _ZN7cutlass13device_kernelIN5flash11enable_sm90INS1_16FlashAttnFwdSm90INS1_25CollectiveMainloopFwdSm90ILi2EN4cute5tupleIJNS5_1CILi1EEES8_S8_EEENS6_IJNS7_ILi128EEENS7_ILi96EEENS7_ILi192EEEEEELi128ENS_10bfloat16_tEfNS_4arch4Sm90ELb0ELb0ELb0ELb1ELb1ELb0ELb0ELb1ELb1ELb1ELb0ELb0EEENS1_21CollectiveEpilogueFwdINS6_IJSA_SA_SB_EEES9_SE_SG_Li256ELb1ELb1ELb0ELb0EEENS1_36VarlenDynamicPersistentTileSchedulerILi128ELi96ELi256ELi128ELb0ELb1ELb1ELb0ELb1ELb1EEEEEEEEEvNT_6ParamsE,@"STO_CUDA_ENTRY STV_DEFAULT"
_ZN7cutlass13device_kernelIN5flash11enable_sm90INS1_16FlashAttnFwdSm90INS1_25CollectiveMainloopFwdSm90ILi2EN4cute5tupleIJNS5_1CILi1EEES8_S8_EEENS6_IJNS7_ILi128EEENS7_ILi96EEENS7_ILi192EEEEEELi128ENS_10bfloat16_tEfNS_4arch4Sm90ELb0ELb0ELb0ELb1ELb1ELb0ELb0ELb1ELb1ELb1ELb0ELb0EEENS1_21CollectiveEpilogueFwdINS6_IJSA_SA_SB_EEES9_SE_SG_Li256ELb1ELb1ELb0ELb0EEENS1_36VarlenDynamicPersistentTileSchedulerILi128ELi96ELi256ELi128ELb0ELb1ELb1ELb0ELb1ELb1EEEEEEEEEvNT_6ParamsE:
        /* <DEDUP_REMOVED lines=45> */
.L_x_182:
        /* <DEDUP_REMOVED lines=22> */
.L_x_183:
        /* <DEDUP_REMOVED lines=18> */
.L_x_184:
        /* <DEDUP_REMOVED lines=22> */
.L_x_185:
        /* <DEDUP_REMOVED lines=22> */
.L_x_186:
[----:B------:R-:W-:Y:S01]  /*0810*/  ISETP.NE.AND P0, PT, R2, RZ, PT ;  /* 0x000000ff0200720c */ /* 0x000fe20003f05270 */
[----:B------:R-:W-:Y:S01]  /*0820*/  IMAD.MOV.U32 R2, RZ, RZ, 0x1 ;  /* 0x00000001ff027424 */ /* 0x000fe200078e00ff */
[----:B------:R-:W-:Y:S01]  /*0830*/  NOP ;  /* 0x0000000000007918 */ /* 0x000fe20000000000 */
[----:B------:R-:W-:-:S03]  /*0840*/  ULDC.64 UR56, c[0x0][0x208] ;  /* 0x0000820000387ab9 */ /* 0x000fc60000000a00 */
[----:B------:R-:W-:-:S05]  /*0850*/  SEL R2, R2, 0x2, !P0 ;  /* 0x0000000202027807 */ /* 0x000fca0004000000 */
[----:B------:R0:W-:Y:S02]  /*0860*/  STL [R1+0x4], R2 ;  /* 0x0000040201007387 */ /* 0x0001e40000100800 */
[----:B01234-:R-:W-:Y:S06]  /*0870*/  BAR.SYNC.DEFER_BLOCKING 0x0 ;  /* 0x0000000000007b1d */ /* 0x01ffec0000010000 */
[----:B------:R-:W-:Y:S05]  /*0880*/  @!P0 BRA `(.L_x_187) ;  /* 0x0000007400488947 */ /* 0x000fea0003800000 */
.L_x_188:
[----:B------:R-:W-:-:S08]  /*0890*/  NOP ;  /* 0x0000000000007918 */ /* 0x000fd00000000000 */
[----:B------:R-:W0:Y:S02]  /*08a0*/  USETMAXREG.TRY_ALLOC.CTAPOOL UP0, 0xe8 ;  /* 0x000000e8000079c8 */ /* 0x000e240008000600 */
[----:B0-----:R-:W-:-:S13]  /*08b0*/  PLOP3.LUT P0, PT, PT, PT, UP0, 0x80, 0x0 ;  /* 0x000000000000781c */ /* 0x001fda0003f0f008 */
[----:B------:R-:W-:Y:S05]  /*08c0*/  @!P0 BRA `(.L_x_188) ;  /* 0xfffffffc00f08947 */ /* 0x000fea000383ffff */
[----:B------:R-:W0:Y:S08]  /*08d0*/  S2UR UR5, SR_CgaCtaId ;  /* 0x00000000000579c3 */ /* 0x000e300000008800 */
[----:B------:R-:W-:Y:S06]  /*08e0*/  BAR.ARV 0x8, 0x180 ;  /* 0x0206000000007b1d */ /* 0x000fec0000002000 */
[----:B------:R-:W-:-:S02]  /*08f0*/  UMOV UR4, 0x400 ;  /* 0x0000040000047882 */ /* 0x000fc40000000000 */
[----:B------:R-:W-:Y:S01]  /*0900*/  BAR.SYNC.DEFER_BLOCKING 0x5, 0x180 ;  /* 0x0146000000007b1d */ /* 0x000fe20000010000 */
[----:B0-----:R-:W-:-:S09]  /*0910*/  ULEA UR4, UR5, UR4, 0x18 ;  /* 0x0000000405047291 */ /* 0x001fd2000f8ec03f */
[----:B------:R-:W0:Y:S01]  /*0920*/  LDS.128 R44, [UR4+0x2a8d0] ;  /* 0x02a8d004ff2c7984 */ /* 0x000e220008000c00 */
[----:B------:R-:W-:Y:S01]  /*0930*/  ULDC UR4, c[0x0][0xc3c] ;  /* 0x00030f0000047ab9 */ /* 0x000fe20000000800 */
[----:B------:R-:W-:Y:S06]  /*0940*/  BAR.ARV 0x4, 0x180 ;  /* 0x0106000000007b1d */ /* 0x000fec0000002000 */
[----:B0-----:R-:W-:-:S13]  /*0950*/  ISETP.GE.AND P0, PT, R47, UR4, PT ;  /* 0x000000042f007c0c */ /* 0x001fda000bf06270 */
[----:B------:R-:W-:Y:S05]  /*0960*/  @P0 EXIT ;  /* 0x000000000000094d */ /* 0x000fea0003800000 */
[----:B------:R-:W2:Y:S01]  /*0970*/  LDL.LU R10, [R1+0x4] ;  /* 0x00000400010a7983 */ /* 0x000ea20000300800 */
[----:B------:R-:W0:Y:S02]  /*0980*/  S2R R0, SR_TID.X ;  /* 0x0000000000007919 */ /* 0x000e240000002100 */
[----:B0-----:R-:W-:-:S05]  /*0990*/  VIADD R171, R0, 0xffffff80 ;  /* 0xffffff8000ab7836 */ /* 0x001fca0000000000 */
[----:B------:R-:W-:-:S04]  /*09a0*/  SHF.R.S32.HI R0, RZ, 0x1f, R171 ;  /* 0x0000001fff007819 */ /* 0x000fc800000114ab */
[----:B------:R-:W-:-:S04]  /*09b0*/  LEA.HI R3, R0, R171, RZ, 0x7 ;  /* 0x000000ab00037211 */ /* 0x000fc800078f38ff */
[----:B------:R-:W-:Y:S02]  /*09c0*/  LOP3.LUT R2, R3, 0xffffff80, RZ, 0xc0, !PT ;  /* 0xffffff8003027812 */ /* 0x000fe400078ec0ff */
[----:B------:R-:W-:-:S03]  /*09d0*/  LEA.HI R4, R0, R171, RZ, 0x5 ;  /* 0x000000ab00047211 */ /* 0x000fc600078f28ff */
[----:B------:R-:W-:Y:S01]  /*09e0*/  IMAD.IADD R163, R171, 0x1, -R2 ;  /* 0x00000001aba37824 */ /* 0x000fe200078e0a02 */
[----:B------:R-:W-:Y:S01]  /*09f0*/  LEA.HI R2, R0, R171, RZ, 0x4 ;  /* 0x000000ab00027211 */ /* 0x000fe200078f20ff */
[----:B------:R-:W-:-:S03]  /*0a00*/  IMAD.SHL.U32 R6, R4, 0x20, RZ ;  /* 0x0000002004067824 */ /* 0x000fc600078e00ff */
[----:B------:R-:W-:Y:S02]  /*0a10*/  SHF.R.S32.HI R5, RZ, 0x4, R2 ;  /* 0x00000004ff057819 */ /* 0x000fe40000011402 */
[----:B------:R-:W-:Y:S02]  /*0a20*/  SHF.R.S32.HI R8, RZ, 0x1f, R163 ;  /* 0x0000001fff087819 */ /* 0x000fe400000114a3 */
[C---:B------:R-:W-:Y:S02]  /*0a30*/  LOP3.LUT R4, R2.reuse, 0x3fffff0, RZ, 0xc0, !PT ;  /* 0x03fffff002047812 */ /* 0x040fe400078ec0ff */
[----:B------:R-:W-:Y:S02]  /*0a40*/  LEA.HI R2, R2, R5, RZ, 0x1 ;  /* 0x0000000502027211 */ /* 0x000fe400078f08ff */
[----:B------:R-:W-:Y:S02]  /*0a50*/  LEA.HI R9, R8, R163, RZ, 0x2 ;  /* 0x000000a308097211 */ /* 0x000fe400078f10ff */
[----:B------:R-:W-:-:S02]  /*0a60*/  LOP3.LUT R7, R6, 0xfffffc00, RZ, 0xc0, !PT ;  /* 0xfffffc0006077812 */ /* 0x000fc400078ec0ff */
[----:B------:R-:W-:Y:S02]  /*0a70*/  IADD3 R4, R171, -R4, RZ ;  /* 0x80000004ab047210 */ /* 0x000fe40007ffe0ff */
[----:B------:R-:W-:Y:S02]  /*0a80*/  LOP3.LUT R2, R2, 0x1ffffffe, RZ, 0xc0, !PT ;  /* 0x1ffffffe02027812 */ /* 0x000fe400078ec0ff */
[----:B------:R-:W-:Y:S01]  /*0a90*/  SHF.R.S32.HI R6, RZ, 0x2, R9 ;  /* 0x00000002ff067819 */ /* 0x000fe20000011409 */
[----:B------:R-:W-:Y:S01]  /*0aa0*/  IMAD R7, R4, 0x40, R7 ;  /* 0x0000004004077824 */ /* 0x000fe200078e0207 */
[----:B------:R-:W-:Y:S02]  /*0ab0*/  SHF.R.S32.HI R11, RZ, 0x1f, R9 ;  /* 0x0000001fff0b7819 */ /* 0x000fe40000011409 */
[----:B------:R-:W-:Y:S01]  /*0ac0*/  LEA.HI R4, R0, R171, RZ, 0x2 ;  /* 0x000000ab00047211 */ /* 0x000fe200078f10ff */
[----:B------:R-:W-:Y:S01]  /*0ad0*/  IMAD.IADD R2, R5, 0x1, -R2 ;  /* 0x0000000105027824 */ /* 0x000fe200078e0a02 */
[----:B------:R-:W-:-:S02]  /*0ae0*/  LEA.HI R11, R11, R6, RZ, 0x3 ;  /* 0x000000060b0b7211 */ /* 0x000fc400078f18ff */
[----:B------:R-:W-:Y:S02]  /*0af0*/  SHF.R.S32.HI R164, RZ, 0x7, R3 ;  /* 0x00000007ffa47819 */ /* 0x000fe40000011403 */
[----:B------:R-:W-:Y:S02]  /*0b00*/  LEA.HI R0, R0, R171, RZ, 0x3 ;  /* 0x000000ab00007211 */ /* 0x000fe400078f18ff */
[----:B------:R-:W-:Y:S01]  /*0b10*/  LOP3.LUT R4, R4, 0xfffffffc, RZ, 0xc0, !PT ;  /* 0xfffffffc04047812 */ /* 0x000fe200078ec0ff */
[----:B------:R-:W-:Y:S01]  /*0b20*/  IMAD R168, R2, 0x8, R7 ;  /* 0x0000000802a87824 */ /* 0x000fe200078e0207 */
[----:B------:R-:W-:Y:S02]  /*0b30*/  LOP3.LUT R11, R11, 0xfffffff8, RZ, 0xc0, !PT ;  /* 0xfffffff80b0b7812 */ /* 0x000fe400078ec0ff */
[----:B------:R-:W-:Y:S02]  /*0b40*/  LEA.HI R8, R8, R163, RZ, 0x5 ;  /* 0x000000a308087211 */ /* 0x000fe400078f28ff */
[----:B------:R-:W-:-:S02]  /*0b50*/  LEA.HI R3, R3, R164, RZ, 0x1 ;  /* 0x000000a403037211 */ /* 0x000fc400078f08ff */
[----:B------:R-:W-:Y:S02]  /*0b60*/  LOP3.LUT R2, R0, 0xfffffff8, RZ, 0xc0, !PT ;  /* 0xfffffff800027812 */ /* 0x000fe400078ec0ff */
[----:B------:R-:W-:Y:S01]  /*0b70*/  IADD3 R4, R171, -R4, RZ ;  /* 0x80000004ab047210 */ /* 0x000fe20007ffe0ff */
[----:B------:R-:W-:Y:S01]  /*0b80*/  IMAD.IADD R11, R6, 0x1, -R11 ;  /* 0x00000001060b7824 */ /* 0x000fe200078e0a0b */
[----:B------:R-:W-:Y:S02]  /*0b90*/  SHF.R.S32.HI R8, RZ, 0x5, R8 ;  /* 0x00000005ff087819 */ /* 0x000fe40000011408 */
[----:B------:R-:W-:Y:S01]  /*0ba0*/  LOP3.LUT R3, R3, 0x3fffffe, RZ, 0xc0, !PT ;  /* 0x03fffffe03037812 */ /* 0x000fe200078ec0ff */
[----:B------:R-:W-:Y:S01]  /*0bb0*/  IMAD.IADD R19, R171, 0x1, -R2 ;  /* 0x00000001ab137824 */ /* 0x000fe200078e0a02 */
[----:B------:R-:W-:Y:S01]  /*0bc0*/  LEA.HI R5, R4, R4, RZ, 0x1 ;  /* 0x0000000404057211 */ /* 0x000fe200078f08ff */
[----:B------:R-:W-:Y:S01]  /*0bd0*/  IMAD R8, R8, 0x10, R11 ;  /* 0x0000001008087824 */ /* 0x000fe200078e020b */
[----:B------:R-:W-:Y:S01]  /*0be0*/  LOP3.LUT R6, R9, 0x7ffffffc, RZ, 0xc0, !PT ;  /* 0x7ffffffc09067812 */ /* 0x000fe200078ec0ff */
[----:B------:R-:W-:Y:S01]  /*0bf0*/  IMAD.IADD R3, R164, 0x1, -R3 ;  /* 0x00000001a4037824 */ /* 0x000fe200078e0a03 */
[----:B------:R-:W-:Y:S01]  /*0c00*/  LOP3.LUT R5, R5, 0x1ffffffe, RZ, 0xc0, !PT ;  /* 0x1ffffffe05057812 */ /* 0x000fe200078ec0ff */
[----:B------:R-:W-:-:S02]  /*0c10*/  IMAD.SHL.U32 R2, R19, 0x8, RZ ;  /* 0x0000000813027824 */ /* 0x000fc400078e00ff */
[----:B------:R-:W-:Y:S01]  /*0c20*/  IMAD.MOV.U32 R167, RZ, RZ, -0x2 ;  /* 0xfffffffeffa77424 */ /* 0x000fe200078e00ff */
[----:B------:R-:W-:Y:S01]  /*0c30*/  LEA R165, R3, R8, 0x6 ;  /* 0x0000000803a57211 */ /* 0x000fe200078e30ff */
[----:B------:R-:W-:Y:S02]  /*0c40*/  VIADD R17, R2, 0x40 ;  /* 0x0000004002117836 */ /* 0x000fe40000000000 */
[----:B------:R-:W-:Y:S02]  /*0c50*/  IMAD.IADD R6, R163, 0x1, -R6 ;  /* 0x00000001a3067824 */ /* 0x000fe400078e0a06 */
[----:B------:R-:W-:Y:S01]  /*0c60*/  IMAD.IADD R166, R4, 0x1, -R5 ;  /* 0x0000000104a67824 */ /* 0x000fe200078e0a05 */
[----:B------:R-:W-:Y:S01]  /*0c70*/  SHF.R.S32.HI R161, RZ, 0x3, R0 ;  /* 0x00000003ffa17819 */ /* 0x000fe20000011400 */
[----:B------:R-:W-:Y:S01]  /*0c80*/  IMAD R167, R6, R167, 0x60 ;  /* 0x0000006006a77424 */ /* 0x000fe200078e02a7 */
[----:B------:R-:W-:Y:S01]  /*0c90*/  SHF.R.S32.HI R170, RZ, 0x1f, R2 ;  /* 0x0000001fffaa7819 */ /* 0x000fe20000011402 */
[----:B------:R-:W-:Y:S01]  /*0ca0*/  IMAD.MOV.U32 R162, RZ, RZ, RZ ;  /* 0x000000ffffa27224 */ /* 0x000fe200078e00ff */
[----:B------:R-:W-:Y:S01]  /*0cb0*/  SHF.R.S32.HI R169, RZ, 0x1f, R17 ;  /* 0x0000001fffa97819 */ /* 0x000fe20000011411 */
[----:B------:R-:W-:Y:S01]  /*0cc0*/  IMAD R166, R166, 0x8, R165 ;  /* 0x00000008a6a67824 */ /* 0x000fe200078e02a5 */
[----:B------:R-:W-:Y:S01]  /*0cd0*/  UMOV UR36, URZ ;  /* 0x0000003f00247c82 */ /* 0x000fe20008000000 */
[----:B------:R-:W-:Y:S01]  /*0ce0*/  UMOV UR37, URZ ;  /* 0x0000003f00257c82 */ /* 0x000fe20008000000 */
[----:B--2---:R-:W-:-:S07]  /*0cf0*/  LOP3.LUT R16, R10, 0x1, RZ, 0xfc, !PT ;  /* 0x000000010a107812 */ /* 0x004fce00078efcff */
.L_x_234:
[----:B0--34-:R-:W0:Y:S01]  /*0d00*/  LDC.64 R4, c[0x0][0xc88] ;  /* 0x00032200ff047b82 */ /* 0x019e220000000a00 */
[----:B------:R-:W-:Y:S01]  /*0d10*/  ULDC.64 UR4, c[0x0][0xa28] ;  /* 0x00028a0000047ab9 */ /* 0x000fe20000000a00 */
[----:B------:R-:W-:Y:S01]  /*0d20*/  IMAD.MOV.U32 R3, RZ, RZ, RZ ;  /* 0x000000ffff037224 */ /* 0x000fe200078e00ff */
[----:B------:R-:W-:Y:S01]  /*0d30*/  ULDC.64 UR6, c[0x0][0xa20] ;  /* 0x0002880000067ab9 */ /* 0x000fe20000000a00 */
[----:B0-----:R-:W-:-:S05]  /*0d40*/  IMAD.WIDE R4, R47, 0x4, R4 ;  /* 0x000000042f047825 */ /* 0x001fca00078e0204 */
[----:B--2---:R-:W2:Y:S01]  /*0d50*/  LDG.E R18, desc[UR56][R4.64] ;  /* 0x0000003804127981 */ /* 0x004ea2000c1e1900 */
[----:B------:R-:W-:-:S04]  /*0d60*/  ISETP.NE.U32.AND P0, PT, RZ, UR4, PT ;  /* 0x00000004ff007c0c */ /* 0x000fc8000bf05070 */
[----:B------:R-:W-:Y:S02]  /*0d70*/  ISETP.NE.AND.EX P0, PT, RZ, UR5, PT, P0 ;  /* 0x00000005ff007c0c */ /* 0x000fe4000bf05300 */
[----:B--2---:R-:W-:-:S11]  /*0d80*/  SHF.R.S32.HI R160, RZ, 0x1f, R18 ;  /* 0x0000001fffa07819 */ /* 0x004fd60000011412 */
[----:B------:R-:W-:-:S04]  /*0d90*/  @P0 LEA R6, P1, R18, UR4, 0x2 ;  /* 0x0000000412060c11 */ /* 0x000fc8000f8210ff */
[----:B------:R-:W-:Y:S01]  /*0da0*/  @P0 LEA.HI.X R7, R18, UR5, R160, 0x2, P1 ;  /* 0x0000000512070c11 */ /* 0x000fe200088f14a0 */
[----:B------:R-:W-:-:S04]  /*0db0*/  ULDC.64 UR4, c[0x0][0x418] ;  /* 0x0001060000047ab9 */ /* 0x000fc80000000a00 */
[----:B------:R0:W5:Y:S01]  /*0dc0*/  @P0 LDG.E R3, desc[UR56][R6.64] ;  /* 0x0000003806030981 */ /* 0x000162000c1e1900 */
[----:B------:R-:W-:Y:S01]  /*0dd0*/  ISETP.NE.U32.AND P0, PT, RZ, UR6, PT ;  /* 0x00000006ff007c0c */ /* 0x000fe2000bf05070 */
[----:B------:R-:W-:-:S03]  /*0de0*/  UISETP.NE.U32.AND UP0, UPT, UR4, URZ, UPT ;  /* 0x0000003f0400728c */ /* 0x000fc6000bf05070 */
[----:B------:R-:W-:Y:S01]  /*0df0*/  ISETP.NE.AND.EX P0, PT, RZ, UR7, PT, P0 ;  /* 0x00000007ff007c0c */ /* 0x000fe2000bf05300 */
[----:B------:R-:W-:Y:S01]  /*0e00*/  UISETP.NE.AND.EX UP0, UPT, UR5, URZ, UPT, UP0 ;  /* 0x0000003f0500728c */ /* 0x000fe2000bf05300 */
[----:B------:R-:W-:Y:S02]  /*0e10*/  ULDC UR4, c[0x0][0x424] ;  /* 0x0001090000047ab9 */ /* 0x000fe40000000800 */
[----:B------:R-:W-:Y:S01]  /*0e20*/  ULDC UR5, c[0x0][0x2f0] ;  /* 0x0000bc0000057ab9 */ /* 0x000fe20000000800 */
[----:B------:R-:W-:-:S04]  /*0e30*/  USEL UR4, UR4, 0x1, UP0 ;  /* 0x0000000104047887 */ /* 0x000fc80008000000 */
[----:B------:R-:W-:-:S04]  /*0e40*/  UIMAD UR4, UR4, UR5, URZ ;  /* 0x00000005040472a4 */ /* 0x000fc8000f8e023f */
[C---:B------:R-:W-:Y:S02]  /*0e50*/  @P0 LEA R4, P1, R18.reuse, UR6, 0x2 ;  /* 0x0000000612040c11 */ /* 0x040fe4000f8210ff */
[----:B------:R-:W-:Y:S02]  /*0e60*/  MOV R72, UR4 ;  /* 0x0000000400487c02 */ /* 0x000fe40008000f00 */
[----:B------:R-:W-:-:S05]  /*0e70*/  @P0 LEA.HI.X R5, R18, UR7, R160, 0x2, P1 ;  /* 0x0000000712050c11 */ /* 0x000fca00088f14a0 */
[----:B------:R0:W5:Y:S01]  /*0e80*/  @P0 LDG.E R72, desc[UR56][R4.64] ;  /* 0x0000003804480981 */ /* 0x000162000c1e1900 */
[----:B------:R-:W-:Y:S05]  /*0e90*/  @P0 BRA `(.L_x_189) ;  /* 0x0000000000240947 */ /* 0x000fea0003800000 */
[----:B------:R-:W-:Y:S02]  /*0ea0*/  ULDC.64 UR4, c[0x0][0xa08] ;  /* 0x0002820000047ab9 */ /* 0x000fe40000000a00 */
[----:B------:R-:W-:-:S04]  /*0eb0*/  ISETP.NE.U32.AND P0, PT, RZ, UR4, PT ;  /* 0x00000004ff007c0c */ /* 0x000fc8000bf05070 */
[----:B------:R-:W-:-:S13]  /*0ec0*/  ISETP.NE.AND.EX P0, PT, RZ, UR5, PT, P0 ;  /* 0x00000005ff007c0c */ /* 0x000fda000bf05300 */
[----:B------:R-:W-:Y:S05]  /*0ed0*/  @!P0 BRA `(.L_x_189) ;  /* 0x0000000000148947 */ /* 0x000fea0003800000 */
[----:B0-----:R-:W0:Y:S02]  /*0ee0*/  LDC.64 R4, c[0x0][0xa08] ;  /* 0x00028200ff047b82 */ /* 0x001e240000000a00 */
[----:B0-----:R-:W-:-:S05]  /*0ef0*/  IMAD.WIDE R4, R18, 0x4, R4 ;  /* 0x0000000412047825 */ /* 0x001fca00078e0204 */
[----:B-----5:R-:W2:Y:S04]  /*0f00*/  LDG.E R72, desc[UR56][R4.64] ;  /* 0x0000003804487981 */ /* 0x020ea8000c1e1900 */
[----:B------:R-:W2:Y:S02]  /*0f10*/  LDG.E R7, desc[UR56][R4.64+0x4] ;  /* 0x0000043804077981 */ /* 0x000ea4000c1e1900 */
[----:B--2---:R-:W-:-:S07]  /*0f20*/  IMAD.IADD R72, R7, 0x1, -R72 ;  /* 0x0000000107487824 */ /* 0x004fce00078e0a48 */
.L_x_189:
[----:B-----5:R-:W-:Y:S01]  /*0f30*/  IMAD.IADD R72, R72, 0x1, -R3 ;  /* 0x0000000148487824 */ /* 0x020fe200078e0a03 */
[----:B------:R-:W-:Y:S01]  /*0f40*/  PLOP3.LUT P0, PT, PT, PT, PT, 0x80, 0x0 ;  /* 0x000000000000781c */ /* 0x000fe20003f0f070 */
[----:B------:R-:W-:Y:S01]  /*0f50*/  IMAD.MOV.U32 R23, RZ, RZ, R45 ;  /* 0x000000ffff177224 */ /* 0x000fe200078e002d */
[----:B------:R-:W-:Y:S01]  /*0f60*/  CS2R R20, SRZ ;  /* 0x0000000000147805 */ /* 0x000fe2000001ff00 */
[C---:B------:R-:W-:Y:S01]  /*0f70*/  VIADD R0, R72.reuse, 0x5f ;  /* 0x0000005f48007836 */ /* 0x040fe20000000000 */
[----:B------:R-:W-:Y:S01]  /*0f80*/  ISETP.GE.AND P1, PT, R72, 0x1, PT ;  /* 0x000000014800780c */ /* 0x000fe20003f26270 */
[----:B------:R-:W-:Y:S01]  /*0f90*/  IMAD.MOV.U32 R22, RZ, RZ, R46 ;  /* 0x000000ffff167224 */ /* 0x000fe200078e002e */
[----:B------:R-:W-:Y:S01]  /*0fa0*/  CS2R R86, SRZ ;  /* 0x0000000000567805 */ /* 0x000fe2000001ff00 */
[----:B------:R-:W-:Y:S01]  /*0fb0*/  IMAD.HI R0, R0, 0x2aaaaaab, RZ ;  /* 0x2aaaaaab00007827 */ /* 0x000fe200078e02ff */
[----:B------:R-:W-:Y:S02]  /*0fc0*/  CS2R R84, SRZ ;  /* 0x0000000000547805 */ /* 0x000fe4000001ff00 */
[----:B------:R-:W-:-:S02]  /*0fd0*/  CS2R R82, SRZ ;  /* 0x0000000000527805 */ /* 0x000fc4000001ff00 */
[----:B------:R-:W-:Y:S02]  /*0fe0*/  CS2R R80, SRZ ;  /* 0x0000000000507805 */ /* 0x000fe4000001ff00 */
[----:B------:R-:W-:Y:S02]  /*0ff0*/  CS2R R78, SRZ ;  /* 0x00000000004e7805 */ /* 0x000fe4000001ff00 */
[----:B------:R-:W-:Y:S02]  /*1000*/  SHF.R.U32.HI R3, RZ, 0x1f, R0 ;  /* 0x0000001fff037819 */ /* 0x000fe40000011600 */
[----:B------:R-:W-:Y:S02]  /*1010*/  CS2R R76, SRZ ;  /* 0x00000000004c7805 */ /* 0x000fe4000001ff00 */
[----:B------:R-:W-:Y:S02]  /*1020*/  CS2R R74, SRZ ;  /* 0x00000000004a7805 */ /* 0x000fe4000001ff00 */
[----:B------:R-:W-:-:S02]  /*1030*/  MOV R73, RZ ;  /* 0x000000ff00497202 */ /* 0x000fc40000000f00 */
[----:B------:R-:W-:Y:S02]  /*1040*/  CS2R R36, SRZ ;  /* 0x0000000000247805 */ /* 0x000fe4000001ff00 */
[----:B------:R-:W-:Y:S02]  /*1050*/  LEA.HI.SX32 R88, R0, R3, 0x1c ;  /* 0x0000000300587211 */ /* 0x000fe400078fe2ff */
[----:B------:R-:W-:Y:S01]  /*1060*/  CS2R R34, SRZ ;  /* 0x0000000000227805 */ /* 0x000fe2000001ff00 */
[----:B------:R-:W-:Y:S01]  /*1070*/  IMAD.MOV.U32 R70, RZ, RZ, RZ ;  /* 0x000000ffff467224 */ /* 0x000fe200078e00ff */
[----:B------:R-:W-:Y:S02]  /*1080*/  CS2R R68, SRZ ;  /* 0x0000000000447805 */ /* 0x000fe4000001ff00 */
[----:B------:R-:W-:Y:S01]  /*1090*/  CS2R R32, SRZ ;  /* 0x0000000000207805 */ /* 0x000fe2000001ff00 */
[----:B------:R-:W-:Y:S01]  /*10a0*/  IMAD.MOV.U32 R66, RZ, RZ, RZ ;  /* 0x000000ffff427224 */ /* 0x000fe200078e00ff */
[----:B------:R-:W-:Y:S01]  /*10b0*/  CS2R R62, SRZ ;  /* 0x00000000003e7805 */ /* 0x000fe2000001ff00 */
[----:B------:R-:W-:Y:S01]  /*10c0*/  IMAD.MOV.U32 R3, RZ, RZ, RZ ;  /* 0x000000ffff037224 */ /* 0x000fe200078e00ff */
        /* <DEDUP_REMOVED lines=8> */
[----:B------:R-:W-:Y:S01]  /*1150*/  CS2R R42, SRZ ;  /* 0x00000000002a7805 */ /* 0x000fe2000001ff00 */
[----:B------:R-:W-:Y:S01]  /*1160*/  IMAD.MOV.U32 R89, RZ, RZ, RZ ;  /* 0x000000ffff597224 */ /* 0x000fe200078e00ff */
[----:B------:R-:W-:Y:S02]  /*1170*/  CS2R R90, SRZ ;  /* 0x00000000005a7805 */ /* 0x000fe4000001ff00 */
[----:B------:R-:W-:Y:S02]  /*1180*/  CS2R R38, SRZ ;  /* 0x0000000000267805 */ /* 0x000fe4000001ff00 */
[----:B------:R-:W-:Y:S02]  /*1190*/  CS2R R92, SRZ ;  /* 0x00000000005c7805 */ /* 0x000fe4000001ff00 */
[----:B------:R-:W-:-:S02]  /*11a0*/  CS2R R64, SRZ ;  /* 0x0000000000407805 */ /* 0x000fc4000001ff00 */
[----:B------:R-:W-:Y:S02]  /*11b0*/  CS2R R94, SRZ ;  /* 0x00000000005e7805 */ /* 0x000fe4000001ff00 */
[----:B0-----:R-:W-:Y:S01]  /*11c0*/  CS2R R6, SRZ ;  /* 0x0000000000067805 */ /* 0x001fe2000001ff00 */
[----:B------:R-:W-:Y:S01]  /*11d0*/  IMAD.MOV.U32 R30, RZ, RZ, RZ ;  /* 0x000000ffff1e7224 */ /* 0x000fe200078e00ff */
[----:B------:R-:W-:Y:S01]  /*11e0*/  MOV R8, RZ ;  /* 0x000000ff00087202 */ /* 0x000fe20000000f00 */
[----:B------:R-:W-:Y:S02]  /*11f0*/  IMAD.MOV.U32 R97, RZ, RZ, RZ ;  /* 0x000000ffff617224 */ /* 0x000fe400078e00ff */
[----:B------:R-:W-:Y:S02]  /*1200*/  IMAD.MOV.U32 R10, RZ, RZ, RZ ;  /* 0x000000ffff0a7224 */ /* 0x000fe400078e00ff */
[----:B------:R-:W-:Y:S01]  /*1210*/  IMAD.MOV.U32 R99, RZ, RZ, RZ ;  /* 0x000000ffff637224 */ /* 0x000fe200078e00ff */
[----:B------:R-:W-:Y:S06]  /*1220*/  @!P1 BRA `(.L_x_190) ;  /* 0x0000004800f49947 */ /* 0x000fec0003800000 */
[----:B------:R-:W0:Y:S01]  /*1230*/  SHFL.IDX PT, R0, R164, RZ, 0x1f ;  /* 0x00001fffa4007589 */ /* 0x000e2200000e0000 */
[----:B------:R-:W1:Y:S01]  /*1240*/  S2UR UR39, SR_CgaCtaId ;  /* 0x00000000002779c3 */ /* 0x000e620000008800 */
[----:B------:R-:W-:Y:S01]  /*1250*/  UMOV UR6, 0x400 ;  /* 0x0000040000067882 */ /* 0x000fe20000000000 */
[----:B0-----:R-:W-:Y:S01]  /*1260*/  R2UR UR4, R0 ;  /* 0x00000000000472ca */ /* 0x001fe200000e0000 */
[----:B-1----:R-:W-:-:S04]  /*1270*/  ULEA UR38, UR39, UR6, 0x18 ;  /* 0x0000000627267291 */ /* 0x002fc8000f8ec03f */
[----:B------:R-:W-:-:S04]  /*1280*/  UIADD3 UR6, UR38, 0xc400, URZ ;  /* 0x0000c40026067890 */ /* 0x000fc8000fffe03f */
[----:B------:R-:W-:-:S04]  /*1290*/  ULOP3.LUT UP0, URZ, UR6, 0x1bf, URZ, 0xc0, !UPT ;  /* 0x000001bf063f7892 */ /* 0x000fc8000f80c03f */
[----:B------:R-:W-:Y:S02]  /*12a0*/  ULEA.HI UR5, UR4, UR4, URZ, 0x1 ;  /* 0x0000000404057291 */ /* 0x000fe4000f8f083f */
[----:B------:R-:W-:Y:S02]  /*12b0*/  PLOP3.LUT P0, PT, PT, PT, UP0, 0x80, 0x0 ;  /* 0x000000000000781c */ /* 0x000fe40003f0f008 */
[----:B------:R-:W-:-:S04]  /*12c0*/  ULOP3.LUT UR5, UR5, 0x1e, URZ, 0xc0, !UPT ;  /* 0x0000001e05057892 */ /* 0x000fc8000f8ec03f */
[----:B------:R-:W-:-:S04]  /*12d0*/  UIADD3 UR5, UR4, -UR5, URZ ;  /* 0x8000000504057290 */ /* 0x000fc8000fffe03f */
[----:B------:R-:W-:-:S04]  /*12e0*/  ULEA UR5, UR5, UR6, 0xd ;  /* 0x0000000605057291 */ /* 0x000fc8000f8e683f */
[----:B------:R-:W-:-:S04]  /*12f0*/  USHF.R.U32.HI UR5, URZ, 0x4, UR5 ;  /* 0x000000043f057899 */ /* 0x000fc80008011605 */
[----:B------:R-:W-:Y:S01]  /*1300*/  ULOP3.LUT UR52, UR5, 0x3fff, URZ, 0xc0, !UPT ;  /* 0x00003fff05347892 */ /* 0x000fe2000f8ec03f */
[----:B------:R-:W-:Y:S11]  /*1310*/  @!P0 BRA `(.L_x_191) ;  /* 0x0000000000408947 */ /* 0x000ff60003800000 */
        /* <DEDUP_REMOVED lines=16> */
.L_x_191:
[----:B------:R-:W-:Y:S02]  /*1420*/  LEA.HI R0, R162, R162, RZ, 0x1 ;  /* 0x000000a2a2007211 */ /* 0x000fe400078f08ff */
[----:B------:R-:W-:Y:S02]  /*1430*/  ISETP.NE.AND P0, PT, R16, 0x3, PT ;  /* 0x000000031000780c */ /* 0x000fe40003f05270 */
[----:B------:R-:W-:-:S05]  /*1440*/  LOP3.LUT R3, R0, 0xfffffffe, RZ, 0xc0, !PT ;  /* 0xfffffffe00037812 */ /* 0x000fca00078ec0ff */
[----:B------:R-:W-:-:S05]  /*1450*/  IMAD.IADD R0, R162, 0x1, -R3 ;  /* 0x00000001a2007824 */ /* 0x000fca00078e0a03 */
[----:B------:R-:W-:-:S04]  /*1460*/  SHF.L.U32 R0, R0, 0x1f, RZ ;  /* 0x0000001f00007819 */ /* 0x000fc800000006ff */
[----:B------:R-:W0:Y:S02]  /*1470*/  SYNCS.PHASECHK.TRANS64.TRYWAIT P1, [UR38+0x2a800], R0 ;  /* 0x02a80000ff0075a7 */ /* 0x000e240008020166 */
[----:B0-----:R-:W-:Y:S05]  /*1480*/  @!P1 BRA `(.L_x_192) ;  /* 0x000000bc003c9947 */ /* 0x001fea0003800000 */
.L_x_321:
[----:B------:R-:W-:Y:S05]  /*1490*/  @!P0 BRA `(.L_x_193) ;  /* 0x0000000000048947 */ /* 0x000fea0003800000 */
[----:B------:R-:W-:Y:S01]  /*14a0*/  BPT.TRAP 0x1 ;  /* 0x000000040000795c */ /* 0x000fe20000300000 */
.L_x_193:
[----:B------:R-:W-:Y:S02]  /*14b0*/  IMAD.U32 R4, RZ, RZ, UR37 ;  /* 0x00000025ff047e24 */ /* 0x000fe4000f8e00ff */
[----:B0-----:R-:W-:-:S03]  /*14c0*/  IMAD.U32 R3, RZ, RZ, UR36 ;  /* 0x00000024ff037e24 */ /* 0x001fc6000f8e00ff */
[----:B------:R-:W-:Y:S02]  /*14d0*/  LEA R4, R4, UR38, 0x3 ;  /* 0x0000002604047c11 */ /* 0x000fe4000f8e18ff */
[----:B------:R-:W-:-:S04]  /*14e0*/  SHF.L.U32 R3, R3, 0x1f, RZ ;  /* 0x0000001f03037819 */ /* 0x000fc800000006ff */
[----:B------:R0:W1:Y:S01]  /*14f0*/  SYNCS.PHASECHK.TRANS64.TRYWAIT P1, [R4+URZ+0x2a830], R3 ;  /* 0x02a83003040075a7 */ /* 0x000062000802017f */
[----:B------:R-:W-:Y:S05]  /*1500*/  @!P0 BRA `(.L_x_194) ;  /* 0x0000000000048947 */ /* 0x000fea0003800000 */
[----:B------:R-:W-:Y:S01]  /*1510*/  BPT.TRAP 0x1 ;  /* 0x000000040000795c */ /* 0x000fe20000300000 */
.L_x_194:
[----:B------:R-:W-:Y:S01]  /*1520*/  IMAD.MOV.U32 R87, RZ, RZ, RZ ;  /* 0x000000ffff577224 */ /* 0x000fe200078e00ff */
[----:B-1----:R-:W-:Y:S06]  /*1530*/  @P1 BRA `(.L_x_195) ;  /* 0x0000000000081947 */ /* 0x002fec0003800000 */
[----:B------:R-:W1:Y:S02]  /*1540*/  SYNCS.PHASECHK.TRANS64.TRYWAIT P1, [R4+URZ+0x2a830], R3 ;  /* 0x02a83003040075a7 */ /* 0x000e64000802017f */
[----:B-1----:R-:W-:Y:S05]  /*1550*/  @!P1 BRA `(.L_x_196) ;  /* 0x000000bc00209947 */ /* 0x002fea0003800000 */
.L_x_195:
        /* <DEDUP_REMOVED lines=8> */
[----:B------:R-:W-:Y:S01]  /*15e0*/  UMOV UR5, 0x40000040 ;  /* 0x4000004000057882 */ /* 0x000fe20000000000 */
[----:B------:R-:W-:Y:S02]  /*15f0*/  UMOV UR7, 0x40000040 ;  /* 0x4000004000077882 */ /* 0x000fe40000000000 */
[----:B------:R-:W-:Y:S02]  /*1600*/  ULOP3.LUT UR38, UR4, 0x10000, URZ, 0xfc, !UPT ;  /* 0x0001000004267892 */ /* 0x000fe4000f8efc3f */
[----:B------:R-:W-:Y:S02]  /*1610*/  UIADD3 UR4, UR52, 0x2, URZ ;  /* 0x0000000234047890 */ /* 0x000fe4000fffe03f */
[----:B------:R-:W-:Y:S02]  /*1620*/  UIMAD UR54, UR37, 0x900, UR38 ;  /* 0x00000900253678a4 */ /* 0x000fe4000f8e0226 */
[----:B------:R-:W-:-:S02]  /*1630*/  UIADD3 UR8, UR52, 0x4, URZ ;  /* 0x0000000434087890 */ /* 0x000fc4000fffe03f */
[----:B------:R-:W-:Y:S02]  /*1640*/  UIADD3 UR6, UR54, 0x2, URZ ;  /* 0x0000000236067890 */ /* 0x000fe4000fffe03f */
[----:B------:R-:W-:Y:S01]  /*1650*/  UIADD3 UR10, UR54, 0x4, URZ ;  /* 0x00000004360a7890 */ /* 0x000fe2000fffe03f */
[----:B------:R-:W-:Y:S02]  /*1660*/  UMOV UR9, 0x40000040 ;  /* 0x4000004000097882 */ /* 0x000fe40000000000 */
        /* <DEDUP_REMOVED lines=74> */
.L_x_197:
[----:B01----:R-:W-:Y:S01]  /*1b10*/  IMAD.IADD R3, R167, 0x1, R72 ;  /* 0x00000001a7037824 */ /* 0x003fe200078e0248 */
[----:B------:R-:W-:Y:S01]  /*1b20*/  ULDC UR6, c[0x0][0x988] ;  /* 0x0002620000067ab9 */ /* 0x000fe20000000800 */
[----:B------:R-:W-:Y:S01]  /*1b30*/  P2R R14, PR, RZ, 0x1 ;  /* 0x00000001ff0e7803 */ /* 0x000fe20000000000 */
[----:B------:R-:W-:Y:S02]  /*1b40*/  IMAD.MOV.U32 R86, RZ, RZ, R87 ;  /* 0x000000ffff567224 */ /* 0x000fe400078e0057 */
        /* <DEDUP_REMOVED lines=44> */
[----:B------:R-:W-:Y:S01]  /*1e10*/  FSEL R79, R44, -INF , P2 ;  /* 0xff8000002c4f7808 */ /* 0x000fe20001000000 */
[----:B------:R-:W-:Y:S01]  /*1e20*/  IMAD.MOV.U32 R44, RZ, RZ, R87 ;  /* 0x000000ffff2c7224 */ /* 0x000fe200078e0057 */
[----:B------:R-:W-:Y:S02]  /*1e30*/  FMNMX.FTZ R0, R77, R0, !PT ;  /* 0x000000004d007209 */ /* 0x000fe40007810000 */
[----:B------:R-:W-:Y:S02]  /*1e40*/  FSEL R21, R38, -INF , P6 ;  /* 0xff80000026157808 */ /* 0x000fe40003000000 */
        /* <DEDUP_REMOVED lines=59> */
[----:B------:R-:W-:Y:S02]  /*2200*/  FMNMX.FTZ R0, R101, R0, !PT ;  /* 0x0000000065007209 */ /* 0x000fe40007810000 */
[----:B------:R-:W-:Y:S02]  /*2210*/  FSEL R63, R63, -INF , P5 ;  /* 0xff8000003f3f7808 */ /* 0x000fe40002800000 */
[----:B------:R-:W-:-:S02]  /*2220*/  FMNMX.FTZ R8, R69, R0, !PT ;  /* 0x0000000045087209 */ /* 0x000fc40007810000 */
[----:B------:R-:W-:Y:S02]  /*2230*/  MOV R0, UR6 ;  /* 0x0000000600007c02 */ /* 0x000fe40008000f00 */
[----:B------:R-:W-:Y:S01]  /*2240*/  FSEL R67, R67, -INF , P3 ;  /* 0xff80000043437808 */ /* 0x000fe20001800000 */
[----:B------:R-:W0:Y:S01]  /*2250*/  SHFL.BFLY PT, R3, R8, 0x2, 0x1f ;  /* 0x0c401f0008037f89 */ /* 0x000e2200000e0000 */
[----:B------:R-:W-:Y:S02]  /*2260*/  FSEL R71, R71, -INF , P1 ;  /* 0xff80000047477808 */ /* 0x000fe40000800000 */
[----:B------:R-:W-:-:S13]  /*2270*/  R2UR UR6, R4 ;  /* 0x00000000040672ca */ /* 0x000fda00000e0000 */
[----:B------:R-:W-:-:S04]  /*2280*/  UIADD3 UR6, UR6, 0x2a840, URZ ;  /* 0x0002a84006067890 */ /* 0x000fc8000fffe03f */
[----:B------:R-:W-:Y:S01]  /*2290*/  UPRMT UR6, UR39, 0x654, UR6 ;  /* 0x0000065427067896 */ /* 0x000fe20008000006 */
[----:B0-----:R-:W-:-:S05]  /*22a0*/  FMNMX.FTZ R10, R8, R3, !PT ;  /* 0x00000003080a7209 */ /* 0x001fca0007810000 */
[----:B------:R-:W0:Y:S03]  /*22b0*/  SHFL.BFLY PT, R3, R10, 0x1, 0x1f ;  /* 0x0c201f000a037f89 */ /* 0x000e2600000e0000 */
[----:B------:R-:W-:Y:S01]  /*22c0*/  SYNCS.ARRIVE.TRANS64.RED.A1T0 RZ, [UR6], RZ ;  /* 0x000000ffffff79a7 */ /* 0x000fe20008100406 */
        /* <DEDUP_REMOVED lines=70> */
[----:B------:R-:W-:Y:S02]  /*2730*/  FMNMX.FTZ R6, R71, R6, !PT ;  /* 0x0000000647067209 */ /* 0x000fe40007810000 */
[----:B--2---:R-:W-:-:S03]  /*2740*/  MOV R77, R87 ;  /* 0x00000057004d7202 */ /* 0x004fc60000000f00 */
[----:B------:R-:W2:Y:S02]  /*2750*/  SHFL.BFLY PT, R5, R6, 0x2, 0x1f ;  /* 0x0c401f0006057f89 */ /* 0x000ea400000e0000 */
[----:B------:R3:W-:Y:S08]  /*2760*/  MUFU.EX2 R146, R81 ;  /* 0x0000005100927308 */ /* 0x0007f00000000800 */
[----:B------:R-:W-:Y:S01]  /*2770*/  MUFU.EX2 R83, R83 ;  /* 0x0000005300537308 */ /* 0x000fe20000000800 */
[----:B---3--:R-:W-:-:S07]  /*2780*/  IMAD.MOV.U32 R81, RZ, RZ, R87 ;  /* 0x000000ffff517224 */ /* 0x008fce00078e0057 */
[----:B------:R3:W-:Y:S01]  /*2790*/  MUFU.EX2 R148, R85 ;  /* 0x0000005500947308 */ /* 0x0007e20000000800 */
[----:B--2---:R-:W-:-:S07]  /*27a0*/  FMNMX.FTZ R8, R6, R5, !PT ;  /* 0x0000000506087209 */ /* 0x004fce0007810000 */
[----:B------:R-:W-:Y:S01]  /*27b0*/  MUFU.EX2 R89, R89 ;  /* 0x0000005900597308 */ /* 0x000fe20000000800 */
[----:B---3--:R-:W-:Y:S01]  /*27c0*/  IMAD.MOV.U32 R85, RZ, RZ, R87 ;  /* 0x000000ffff557224 */ /* 0x008fe200078e0057 */
[----:B------:R-:W2:Y:S06]  /*27d0*/  SHFL.BFLY PT, R5, R8, 0x1, 0x1f ;  /* 0x0c201f0008057f89 */ /* 0x000eac00000e0000 */
[----:B------:R-:W-:Y:S08]  /*27e0*/  MUFU.EX2 R150, R91 ;  /* 0x0000005b00967308 */ /* 0x000ff00000000800 */
[----:B------:R-:W-:Y:S08]  /*27f0*/  MUFU.EX2 R93, R93 ;  /* 0x0000005d005d7308 */ /* 0x000ff00000000800 */
[----:B------:R-:W-:Y:S01]  /*2800*/  MUFU.EX2 R152, R95 ;  /* 0x0000005f00987308 */ /* 0x000fe20000000800 */
[----:B--2---:R-:W-:-:S04]  /*2810*/  FMNMX.FTZ R5, R8, R5, !PT ;  /* 0x0000000508057209 */ /* 0x004fc80007810000 */
[C---:B------:R-:W-:Y:S01]  /*2820*/  FSETP.NEU.FTZ.AND P1, PT, R5.reuse, -INF , PT ;  /* 0xff8000000500780b */ /* 0x040fe20003f3d000 */
[-C--:B------:R-:W-:Y:S02]  /*2830*/  FMUL.FTZ R6, R5, R0.reuse ;  /* 0x0000000005067220 */ /* 0x080fe40000410000 */
[----:B------:R-:W-:Y:S03]  /*2840*/  MUFU.EX2 R97, R97 ;  /* 0x0000006100617308 */ /* 0x000fe60000000800 */
[----:B------:R-:W-:Y:S02]  /*2850*/  FSEL R6, R6, RZ, P1 ;  /* 0x000000ff06067208 */ /* 0x000fe40000800000 */
[----:B------:R-:W-:Y:S01]  /*2860*/  ISETP.GE.AND P1, PT, R72, 0x61, PT ;  /* 0x000000614800780c */ /* 0x000fe20003f26270 */
[----:B------:R-:W-:Y:S02]  /*2870*/  IMAD.MOV.U32 R72, RZ, RZ, R87 ;  /* 0x000000ffff487224 */ /* 0x000fe400078e0057 */
        /* <DEDUP_REMOVED lines=43> */
[----:B0-----:R-:W-:Y:S02]  /*2b30*/  FADD.FTZ R31, R73, R32 ;  /* 0x00000020491f7221 */ /* 0x001fe40000010000 */
        /* <DEDUP_REMOVED lines=12> */
[----:B------:R-:W-:Y:S01]  /*2c00*/  IMAD.MOV.U32 R75, RZ, RZ, R87 ;  /* 0x000000ffff4b7224 */ /* 0x000fe200078e0057 */
[----:B0-----:R-:W-:Y:S01]  /*2c10*/  MOV R35, R87 ;  /* 0x0000005700237202 */ /* 0x001fe20000000f00 */
[----:B------:R-:W-:-:S02]  /*2c20*/  FADD.FTZ R31, R79, R34 ;  /* 0x000000224f1f7221 */ /* 0x000fc40000010000 */
[----:B------:R0:W2:Y:S01]  /*2c30*/  MUFU.EX2 R20, R39 ;  /* 0x0000002700147308 */ /* 0x0000a20000000800 */
[----:B---3--:R-:W-:Y:S01]  /*2c40*/  FADD.FTZ R32, R14, R27 ;  /* 0x0000001b0e207221 */ /* 0x008fe20000010000 */
[C---:B------:R-:W-:Y:S01]  /*2c50*/  FADD.FTZ R34, R146.reuse, R31 ;  /* 0x0000001f92227221 */ /* 0x040fe20000010000 */
[----:B------:R-:W-:Y:S01]  /*2c60*/  F2FP.BF16.F32.PACK_AB R146, R146, R79 ;  /* 0x0000004f9292723e */ /* 0x000fe200000010ff */
[----:B------:R-:W-:Y:S01]  /*2c70*/  IMAD.MOV.U32 R79, RZ, RZ, R87 ;  /* 0x000000ffff4f7224 */ /* 0x000fe200078e0057 */
[----:B------:R-:W-:Y:S01]  /*2c80*/  F2FP.BF16.F32.PACK_AB R141, R14, R13 ;  /* 0x0000000d0e8d723e */ /* 0x000fe200000010ff */
[----:B------:R-:W-:Y:S02]  /*2c90*/  FADD.FTZ R31, R83, R34 ;  /* 0x00000022531f7221 */ /* 0x000fe40000010000 */
[----:B------:R-:W3:Y:S01]  /*2ca0*/  MUFU.EX2 R41, R41 ;  /* 0x0000002900297308 */ /* 0x000ee20000000800 */
[----:B-1----:R-:W-:Y:S01]  /*2cb0*/  FADD.FTZ R27, R21, R32 ;  /* 0x00000020151b7221 */ /* 0x002fe20000010000 */
[C---:B------:R-:W-:Y:S01]  /*2cc0*/  FADD.FTZ R34, R148.reuse, R31 ;  /* 0x0000001f94227221 */ /* 0x040fe20000010000 */
[----:B------:R-:W-:Y:S01]  /*2cd0*/  F2FP.BF16.F32.PACK_AB R148, R148, R83 ;  /* 0x000000539494723e */ /* 0x000fe200000010ff */
[----:B0-----:R-:W-:Y:S01]  /*2ce0*/  IMAD.MOV.U32 R39, RZ, RZ, R87 ;  /* 0x000000ffff277224 */ /* 0x001fe200078e0057 */
[----:B------:R-:W-:Y:S01]  /*2cf0*/  MOV R83, R87 ;  /* 0x0000005700537202 */ /* 0x000fe20000000f00 */
[----:B------:R-:W-:-:S02]  /*2d00*/  FADD.FTZ R31, R89, R34 ;  /* 0x00000022591f7221 */ /* 0x000fc40000010000 */
[----:B------:R0:W1:Y:S01]  /*2d10*/  MUFU.EX2 R24, R43 ;  /* 0x0000002b00187308 */ /* 0x0000620000000800 */
[----:B--2---:R-:W-:Y:S01]  /*2d20*/  FADD.FTZ R32, R20, R27 ;  /* 0x0000001b14207221 */ /* 0x004fe20000010000 */
[C---:B------:R-:W-:Y:S01]  /*2d30*/  FADD.FTZ R36, R150.reuse, R31 ;  /* 0x0000001f96247221 */ /* 0x040fe20000010000 */
[----:B------:R-:W-:Y:S02]  /*2d40*/  F2FP.BF16.F32.PACK_AB R150, R150, R89 ;  /* 0x000000599696723e */ /* 0x000fe400000010ff */
[----:B------:R-:W-:Y:S01]  /*2d50*/  F2FP.BF16.F32.PACK_AB R143, R20, R21 ;  /* 0x00000015148f723e */ /* 0x000fe200000010ff */
[----:B------:R-:W-:Y:S02]  /*2d60*/  FADD.FTZ R31, R93, R36 ;  /* 0x000000245d1f7221 */ /* 0x000fe40000010000 */
[----:B------:R-:W2:Y:S01]  /*2d70*/  MUFU.EX2 R45, R45 ;  /* 0x0000002d002d7308 */ /* 0x000ea20000000800 */
[----:B---3--:R-:W-:Y:S01]  /*2d80*/  FADD.FTZ R27, R41, R32 ;  /* 0x00000020291b7221 */ /* 0x008fe20000010000 */
[----:B0-----:R-:W-:-:S06]  /*2d90*/  IMAD.MOV.U32 R43, RZ, RZ, R87 ;  /* 0x000000ffff2b7224 */ /* 0x001fcc00078e0057 */
[----:B------:R0:W3:Y:S01]  /*2da0*/  MUFU.EX2 R26, R47 ;  /* 0x0000002f001a7308 */ /* 0x0000e20000000800 */
[C---:B-1----:R-:W-:Y:S01]  /*2db0*/  FADD.FTZ R32, R24.reuse, R27 ;  /* 0x0000001b18207221 */ /* 0x042fe20000010000 */
[----:B------:R-:W-:Y:S01]  /*2dc0*/  F2FP.BF16.F32.PACK_AB R145, R24, R41 ;  /* 0x000000291891723e */ /* 0x000fe200000010ff */
[----:B------:R-:W-:Y:S01]  /*2dd0*/  IMAD.MOV.U32 R24, RZ, RZ, R87 ;  /* 0x000000ffff187224 */ /* 0x000fe200078e0057 */
[----:B------:R-:W-:-:S04]  /*2de0*/  MOV R41, R87 ;  /* 0x0000005700297202 */ /* 0x000fc80000000f00 */
[----:B------:R-:W1:Y:S01]  /*2df0*/  MUFU.EX2 R49, R49 ;  /* 0x0000003100317308 */ /* 0x000e620000000800 */
[----:B--2---:R-:W-:Y:S01]  /*2e00*/  FADD.FTZ R27, R45, R32 ;  /* 0x000000202d1b7221 */ /* 0x004fe20000010000 */
[----:B0-----:R-:W-:-:S06]  /*2e10*/  MOV R47, R87 ;  /* 0x00000057002f7202 */ /* 0x001fcc0000000f00 */
[----:B------:R0:W2:Y:S01]  /*2e20*/  MUFU.EX2 R28, R51 ;  /* 0x00000033001c7308 */ /* 0x0000a20000000800 */
[C---:B---3--:R-:W-:Y:S01]  /*2e30*/  FADD.FTZ R34, R26.reuse, R27 ;  /* 0x0000001b1a227221 */ /* 0x048fe20000010000 */
[----:B------:R-:W-:Y:S01]  /*2e40*/  F2FP.BF16.F32.PACK_AB R147, R26, R45 ;  /* 0x0000002d1a93723e */ /* 0x000fe200000010ff */
[--C-:B------:R-:W-:Y:S02]  /*2e50*/  IMAD.MOV.U32 R45, RZ, RZ, R87.reuse ;  /* 0x000000ffff2d7224 */ /* 0x100fe400078e0057 */
[----:B------:R-:W-:-:S03]  /*2e60*/  IMAD.MOV.U32 R26, RZ, RZ, R87 ;  /* 0x000000ffff1a7224 */ /* 0x000fc600078e0057 */
        /* <DEDUP_REMOVED lines=19> */
[----:B------:R-:W-:Y:S01]  /*2fa0*/  F2FP.BF16.F32.PACK_AB R151, R30, R53 ;  /* 0x000000351e97723e */ /* 0x000fe200000010ff */
[----:B------:R-:W-:Y:S01]  /*2fb0*/  IMAD.MOV.U32 R30, RZ, RZ, R87 ;  /* 0x000000ffff1e7224 */ /* 0x000fe200078e0057 */
[----:B------:R-:W-:-:S04]  /*2fc0*/  MOV R53, R87 ;  /* 0x0000005700357202 */ /* 0x000fc80000000f00 */
[----:B------:R1:W3:Y:S01]  /*2fd0*/  MUFU.EX2 R4, R59 ;  /* 0x0000003b00047308 */ /* 0x0002e20000000800 */
[----:B--2---:R-:W-:-:S07]  /*2fe0*/  FADD.FTZ R27, R57, R6 ;  /* 0x00000006391b7221 */ /* 0x004fce0000010000 */
[----:B------:R2:W4:Y:S01]  /*2ff0*/  MUFU.EX2 R156, R65 ;  /* 0x00000041009c7308 */ /* 0x0005220000000800 */
[----:B0-----:R-:W-:Y:S01]  /*3000*/  FADD.FTZ R29, R99, R36 ;  /* 0x00000024631d7221 */ /* 0x001fe20000010000 */
[----:B-1----:R-:W-:-:S06]  /*3010*/  MOV R59, R87 ;  /* 0x00000057003b7202 */ /* 0x002fcc0000000f00 */
[----:B------:R-:W0:Y:S01]  /*3020*/  MUFU.EX2 R11, R11 ;  /* 0x0000000b000b7308 */ /* 0x000e220000000800 */
[C---:B---3--:R-:W-:Y:S01]  /*3030*/  FADD.FTZ R6, R4.reuse, R27 ;  /* 0x0000001b04067221 */ /* 0x048fe20000010000 */
[----:B------:R-:W-:Y:S01]  /*3040*/  F2FP.BF16.F32.PACK_AB R153, R4, R57 ;  /* 0x000000390499723e */ /* 0x000fe200000010ff */
[----:B------:R-:W-:Y:S01]  /*3050*/  IMAD.MOV.U32 R57, RZ, RZ, R87 ;  /* 0x000000ffff397224 */ /* 0x000fe200078e0057 */
[----:B--2---:R-:W-:-:S04]  /*3060*/  MOV R65, R87 ;  /* 0x0000005700417202 */ /* 0x004fc80000000f00 */
[----:B------:R-:W1:Y:S01]  /*3070*/  MUFU.EX2 R101, R101 ;  /* 0x0000006500657308 */ /* 0x000e620000000800 */
[C---:B----4-:R-:W-:Y:S01]  /*3080*/  FADD.FTZ R36, R156.reuse, R29 ;  /* 0x0000001d9c247221 */ /* 0x050fe20000010000 */
[----:B------:R-:W-:-:S06]  /*3090*/  F2FP.BF16.F32.PACK_AB R156, R156, R99 ;  /* 0x000000639c9c723e */ /* 0x000fcc00000010ff */
[----:B------:R2:W3:Y:S01]  /*30a0*/  MUFU.EX2 R32, R63 ;  /* 0x0000003f00207308 */ /* 0x0004e20000000800 */
[----:B0-----:R-:W-:-:S07]  /*30b0*/  FADD.FTZ R27, R11, R6 ;  /* 0x000000060b1b7221 */ /* 0x001fce0000010000 */
[----:B------:R-:W0:Y:S01]  /*30c0*/  MUFU.EX2 R15, R15 ;  /* 0x0000000f000f7308 */ /* 0x000e220000000800 */
[----:B-1----:R-:W-:Y:S01]  /*30d0*/  FADD.FTZ R29, R101, R36 ;  /* 0x00000024651d7221 */ /* 0x002fe20000010000 */
[----:B--2---:R-:W-:-:S06]  /*30e0*/  IMAD.MOV.U32 R63, RZ, RZ, R87 ;  /* 0x000000ffff3f7224 */ /* 0x004fcc00078e0057 */
[----:B------:R1:W2:Y:S01]  /*30f0*/  MUFU.EX2 R34, R67 ;  /* 0x0000004300227308 */ /* 0x0002a20000000800 */
[C---:B---3--:R-:W-:Y:S01]  /*3100*/  FADD.FTZ R38, R32.reuse, R27 ;  /* 0x0000001b20267221 */ /* 0x048fe20000010000 */
[----:B------:R-:W-:Y:S01]  /*3110*/  F2FP.BF16.F32.PACK_AB R155, R32, R11 ;  /* 0x0000000b209b723e */ /* 0x000fe200000010ff */
[--C-:B------:R-:W-:Y:S02]  /*3120*/  IMAD.MOV.U32 R32, RZ, RZ, R87.reuse ;  /* 0x000000ffff207224 */ /* 0x100fe400078e0057 */
[----:B------:R-:W-:-:S03]  /*3130*/  IMAD.MOV.U32 R27, RZ, RZ, R87 ;  /* 0x000000ffff1b7224 */ /* 0x000fc600078e0057 */
[----:B------:R-:W3:Y:S01]  /*3140*/  MUFU.EX2 R25, R25 ;  /* 0x0000001900197308 */ /* 0x000ee20000000800 */
[----:B0-----:R-:W-:Y:S01]  /*3150*/  FADD.FTZ R7, R15, R38 ;  /* 0x000000260f077221 */ /* 0x001fe20000010000 */
[--C-:B-1----:R-:W-:Y:S02]  /*3160*/  IMAD.MOV.U32 R67, RZ, RZ, R87.reuse ;  /* 0x000000ffff437224 */ /* 0x102fe400078e0057 */
[----:B------:R-:W-:-:S04]  /*3170*/  IMAD.MOV.U32 R38, RZ, RZ, R87 ;  /* 0x000000ffff267224 */ /* 0x000fc800078e0057 */
[----:B------:R-:W0:Y:S01]  /*3180*/  MUFU.EX2 R12, R12 ;  /* 0x0000000c000c7308 */ /* 0x000e220000000800 */
[C---:B--2---:R-:W-:Y:S01]  /*3190*/  FADD.FTZ R8, R34.reuse, R7 ;  /* 0x0000000722087221 */ /* 0x044fe20000010000 */
[----:B------:R-:W-:Y:S01]  /*31a0*/  F2FP.BF16.F32.PACK_AB R157, R34, R15 ;  /* 0x0000000f229d723e */ /* 0x000fe200000010ff */
[----:B------:R-:W-:-:S05]  /*31b0*/  IMAD.MOV.U32 R34, RZ, RZ, R87 ;  /* 0x000000ffff227224 */ /* 0x000fca00078e0057 */
[----:B------:R1:W2:Y:S01]  /*31c0*/  MUFU.EX2 R36, R71 ;  /* 0x0000004700247308 */ /* 0x0002a20000000800 */
[----:B---3--:R-:W-:Y:S01]  /*31d0*/  FADD.FTZ R7, R25, R8 ;  /* 0x0000000819077221 */ /* 0x008fe20000010000 */
[C---:B0-----:R-:W-:Y:S01]  /*31e0*/  FADD.FTZ R6, R12.reuse, R29 ;  /* 0x0000001d0c067221 */ /* 0x041fe20000010000 */
[----:B------:R-:W-:Y:S02]  /*31f0*/  F2FP.BF16.F32.PACK_AB R158, R12, R101 ;  /* 0x000000650c9e723e */ /* 0x000fe400000010ff */
[-C--:B-1----:R-:W-:Y:S02]  /*3200*/  MOV R71, R87.reuse ;  /* 0x0000005700477202 */ /* 0x082fe40000000f00 */
[----:B------:R-:W-:Y:S01]  /*3210*/  MOV R29, R87 ;  /* 0x00000057001d7202 */ /* 0x000fe20000000f00 */
[C---:B--2---:R-:W-:Y:S01]  /*3220*/  FADD.FTZ R4, R36.reuse, R7 ;  /* 0x0000000724047221 */ /* 0x044fe20000010000 */
[----:B------:R-:W-:Y:S01]  /*3230*/  F2FP.BF16.F32.PACK_AB R159, R36, R25 ;  /* 0x00000019249f723e */ /* 0x000fe200000010ff */
[----:B------:R-:W-:-:S02]  /*3240*/  IMAD.MOV.U32 R7, RZ, RZ, 0x3f800000 ;  /* 0x3f800000ff077424 */ /* 0x000fc400078e00ff */
[--C-:B------:R-:W-:Y:S02]  /*3250*/  IMAD.MOV.U32 R36, RZ, RZ, R87.reuse ;  /* 0x000000ffff247224 */ /* 0x100fe400078e0057 */
[----:B------:R-:W-:Y:S01]  /*3260*/  IMAD.MOV.U32 R25, RZ, RZ, R87 ;  /* 0x000000ffff197224 */ /* 0x000fe200078e0057 */
[----:B------:R-:W-:Y:S06]  /*3270*/  @!P1 BRA `(.L_x_198) ;  /* 0x0000001c00749947 */ /* 0x000fec0003800000 */
[----:B------:R-:W-:Y:S01]  /*3280*/  IADD3 R8, R88, -0x2, RZ ;  /* 0xfffffffe58087810 */ /* 0x000fe20007ffe0ff */
[----:B------:R-:W-:Y:S01]  /*3290*/  IMAD.MOV.U32 R10, RZ, RZ, R5 ;  /* 0x000000ffff0a7224 */ /* 0x000fe200078e0005 */
[----:B------:R-:W-:Y:S01]  /*32a0*/  CS2R R86, SRZ ;  /* 0x0000000000567805 */ /* 0x000fe2000001ff00 */
[----:B------:R-:W-:Y:S01]  /*32b0*/  IMAD.MOV.U32 R11, RZ, RZ, R3 ;  /* 0x000000ffff0b7224 */ /* 0x000fe200078e0003 */
[----:B------:R-:W-:Y:S01]  /*32c0*/  CS2R R82, SRZ ;  /* 0x0000000000527805 */ /* 0x000fe2000001ff00 */
[----:B------:R-:W-:Y:S01]  /*32d0*/  IMAD.MOV.U32 R7, RZ, RZ, 0x3f800000 ;  /* 0x3f800000ff077424 */ /* 0x000fe200078e00ff */
        /* <DEDUP_REMOVED lines=32> */
.L_x_209:
[----:B------:R-:W-:-:S04]  /*34e0*/  UISETP.NE.AND UP0, UPT, UR60, 0x1, UPT ;  /* 0x000000013c00788c */ /* 0x000fc8000bf05270 */
[----:B------:R-:W-:-:S04]  /*34f0*/  USEL UR36, URZ, 0x1, UP0 ;  /* 0x000000013f247887 */ /* 0x000fc80008000000 */
[----:B------:R-:W-:Y:S01]  /*3500*/  ULOP3.LUT UR36, UR61, UR36, URZ, 0x3c, !UPT ;  /* 0x000000243d247292 */ /* 0x000fe2000f8e3c3f */
[----:B------:R-:W-:Y:S11]  /*3510*/  @!P0 BRA `(.L_x_199) ;  /* 0x0000000000048947 */ /* 0x000ff60003800000 */
[----:B------:R-:W-:Y:S01]  /*3520*/  BPT.TRAP 0x1 ;  /* 0x000000040000795c */ /* 0x000fe20000300000 */
.L_x_199:
        /* <DEDUP_REMOVED lines=12> */
.L_x_200:
[----:B-1----:R-:W-:Y:S05]  /*35f0*/  @P1 BRA `(.L_x_201) ;  /* 0x0000000000081947 */ /* 0x002fea0003800000 */
[----:B------:R-:W1:Y:S02]  /*3600*/  SYNCS.PHASECHK.TRANS64.TRYWAIT P1, [UR59+0x2a830], R0 ;  /* 0x02a83000ff0075a7 */ /* 0x000e64000802017b */
[----:B-1----:R-:W-:Y:S05]  /*3610*/  @!P1 BRA `(.L_x_202) ;  /* 0x0000009c00049947 */ /* 0x002fea0003800000 */
.L_x_201:
[----:B------:R-:W-:Y:S01]  /*3620*/  UIMAD UR54, UR37, 0x900, UR38 ;  /* 0x00000900253678a4 */ /* 0x000fe2000f8e0226 */
[----:B------:R-:W-:Y:S01]  /*3630*/  WARPGROUP.ARRIVE ;  /* 0x00000000000079c5 */ /* 0x000fe20000000000 */
[----:B------:R-:W-:Y:S01]  /*3640*/  UMOV UR55, 0x40000040 ;  /* 0x4000004000377882 */ /* 0x000fe20000000000 */
[----:B------:R-:W-:Y:S01]  /*3650*/  UMOV UR7, 0x40000040 ;  /* 0x4000004000077882 */ /* 0x000fe20000000000 */
[----:B------:R-:W-:Y:S01]  /*3660*/  UIADD3 UR6, UR54, 0x2, URZ ;  /* 0x0000000236067890 */ /* 0x000fe2000fffe03f */
[-C--:B------:R-:W-:Y:S01]  /*3670*/  FMUL.FTZ R24, R24, R9.reuse ;  /* 0x0000000918187220 */ /* 0x080fe20000410000 */
[----:B------:R-:W-:Y:S01]  /*3680*/  UIADD3 UR10, UR54, 0x4, URZ ;  /* 0x00000004360a7890 */ /* 0x000fe2000fffe03f */
[-C--:B------:R-:W-:Y:S01]  /*3690*/  FMUL.FTZ R25, R25, R9.reuse ;  /* 0x0000000919197220 */ /* 0x080fe20000410000 */
[----:B------:R-:W-:Y:S01]  /*36a0*/  UMOV UR11, 0x40000040 ;  /* 0x40000040000b7882 */ /* 0x000fe20000000000 */
[----:B------:R-:W-:Y:S01]  /*36b0*/  HGMMA.64x96x16.F32.BF16 R88, gdesc[UR52], RZ, !UPT, gsb0 ;  /* 0x01600000345879f0 */ /* 0x000fe2000c0018ff */
        /* <DEDUP_REMOVED lines=116> */
.L_x_203:
[----:B------:R-:W-:Y:S01]  /*3e00*/  ULEA UR6, UR60, UR39, 0x3 ;  /* 0x000000273c067291 */ /* 0x000fe2000f8e183f */
[----:B01----:R-:W-:-:S05]  /*3e10*/  IMAD.U32 R0, RZ, RZ, UR61 ;  /* 0x0000003dff007e24 */ /* 0x003fca000f8e00ff */
[----:B------:R-:W-:-:S04]  /*3e20*/  SHF.L.U32 R0, R0, 0x1f, RZ ;  /* 0x0000001f00007819 */ /* 0x000fc800000006ff */
[----:B------:R0:W1:Y:S01]  /*3e30*/  SYNCS.PHASECHK.TRANS64.TRYWAIT P1, [UR6+0x2a850], R0 ;  /* 0x02a85000ff0075a7 */ /* 0x0000620008020146 */
[----:B------:R-:W-:Y:S05]  /*3e40*/  @!P0 BRA `(.L_x_204) ;  /* 0x0000000000048947 */ /* 0x000fea0003800000 */
[----:B------:R-:W-:Y:S01]  /*3e50*/  BPT.TRAP 0x1 ;  /* 0x000000040000795c */ /* 0x000fe20000300000 */
.L_x_204:
[----:B-1----:R-:W-:Y:S05]  /*3e60*/  @P1 BRA `(.L_x_205) ;  /* 0x0000000000081947 */ /* 0x002fea0003800000 */
[----:B------:R-:W1:Y:S02]  /*3e70*/  SYNCS.PHASECHK.TRANS64.TRYWAIT P1, [UR6+0x2a850], R0 ;  /* 0x02a85000ff0075a7 */ /* 0x000e640008020146 */
[----:B-1----:R-:W-:Y:S05]  /*3e80*/  @!P1 BRA `(.L_x_206) ;  /* 0x0000009400009947 */ /* 0x002fea0003800000 */
.L_x_205:
[----:B------:R-:W-:Y:S01]  /*3e90*/  UIADD3 UR39, UR39, 0x400, URZ ;  /* 0x0000040027277890 */ /* 0x000fe2000fffe03f */
[----:B------:R-:W-:Y:S01]  /*3ea0*/  WARPGROUP.ARRIVE ;  /* 0x00000000000079c5 */ /* 0x000fe20000000000 */
[----:B------:R-:W-:Y:S01]  /*3eb0*/  UMOV UR11, 0x40000040 ;  /* 0x40000040000b7882 */ /* 0x000fe20000000000 */
[----:B------:R-:W-:Y:S01]  /*3ec0*/  UMOV UR15, 0x40000040 ;  /* 0x40000040000f7882 */ /* 0x000fe20000000000 */
[----:B------:R-:W-:-:S04]  /*3ed0*/  USHF.R.U32.HI UR39, URZ, 0x4, UR39 ;  /* 0x000000043f277899 */ /* 0x000fc80008011627 */
[----:B------:R-:W-:-:S04]  /*3ee0*/  ULOP3.LUT UR39, UR39, 0x3fff, URZ, 0xc0, !UPT ;  /* 0x00003fff27277892 */ /* 0x000fc8000f8ec03f */
[----:B------:R-:W-:-:S04]  /*3ef0*/  ULOP3.LUT UR10, UR39, 0x3000000, URZ, 0xfc, !UPT ;  /* 0x03000000270a7892 */ /* 0x000fc8000f8efc3f */
[----:B------:R-:W-:-:S04]  /*3f00*/  UIMAD UR10, UR60, 0x600, UR10 ;  /* 0x000006003c0a78a4 */ /* 0x000fc8000f8e020a */
[----:B------:R-:W-:-:S05]  /*3f10*/  UIADD3 UR14, UR10, 0x80, URZ ;  /* 0x000000800a0e7890 */ /* 0x000fca000fffe03f */
[----:B------:R-:W-:Y:S01]  /*3f20*/  HGMMA.64x128x16.F32.BF16 R24, R136, gdesc[UR8].tnspB, R24, gsb0 ;  /* 0x41e0000888187df0 */ /* 0x000fe20008001818 */
[----:B------:R-:W-:Y:S02]  /*3f30*/  UMOV UR11, 0x40000040 ;  /* 0x40000040000b7882 */ /* 0x000fe40000000000 */
        /* <DEDUP_REMOVED lines=18> */
[----:B------:R-:W-:Y:S03]  /*4060*/  HGMMA.64x128x16.F32.BF16 R24, R152, gdesc[UR12].tnspB, R24, gsb0 ;  /* 0x41e0000c98187df0 */ /* 0x000fe60008001818 */
[----:B------:R-:W-:Y:S02]  /*4070*/  WARPGROUP.DEPBAR.LE gsb0, 0x0 ;  /* 0x00008000000079c5 */ /* 0x000fe40000010000 */
[----:B------:R-:W-:-:S07]  /*4080*/  WARPGROUP.ARRIVE ;  /* 0x00000000000079c5 */ /* 0x000fce0000000000 */
[----:B------:R-:W-:Y:S03]  /*4090*/  HGMMA.64x128x16.F32.BF16 R24, R156, gdesc[UR8].tnspB, R24, gsb0 ;  /* 0x41e000089c187df0 */ /* 0x000fe60008001818 */
[----:B------:R-:W-:Y:S02]  /*40a0*/  WARPGROUP.DEPBAR.LE gsb0, 0x0 ;  /* 0x00008000000079c5 */ /* 0x000fe40000010000 */
[----:B------:R-:W-:Y:S05]  /*40b0*/  @!P0 BRA `(.L_x_207) ;  /* 0x0000000000048947 */ /* 0x000fea0003800000 */
[----:B------:R-:W-:Y:S01]  /*40c0*/  BPT.TRAP 0x1 ;  /* 0x000000040000795c */ /* 0x000fe20000300000 */
.L_x_207:
        /* <DEDUP_REMOVED lines=65> */
[C---:B------:R-:W-:Y:S01]  /*44e0*/  FADD.FTZ R7, -R5.reuse, R10 ;  /* 0x0000000a05077221 */ /* 0x040fe20000010100 */
[-C--:B------:R-:W-:Y:S01]  /*44f0*/  FMUL.FTZ R121, R5, R0.reuse ;  /* 0x0000000005797220 */ /* 0x080fe20000410000 */
[-C--:B------:R-:W-:Y:S01]  /*4500*/  FMUL.FTZ R9, R9, R0.reuse ;  /* 0x0000000009097220 */ /* 0x080fe20000410000 */
[-C--:B------:R-:W-:Y:S01]  /*4510*/  FFMA.FTZ R136, R88, R0.reuse, -R137 ;  /* 0x0000000058887223 */ /* 0x080fe20000010889 */
[-C--:B------:R-:W-:Y:S01]  /*4520*/  FMUL.FTZ R7, R7, R0.reuse ;  /* 0x0000000007077220 */ /* 0x080fe20000410000 */
        /* <DEDUP_REMOVED lines=45> */
[--C-:B------:R-:W-:Y:S01]  /*4800*/  FFMA.FTZ R134, R134, R0, -R121.reuse ;  /* 0x0000000086867223 */ /* 0x100fe20000010879 */
[----:B------:R-:W1:Y:S01]  /*4810*/  MUFU.EX2 R10, R10 ;  /* 0x0000000a000a7308 */ /* 0x000e620000000800 */
[----:B0-----:R-:W-:Y:S01]  /*4820*/  FFMA.FTZ R6, R9, R6, R136 ;  /* 0x0000000609067223 */ /* 0x001fe20000010088 */
[----:B------:R-:W-:-:S06]  /*4830*/  FFMA.FTZ R121, R135, R0, -R121 ;  /* 0x0000000087797223 */ /* 0x000fcc0000010879 */
[----:B------:R-:W0:Y:S08]  /*4840*/  MUFU.EX2 R11, R11 ;  /* 0x0000000b000b7308 */ /* 0x000e300000000800 */
[----:B------:R-:W2:Y:S01]  /*4850*/  MUFU.EX2 R137, R137 ;  /* 0x0000008900897308 */ /* 0x000ea20000000800 */
[----:B-1----:R-:W-:-:S07]  /*4860*/  FFMA.FTZ R4, R7, R4, R10 ;  /* 0x0000000407047223 */ /* 0x002fce000001000a */
[----:B------:R-:W1:Y:S01]  /*4870*/  MUFU.EX2 R138, R138 ;  /* 0x0000008a008a7308 */ /* 0x000e620000000800 */
[----:B0-----:R-:W-:-:S07]  /*4880*/  FADD.FTZ R91, R11, R6 ;  /* 0x000000060b5b7221 */ /* 0x001fce0000010000 */
[----:B------:R-:W0:Y:S01]  /*4890*/  MUFU.EX2 R139, R139 ;  /* 0x0000008b008b7308 */ /* 0x000e220000000800 */
[----:B--2---:R-:W-:-:S07]  /*48a0*/  FADD.FTZ R4, R137, R4 ;  /* 0x0000000489047221 */ /* 0x004fce0000010000 */
[----:B------:R-:W2:Y:S01]  /*48b0*/  MUFU.EX2 R13, R13 ;  /* 0x0000000d000d7308 */ /* 0x000ea20000000800 */
[----:B-1----:R-:W-:-:S07]  /*48c0*/  FADD.FTZ R6, R138, R91 ;  /* 0x0000005b8a067221 */ /* 0x002fce0000010000 */
        /* <DEDUP_REMOVED lines=81> */
[----:B--2---:R-:W-:Y:S01]  /*4de0*/  FADD.FTZ R4, R159, R4 ;  /* 0x000000049f047221 */ /* 0x004fe20000010000 */
[----:B-1----:R-:W-:-:S03]  /*4df0*/  FADD.FTZ R6, R117, R6 ;  /* 0x0000000675067221 */ /* 0x002fc60000010000 */
[----:B0-----:R-:W-:Y:S01]  /*4e00*/  FADD.FTZ R4, R121, R4 ;  /* 0x0000000479047221 */ /* 0x001fe20000010000 */
[----:B------:R-:W-:Y:S06]  /*4e10*/  @!P0 BRA `(.L_x_208) ;  /* 0x0000000000048947 */ /* 0x000fec0003800000 */
[----:B------:R-:W-:Y:S01]  /*4e20*/  BPT.TRAP 0x1 ;  /* 0x000000040000795c */ /* 0x000fe20000300000 */
.L_x_208:
[----:B------:R-:W-:Y:S01]  /*4e30*/  UIADD3 UR6, UR6, 0x2a860, URZ ;  /* 0x0002a86006067890 */ /* 0x000fe2000fffe03f */
[----:B------:R-:W-:Y:S01]  /*4e40*/  ISETP.GT.AND P1, PT, R8, RZ, PT ;  /* 0x000000ff0800720c */ /* 0x000fe20003f24270 */
[----:B------:R-:W-:Y:S01]  /*4e50*/  UMOV UR61, UR36 ;  /* 0x00000024003d7c82 */ /* 0x000fe20008000000 */
[----:B------:R-:W-:Y:S01]  /*4e60*/  UMOV UR60, UR37 ;  /* 0x00000025003c7c82 */ /* 0x000fe20008000000 */
[----:B------:R-:W-:Y:S01]  /*4e70*/  UPRMT UR6, UR58, 0x654, UR6 ;  /* 0x000006543a067896 */ /* 0x000fe20008000006 */
[----:B------:R-:W-:Y:S01]  /*4e80*/  F2FP.BF16.F32.PACK_AB R136, R11, R136 ;  /* 0x000000880b88723e */ /* 0x000fe200000010ff */
[----:B------:R-:W-:Y:S01]  /*4e90*/  IMAD.MOV.U32 R11, RZ, RZ, R3 ;  /* 0x000000ffff0b7224 */ /* 0x000fe200078e0003 */
        /* <DEDUP_REMOVED lines=24> */
[----:B------:R-:W-:Y:S02]  /*5020*/  IADD3 R8, R8, -0x1, RZ ;  /* 0xffffffff08087810 */ /* 0x000fe40007ffe0ff */
[----:B------:R-:W-:Y:S01]  /*5030*/  F2FP.BF16.F32.PACK_AB R159, R121, R159 ;  /* 0x0000009f799f723e */ /* 0x000fe200000010ff */
[----:B------:R-:W-:Y:S06]  /*5040*/  @P1 BRA `(.L_x_209) ;  /* 0xffffffe400241947 */ /* 0x000fec000383ffff */
.L_x_198:
        /* <DEDUP_REMOVED lines=67> */
.L_x_210:
        /* <DEDUP_REMOVED lines=9> */
.L_x_211:
[----:B-1----:R-:W-:Y:S05]  /*5510*/  @P1 BRA `(.L_x_212) ;  /* 0x0000000000081947 */ /* 0x002fea0003800000 */
[----:B------:R-:W1:Y:S02]  /*5520*/  SYNCS.PHASECHK.TRANS64.TRYWAIT P1, [UR5+0x2a850], R7 ;  /* 0x02a85007ff0075a7 */ /* 0x000e640008020145 */
[----:B-1----:R-:W-:Y:S05]  /*5530*/  @!P1 BRA `(.L_x_213) ;  /* 0x0000007c006c9947 */ /* 0x002fea0003800000 */
.L_x_212:
[----:B------:R-:W-:Y:S01]  /*5540*/  UIADD3 UR4, UR4, 0x400, URZ ;  /* 0x0000040004047890 */ /* 0x000fe2000fffe03f */
[----:B------:R-:W-:Y:S01]  /*5550*/  WARPGROUP.ARRIVE ;  /* 0x00000000000079c5 */ /* 0x000fe20000000000 */
[----:B------:R-:W-:Y:S01]  /*5560*/  UMOV UR11, 0x40000040 ;  /* 0x40000040000b7882 */ /* 0x000fe20000000000 */
[----:B01----:R-:W0:Y:S01]  /*5570*/  SHFL.BFLY PT, R7, R6, 0x2, 0x1f ;  /* 0x0c401f0006077f89 */ /* 0x003e2200000e0000 */
[----:B------:R-:W-:Y:S01]  /*5580*/  USHF.R.U32.HI UR4, URZ, 0x4, UR4 ;  /* 0x000000043f047899 */ /* 0x000fe20008011604 */
[----:B------:R-:W-:Y:S01]  /*5590*/  IMAD.MOV.U32 R11, RZ, RZ, RZ ;  /* 0x000000ffff0b7224 */ /* 0x000fe200078e00ff */
[----:B------:R-:W-:Y:S01]  /*55a0*/  MOV R20, 0xff800000 ;  /* 0xff80000000147802 */ /* 0x000fe20000000f00 */
[----:B------:R-:W1:Y:S01]  /*55b0*/  SHFL.BFLY PT, R9, R4, 0x2, 0x1f ;  /* 0x0c401f0004097f89 */ /* 0x000e6200000e0000 */
[----:B------:R-:W-:Y:S01]  /*55c0*/  ULOP3.LUT UR4, UR4, 0x3fff, URZ, 0xc0, !UPT ;  /* 0x00003fff04047892 */ /* 0x000fe2000f8ec03f */
[----:B------:R-:W-:-:S03]  /*55d0*/  IMAD.MOV.U32 R21, RZ, RZ, -0x800000 ;  /* 0xff800000ff157424 */ /* 0x000fc600078e00ff */
[----:B------:R-:W-:-:S04]  /*55e0*/  ULOP3.LUT UR4, UR4, 0x3000000, URZ, 0xfc, !UPT ;  /* 0x0300000004047892 */ /* 0x000fc8000f8efc3f */
[----:B------:R-:W-:-:S04]  /*55f0*/  UIMAD UR4, UR37, 0x600, UR4 ;  /* 0x00000600250478a4 */ /* 0x000fc8000f8e0204 */
[----:B------:R-:W-:-:S03]  /*5600*/  UIADD3 UR6, UR4, 0x80, URZ ;  /* 0x0000008004067890 */ /* 0x000fc6000fffe03f */
[----:B------:R-:W-:Y:S02]  /*5610*/  UMOV UR10, UR4 ;  /* 0x00000004000a7c82 */ /* 0x000fe40008000000 */
[----:B------:R-:W-:Y:S01]  /*5620*/  HGMMA.64x128x16.F32.BF16 R24, R136, gdesc[UR8].tnspB, R24, gsb0 ;  /* 0x41e0000888187df0 */ /* 0x000fe20008001818 */
[----:B------:R-:W-:Y:S01]  /*5630*/  UMOV UR11, 0x40000040 ;  /* 0x40000040000b7882 */ /* 0x000fe20000000000 */
[----:B------:R-:W-:Y:S01]  /*5640*/  UMOV UR10, UR6 ;  /* 0x00000006000a7c82 */ /* 0x000fe20008000000 */
[----:B------:R-:W-:Y:S01]  /*5650*/  UIADD3 UR6, UR4, 0x100, URZ ;  /* 0x0000010004067890 */ /* 0x000fe2000fffe03f */
[----:B0-----:R-:W-:Y:S01]  /*5660*/  FADD.FTZ R7, R7, R6 ;  /* 0x0000000607077221 */ /* 0x001fe20000010000 */
[----:B-1----:R-:W-:Y:S01]  /*5670*/  FADD.FTZ R9, R9, R4 ;  /* 0x0000000409097221 */ /* 0x002fe20000010000 */
[----:B------:R-:W-:-:S03]  /*5680*/  IMAD.MOV.U32 R4, RZ, RZ, RZ ;  /* 0x000000ffff047224 */ /* 0x000fc600078e00ff */
[----:B------:R-:W0:Y:S04]  /*5690*/  SHFL.BFLY PT, R8, R7, 0x1, 0x1f ;  /* 0x0c201f0007087f89 */ /* 0x000e2800000e0000 */
[----:B------:R-:W1:Y:S01]  /*56a0*/  SHFL.BFLY PT, R10, R9, 0x1, 0x1f ;  /* 0x0c201f00090a7f89 */ /* 0x000e6200000e0000 */
[----:B0-----:R-:W-:Y:S01]  /*56b0*/  FADD.FTZ R12, R7, R8 ;  /* 0x00000008070c7221 */ /* 0x001fe20000010000 */
[----:B-1----:R-:W-:-:S04]  /*56c0*/  FADD.FTZ R13, R9, R10 ;  /* 0x0000000a090d7221 */ /* 0x002fc80000010000 */
[----:B------:R-:W-:Y:S02]  /*56d0*/  FSETP.NE.FTZ.AND P1, PT, R12, RZ, PT ;  /* 0x000000ff0c00720b */ /* 0x000fe40003f35000 */
[----:B------:R-:W-:-:S11]  /*56e0*/  FSETP.NE.FTZ.AND P2, PT, R13, RZ, PT ;  /* 0x000000ff0d00720b */ /* 0x000fd60003f55000 */
[----:B------:R-:W0:Y:S01]  /*56f0*/  @P1 MUFU.LG2 R8, R12 ;  /* 0x0000000c00081308 */ /* 0x000e220000000c00 */
[C---:B------:R-:W-:Y:S01]  /*5700*/  @P1 FMUL.FTZ R6, R0.reuse, 0.69314718246459960938 ;  /* 0x3f31721800061820 */ /* 0x040fe20000410000 */
[----:B------:R-:W-:-:S06]  /*5710*/  @P2 FMUL.FTZ R9, R0, 0.69314718246459960938 ;  /* 0x3f31721800092820 */ /* 0x000fcc0000410000 */
        /* <DEDUP_REMOVED lines=27> */
[----:B------:R-:W-:Y:S01]  /*58d0*/  HGMMA.64x128x16.F32.BF16 R24, R152, gdesc[UR8].tnspB, R24, gsb0 ;  /* 0x41e0000898187df0 */ /* 0x000fe20008001818 */
[----:B------:R-:W-:Y:S01]  /*58e0*/  UMOV UR10, UR4 ;  /* 0x00000004000a7c82 */ /* 0x000fe20008000000 */
[----:B------:R-:W-:Y:S01]  /*58f0*/  UMOV UR11, 0x40000040 ;  /* 0x40000040000b7882 */ /* 0x000fe20000000000 */
[----:B------:R-:W-:Y:S02]  /*5900*/  WARPGROUP.DEPBAR.LE gsb0, 0x0 ;  /* 0x00008000000079c5 */ /* 0x000fe40000010000 */
[----:B------:R-:W-:-:S07]  /*5910*/  WARPGROUP.ARRIVE ;  /* 0x00000000000079c5 */ /* 0x000fce0000000000 */
[----:B------:R-:W-:Y:S03]  /*5920*/  HGMMA.64x128x16.F32.BF16 R24, R156, gdesc[UR8].tnspB, R24, gsb0 ;  /* 0x41e000089c187df0 */ /* 0x000fe60008001818 */
[----:B------:R-:W-:Y:S02]  /*5930*/  WARPGROUP.DEPBAR.LE gsb0, 0x0 ;  /* 0x00008000000079c5 */ /* 0x000fe40000010000 */
[----:B0-23--:R-:W-:Y:S05]  /*5940*/  @!P0 BRA `(.L_x_214) ;  /* 0x0000000000048947 */ /* 0x00dfea0003800000 */
[----:B------:R-:W-:Y:S01]  /*5950*/  BPT.TRAP 0x1 ;  /* 0x000000040000795c */ /* 0x000fe20000300000 */
.L_x_214:
[----:B------:R-:W-:Y:S01]  /*5960*/  UIADD3 UR4, UR5, 0x2a860, URZ ;  /* 0x0002a86005047890 */ /* 0x000fe2000fffe03f */
[-C--:B------:R-:W-:Y:S01]  /*5970*/  FMUL.FTZ R94, R32, R4.reuse ;  /* 0x00000004205e7220 */ /* 0x080fe20000410000 */
[----:B------:R-:W-:Y:S01]  /*5980*/  UIADD3 UR37, UR37, 0x1, URZ ;  /* 0x0000000125257890 */ /* 0x000fe2000fffe03f */
[-C--:B------:R-:W-:Y:S01]  /*5990*/  FMUL.FTZ R3, R64, R4.reuse ;  /* 0x0000000440037220 */ /* 0x080fe20000410000 */
[----:B------:R-:W-:Y:S01]  /*59a0*/  UPRMT UR4, UR7, 0x654, UR4 ;  /* 0x0000065407047896 */ /* 0x000fe20008000004 */
[-C--:B------:R-:W-:Y:S01]  /*59b0*/  FMUL.FTZ R32, R65, R4.reuse ;  /* 0x0000000441207220 */ /* 0x080fe20000410000 */
[----:B------:R-:W-:Y:S01]  /*59c0*/  UISETP.NE.AND UP0, UPT, UR37, 0x2, UPT ;  /* 0x000000022500788c */ /* 0x000fe2000bf05270 */
[-C--:B------:R-:W-:Y:S01]  /*59d0*/  FMUL.FTZ R93, R33, R4.reuse ;  /* 0x00000004215d7220 */ /* 0x080fe20000410000 */
[-C--:B------:R-:W-:Y:S01]  /*59e0*/  FMUL.FTZ R92, R36, R4.reuse ;  /* 0x00000004245c7220 */ /* 0x080fe20000410000 */
[-C--:B------:R-:W-:Y:S01]  /*59f0*/  FMUL.FTZ R91, R37, R4.reuse ;  /* 0x00000004255b7220 */ /* 0x080fe20000410000 */
[-C--:B------:R-:W-:Y:S01]  /*5a00*/  FMUL.FTZ R90, R40, R4.reuse ;  /* 0x00000004285a7220 */ /* 0x080fe20000410000 */
[-C--:B------:R-:W-:Y:S01]  /*5a10*/  FMUL.FTZ R89, R41, R4.reuse ;  /* 0x0000000429597220 */ /* 0x080fe20000410000 */
[-C--:B------:R-:W-:Y:S01]  /*5a20*/  FMUL.FTZ R65, R34, R11.reuse ;  /* 0x0000000b22417220 */ /* 0x080fe20000410000 */
[----:B------:R-:W-:Y:S01]  /*5a30*/  SYNCS.ARRIVE.TRANS64.RED.A1T0 RZ, [UR4], RZ ;  /* 0x000000ffffff79a7 */ /* 0x000fe20008100404 */
[-C--:B------:R-:W-:Y:S01]  /*5a40*/  FMUL.FTZ R64, R35, R11.reuse ;  /* 0x0000000b23407220 */ /* 0x080fe20000410000 */
[----:B------:R-:W-:Y:S01]  /*5a50*/  USEL UR4, URZ, 0x1, UP0 ;  /* 0x000000013f047887 */ /* 0x000fe20008000000 */
        /* <DEDUP_REMOVED lines=50> */
[----:B------:R-:W-:Y:S01]  /*5d80*/  PLOP3.LUT P0, PT, PT, PT, PT, 0x8, 0x0 ;  /* 0x000000000000781c */ /* 0x000fe20003f0e170 */
[-C--:B------:R-:W-:Y:S01]  /*5d90*/  FMUL.FTZ R82, R82, R11.reuse ;  /* 0x0000000b52527220 */ /* 0x080fe20000410000 */
[-C--:B------:R-:W-:Y:S01]  /*5da0*/  FMUL.FTZ R83, R83, R11.reuse ;  /* 0x0000000b53537220 */ /* 0x080fe20000410000 */
[-C--:B------:R-:W-:Y:S01]  /*5db0*/  FMUL.FTZ R86, R86, R11.reuse ;  /* 0x0000000b56567220 */ /* 0x080fe20000410000 */
[----:B------:R-:W-:Y:S01]  /*5dc0*/  FMUL.FTZ R87, R87, R11 ;  /* 0x0000000b57577220 */ /* 0x000fe20000410000 */
[----:B------:R-:W-:Y:S01]  /*5dd0*/  VIADD R162, R162, 0x1 ;  /* 0x00000001a2a27836 */ /* 0x000fe20000000000 */
[----:B------:R-:W-:-:S02]  /*5de0*/  USEL UR37, UR37, URZ, UP0 ;  /* 0x0000003f25257287 */ /* 0x000fc40008000000 */
[----:B------:R-:W-:-:S12]  /*5df0*/  ULOP3.LUT UR36, UR36, UR4, URZ, 0x3c, !UPT ;  /* 0x0000000424247292 */ /* 0x000fd8000f8e3c3f */
.L_x_190:
[----:B------:R-:W0:Y:S01]  /*5e00*/  S2R R5, SR_CgaCtaId ;  /* 0x0000000000057919 */ /* 0x000e220000008800 */
[----:B------:R-:W-:Y:S01]  /*5e10*/  MOV R0, 0x400 ;  /* 0x0000040000007802 */ /* 0x000fe20000000f00 */
[----:B------:R-:W-:Y:S01]  /*5e20*/  BSSY B0, `(.L_x_215) ;  /* 0x00001f4000007945 */ /* 0x000fe20003800000 */
[----:B------:R-:W-:Y:S02]  /*5e30*/  BAR.SYNC.DEFER_BLOCKING 0x5, 0x180 ;  /* 0x0146000000007b1d */ /* 0x000fe40000010000 */
[----:B0-----:R-:W-:-:S05]  /*5e40*/  LEA R0, R5, R0, 0x18 ;  /* 0x0000000005007211 */ /* 0x001fca00078ec0ff */
[----:B------:R0:W1:Y:S01]  /*5e50*/  LDS.128 R44, [R0+0x2a8d0] ;  /* 0x02a8d000002c7984 */ /* 0x0000620000000c00 */
[----:B------:R-:W-:Y:S06]  /*5e60*/  BAR.ARV 0x4, 0x180 ;  /* 0x0106000000007b1d */ /* 0x000fec0000002000 */
[----:B------:R-:W-:Y:S05]  /*5e70*/  @P0 BRA `(.L_x_216) ;  /* 0x0000001400080947 */ /* 0x000fea0003800000 */
[----:B------:R-:W2:Y:S01]  /*5e80*/  S2R R5, SR_SWINHI ;  /* 0x0000000000057919 */ /* 0x000ea20000002f00 */
[----:B------:R-:W-:Y:S01]  /*5e90*/  F2FP.BF16.F32.PACK_AB R6, R6, R95 ;  /* 0x0000005f0606723e */ /* 0x000fe200000010ff */
[----:B------:R-:W-:Y:S01]  /*5ea0*/  ULDC.64 UR4, c[0x0][0xc08] ;  /* 0x0003020000047ab9 */ /* 0x000fe20000000a00 */
        /* <DEDUP_REMOVED lines=9> */
[----:B------:R-:W-:Y:S02]  /*5f40*/  MOV R28, R0 ;  /* 0x00000000001c7202 */ /* 0x000fe40000000f00 */
[----:B--2---:R-:W-:-:S03]  /*5f50*/  MOV R29, R5 ;  /* 0x00000005001d7202 */ /* 0x004fc60000000f00 */
[----:B------:R-:W-:-:S03]  /*5f60*/  IMAD.WIDE R4, R168, 0x2, R28 ;  /* 0x00000002a8047825 */ /* 0x000fc600078e021c */
[C---:B------:R-:W-:Y:S02]  /*5f70*/  LOP3.LUT R9, R4.reuse, 0x380, RZ, 0xc0, !PT ;  /* 0x0000038004097812 */ /* 0x040fe400078ec0ff */
[C---:B------:R-:W-:Y:S02]  /*5f80*/  IADD3 R67, P6, R4.reuse, 0x20, RZ ;  /* 0x0000002004437810 */ /* 0x040fe40007fde0ff */
[C---:B------:R-:W-:Y:S02]  /*5f90*/  IADD3 R101, P4, R4.reuse, 0x60, RZ ;  /* 0x0000006004657810 */ /* 0x040fe40007f9e0ff */
[----:B------:R-:W-:Y:S01]  /*5fa0*/  SHF.R.U64 R9, R9, 0x3, RZ ;  /* 0x0000000309097819 */ /* 0x000fe200000012ff */
[--C-:B------:R-:W-:Y:S01]  /*5fb0*/  IMAD.X R27, RZ, RZ, R5.reuse, P6 ;  /* 0x000000ffff1b7224 */ /* 0x100fe200030e0605 */
[----:B------:R-:W-:Y:S01]  /*5fc0*/  LOP3.LUT R12, R67, 0x380, RZ, 0xc0, !PT ;  /* 0x00000380430c7812 */ /* 0x000fe200078ec0ff */
[----:B------:R-:W-:Y:S01]  /*5fd0*/  IMAD.X R13, RZ, RZ, R5, P4 ;  /* 0x000000ffff0d7224 */ /* 0x000fe200020e0605 */
[----:B-1----:R-:W-:Y:S01]  /*5fe0*/  LOP3.LUT R44, R101, 0x380, RZ, 0xc0, !PT ;  /* 0x00000380652c7812 */ /* 0x002fe200078ec0ff */
[----:B------:R-:W-:Y:S01]  /*5ff0*/  BAR.SYNC.DEFER_BLOCKING 0x1, 0x100 ;  /* 0x0044000000007b1d */ /* 0x000fe20000010000 */
[----:B------:R-:W-:-:S02]  /*6000*/  IADD3 R71, P5, R4, 0x40, RZ ;  /* 0x0000004004477810 */ /* 0x000fc40007fbe0ff */
[C---:B------:R-:W-:Y:S02]  /*6010*/  IADD3 R103, P3, R4.reuse, 0x4000, RZ ;  /* 0x0000400004677810 */ /* 0x040fe40007f7e0ff */
[C---:B------:R-:W-:Y:S01]  /*6020*/  IADD3 R105, P2, R4.reuse, 0x4020, RZ ;  /* 0x0000402004697810 */ /* 0x040fe20007f5e0ff */
[--C-:B------:R-:W-:Y:S01]  /*6030*/  IMAD.X R25, RZ, RZ, R5.reuse, P5 ;  /* 0x000000ffff197224 */ /* 0x100fe200028e0605 */
[C---:B------:R-:W-:Y:S02]  /*6040*/  IADD3 R107, P1, R4.reuse, 0x4040, RZ ;  /* 0x00004040046b7810 */ /* 0x040fe40007f3e0ff */
[----:B------:R-:W-:Y:S01]  /*6050*/  IADD3 R88, P0, R4, 0x4060, RZ ;  /* 0x0000406004587810 */ /* 0x000fe20007f1e0ff */
[--C-:B------:R-:W-:Y:S01]  /*6060*/  IMAD.X R11, RZ, RZ, R5.reuse, P2 ;  /* 0x000000ffff0b7224 */ /* 0x100fe200010e0605 */
[----:B------:R-:W-:Y:S01]  /*6070*/  LOP3.LUT R4, R9, R4, RZ, 0x3c, !PT ;  /* 0x0000000409047212 */ /* 0x000fe200078e3cff */
[--C-:B------:R-:W-:Y:S01]  /*6080*/  IMAD.X R9, RZ, RZ, R5.reuse, P1 ;  /* 0x000000ffff097224 */ /* 0x100fe200008e0605 */
[----:B------:R-:W-:Y:S01]  /*6090*/  SHF.R.U64 R12, R12, 0x3, RZ ;  /* 0x000000030c0c7819 */ /* 0x000fe200000012ff */
[----:B------:R-:W-:Y:S01]  /*60a0*/  IMAD.X R31, RZ, RZ, R5, P0 ;  /* 0x000000ffff1f7224 */ /* 0x000fe200000e0605 */
[----:B------:R-:W-:-:S02]  /*60b0*/  SHF.R.U64 R44, R44, 0x3, RZ ;  /* 0x000000032c2c7819 */ /* 0x000fc400000012ff */
[-C--:B------:R-:W-:Y:S02]  /*60c0*/  IADD3.X R15, RZ, R5.reuse, RZ, P3, !PT ;  /* 0x00000005ff0f7210 */ /* 0x080fe40001ffe4ff */
[----:B------:R-:W-:Y:S02]  /*60d0*/  MOV R96, R4 ;  /* 0x0000000400607202 */ /* 0x000fe40000000f00 */
[----:B------:R-:W-:Y:S02]  /*60e0*/  LOP3.LUT R26, R12, R67, RZ, 0x3c, !PT ;  /* 0x000000430c1a7212 */ /* 0x000fe400078e3cff */
[----:B------:R-:W-:Y:S02]  /*60f0*/  F2FP.BF16.F32.PACK_AB R5, R8, R97 ;  /* 0x000000610805723e */ /* 0x000fe400000010ff */
[----:B------:R-:W-:Y:S02]  /*6100*/  LOP3.LUT R12, R44, R101, RZ, 0x3c, !PT ;  /* 0x000000652c0c7212 */ /* 0x000fe400078e3cff */
[----:B------:R-:W-:-:S02]  /*6110*/  LOP3.LUT R8, R105, 0x380, RZ, 0xc0, !PT ;  /* 0x0000038069087812 */ /* 0x000fc400078ec0ff */
[----:B------:R-:W-:Y:S02]  /*6120*/  LOP3.LUT R44, R107, 0x380, RZ, 0xc0, !PT ;  /* 0x000003806b2c7812 */ /* 0x000fe400078ec0ff */
[----:B------:R-:W-:Y:S02]  /*6130*/  LOP3.LUT R14, R71, 0x380, RZ, 0xc0, !PT ;  /* 0x00000380470e7812 */ /* 0x000fe400078ec0ff */
[----:B------:R-:W-:Y:S02]  /*6140*/  F2FP.BF16.F32.PACK_AB R4, R10, R99 ;  /* 0x000000630a04723e */ /* 0x000fe400000010ff */
[----:B------:R-:W-:Y:S02]  /*6150*/  LOP3.LUT R72, R103, 0x380, RZ, 0xc0, !PT ;  /* 0x0000038067487812 */ /* 0x000fe400078ec0ff */
[----:B------:R-:W-:Y:S01]  /*6160*/  LOP3.LUT R67, R88, 0x380, RZ, 0xc0, !PT ;  /* 0x0000038058437812 */ /* 0x000fe200078ec0ff */
[----:B------:R1:W-:Y:S01]  /*6170*/  STSM.16.M88.4 [R96], R4 ;  /* 0x0000000460007844 */ /* 0x0003e20000000200 */
[----:B------:R-:W-:-:S02]  /*6180*/  SHF.R.U64 R8, R8, 0x3, RZ ;  /* 0x0000000308087819 */ /* 0x000fc400000012ff */
[----:B------:R-:W-:Y:S02]  /*6190*/  SHF.R.U64 R44, R44, 0x3, RZ ;  /* 0x000000032c2c7819 */ /* 0x000fe400000012ff */
[----:B------:R-:W-:Y:S02]  /*61a0*/  SHF.R.U64 R14, R14, 0x3, RZ ;  /* 0x000000030e0e7819 */ /* 0x000fe400000012ff */
[----:B------:R-:W-:Y:S02]  /*61b0*/  SHF.R.U64 R72, R72, 0x3, RZ ;  /* 0x0000000348487819 */ /* 0x000fe400000012ff */
[----:B------:R-:W-:Y:S02]  /*61c0*/  SHF.R.U64 R67, R67, 0x3, RZ ;  /* 0x0000000343437819 */ /* 0x000fe400000012ff */
[----:B------:R-:W-:Y:S02]  /*61d0*/  LOP3.LUT R10, R8, R105, RZ, 0x3c, !PT ;  /* 0x00000069080a7212 */ /* 0x000fe400078e3cff */
[----:B------:R-:W-:-:S02]  /*61e0*/  LOP3.LUT R8, R44, R107, RZ, 0x3c, !PT ;  /* 0x0000006b2c087212 */ /* 0x000fc400078e3cff */
[----:B------:R-:W-:Y:S02]  /*61f0*/  LOP3.LUT R24, R14, R71, RZ, 0x3c, !PT ;  /* 0x000000470e187212 */ /* 0x000fe400078e3cff */
[----:B-1----:R-:W-:Y:S02]  /*6200*/  F2FP.BF16.F32.PACK_AB R5, R43, R42 ;  /* 0x0000002a2b05723e */ /* 0x002fe400000010ff */
[----:B------:R-:W1:Y:S01]  /*6210*/  LDC.64 R42, c[0x0][0xc00] ;  /* 0x00030000ff2a7b82 */ /* 0x000e620000000a00 */
[----:B------:R-:W-:Y:S02]  /*6220*/  LOP3.LUT R14, R72, R103, RZ, 0x3c, !PT ;  /* 0x00000067480e7212 */ /* 0x000fe400078e3cff */
[----:B------:R-:W-:Y:S02]  /*6230*/  LOP3.LUT R30, R67, R88, RZ, 0x3c, !PT ;  /* 0x00000058431e7212 */ /* 0x000fe400078e3cff */
[----:B------:R-:W-:Y:S02]  /*6240*/  MOV R67, R10 ;  /* 0x0000000a00437202 */ /* 0x000fe40000000f00 */
[----:B------:R-:W-:-:S02]  /*6250*/  MOV R44, R8 ;  /* 0x00000008002c7202 */ /* 0x000fc40000000f00 */
[----:B------:R-:W-:Y:S02]  /*6260*/  MOV R95, R26 ;  /* 0x0000001a005f7202 */ /* 0x000fe40000000f00 */
[----:B------:R-:W-:Y:S02]  /*6270*/  F2FP.BF16.F32.PACK_AB R8, R93, R94 ;  /* 0x0000005e5d08723e */ /* 0x000fe400000010ff */
[----:B------:R-:W-:Y:S02]  /*6280*/  F2FP.BF16.F32.PACK_AB R9, R64, R65 ;  /* 0x000000414009723e */ /* 0x000fe400000010ff */
[----:B------:R-:W-:Y:S02]  /*6290*/  F2FP.BF16.F32.PACK_AB R10, R91, R92 ;  /* 0x0000005c5b0a723e */ /* 0x000fe400000010ff */
[----:B------:R-:W-:Y:S02]  /*62a0*/  F2FP.BF16.F32.PACK_AB R11, R39, R38 ;  /* 0x00000026270b723e */ /* 0x000fe400000010ff */
[----:B------:R-:W-:-:S02]  /*62b0*/  MOV R88, R24 ;  /* 0x0000001800587202 */ /* 0x000fc40000000f00 */
[----:B------:R-:W-:Y:S01]  /*62c0*/  MOV R72, R12 ;  /* 0x0000000c00487202 */ /* 0x000fe20000000f00 */
[----:B------:R-:W-:Y:S01]  /*62d0*/  STSM.16.M88.4 [R95], R8 ;  /* 0x000000085f007844 */ /* 0x000fe20000000200 */
[----:B------:R-:W-:Y:S02]  /*62e0*/  MOV R71, R14 ;  /* 0x0000000e00477202 */ /* 0x000fe40000000f00 */
[----:B------:R-:W-:Y:S02]  /*62f0*/  F2FP.BF16.F32.PACK_AB R4, R89, R90 ;  /* 0x0000005a5904723e */ /* 0x000fe400000010ff */
[----:B------:R-:W-:Y:S02]  /*6300*/  F2FP.BF16.F32.PACK_AB R6, R40, R41 ;  /* 0x000000292806723e */ /* 0x000fe400000010ff */
[----:B------:R-:W-:Y:S02]  /*6310*/  F2FP.BF16.F32.PACK_AB R7, R34, R37 ;  /* 0x000000252207723e */ /* 0x000fe400000010ff */
[----:B------:R-:W-:-:S02]  /*6320*/  F2FP.BF16.F32.PACK_AB R12, R49, R48 ;  /* 0x00000030310c723e */ /* 0x000fc400000010ff */
[----:B------:R-:W-:Y:S01]  /*6330*/  F2FP.BF16.F32.PACK_AB R13, R51, R50 ;  /* 0x00000032330d723e */ /* 0x000fe200000010ff */
[----:B------:R2:W-:Y:S01]  /*6340*/  STSM.16.M88.4 [R88], R4 ;  /* 0x0000000458007844 */ /* 0x0005e20000000200 */
[----:B------:R-:W-:Y:S02]  /*6350*/  F2FP.BF16.F32.PACK_AB R14, R53, R52 ;  /* 0x00000034350e723e */ /* 0x000fe400000010ff */
[----:B------:R-:W-:Y:S02]  /*6360*/  F2FP.BF16.F32.PACK_AB R15, R55, R54 ;  /* 0x00000036370f723e */ /* 0x000fe400000010ff */
[----:B------:R-:W-:Y:S01]  /*6370*/  F2FP.BF16.F32.PACK_AB R24, R57, R56 ;  /* 0x000000383918723e */ /* 0x000fe200000010ff */
[----:B------:R-:W3:Y:S01]  /*6380*/  LDC R54, c[0x0][0xbe8] ;  /* 0x0002fa00ff367b82 */ /* 0x000ee20000000800 */
[----:B------:R-:W-:Y:S01]  /*6390*/  F2FP.BF16.F32.PACK_AB R25, R59, R58 ;  /* 0x0000003a3b19723e */ /* 0x000fe200000010ff */
[----:B------:R4:W-:Y:S01]  /*63a0*/  STSM.16.M88.4 [R72], R12 ;  /* 0x0000000c48007844 */ /* 0x0009e20000000200 */
[----:B------:R-:W-:-:S02]  /*63b0*/  F2FP.BF16.F32.PACK_AB R26, R61, R60 ;  /* 0x0000003c3d1a723e */ /* 0x000fc400000010ff */
[----:B------:R-:W-:Y:S02]  /*63c0*/  F2FP.BF16.F32.PACK_AB R27, R63, R62 ;  /* 0x0000003e3f1b723e */ /* 0x000fe400000010ff */
[----:B------:R-:W-:Y:S02]  /*63d0*/  F2FP.BF16.F32.PACK_AB R34, R69, R68 ;  /* 0x000000444522723e */ /* 0x000fe400000010ff */
[----:B------:R-:W-:Y:S01]  /*63e0*/  F2FP.BF16.F32.PACK_AB R37, R75, R74 ;  /* 0x0000004a4b25723e */ /* 0x000fe200000010ff */
[----:B------:R4:W-:Y:S01]  /*63f0*/  STSM.16.M88.4 [R71], R24 ;  /* 0x0000001847007844 */ /* 0x0009e20000000200 */
[----:B------:R-:W-:Y:S01]  /*6400*/  F2FP.BF16.F32.PACK_AB R38, R77, R76 ;  /* 0x0000004c4d26723e */ /* 0x000fe200000010ff */
[----:B--2---:R-:W-:Y:S01]  /*6410*/  IMAD.SHL.U32 R5, R18, 0x4, RZ ;  /* 0x0000000412057824 */ /* 0x004fe200078e00ff */
[----:B------:R-:W-:Y:S01]  /*6420*/  F2FP.BF16.F32.PACK_AB R39, R79, R78 ;  /* 0x0000004e4f27723e */ /* 0x000fe200000010ff */
[----:B------:R4:W-:Y:S01]  /*6430*/  STSM.16.M88.4 [R67], R32 ;  /* 0x0000002043007844 */ /* 0x0009e20000000200 */
[----:B------:R-:W-:-:S02]  /*6440*/  MOV R30, R30 ;  /* 0x0000001e001e7202 */ /* 0x000fc40000000f00 */
[----:B------:R-:W-:Y:S01]  /*6450*/  ISETP.NE.U32.AND P2, PT, RZ, UR4, PT ;  /* 0x00000004ff007c0c */ /* 0x000fe2000bf45070 */
[----:B------:R4:W-:Y:S01]  /*6460*/  STSM.16.M88.4 [R44], R36 ;  /* 0x000000242c007844 */ /* 0x0009e20000000200 */
[----:B-1----:R-:W-:Y:S02]  /*6470*/  ISETP.NE.U32.AND P0, PT, R42, RZ, PT ;  /* 0x000000ff2a00720c */ /* 0x002fe40003f05070 */
[----:B------:R-:W-:Y:S01]  /*6480*/  SHF.L.U64.HI R10, R18, 0x2, R160 ;  /* 0x00000002120a7819 */ /* 0x000fe200000102a0 */
[----:B------:R4:W-:Y:S01]  /*6490*/  STSM.16.M88.4 [R30], R80 ;  /* 0x000000501e007844 */ /* 0x0009e20000000200 */
[----:B------:R-:W-:Y:S01]  /*64a0*/  BAR.SYNC.DEFER_BLOCKING 0x1, 0x100 ;  /* 0x0044000000007b1d */ /* 0x000fe20000010000 */
[----:B------:R-:W-:Y:S02]  /*64b0*/  ISETP.NE.AND.EX P2, PT, RZ, UR5, PT, P2 ;  /* 0x00000005ff007c0c */ /* 0x000fe4000bf45320 */
[----:B------:R-:W-:Y:S02]  /*64c0*/  ISETP.NE.AND.EX P0, PT, R43, RZ, PT, P0 ;  /* 0x000000ff2b00720c */ /* 0x000fe40003f05300 */
[----:B------:R-:W-:-:S02]  /*64d0*/  IADD3 R6, P1, R5, R42, RZ ;  /* 0x0000002a05067210 */ /* 0x000fc40007f3e0ff */
[----:B------:R-:W-:-:S03]  /*64e0*/  MOV R48, RZ ;  /* 0x000000ff00307202 */ /* 0x000fc60000000f00 */
[----:B------:R-:W-:-:S04]  /*64f0*/  IMAD.X R7, R10, 0x1, R43, P1 ;  /* 0x000000010a077824 */ /* 0x000fc800008e062b */
[----:B------:R-:W-:Y:S01]  /*6500*/  @P2 IADD3 R4, P3, R5, UR4, RZ ;  /* 0x0000000405042c10 */ /* 0x000fe2000ff7e0ff */
[----:B------:R-:W-:Y:S02]  /*6510*/  ULDC UR4, c[0x0][0xa88] ;  /* 0x0002a20000047ab9 */ /* 0x000fe40000000800 */
[----:B------:R-:W-:Y:S01]  /*6520*/  IMAD.U32 R3, RZ, RZ, UR4 ;  /* 0x00000004ff037e24 */ /* 0x000fe2000f8e00ff */
[----:B------:R-:W-:Y:S01]  /*6530*/  @P2 IADD3.X R5, R10, UR5, RZ, P3, !PT ;  /* 0x000000050a052c10 */ /* 0x000fe20009ffe4ff */
[----:B------:R4:W5:Y:S01]  /*6540*/  @P0 LDG.E R48, desc[UR56][R6.64] ;  /* 0x0000003806300981 */ /* 0x000962000c1e1900 */
[----:B---3--:R-:W-:-:S03]  /*6550*/  ISETP.NE.AND P1, PT, R54, 0x1, PT ;  /* 0x000000013600780c */ /* 0x008fc60003f25270 */
[----:B------:R4:W5:Y:S10]  /*6560*/  @P2 LDG.E R3, desc[UR56][R4.64] ;  /* 0x0000003804032981 */ /* 0x000974000c1e1900 */
[----:B------:R-:W1:Y:S08]  /*6570*/  @P1 LDC R8, c[0x0][0xbec] ;  /* 0x0002fb00ff081b82 */ /* 0x000e700000000800 */
[----:B------:R-:W2:Y:S01]  /*6580*/  @P1 LDC R9, c[0x0][0xbf0] ;  /* 0x0002fc00ff091b82 */ /* 0x000ea20000000800 */
[----:B----4-:R-:W-:Y:S05]  /*6590*/  @P2 BRA `(.L_x_217) ;  /* 0x0000000000102947 */ /* 0x010fea0003800000 */
[----:B------:R-:W-:Y:S05]  /*65a0*/  @!P0 BRA `(.L_x_217) ;  /* 0x00000000000c8947 */ /* 0x000fea0003800000 */
[----:B------:R-:W3:Y:S04]  /*65b0*/  LDG.E R4, desc[UR56][R6.64] ;  /* 0x0000003806047981 */ /* 0x000ee8000c1e1900 */
[----:B-----5:R-:W3:Y:S02]  /*65c0*/  LDG.E R3, desc[UR56][R6.64+0x4] ;  /* 0x0000043806037981 */ /* 0x020ee4000c1e1900 */
[----:B---3--:R-:W-:-:S07]  /*65d0*/  IMAD.IADD R3, R3, 0x1, -R4 ;  /* 0x0000000103037824 */ /* 0x008fce00078e0a04 */
.L_x_217:
[----:B------:R-:W-:Y:S01]  /*65e0*/  SHF.R.S32.HI R44, RZ, 0x1f, R22 ;  /* 0x0000001fff2c7819 */ /* 0x000fe20000011416 */
[----:B------:R-:W-:Y:S01]  /*65f0*/  IMAD R13, R23, 0x80, R166 ;  /* 0x00000080170d7824 */ /* 0x000fe200078e02a6 */
[----:B------:R-:W-:Y:S01]  /*6600*/  ULDC.64 UR4, c[0x0][0xb90] ;  /* 0x0002e40000047ab9 */ /* 0x000fe20000000a00 */
[----:B-----5:R-:W-:Y:S01]  /*6610*/  SHF.R.S32.HI R49, RZ, 0x1f, R48 ;  /* 0x0000001fff317819 */ /* 0x020fe20000011430 */
[----:B------:R-:W-:Y:S01]  /*6620*/  IMAD R56, R3, R54, RZ ;  /* 0x0000003603387224 */ /* 0x000fe200078e02ff */
[----:B------:R-:W-:Y:S01]  /*6630*/  SEL R160, R160, RZ, !P0 ;  /* 0x000000ffa0a07207 */ /* 0x000fe20004000000 */
[----:B------:R-:W-:Y:S01]  /*6640*/  IMAD R5, R44, UR4, RZ ;  /* 0x000000042c057c24 */ /* 0x000fe2000f8e02ff */
[----:B------:R-:W-:Y:S01]  /*6650*/  SEL R55, R18, RZ, !P0 ;  /* 0x000000ff12377207 */ /* 0x000fe20004000000 */
[----:B-1----:R-:W-:-:S04]  /*6660*/  @P1 IMAD.HI.U32 R6, R13, R8, RZ ;  /* 0x000000080d061227 */ /* 0x002fc800078e00ff */
[C---:B------:R-:W-:Y:S02]  /*6670*/  IMAD R11, R22.reuse, UR5, R5 ;  /* 0x00000005160b7c24 */ /* 0x040fe4000f8e0205 */
[----:B------:R-:W-:Y:S01]  /*6680*/  IMAD.MOV.U32 R7, RZ, RZ, R13 ;  /* 0x000000ffff077224 */ /* 0x000fe200078e000d */
[----:B--2---:R-:W-:Y:S01]  /*6690*/  @P1 SHF.R.U32.HI R7, RZ, R9, R6 ;  /* 0x00000009ff071219 */ /* 0x004fe20000011606 */
[----:B------:R-:W-:Y:S01]  /*66a0*/  IMAD.WIDE.U32 R4, R22, UR4, R48 ;  /* 0x0000000416047c25 */ /* 0x000fe2000f8e0030 */
[----:B------:R-:W-:-:S03]  /*66b0*/  ULDC.64 UR4, c[0x0][0xb98] ;  /* 0x0002e60000047ab9 */ /* 0x000fc60000000a00 */
[----:B------:R-:W-:Y:S01]  /*66c0*/  IMAD R9, R161, 0x40, R2 ;  /* 0x00000040a1097824 */ /* 0x000fe200078e0202 */
[----:B------:R-:W-:Y:S01]  /*66d0*/  IADD3 R5, R5, R11, RZ ;  /* 0x0000000b05057210 */ /* 0x000fe20007ffe0ff */
[----:B------:R-:W-:Y:S02]  /*66e0*/  IMAD.MOV R11, RZ, RZ, -R7 ;  /* 0x000000ffff0b7224 */ /* 0x000fe400078e0a07 */
[----:B------:R-:W-:-:S04]  /*66f0*/  IMAD.WIDE R28, R9, 0x2, R28 ;  /* 0x00000002091c7825 */ /* 0x000fc800078e021c */
[----:B------:R-:W-:Y:S01]  /*6700*/  IMAD R6, R160, UR4, RZ ;  /* 0x00000004a0067c24 */ /* 0x000fe2000f8e02ff */
[C---:B------:R-:W-:Y:S01]  /*6710*/  IADD3 R15, P0, R28.reuse, 0x1000, RZ ;  /* 0x000010001c0f7810 */ /* 0x040fe20007f1e0ff */
[----:B------:R-:W-:Y:S01]  /*6720*/  IMAD.WIDE.U32 R4, R55, UR4, R4 ;  /* 0x0000000437047c25 */ /* 0x000fe2000f8e0004 */
[----:B------:R-:W-:Y:S02]  /*6730*/  IADD3 R41, P6, R28, 0x4000, RZ ;  /* 0x000040001c297810 */ /* 0x000fe40007fde0ff */
[----:B------:R-:W-:Y:S01]  /*6740*/  LOP3.LUT R12, R15, 0x380, RZ, 0xc0, !PT ;  /* 0x000003800f0c7812 */ /* 0x000fe200078ec0ff */
[----:B------:R-:W-:Y:S01]  /*6750*/  IMAD R9, R54, R11, R13 ;  /* 0x0000000b36097224 */ /* 0x000fe200078e020d */
[----:B------:R-:W-:Y:S01]  /*6760*/  SHF.R.S32.HI R11, RZ, 0x1f, R7 ;  /* 0x0000001fff0b7819 */ /* 0x000fe20000011407 */
[----:B------:R-:W-:Y:S01]  /*6770*/  IMAD R8, R55, UR5, R6 ;  /* 0x0000000537087c24 */ /* 0x000fe2000f8e0206 */
[----:B------:R-:W-:Y:S01]  /*6780*/  IADD3 R4, P2, R7, R4, RZ ;  /* 0x0000000407047210 */ /* 0x000fe20007f5e0ff */
[----:B------:R-:W-:Y:S01]  /*6790*/  ULDC.64 UR4, c[0x0][0xb88] ;  /* 0x0002e20000047ab9 */ /* 0x000fe20000000a00 */
[----:B------:R-:W-:-:S02]  /*67a0*/  IADD3 R13, P3, R28, 0x2000, RZ ;  /* 0x000020001c0d7810 */ /* 0x000fc40007f7e0ff */
[----:B------:R-:W-:Y:S02]  /*67b0*/  SHF.R.S32.HI R6, RZ, 0x1f, R9 ;  /* 0x0000001fff067819 */ /* 0x000fe40000011409 */
[----:B------:R-:W-:Y:S02]  /*67c0*/  IADD3.X R5, R11, R5, R8, P2, !PT ;  /* 0x000000050b057210 */ /* 0x000fe400017fe408 */
[----:B------:R-:W-:Y:S01]  /*67d0*/  LOP3.LUT R7, R13, 0x380, RZ, 0xc0, !PT ;  /* 0x000003800d077812 */ /* 0x000fe200078ec0ff */
[----:B------:R-:W-:Y:S01]  /*67e0*/  IMAD R8, R6, UR4, RZ ;  /* 0x0000000406087c24 */ /* 0x000fe2000f8e02ff */
[----:B------:R-:W-:Y:S01]  /*67f0*/  SHF.R.U64 R12, R12, 0x3, RZ ;  /* 0x000000030c0c7819 */ /* 0x000fe200000012ff */
[----:B------:R-:W-:Y:S01]  /*6800*/  IMAD.WIDE.U32 R4, R9, UR4, R4 ;  /* 0x0000000409047c25 */ /* 0x000fe2000f8e0004 */
[----:B------:R-:W-:Y:S02]  /*6810*/  SHF.R.U64 R6, R7, 0x3, RZ ;  /* 0x0000000307067819 */ /* 0x000fe400000012ff */
[----:B------:R-:W-:Y:S01]  /*6820*/  LOP3.LUT R12, R12, R15, RZ, 0x3c, !PT ;  /* 0x0000000f0c0c7212 */ /* 0x000fe200078e3cff */
[----:B------:R-:W-:Y:S01]  /*6830*/  IMAD R7, R9, UR5, R8 ;  /* 0x0000000509077c24 */ /* 0x000fe2000f8e0208 */
[----:B------:R-:W-:Y:S01]  /*6840*/  ULDC.64 UR4, c[0x0][0xb50] ;  /* 0x0002d40000047ab9 */ /* 0x000fe20000000a00 */
[----:B------:R-:W-:Y:S01]  /*6850*/  IADD3 R9, P2, R28, 0x3000, RZ ;  /* 0x000030001c097810 */ /* 0x000fe20007f5e0ff */
[----:B------:R-:W-:Y:S01]  /*6860*/  IMAD R15, R23, 0x80, R165 ;  /* 0x00000080170f7824 */ /* 0x000fe200078e02a5 */
[----:B------:R-:W-:Y:S01]  /*6870*/  LEA R11, P4, R4, UR4, 0x2 ;  /* 0x00000004040b7c11 */ /* 0x000fe2000f8810ff */
[----:B------:R-:W-:Y:S01]  /*6880*/  IMAD.IADD R5, R5, 0x1, R7 ;  /* 0x0000000105057824 */ /* 0x000fe200078e0207 */
[----:B------:R-:W-:-:S02]  /*6890*/  LOP3.LUT R8, R9, 0x380, RZ, 0xc0, !PT ;  /* 0x0000038009087812 */ /* 0x000fc400078ec0ff */
[----:B------:R-:W-:Y:S01]  /*68a0*/  LOP3.LUT R6, R6, R13, RZ, 0x3c, !PT ;  /* 0x0000000d06067212 */ /* 0x000fe200078e3cff */
[----:B------:R-:W-:Y:S01]  /*68b0*/  SHFL.IDX PT, R50, R11, RZ, 0x1c1f ;  /* 0x001c1fff0b327589 */ /* 0x000fe200000e0000 */
[----:B------:R-:W-:Y:S01]  /*68c0*/  LEA.HI.X R5, R4, UR5, R5, 0x2, P4 ;  /* 0x0000000504057c11 */ /* 0x000fe2000a0f1405 */
[--C-:B------:R-:W-:Y:S01]  /*68d0*/  IMAD.X R13, RZ, RZ, R29.reuse, P0 ;  /* 0x000000ffff0d7224 */ /* 0x100fe200000e061d */
[----:B------:R-:W-:Y:S01]  /*68e0*/  SHF.R.U64 R8, R8, 0x3, RZ ;  /* 0x0000000308087819 */ /* 0x000fe200000012ff */
[----:B------:R-:W-:Y:S01]  /*68f0*/  SHFL.IDX PT, R52, R11, 0x1, 0x1c1f ;  /* 0x003c1f000b347f89 */ /* 0x000fe200000e0000 */
[----:B------:R-:W-:Y:S01]  /*6900*/  LOP3.LUT P0, RZ, R163, 0x3, RZ, 0xc0, !PT ;  /* 0x00000003a3ff7812 */ /* 0x000fe2000780c0ff */
[C---:B------:R-:W-:Y:S01]  /*6910*/  VIADD R4, R15.reuse, 0x8 ;  /* 0x000000080f047836 */ /* 0x040fe20000000000 */
[----:B------:R-:W-:Y:S01]  /*6920*/  LOP3.LUT R8, R8, R9, RZ, 0x3c, !PT ;  /* 0x0000000908087212 */ /* 0x000fe200078e3cff */
[----:B------:R-:W1:Y:S01]  /*6930*/  SHFL.IDX PT, R51, R5, RZ, 0x1c1f ;  /* 0x001c1fff05337589 */ /* 0x000e6200000e0000 */
[----:B------:R-:W-:Y:S01]  /*6940*/  IMAD.X R9, RZ, RZ, R29, P2 ;  /* 0x000000ffff097224 */ /* 0x000fe200010e061d */
[----:B------:R-:W-:Y:S01]  /*6950*/  ISETP.GE.OR P2, PT, R15, R56, P0 ;  /* 0x000000380f00720c */ /* 0x000fe20000746670 */
[----:B------:R-:W-:Y:S01]  /*6960*/  ULDC.64 UR4, c[0x0][0xaa0] ;  /* 0x0002a80000047ab9 */ /* 0x000fe20000000a00 */
[----:B------:R-:W2:Y:S01]  /*6970*/  SHFL.IDX PT, R53, R5, 0x1, 0x1c1f ;  /* 0x003c1f0005357f89 */ /* 0x000ea200000e0000 */
[----:B------:R-:W-:-:S02]  /*6980*/  IADD3.X R7, RZ, R29, RZ, P3, !PT ;  /* 0x0000001dff077210 */ /* 0x000fc40001ffe4ff */
[----:B------:R-:W-:Y:S02]  /*6990*/  IADD3 R10, P3, R28, 0x7000, RZ ;  /* 0x000070001c0a7810 */ /* 0x000fe40007f7e0ff */
[----:B------:R-:W-:Y:S02]  /*69a0*/  ISETP.GE.OR P0, PT, R4, R56, P0 ;  /* 0x000000380400720c */ /* 0x000fe40000706670 */
[----:B------:R-:W-:Y:S01]  /*69b0*/  LOP3.LUT R3, R10, 0x380, RZ, 0xc0, !PT ;  /* 0x000003800a037812 */ /* 0x000fe200078ec0ff */
[----:B------:R-:W-:Y:S01]  /*69c0*/  IMAD R18, R19, 0x20, R161 ;  /* 0x0000002013127824 */ /* 0x000fe200078e02a1 */
[C---:B------:R-:W-:Y:S01]  /*69d0*/  IADD3 R37, P5, R28.reuse, 0x5000, RZ ;  /* 0x000050001c257810 */ /* 0x040fe20007fbe0ff */
[----:B------:R-:W-:Y:S01]  /*69e0*/  IMAD.X R31, RZ, RZ, R29, P3 ;  /* 0x000000ffff1f7224 */ /* 0x000fe200018e061d */
[----:B------:R-:W-:Y:S02]  /*69f0*/  SHF.R.U64 R3, R3, 0x3, RZ ;  /* 0x0000000303037819 */ /* 0x000fe400000012ff */
[----:B------:R-:W-:-:S02]  /*6a00*/  IADD3 R33, P4, R28, 0x6000, RZ ;  /* 0x000060001c217810 */ /* 0x000fc40007f9e0ff */
[----:B------:R-:W-:Y:S02]  /*6a10*/  LOP3.LUT R30, R3, R10, RZ, 0x3c, !PT ;  /* 0x0000000a031e7212 */ /* 0x000fe400078e3cff */
[----:B------:R-:W-:Y:S02]  /*6a20*/  LOP3.LUT R40, R41, 0x380, RZ, 0xc0, !PT ;  /* 0x0000038029287812 */ /* 0x000fe400078ec0ff */
[----:B------:R-:W-:Y:S01]  /*6a30*/  LOP3.LUT R25, R28, 0x380, RZ, 0xc0, !PT ;  /* 0x000003801c197812 */ /* 0x000fe200078ec0ff */
[----:B-1----:R1:W-:Y:S01]  /*6a40*/  @!P2 ST.E desc[UR56][R50.64], R20 ;  /* 0x000000143200a985 */ /* 0x0023e2000c101938 */
[----:B------:R-:W-:Y:S01]  /*6a50*/  IMAD R3, R49, UR4, RZ ;  /* 0x0000000431037c24 */ /* 0x000fe2000f8e02ff */
[----:B------:R-:W-:Y:S01]  /*6a60*/  LOP3.LUT R36, R37, 0x380, RZ, 0xc0, !PT ;  /* 0x0000038025247812 */ /* 0x000fe200078ec0ff */
[----:B------:R-:W3:Y:S01]  /*6a70*/  @P1 LDC R49, c[0x0][0xbf0] ;  /* 0x0002fc00ff311b82 */ /* 0x000ee20000000800 */
[----:B--2---:R2:W-:Y:S01]  /*6a80*/  @!P0 ST.E desc[UR56][R52.64], R21 ;  /* 0x0000001534008985 */ /* 0x0045e2000c101938 */
[----:B------:R-:W-:-:S02]  /*6a90*/  LOP3.LUT R32, R33, 0x380, RZ, 0xc0, !PT ;  /* 0x0000038021207812 */ /* 0x000fc400078ec0ff */
[----:B------:R-:W-:Y:S02]  /*6aa0*/  SHF.R.U64 R40, R40, 0x3, RZ ;  /* 0x0000000328287819 */ /* 0x000fe400000012ff */
[----:B------:R-:W-:Y:S02]  /*6ab0*/  SHF.R.U64 R25, R25, 0x3, RZ ;  /* 0x0000000319197819 */ /* 0x000fe400000012ff */
[----:B-1----:R-:W1:Y:S01]  /*6ac0*/  @P1 LDC R51, c[0x0][0xbec] ;  /* 0x0002fb00ff331b82 */ /* 0x002e620000000800 */
[----:B------:R-:W-:Y:S01]  /*6ad0*/  IMAD R3, R48, UR5, R3 ;  /* 0x0000000530037c24 */ /* 0x000fe2000f8e0203 */
[----:B------:R-:W-:Y:S01]  /*6ae0*/  SHF.R.U64 R36, R36, 0x3, RZ ;  /* 0x0000000324247819 */ /* 0x000fe200000012ff */
[----:B------:R-:W5:Y:S01]  /*6af0*/  LD.E.128 R12, desc[UR56][R12.64] ;  /* 0x000000380c0c7980 */ /* 0x000f62000c101d00 */
[----:B--2---:R-:W-:Y:S01]  /*6b00*/  IMAD.WIDE.U32 R20, R48, UR4, RZ ;  /* 0x0000000430147c25 */ /* 0x004fe2000f8e00ff */
[----:B------:R-:W-:Y:S01]  /*6b10*/  ULDC.64 UR4, c[0x0][0xae8] ;  /* 0x0002ba0000047ab9 */ /* 0x000fe20000000a00 */
[----:B------:R-:W-:Y:S01]  /*6b20*/  SHF.R.U64 R32, R32, 0x3, RZ ;  /* 0x0000000320207819 */ /* 0x000fe200000012ff */
[----:B------:R-:W5:Y:S01]  /*6b30*/  LD.E.128 R4, desc[UR56][R6.64] ;  /* 0x0000003806047980 */ /* 0x000f62000c101d00 */
[----:B------:R-:W-:Y:S01]  /*6b40*/  IMAD.IADD R21, R21, 0x1, R3 ;  /* 0x0000000115157824 */ /* 0x000fe200078e0203 */
[----:B------:R-:W-:Y:S01]  /*6b50*/  LOP3.LUT R40, R40, R41, RZ, 0x3c, !PT ;  /* 0x0000002928287212 */ /* 0x000fe200078e3cff */
[----:B------:R-:W-:Y:S01]  /*6b60*/  IMAD R3, R44, UR4, RZ ;  /* 0x000000042c037c24 */ /* 0x000fe2000f8e02ff */
[----:B------:R-:W-:Y:S01]  /*6b70*/  LOP3.LUT R36, R36, R37, RZ, 0x3c, !PT ;  /* 0x0000002524247212 */ /* 0x000fe200078e3cff */
[----:B------:R-:W-:Y:S01]  /*6b80*/  IMAD R44, R23, 0x80, R18 ;  /* 0x00000080172c7824 */ /* 0x000fe200078e0212 */
[----:B------:R-:W-:Y:S01]  /*6b90*/  LOP3.LUT R32, R32, R33, RZ, 0x3c, !PT ;  /* 0x0000002120207212 */ /* 0x000fe200078e3cff */
[C---:B------:R-:W-:Y:S01]  /*6ba0*/  IMAD R3, R22.reuse, UR5, R3 ;  /* 0x0000000516037c24 */ /* 0x040fe2000f8e0203 */
[----:B------:R-:W-:Y:S01]  /*6bb0*/  LOP3.LUT R24, R25, R28, RZ, 0x3c, !PT ;  /* 0x0000001c19187212 */ /* 0x000fe200078e3cff */
[----:B------:R-:W-:Y:S01]  /*6bc0*/  IMAD.WIDE.U32 R20, R22, UR4, R20 ;  /* 0x0000000416147c25 */ /* 0x000fe2000f8e0014 */
[----:B------:R-:W-:Y:S01]  /*6bd0*/  ULDC.64 UR4, c[0x0][0xaf0] ;  /* 0x0002bc0000047ab9 */ /* 0x000fe20000000a00 */
[----:B------:R-:W-:Y:S01]  /*6be0*/  MOV R25, R29 ;  /* 0x0000001d00197202 */ /* 0x000fe20000000f00 */
[----:B------:R-:W5:Y:S01]  /*6bf0*/  LD.E.128 R8, desc[UR56][R8.64] ;  /* 0x0000003808087980 */ /* 0x000f62000c101d00 */
[----:B------:R-:W-:-:S02]  /*6c00*/  IMAD.IADD R21, R21, 0x1, R3 ;  /* 0x0000000115157824 */ /* 0x000fc400078e0203 */
[----:B------:R-:W-:Y:S02]  /*6c10*/  IMAD.X R41, RZ, RZ, R29, P6 ;  /* 0x000000ffff297224 */ /* 0x000fe400030e061d */
[----:B-1----:R-:W-:Y:S01]  /*6c20*/  @P1 IMAD.HI.U32 R18, R44, R51, RZ ;  /* 0x000000332c121227 */ /* 0x002fe200078e00ff */
[----:B------:R-:W5:Y:S03]  /*6c30*/  LD.E.128 R24, desc[UR56][R24.64] ;  /* 0x0000003818187980 */ /* 0x000f66000c101d00 */
[----:B------:R-:W-:Y:S01]  /*6c40*/  IMAD.MOV.U32 R3, RZ, RZ, R44 ;  /* 0x000000ffff037224 */ /* 0x000fe200078e002c */
[----:B---3--:R-:W-:Y:S01]  /*6c50*/  @P1 SHF.R.U32.HI R3, RZ, R49, R18 ;  /* 0x00000031ff031219 */ /* 0x008fe20000011612 */
[----:B------:R-:W-:Y:S01]  /*6c60*/  IMAD R22, R160, UR4, RZ ;  /* 0x00000004a0167c24 */ /* 0x000fe2000f8e02ff */
[----:B------:R-:W5:Y:S01]  /*6c70*/  LD.E.128 R40, desc[UR56][R40.64] ;  /* 0x0000003828287980 */ /* 0x000f62000c101d00 */
[----:B------:R-:W-:Y:S01]  /*6c80*/  IMAD.WIDE.U32 R20, R55, UR4, R20 ;  /* 0x0000000437147c25 */ /* 0x000fe2000f8e0014 */
[----:B------:R-:W-:-:S02]  /*6c90*/  SHF.R.S32.HI R18, RZ, 0x1f, R3 ;  /* 0x0000001fff127819 */ /* 0x000fc40000011403 */
[----:B------:R-:W-:Y:S01]  /*6ca0*/  IADD3 R51, -R3, RZ, RZ ;  /* 0x000000ff03337210 */ /* 0x000fe20007ffe1ff */
[----:B------:R-:W-:Y:S01]  /*6cb0*/  IMAD R49, R55, UR5, R22 ;  /* 0x0000000537317c24 */ /* 0x000fe2000f8e0216 */
[----:B------:R-:W-:Y:S01]  /*6cc0*/  ULDC.64 UR4, c[0x0][0xae0] ;  /* 0x0002b80000047ab9 */ /* 0x000fe20000000a00 */
[--C-:B------:R-:W-:Y:S02]  /*6cd0*/  IMAD.X R37, RZ, RZ, R29.reuse, P5 ;  /* 0x000000ffff257224 */ /* 0x100fe400028e061d */
[----:B------:R-:W-:Y:S02]  /*6ce0*/  IMAD.X R33, RZ, RZ, R29, P4 ;  /* 0x000000ffff217224 */ /* 0x000fe400020e061d */
[----:B------:R-:W-:Y:S01]  /*6cf0*/  IMAD.IADD R21, R21, 0x1, R49 ;  /* 0x0000000115157824 */ /* 0x000fe200078e0231 */
[----:B------:R-:W5:Y:S01]  /*6d00*/  LD.E.128 R28, desc[UR56][R30.64] ;  /* 0x000000381e1c7980 */ /* 0x000f62000c101d00 */
[----:B------:R-:W-:Y:S02]  /*6d10*/  IMAD R18, R18, UR4, RZ ;  /* 0x0000000412127c24 */ /* 0x000fe4000f8e02ff */
[----:B------:R-:W-:Y:S01]  /*6d20*/  IMAD R49, R54, R51, R44 ;  /* 0x0000003336317224 */ /* 0x000fe200078e022c */
[----:B------:R-:W5:Y:S01]  /*6d30*/  LD.E.128 R36, desc[UR56][R36.64] ;  /* 0x0000003824247980 */ /* 0x000f62000c101d00 */
[----:B------:R-:W-:-:S03]  /*6d40*/  IMAD R51, R3, UR5, R18 ;  /* 0x0000000503337c24 */ /* 0x000fc6000f8e0212 */
[----:B------:R-:W5:Y:S01]  /*6d50*/  LD.E.128 R32, desc[UR56][R32.64] ;  /* 0x0000003820207980 */ /* 0x000f62000c101d00 */
[----:B------:R-:W-:Y:S01]  /*6d60*/  IMAD.WIDE.U32 R20, R3, UR4, R20 ;  /* 0x0000000403147c25 */ /* 0x000fe2000f8e0014 */
[----:B------:R-:W-:Y:S01]  /*6d70*/  SHF.R.S32.HI R3, RZ, 0x1f, R49 ;  /* 0x0000001fff037819 */ /* 0x000fe20000011431 */
[----:B------:R-:W-:Y:S01]  /*6d80*/  ULDC.64 UR4, c[0x0][0xad8] ;  /* 0x0002b60000047ab9 */ /* 0x000fe20000000a00 */
[----:B------:R-:W-:Y:S01]  /*6d90*/  @!PT LDS RZ, [RZ] ;  /* 0x00000000fffff984 */ /* 0x000fe20000000800 */
[----:B------:R-:W-:Y:S01]  /*6da0*/  @!PT LDS RZ, [RZ] ;  /* 0x00000000fffff984 */ /* 0x000fe20000000800 */
[----:B------:R-:W-:Y:S01]  /*6db0*/  @!PT LDS RZ, [RZ] ;  /* 0x00000000fffff984 */ /* 0x000fe20000000800 */
[----:B------:R-:W-:Y:S01]  /*6dc0*/  @!PT LDS RZ, [RZ] ;  /* 0x00000000fffff984 */ /* 0x000fe20000000800 */
[----:B------:R1:W-:Y:S06]  /*6dd0*/  MEMBAR.ALL.CTA ;  /* 0x0000000000007992 */ /* 0x0003ec0000008000 */
[----:B-1----:R-:W1:Y:S01]  /*6de0*/  FENCE.VIEW.ASYNC.S ;  /* 0x00000000000073c6 */ /* 0x002e620000000000 */
[----:B------:R-:W-:-:S02]  /*6df0*/  IMAD R53, R23, 0x80, R161 ;  /* 0x0000008017357824 */ /* 0x000fc400078e02a1 */
[----:B------:R-:W-:Y:S02]  /*6e00*/  IMAD.IADD R21, R21, 0x1, R51 ;  /* 0x0000000115157824 */ /* 0x000fe400078e0233 */
[----:B------:R-:W-:Y:S02]  /*6e10*/  IMAD R18, R3, UR4, RZ ;  /* 0x0000000403127c24 */ /* 0x000fe4000f8e02ff */
[----:B------:R-:W-:Y:S02]  /*6e20*/  VIADD R3, R53, 0x20 ;  /* 0x0000002035037836 */ /* 0x000fe40000000000 */
[C---:B------:R-:W-:Y:S02]  /*6e30*/  IMAD R23, R49.reuse, UR5, R18 ;  /* 0x0000000531177c24 */ /* 0x040fe4000f8e0212 */
[----:B------:R-:W-:Y:S01]  /*6e40*/  IMAD.WIDE.U32 R20, R49, UR4, R20 ;  /* 0x0000000431147c25 */ /* 0x000fe2000f8e0014 */
[-C--:B------:R-:W-:Y:S01]  /*6e50*/  ISETP.GE.AND P2, PT, R53, R56.reuse, PT ;  /* 0x000000383500720c */ /* 0x080fe20003f46270 */
[----:B------:R-:W-:Y:S01]  /*6e60*/  ULDC.64 UR4, c[0x0][0xa80] ;  /* 0x0002a00000047ab9 */ /* 0x000fe20000000a00 */
[----:B------:R-:W-:Y:S01]  /*6e70*/  ISETP.GE.AND P0, PT, R3, R56, PT ;  /* 0x000000380300720c */ /* 0x000fe20003f06270 */
[----:B0-----:R-:W-:Y:S01]  /*6e80*/  VIADD R0, R0, 0x2a820 ;  /* 0x0002a82000007836 */ /* 0x001fe20000000000 */
[----:B------:R-:W-:Y:S01]  /*6e90*/  IADD3 R3, R53, 0x40, RZ ;  /* 0x0000004035037810 */ /* 0x000fe20007ffe0ff */
[----:B------:R-:W-:Y:S01]  /*6ea0*/  IMAD.IADD R21, R21, 0x1, R23 ;  /* 0x0000000115157824 */ /* 0x000fe200078e0217 */
[----:B------:R-:W-:-:S02]  /*6eb0*/  LEA R18, P3, R20, UR4, 0x1 ;  /* 0x0000000414127c11 */ /* 0x000fc4000f8608ff */
[----:B------:R-:W-:Y:S02]  /*6ec0*/  ISETP.GE.AND P1, PT, R3, R56, PT ;  /* 0x000000380300720c */ /* 0x000fe40003f26270 */
[----:B------:R-:W-:Y:S02]  /*6ed0*/  PRMT R0, RZ, 0x654, R0 ;  /* 0x00000654ff007816 */ /* 0x000fe40000000000 */
[----:B------:R-:W-:Y:S01]  /*6ee0*/  LEA.HI.X R3, R20, UR5, R21, 0x1, P3 ;  /* 0x0000000514037c11 */ /* 0x000fe200098f0c15 */
[----:B-1----:R0:W1:Y:S01]  /*6ef0*/  SHFL.IDX PT, R22, R18, RZ, 0x181f ;  /* 0x00181fff12167589 */ /* 0x00206200000e0000 */
[----:B------:R2:W-:Y:S01]  /*6f00*/  SYNCS.ARRIVE.TRANS64.RED.A1T0 RZ, [R0+URZ], RZ ;  /* 0x000000ff00ff79a7 */ /* 0x0005e2000810043f */
[----:B------:R-:W-:Y:S02]  /*6f10*/  BSSY B1, `(.L_x_218) ;  /* 0x000000c000017945 */ /* 0x000fe40003800000 */
[----:B--2---:R0:W2:Y:S02]  /*6f20*/  SHFL.IDX PT, R0, R3, RZ, 0x181f ;  /* 0x00181fff03007589 */ /* 0x0040a400000e0000 */
[----:B------:R-:W-:Y:S05]  /*6f30*/  @P2 BRA `(.L_x_219) ;  /* 0x0000000000242947 */ /* 0x000fea0003800000 */
[----:B------:R-:W-:Y:S02]  /*6f40*/  ULDC UR4, c[0x0][0xac8] ;  /* 0x0002b20000047ab9 */ /* 0x000fe40000000800 */
[----:B------:R-:W-:Y:S02]  /*6f50*/  ISETP.GE.AND P2, PT, R2, UR4, PT ;  /* 0x0000000402007c0c */ /* 0x000fe4000bf46270 */
[----:B------:R-:W-:-:S11]  /*6f60*/  ISETP.GE.AND P3, PT, R17, UR4, PT ;  /* 0x0000000411007c0c */ /* 0x000fd6000bf66270 */
[CC--:B-1----:R-:W-:Y:S02]  /*6f70*/  @!P2 LEA R20, P4, R2.reuse, R22.reuse, 0x1 ;  /* 0x000000160214a211 */ /* 0x0c2fe400078808ff */
[C---:B------:R-:W-:Y:S02]  /*6f80*/  @!P3 LEA R22, P5, R17.reuse, R22, 0x1 ;  /* 0x000000161116b211 */ /* 0x040fe400078a08ff */
[-C--:B--2---:R-:W-:Y:S02]  /*6f90*/  @!P2 LEA.HI.X R21, R2, R0.reuse, R170, 0x1, P4 ;  /* 0x000000000215a211 */ /* 0x084fe400020f0caa */
[----:B------:R-:W-:-:S03]  /*6fa0*/  @!P3 LEA.HI.X R23, R17, R0, R169, 0x1, P5 ;  /* 0x000000001117b211 */ /* 0x000fc600028f0ca9 */
[----:B-----5:R3:W-:Y:S04]  /*6fb0*/  @!P2 ST.E.128 desc[UR56][R20.64], R24 ;  /* 0x000000181400a985 */ /* 0x0207e8000c101d38 */
[----:B------:R3:W-:Y:S02]  /*6fc0*/  @!P3 ST.E.128 desc[UR56][R22.64], R40 ;  /* 0x000000281600b985 */ /* 0x0007e4000c101d38 */
.L_x_219:
[----:B------:R-:W-:Y:S05]  /*6fd0*/  BSYNC B1 ;  /* 0x0000000000017941 */ /* 0x000fea0003800000 */
.L_x_218:
[----:B--2---:R2:W4:Y:S01]  /*6fe0*/  SHFL.IDX PT, R0, R3, 0x1, 0x181f ;  /* 0x00381f0003007f89 */ /* 0x00452200000e0000 */
[----:B------:R-:W-:Y:S03]  /*6ff0*/  BSSY B1, `(.L_x_220) ;  /* 0x000000c000017945 */ /* 0x000fe60003800000 */
[----:B-1-3--:R2:W1:Y:S01]  /*7000*/  SHFL.IDX PT, R22, R18, 0x1, 0x181f ;  /* 0x00381f0012167f89 */ /* 0x00a46200000e0000 */
[----:B------:R-:W-:Y:S05]  /*7010*/  @P0 BRA `(.L_x_221) ;  /* 0x0000000000240947 */ /* 0x000fea0003800000 */
[----:B------:R-:W-:Y:S02]  /*7020*/  ULDC UR4, c[0x0][0xac8] ;  /* 0x0002b20000047ab9 */ /* 0x000fe40000000800 */
[----:B------:R-:W-:Y:S02]  /*7030*/  ISETP.GE.AND P3, PT, R2, UR4, PT ;  /* 0x0000000402007c0c */ /* 0x000fe4000bf66270 */
[----:B------:R-:W-:-:S11]  /*7040*/  ISETP.GE.AND P4, PT, R17, UR4, PT ;  /* 0x0000000411007c0c */ /* 0x000fd6000bf86270 */
[CC--:B-1----:R-:W-:Y:S02]  /*7050*/  @!P3 LEA R20, P0, R2.reuse, R22.reuse, 0x1 ;  /* 0x000000160214b211 */ /* 0x0c2fe400078008ff */
[C---:B------:R-:W-:Y:S02]  /*7060*/  @!P4 LEA R22, P2, R17.reuse, R22, 0x1 ;  /* 0x000000161116c211 */ /* 0x040fe400078408ff */
[-C--:B----4-:R-:W-:Y:S02]  /*7070*/  @!P3 LEA.HI.X R21, R2, R0.reuse, R170, 0x1, P0 ;  /* 0x000000000215b211 */ /* 0x090fe400000f0caa */
[----:B------:R-:W-:-:S03]  /*7080*/  @!P4 LEA.HI.X R23, R17, R0, R169, 0x1, P2 ;  /* 0x000000001117c211 */ /* 0x000fc600010f0ca9 */
[----:B-----5:R3:W-:Y:S04]  /*7090*/  @!P3 ST.E.128 desc[UR56][R20.64], R12 ;  /* 0x0000000c1400b985 */ /* 0x0207e8000c101d38 */
[----:B------:R3:W-:Y:S02]  /*70a0*/  @!P4 ST.E.128 desc[UR56][R22.64], R36 ;  /* 0x000000241600c985 */ /* 0x0007e4000c101d38 */
.L_x_221:
[----:B------:R-:W-:Y:S05]  /*70b0*/  BSYNC B1 ;  /* 0x0000000000017941 */ /* 0x000fea0003800000 */
.L_x_220:
[----:B----4-:R4:W0:Y:S01]  /*70c0*/  SHFL.IDX PT, R0, R3, 0x2, 0x181f ;  /* 0x00581f0003007f89 */ /* 0x01082200000e0000 */
[----:B------:R-:W-:Y:S03]  /*70d0*/  BSSY B1, `(.L_x_222) ;  /* 0x000000c000017945 */ /* 0x000fe60003800000 */
[----:B---3-5:R4:W3:Y:S01]  /*70e0*/  SHFL.IDX PT, R14, R18, 0x2, 0x181f ;  /* 0x00581f00120e7f89 */ /* 0x0288e200000e0000 */
[----:B------:R-:W-:Y:S05]  /*70f0*/  @P1 BRA `(.L_x_223) ;  /* 0x0000000000241947 */ /* 0x000fea0003800000 */
[----:B------:R-:W-:Y:S02]  /*7100*/  ULDC UR4, c[0x0][0xac8] ;  /* 0x0002b20000047ab9 */ /* 0x000fe40000000800 */
[----:B------:R-:W-:Y:S02]  /*7110*/  ISETP.GE.AND P2, PT, R2, UR4, PT ;  /* 0x0000000402007c0c */ /* 0x000fe4000bf46270 */
[----:B------:R-:W-:-:S11]  /*7120*/  ISETP.GE.AND P3, PT, R17, UR4, PT ;  /* 0x0000000411007c0c */ /* 0x000fd6000bf66270 */
[CC--:B---3--:R-:W-:Y:S02]  /*7130*/  @!P2 LEA R12, P0, R2.reuse, R14.reuse, 0x1 ;  /* 0x0000000e020ca211 */ /* 0x0c8fe400078008ff */
[C---:B------:R-:W-:Y:S02]  /*7140*/  @!P3 LEA R14, P1, R17.reuse, R14, 0x1 ;  /* 0x0000000e110eb211 */ /* 0x040fe400078208ff */
[-C--:B0-----:R-:W-:Y:S02]  /*7150*/  @!P2 LEA.HI.X R13, R2, R0.reuse, R170, 0x1, P0 ;  /* 0x00000000020da211 */ /* 0x081fe400000f0caa */
[----:B------:R-:W-:-:S03]  /*7160*/  @!P3 LEA.HI.X R15, R17, R0, R169, 0x1, P1 ;  /* 0x00000000110fb211 */ /* 0x000fc600008f0ca9 */
[----:B------:R0:W-:Y:S04]  /*7170*/  @!P2 ST.E.128 desc[UR56][R12.64], R4 ;  /* 0x000000040c00a985 */ /* 0x0001e8000c101d38 */
[----:B------:R0:W-:Y:S02]  /*7180*/  @!P3 ST.E.128 desc[UR56][R14.64], R32 ;  /* 0x000000200e00b985 */ /* 0x0001e4000c101d38 */
.L_x_223:
[----:B------:R-:W-:Y:S05]  /*7190*/  BSYNC B1 ;  /* 0x0000000000017941 */ /* 0x000fea0003800000 */
.L_x_222:
[----:B0-----:R-:W-:Y:S01]  /*71a0*/  VIADD R0, R53, 0x60 ;  /* 0x0000006035007836 */ /* 0x001fe20000000000 */
[----:B--2-4-:R-:W0:Y:S04]  /*71b0*/  SHFL.IDX PT, R3, R3, 0x3, 0x181f ;  /* 0x00781f0003037f89 */ /* 0x014e2800000e0000 */
[----:B------:R-:W-:Y:S01]  /*71c0*/  ISETP.GE.AND P0, PT, R0, R56, PT ;  /* 0x000000380000720c */ /* 0x000fe20003f06270 */
[----:B------:R-:W2:-:S12]  /*71d0*/  SHFL.IDX PT, R18, R18, 0x3, 0x181f ;  /* 0x00781f0012127f89 */ /* 0x000e9800000e0000 */
[----:B------:R-:W-:Y:S05]  /*71e0*/  @P0 BRA `(.L_x_224) ;  /* 0x0000000800dc0947 */ /* 0x000fea0003800000 */
[----:B------:R-:W-:Y:S02]  /*71f0*/  ULDC UR4, c[0x0][0xac8] ;  /* 0x0002b20000047ab9 */ /* 0x000fe40000000800 */
[----:B------:R-:W-:-:S13]  /*7200*/  ISETP.GE.AND P1, PT, R2, UR4, PT ;  /* 0x0000000402007c0c */ /* 0x000fda000bf26270 */
[----:B--2---:R-:W-:-:S04]  /*7210*/  @!P1 LEA R4, P0, R2, R18, 0x1 ;  /* 0x0000001202049211 */ /* 0x004fc800078008ff */
[----:B0-----:R-:W-:Y:S02]  /*7220*/  @!P1 LEA.HI.X R5, R2, R3, R170, 0x1, P0 ;  /* 0x0000000302059211 */ /* 0x001fe400000f0caa */
[----:B------:R-:W-:-:S03]  /*7230*/  ISETP.GE.AND P0, PT, R17, UR4, PT ;  /* 0x0000000411007c0c */ /* 0x000fc6000bf06270 */
[----:B------:R0:W-:Y:S10]  /*7240*/  @!P1 ST.E.128 desc[UR56][R4.64], R8 ;  /* 0x0000000804009985 */ /* 0x0001f4000c101d38 */
[----:B------:R-:W-:Y:S05]  /*7250*/  @P0 BRA `(.L_x_224) ;  /* 0x0000000800c00947 */ /* 0x000fea0003800000 */
[----:B0-----:R-:W-:-:S04]  /*7260*/  LEA R4, P0, R17, R18, 0x1 ;  /* 0x0000001211047211 */ /* 0x001fc800078008ff */
[----:B------:R-:W-:-:S05]  /*7270*/  LEA.HI.X R5, R17, R3, R169, 0x1, P0 ;  /* 0x0000000311057211 */ /* 0x000fca00000f0ca9 */
[----:B------:R0:W-:Y:S01]  /*7280*/  ST.E.128 desc[UR56][R4.64], R28 ;  /* 0x0000001c04007985 */ /* 0x0001e2000c101d38 */
[----:B------:R-:W-:Y:S05]  /*7290*/  BRA `(.L_x_224) ;  /* 0x0000000800b07947 */ /* 0x000fea0003800000 */
.L_x_216:
[----:B------:R-:W2:Y:S01]  /*72a0*/  LDC.64 R6, c[0x0][0xc00] ;  /* 0x00030000ff067b82 */ /* 0x000ea20000000a00 */
[----:B------:R-:W-:Y:S01]  /*72b0*/  ULDC.64 UR4, c[0x0][0xc08] ;  /* 0x0003020000047ab9 */ /* 0x000fe20000000a00 */
[----:B------:R-:W-:-:S06]  /*72c0*/  IMAD.MOV.U32 R3, RZ, RZ, RZ ;  /* 0x000000ffff037224 */ /* 0x000fcc00078e00ff */
[----:B------:R-:W3:Y:S01]  /*72d0*/  LDC.64 R4, c[0x0][0xc00] ;  /* 0x00030000ff047b82 */ /* 0x000ee20000000a00 */
[----:B------:R-:W-:-:S04]  /*72e0*/  ISETP.NE.U32.AND P1, PT, RZ, UR4, PT ;  /* 0x00000004ff007c0c */ /* 0x000fc8000bf25070 */
[----:B------:R-:W-:-:S03]  /*72f0*/  ISETP.NE.AND.EX P1, PT, RZ, UR5, PT, P1 ;  /* 0x00000005ff007c0c */ /* 0x000fc6000bf25310 */
[----:B------:R-:W4:Y:S01]  /*7300*/  LDC R25, c[0x0][0xbe8] ;  /* 0x0002fa00ff197b82 */ /* 0x000f220000000800 */
[----:B--2---:R-:W-:-:S04]  /*7310*/  ISETP.NE.U32.AND P0, PT, R6, RZ, PT ;  /* 0x000000ff0600720c */ /* 0x004fc80003f05070 */
[----:B------:R-:W-:Y:S01]  /*7320*/  ISETP.NE.AND.EX P0, PT, R7, RZ, PT, P0 ;  /* 0x000000ff0700720c */ /* 0x000fe20003f05300 */
[----:B---3--:R-:W-:-:S04]  /*7330*/  IMAD.WIDE R6, R18, 0x4, R4 ;  /* 0x0000000412067825 */ /* 0x008fc800078e0204 */
[----:B------:R-:W2:Y:S01]  /*7340*/  @P1 LDC.64 R4, c[0x0][0xc08] ;  /* 0x00030200ff041b82 */ /* 0x000ea20000000a00 */
[----:B------:R-:W-:Y:S02]  /*7350*/  ULDC UR4, c[0x0][0xa88] ;  /* 0x0002a20000047ab9 */ /* 0x000fe40000000800 */
[----:B0-----:R-:W-:-:S05]  /*7360*/  IMAD.U32 R0, RZ, RZ, UR4 ;  /* 0x00000004ff007e24 */ /* 0x001fca000f8e00ff */
[----:B------:R0:W5:Y:S01]  /*7370*/  @P0 LDG.E R3, desc[UR56][R6.64] ;  /* 0x0000003806030981 */ /* 0x000162000c1e1900 */
[----:B--2---:R-:W-:-:S05]  /*7380*/  @P1 IMAD.WIDE R4, R18, 0x4, R4 ;  /* 0x0000000412041825 */ /* 0x004fca00078e0204 */
[----:B------:R0:W5:Y:S01]  /*7390*/  @P1 LDG.E R0, desc[UR56][R4.64] ;  /* 0x0000003804001981 */ /* 0x000162000c1e1900 */
[----:B----4-:R-:W-:Y:S02]  /*73a0*/  ISETP.NE.AND P2, PT, R25, 0x1, PT ;  /* 0x000000011900780c */ /* 0x010fe40003f45270 */
[----:B------:R-:W-:-:S11]  /*73b0*/  ISETP.GE.AND P3, PT, R171, 0x80, PT ;  /* 0x00000080ab00780c */ /* 0x000fd60003f66270 */
[----:B------:R-:W2:Y:S08]  /*73c0*/  @P2 LDC R14, c[0x0][0xbec] ;  /* 0x0002fb00ff0e2b82 */ /* 0x000eb00000000800 */
[----:B------:R-:W3:Y:S01]  /*73d0*/  @P2 LDC R27, c[0x0][0xbf0] ;  /* 0x0002fc00ff1b2b82 */ /* 0x000ee20000000800 */
[----:B0-----:R-:W-:Y:S05]  /*73e0*/  @P1 BRA `(.L_x_225) ;  /* 0x0000000000101947 */ /* 0x001fea0003800000 */
[----:B------:R-:W-:Y:S05]  /*73f0*/  @!P0 BRA `(.L_x_225) ;  /* 0x00000000000c8947 */ /* 0x000fea0003800000 */
[----:B------:R-:W4:Y:S04]  /*7400*/  LDG.E R5, desc[UR56][R6.64] ;  /* 0x0000003806057981 */ /* 0x000f28000c1e1900 */
[----:B-----5:R-:W4:Y:S02]  /*7410*/  LDG.E R0, desc[UR56][R6.64+0x4] ;  /* 0x0000043806007981 */ /* 0x020f24000c1e1900 */
[----:B----4-:R-:W-:-:S07]  /*7420*/  IMAD.IADD R0, R0, 0x1, -R5 ;  /* 0x0000000100007824 */ /* 0x010fce00078e0a05 */
.L_x_225:
[----:B------:R-:W-:Y:S01]  /*7430*/  BSSY B1, `(.L_x_226) ;  /* 0x000002e000017945 */ /* 0x000fe20003800000 */
[----:B------:R-:W-:Y:S02]  /*7440*/  SHF.R.S32.HI R12, RZ, 0x1f, R22 ;  /* 0x0000001fff0c7819 */ /* 0x000fe40000011416 */
[----:B------:R-:W-:Y:S02]  /*7450*/  SEL R13, R18, RZ, !P0 ;  /* 0x000000ff120d7207 */ /* 0x000fe40004000000 */
[----:B------:R-:W-:Y:S02]  /*7460*/  SEL R160, R160, RZ, !P0 ;  /* 0x000000ffa0a07207 */ /* 0x000fe40004000000 */
[----:B-----5:R-:W-:Y:S01]  /*7470*/  SHF.R.S32.HI R10, RZ, 0x1f, R3 ;  /* 0x0000001fff0a7819 */ /* 0x020fe20000011403 */
[----:B------:R-:W-:Y:S06]  /*7480*/  @P3 BRA `(.L_x_227) ;  /* 0x0000000000a03947 */ /* 0x000fec0003800000 */
[----:B------:R-:W0:Y:S01]  /*7490*/  S2R R4, SR_TID.X ;  /* 0x0000000000047919 */ /* 0x000e220000002100 */
[----:B------:R-:W4:Y:S02]  /*74a0*/  LDC R11, c[0x0][0xbe8] ;  /* 0x0002fa00ff0b7b82 */ /* 0x000f240000000800 */
[----:B----4-:R-:W-:Y:S01]  /*74b0*/  IMAD R5, R0, R11, RZ ;  /* 0x0000000b00057224 */ /* 0x010fe200078e02ff */
[----:B0-----:R-:W-:-:S05]  /*74c0*/  LEA R4, R23, R4, 0x7 ;  /* 0x0000000417047211 */ /* 0x001fca00078e38ff */
[----:B------:R-:W-:-:S05]  /*74d0*/  VIADD R8, R4, 0xffffff80 ;  /* 0xffffff8004087836 */ /* 0x000fca0000000000 */
[----:B------:R-:W-:-:S13]  /*74e0*/  ISETP.GE.AND P0, PT, R8, R5, PT ;  /* 0x000000050800720c */ /* 0x000fda0003f06270 */
[----:B------:R-:W-:Y:S05]  /*74f0*/  @P0 BRA `(.L_x_227) ;  /* 0x0000000000840947 */ /* 0x000fea0003800000 */
[----:B------:R-:W-:Y:S01]  /*7500*/  ISETP.NE.AND P0, PT, R11, 0x1, PT ;  /* 0x000000010b00780c */ /* 0x000fe20003f05270 */
[----:B------:R-:W-:Y:S01]  /*7510*/  ULDC.64 UR4, c[0x0][0xb90] ;  /* 0x0002e40000047ab9 */ /* 0x000fe20000000a00 */
[----:B------:R-:W-:Y:S02]  /*7520*/  IMAD.MOV.U32 R4, RZ, RZ, R3 ;  /* 0x000000ffff047224 */ /* 0x000fe400078e0003 */
[----:B------:R-:W-:Y:S02]  /*7530*/  IMAD R9, R12, UR4, RZ ;  /* 0x000000040c097c24 */ /* 0x000fe4000f8e02ff */
[----:B------:R-:W-:Y:S02]  /*7540*/  IMAD.MOV.U32 R5, RZ, RZ, R10 ;  /* 0x000000ffff057224 */ /* 0x000fe400078e000a */
[----:B------:R-:W-:Y:S02]  /*7550*/  IMAD.MOV.U32 R7, RZ, RZ, R8 ;  /* 0x000000ffff077224 */ /* 0x000fe400078e0008 */
[----:B------:R-:W-:-:S03]  /*7560*/  IMAD.WIDE.U32 R4, R22, UR4, R4 ;  /* 0x0000000416047c25 */ /* 0x000fc6000f8e0004 */
[----:B------:R-:W0:Y:S01]  /*7570*/  @P0 LDC R15, c[0x0][0xbec] ;  /* 0x0002fb00ff0f0b82 */ /* 0x000e220000000800 */
[----:B------:R-:W-:Y:S01]  /*7580*/  IMAD R9, R22, UR5, R9 ;  /* 0x0000000516097c24 */ /* 0x000fe2000f8e0209 */
[----:B------:R-:W-:-:S03]  /*7590*/  ULDC.64 UR4, c[0x0][0xb98] ;  /* 0x0002e60000047ab9 */ /* 0x000fc60000000a00 */
[----:B------:R-:W-:-:S03]  /*75a0*/  IMAD.IADD R5, R5, 0x1, R9 ;  /* 0x0000000105057824 */ /* 0x000fc600078e0209 */
[----:B------:R-:W4:Y:S01]  /*75b0*/  @P0 LDC R21, c[0x0][0xbf0] ;  /* 0x0002fc00ff150b82 */ /* 0x000f220000000800 */
[----:B------:R-:W-:-:S04]  /*75c0*/  IMAD.WIDE.U32 R4, R13, UR4, R4 ;  /* 0x000000040d047c25 */ /* 0x000fc8000f8e0004 */
[----:B0-----:R-:W-:-:S05]  /*75d0*/  @P0 IMAD.HI.U32 R6, R8, R15, RZ ;  /* 0x0000000f08060227 */ /* 0x001fca00078e00ff */
[----:B----4-:R-:W-:Y:S01]  /*75e0*/  @P0 SHF.R.U32.HI R7, RZ, R21, R6 ;  /* 0x00000015ff070219 */ /* 0x010fe20000011606 */
[----:B------:R-:W-:-:S03]  /*75f0*/  IMAD R6, R160, UR4, RZ ;  /* 0x00000004a0067c24 */ /* 0x000fc6000f8e02ff */
[C---:B------:R-:W-:Y:S02]  /*7600*/  IADD3 R9, -R7.reuse, RZ, RZ ;  /* 0x000000ff07097210 */ /* 0x040fe40007ffe1ff */
[----:B------:R-:W-:-:S03]  /*7610*/  IADD3 R4, P0, R7, R4, RZ ;  /* 0x0000000407047210 */ /* 0x000fc60007f1e0ff */
[----:B------:R-:W-:Y:S01]  /*7620*/  IMAD R9, R11, R9, R8 ;  /* 0x000000090b097224 */ /* 0x000fe200078e0208 */
[----:B------:R-:W-:Y:S01]  /*7630*/  SHF.R.S32.HI R11, RZ, 0x1f, R7 ;  /* 0x0000001fff0b7819 */ /* 0x000fe20000011407 */
[----:B------:R-:W-:Y:S01]  /*7640*/  IMAD R8, R13, UR5, R6 ;  /* 0x000000050d087c24 */ /* 0x000fe2000f8e0206 */
[----:B------:R-:W-:Y:S02]  /*7650*/  ULDC.64 UR4, c[0x0][0xb88] ;  /* 0x0002e20000047ab9 */ /* 0x000fe40000000a00 */
[----:B------:R-:W-:Y:S02]  /*7660*/  SHF.R.S32.HI R6, RZ, 0x1f, R9 ;  /* 0x0000001fff067819 */ /* 0x000fe40000011409 */
[----:B------:R-:W-:-:S03]  /*7670*/  IADD3.X R5, R11, R5, R8, P0, !PT ;  /* 0x000000050b057210 */ /* 0x000fc600007fe408 */
[----:B------:R-:W-:Y:S02]  /*7680*/  IMAD R6, R6, UR4, RZ ;  /* 0x0000000406067c24 */ /* 0x000fe4000f8e02ff */
[----:B------:R-:W-:-:S04]  /*7690*/  IMAD.WIDE.U32 R4, R9, UR4, R4 ;  /* 0x0000000409047c25 */ /* 0x000fc8000f8e0004 */
[----:B------:R-:W-:Y:S01]  /*76a0*/  IMAD R7, R9, UR5, R6 ;  /* 0x0000000509077c24 */ /* 0x000fe2000f8e0206 */
[----:B------:R-:W-:Y:S02]  /*76b0*/  ULDC.64 UR4, c[0x0][0xb50] ;  /* 0x0002d40000047ab9 */ /* 0x000fe40000000a00 */
[----:B------:R-:W-:Y:S01]  /*76c0*/  LEA R6, P0, R4, UR4, 0x2 ;  /* 0x0000000404067c11 */ /* 0x000fe2000f8010ff */
[----:B------:R-:W-:-:S05]  /*76d0*/  IMAD.IADD R5, R5, 0x1, R7 ;  /* 0x0000000105057824 */ /* 0x000fca00078e0207 */
[----:B------:R-:W-:Y:S01]  /*76e0*/  LEA.HI.X R7, R4, UR5, R5, 0x2, P0 ;  /* 0x0000000504077c11 */ /* 0x000fe200080f1405 */
[----:B------:R-:W-:-:S05]  /*76f0*/  IMAD.MOV.U32 R5, RZ, RZ, -0x800000 ;  /* 0xff800000ff057424 */ /* 0x000fca00078e00ff */
[----:B------:R0:W-:Y:S02]  /*7700*/  STG.E desc[UR56][R6.64], R5 ;  /* 0x0000000506007986 */ /* 0x0001e4000c101938 */
.L_x_227:
[----:B------:R-:W-:Y:S05]  /*7710*/  BSYNC B1 ;  /* 0x0000000000017941 */ /* 0x000fea0003800000 */
.L_x_226:
[----:B------:R-:W-:Y:S01]  /*7720*/  ULDC.64 UR4, c[0x0][0xaa0] ;  /* 0x0002a80000047ab9 */ /* 0x000fe20000000a00 */
[----:B0-----:R-:W-:Y:S01]  /*7730*/  IMAD R6, R19, 0x20, R161 ;  /* 0x0000002013067824 */ /* 0x001fe200078e02a1 */
[----:B------:R-:W-:Y:S01]  /*7740*/  BSSY B1, `(.L_x_228) ;  /* 0x0000037000017945 */ /* 0x000fe20003800000 */
[----:B------:R-:W-:Y:S02]  /*7750*/  IMAD R4, R10, UR4, RZ ;  /* 0x000000040a047c24 */ /* 0x000fe4000f8e02ff */
[----:B------:R-:W-:Y:S02]  /*7760*/  IMAD R9, R23, 0x80, R6 ;  /* 0x0000008017097824 */ /* 0x000fe400078e0206 */
[C---:B------:R-:W-:Y:S02]  /*7770*/  IMAD R7, R3.reuse, UR5, R4 ;  /* 0x0000000503077c24 */ /* 0x040fe4000f8e0204 */
[----:B------:R-:W-:Y:S01]  /*7780*/  IMAD.WIDE.U32 R4, R3, UR4, RZ ;  /* 0x0000000403047c25 */ /* 0x000fe2000f8e00ff */
[----:B------:R-:W-:Y:S01]  /*7790*/  ULDC.64 UR4, c[0x0][0xae8] ;  /* 0x0002ba0000047ab9 */ /* 0x000fe20000000a00 */
[----:B------:R-:W-:-:S02]  /*77a0*/  MOV R3, R9 ;  /* 0x0000000900037202 */ /* 0x000fc40000000f00 */
[----:B------:R-:W-:Y:S02]  /*77b0*/  IMAD.IADD R5, R5, 0x1, R7 ;  /* 0x0000000105057824 */ /* 0x000fe400078e0207 */
[----:B------:R-:W-:Y:S02]  /*77c0*/  IMAD R7, R12, UR4, RZ ;  /* 0x000000040c077c24 */ /* 0x000fe4000f8e02ff */
[----:B--2---:R-:W-:-:S04]  /*77d0*/  @P2 IMAD.HI.U32 R6, R9, R14, RZ ;  /* 0x0000000e09062227 */ /* 0x004fc800078e00ff */
[C---:B------:R-:W-:Y:S01]  /*77e0*/  IMAD R7, R22.reuse, UR5, R7 ;  /* 0x0000000516077c24 */ /* 0x040fe2000f8e0207 */
[----:B---3--:R-:W-:Y:S01]  /*77f0*/  @P2 SHF.R.U32.HI R3, RZ, R27, R6 ;  /* 0x0000001bff032219 */ /* 0x008fe20000011606 */
[----:B------:R-:W-:Y:S01]  /*7800*/  IMAD.WIDE.U32 R4, R22, UR4, R4 ;  /* 0x0000000416047c25 */ /* 0x000fe2000f8e0004 */
[----:B------:R-:W-:Y:S02]  /*7810*/  ULDC.64 UR4, c[0x0][0xaf0] ;  /* 0x0002bc0000047ab9 */ /* 0x000fe40000000a00 */
[----:B------:R-:W-:Y:S01]  /*7820*/  SHF.R.S32.HI R6, RZ, 0x1f, R3 ;  /* 0x0000001fff067819 */ /* 0x000fe20000011403 */
[----:B------:R-:W-:Y:S02]  /*7830*/  IMAD R8, R160, UR4, RZ ;  /* 0x00000004a0087c24 */ /* 0x000fe4000f8e02ff */
[----:B------:R-:W-:Y:S02]  /*7840*/  IMAD.IADD R5, R5, 0x1, R7 ;  /* 0x0000000105057824 */ /* 0x000fe400078e0207 */
[----:B------:R-:W-:-:S02]  /*7850*/  IMAD R7, R13, UR5, R8 ;  /* 0x000000050d077c24 */ /* 0x000fc4000f8e0208 */
[----:B------:R-:W-:Y:S01]  /*7860*/  IMAD.WIDE.U32 R4, R13, UR4, R4 ;  /* 0x000000040d047c25 */ /* 0x000fe2000f8e0004 */
[----:B------:R-:W-:-:S03]  /*7870*/  ULDC.64 UR4, c[0x0][0xae0] ;  /* 0x0002b80000047ab9 */ /* 0x000fc60000000a00 */
[----:B------:R-:W-:Y:S02]  /*7880*/  IMAD.MOV R8, RZ, RZ, -R3 ;  /* 0x000000ffff087224 */ /* 0x000fe400078e0a03 */
[----:B------:R-:W-:Y:S02]  /*7890*/  IMAD.IADD R5, R5, 0x1, R7 ;  /* 0x0000000105057824 */ /* 0x000fe400078e0207 */
[----:B------:R-:W-:Y:S02]  /*78a0*/  IMAD R6, R6, UR4, RZ ;  /* 0x0000000406067c24 */ /* 0x000fe4000f8e02ff */
[----:B------:R-:W-:Y:S02]  /*78b0*/  IMAD R7, R25, R8, R9 ;  /* 0x0000000819077224 */ /* 0x000fe400078e0209 */
[C---:B------:R-:W-:Y:S02]  /*78c0*/  IMAD R9, R3.reuse, UR5, R6 ;  /* 0x0000000503097c24 */ /* 0x040fe4000f8e0206 */
[----:B------:R-:W-:Y:S01]  /*78d0*/  IMAD.WIDE.U32 R4, R3, UR4, R4 ;  /* 0x0000000403047c25 */ /* 0x000fe2000f8e0004 */
[----:B------:R-:W-:Y:S01]  /*78e0*/  SHF.R.S32.HI R3, RZ, 0x1f, R7 ;  /* 0x0000001fff037819 */ /* 0x000fe20000011407 */
[----:B------:R-:W-:-:S02]  /*78f0*/  ULDC.64 UR4, c[0x0][0xad8] ;  /* 0x0002b60000047ab9 */ /* 0x000fc40000000a00 */
[----:B------:R-:W-:Y:S02]  /*7900*/  IMAD.IADD R5, R5, 0x1, R9 ;  /* 0x0000000105057824 */ /* 0x000fe400078e0209 */
[----:B------:R-:W-:Y:S02]  /*7910*/  IMAD R6, R3, UR4, RZ ;  /* 0x0000000403067c24 */ /* 0x000fe4000f8e02ff */
[----:B------:R-:W-:Y:S02]  /*7920*/  IMAD R8, R23, 0x80, R161 ;  /* 0x0000008017087824 */ /* 0x000fe400078e02a1 */
[----:B------:R-:W-:Y:S02]  /*7930*/  IMAD R25, R0, R25, RZ ;  /* 0x0000001900197224 */ /* 0x000fe400078e02ff */
[C---:B------:R-:W-:Y:S01]  /*7940*/  IMAD R3, R7.reuse, UR5, R6 ;  /* 0x0000000507037c24 */ /* 0x040fe2000f8e0206 */
[C---:B------:R-:W-:Y:S01]  /*7950*/  IADD3 R0, R8.reuse, 0x20, RZ ;  /* 0x0000002008007810 */ /* 0x040fe20007ffe0ff */
[----:B------:R-:W-:Y:S01]  /*7960*/  IMAD.WIDE.U32 R4, R7, UR4, R4 ;  /* 0x0000000407047c25 */ /* 0x000fe2000f8e0004 */
[-C--:B------:R-:W-:Y:S01]  /*7970*/  ISETP.GE.AND P2, PT, R8, R25.reuse, PT ;  /* 0x000000190800720c */ /* 0x080fe20003f46270 */
[----:B------:R-:W-:Y:S01]  /*7980*/  ULDC.64 UR4, c[0x0][0xa80] ;  /* 0x0002a00000047ab9 */ /* 0x000fe20000000a00 */
[----:B------:R-:W-:Y:S01]  /*7990*/  ISETP.GE.AND P1, PT, R0, R25, PT ;  /* 0x000000190000720c */ /* 0x000fe20003f26270 */
[----:B------:R-:W-:Y:S01]  /*79a0*/  IMAD.IADD R3, R5, 0x1, R3 ;  /* 0x0000000105037824 */ /* 0x000fe200078e0203 */
[----:B------:R-:W-:Y:S01]  /*79b0*/  LEA R6, P3, R4, UR4, 0x1 ;  /* 0x0000000404067c11 */ /* 0x000fe2000f8608ff */
[----:B------:R-:W-:-:S03]  /*79c0*/  VIADD R0, R8, 0x40 ;  /* 0x0000004008007836 */ /* 0x000fc60000000000 */
[----:B------:R-:W-:Y:S02]  /*79d0*/  LEA.HI.X R3, R4, UR5, R3, 0x1, P3 ;  /* 0x0000000504037c11 */ /* 0x000fe400098f0c03 */
[----:B------:R-:W-:Y:S01]  /*79e0*/  ISETP.GE.AND P0, PT, R0, R25, PT ;  /* 0x000000190000720c */ /* 0x000fe20003f06270 */
[----:B------:R0:W2:Y:S04]  /*79f0*/  SHFL.IDX PT, R4, R6, RZ, 0x181f ;  /* 0x00181fff06047589 */ /* 0x0000a800000e0000 */
[----:B------:R0:W3:Y:S01]  /*7a00*/  SHFL.IDX PT, R0, R3, RZ, 0x181f ;  /* 0x00181fff03007589 */ /* 0x0000e200000e0000 */
[----:B------:R-:W-:Y:S07]  /*7a10*/  @P2 BRA `(.L_x_229) ;  /* 0x0000000000242947 */ /* 0x000fee0003800000 */
[----:B------:R-:W-:Y:S02]  /*7a20*/  ULDC UR4, c[0x0][0xac8] ;  /* 0x0002b20000047ab9 */ /* 0x000fe40000000800 */
[----:B------:R-:W-:Y:S02]  /*7a30*/  ISETP.GE.AND P4, PT, R2, UR4, PT ;  /* 0x0000000402007c0c */ /* 0x000fe4000bf86270 */
[----:B------:R-:W-:-:S11]  /*7a40*/  ISETP.GE.AND P5, PT, R17, UR4, PT ;  /* 0x0000000411007c0c */ /* 0x000fd6000bfa6270 */
[CC--:B--2---:R-:W-:Y:S02]  /*7a50*/  @!P4 LEA R10, P2, R2.reuse, R4.reuse, 0x1 ;  /* 0x00000004020ac211 */ /* 0x0c4fe400078408ff */
[C---:B------:R-:W-:Y:S02]  /*7a60*/  @!P5 LEA R4, P3, R17.reuse, R4, 0x1 ;  /* 0x000000041104d211 */ /* 0x040fe400078608ff */
[-C--:B---3--:R-:W-:Y:S02]  /*7a70*/  @!P4 LEA.HI.X R11, R2, R0.reuse, R170, 0x1, P2 ;  /* 0x00000000020bc211 */ /* 0x088fe400010f0caa */
[----:B------:R-:W-:-:S03]  /*7a80*/  @!P5 LEA.HI.X R5, R17, R0, R169, 0x1, P3 ;  /* 0x000000001105d211 */ /* 0x000fc600018f0ca9 */
[----:B------:R4:W-:Y:S04]  /*7a90*/  @!P4 ST.E.128 desc[UR56][R10.64], RZ ;  /* 0x000000ff0a00c985 */ /* 0x0009e8000c101d38 */
[----:B------:R4:W-:Y:S02]  /*7aa0*/  @!P5 ST.E.128 desc[UR56][R4.64], RZ ;  /* 0x000000ff0400d985 */ /* 0x0009e4000c101d38 */
.L_x_229:
[----:B------:R-:W-:Y:S05]  /*7ab0*/  BSYNC B1 ;  /* 0x0000000000017941 */ /* 0x000fea0003800000 */
.L_x_228:
[----:B---3--:R3:W0:Y:S01]  /*7ac0*/  SHFL.IDX PT, R0, R3, 0x1, 0x181f ;  /* 0x00381f0003007f89 */ /* 0x00862200000e0000 */
[----:B------:R-:W-:Y:S03]  /*7ad0*/  BSSY B1, `(.L_x_230) ;  /* 0x000000c000017945 */ /* 0x000fe60003800000 */
[----:B--2-4-:R3:W2:Y:S01]  /*7ae0*/  SHFL.IDX PT, R4, R6, 0x1, 0x181f ;  /* 0x00381f0006047f89 */ /* 0x0146a200000e0000 */
[----:B------:R-:W-:Y:S05]  /*7af0*/  @P1 BRA `(.L_x_231) ;  /* 0x0000000000241947 */ /* 0x000fea0003800000 */
[----:B------:R-:W-:Y:S02]  /*7b00*/  ULDC UR4, c[0x0][0xac8] ;  /* 0x0002b20000047ab9 */ /* 0x000fe40000000800 */
[----:B------:R-:W-:Y:S02]  /*7b10*/  ISETP.GE.AND P3, PT, R2, UR4, PT ;  /* 0x0000000402007c0c */ /* 0x000fe4000bf66270 */
[----:B------:R-:W-:-:S11]  /*7b20*/  ISETP.GE.AND P4, PT, R17, UR4, PT ;  /* 0x0000000411007c0c */ /* 0x000fd6000bf86270 */
[CC--:B--2---:R-:W-:Y:S02]  /*7b30*/  @!P3 LEA R10, P1, R2.reuse, R4.reuse, 0x1 ;  /* 0x00000004020ab211 */ /* 0x0c4fe400078208ff */
[C---:B------:R-:W-:Y:S02]  /*7b40*/  @!P4 LEA R4, P2, R17.reuse, R4, 0x1 ;  /* 0x000000041104c211 */ /* 0x040fe400078408ff */
[-C--:B0-----:R-:W-:Y:S02]  /*7b50*/  @!P3 LEA.HI.X R11, R2, R0.reuse, R170, 0x1, P1 ;  /* 0x00000000020bb211 */ /* 0x081fe400008f0caa */
[----:B------:R-:W-:-:S03]  /*7b60*/  @!P4 LEA.HI.X R5, R17, R0, R169, 0x1, P2 ;  /* 0x000000001105c211 */ /* 0x000fc600010f0ca9 */
[----:B------:R4:W-:Y:S04]  /*7b70*/  @!P3 ST.E.128 desc[UR56][R10.64], RZ ;  /* 0x000000ff0a00b985 */ /* 0x0009e8000c101d38 */
[----:B------:R4:W-:Y:S02]  /*7b80*/  @!P4 ST.E.128 desc[UR56][R4.64], RZ ;  /* 0x000000ff0400c985 */ /* 0x0009e4000c101d38 */
.L_x_231:
[----:B------:R-:W-:Y:S05]  /*7b90*/  BSYNC B1 ;  /* 0x0000000000017941 */ /* 0x000fea0003800000 */
.L_x_230:
[----:B0-----:R0:W0:Y:S01]  /*7ba0*/  SHFL.IDX PT, R0, R3, 0x2, 0x181f ;  /* 0x00581f0003007f89 */ /* 0x00102200000e0000 */
[----:B------:R-:W-:Y:S03]  /*7bb0*/  BSSY B1, `(.L_x_232) ;  /* 0x000000c000017945 */ /* 0x000fe60003800000 */
[----:B--2-4-:R2:W4:Y:S01]  /*7bc0*/  SHFL.IDX PT, R4, R6, 0x2, 0x181f ;  /* 0x00581f0006047f89 */ /* 0x01452200000e0000 */
[----:B------:R-:W-:Y:S05]  /*7bd0*/  @P0 BRA `(.L_x_233) ;  /* 0x0000000000240947 */ /* 0x000fea0003800000 */
[----:B------:R-:W-:Y:S02]  /*7be0*/  ULDC UR4, c[0x0][0xac8] ;  /* 0x0002b20000047ab9 */ /* 0x000fe40000000800 */
[----:B------:R-:W-:Y:S02]  /*7bf0*/  ISETP.GE.AND P2, PT, R2, UR4, PT ;  /* 0x0000000402007c0c */ /* 0x000fe4000bf46270 */
[----:B------:R-:W-:-:S11]  /*7c00*/  ISETP.GE.AND P3, PT, R17, UR4, PT ;  /* 0x0000000411007c0c */ /* 0x000fd6000bf66270 */
[CC--:B----4-:R-:W-:Y:S02]  /*7c10*/  @!P2 LEA R10, P0, R2.reuse, R4.reuse, 0x1 ;  /* 0x00000004020aa211 */ /* 0x0d0fe400078008ff */
[C---:B------:R-:W-:Y:S02]  /*7c20*/  @!P3 LEA R4, P1, R17.reuse, R4, 0x1 ;  /* 0x000000041104b211 */ /* 0x040fe400078208ff */
[-C--:B0-----:R-:W-:Y:S02]  /*7c30*/  @!P2 LEA.HI.X R11, R2, R0.reuse, R170, 0x1, P0 ;  /* 0x00000000020ba211 */ /* 0x081fe400000f0caa */
[----:B------:R-:W-:-:S03]  /*7c40*/  @!P3 LEA.HI.X R5, R17, R0, R169, 0x1, P1 ;  /* 0x000000001105b211 */ /* 0x000fc600008f0ca9 */
[----:B------:R0:W-:Y:S04]  /*7c50*/  @!P2 ST.E.128 desc[UR56][R10.64], RZ ;  /* 0x000000ff0a00a985 */ /* 0x0001e8000c101d38 */
[----:B------:R0:W-:Y:S02]  /*7c60*/  @!P3 ST.E.128 desc[UR56][R4.64], RZ ;  /* 0x000000ff0400b985 */ /* 0x0001e4000c101d38 */
.L_x_233:
[----:B------:R-:W-:Y:S05]  /*7c70*/  BSYNC B1 ;  /* 0x0000000000017941 */ /* 0x000fea0003800000 */
.L_x_232:
[----:B0-----:R-:W-:Y:S01]  /*7c80*/  VIADD R0, R8, 0x60 ;  /* 0x0000006008007836 */ /* 0x001fe20000000000 */
[----:B---3--:R-:W0:Y:S04]  /*7c90*/  SHFL.IDX PT, R3, R3, 0x3, 0x181f ;  /* 0x00781f0003037f89 */ /* 0x008e2800000e0000 */
[----:B------:R-:W-:Y:S01]  /*7ca0*/  ISETP.GE.AND P0, PT, R0, R25, PT ;  /* 0x000000190000720c */ /* 0x000fe20003f06270 */
[----:B----4-:R3:W4:-:S12]  /*7cb0*/  SHFL.IDX PT, R4, R6, 0x3, 0x181f ;  /* 0x00781f0006047f89 */ /* 0x01071800000e0000 */
[----:B---3--:R-:W-:Y:S05]  /*7cc0*/  @P0 BRA `(.L_x_224) ;  /* 0x0000000000240947 */ /* 0x008fea0003800000 */
[----:B------:R-:W-:Y:S02]  /*7cd0*/  ULDC UR4, c[0x0][0xac8] ;  /* 0x0002b20000047ab9 */ /* 0x000fe40000000800 */
[----:B------:R-:W-:Y:S02]  /*7ce0*/  ISETP.GE.AND P2, PT, R2, UR4, PT ;  /* 0x0000000402007c0c */ /* 0x000fe4000bf46270 */
[----:B------:R-:W-:-:S11]  /*7cf0*/  ISETP.GE.AND P3, PT, R17, UR4, PT ;  /* 0x0000000411007c0c */ /* 0x000fd6000bf66270 */
[CC--:B--2-4-:R-:W-:Y:S02]  /*7d00*/  @!P2 LEA R6, P0, R2.reuse, R4.reuse, 0x1 ;  /* 0x000000040206a211 */ /* 0x0d4fe400078008ff */
[C---:B------:R-:W-:Y:S02]  /*7d10*/  @!P3 LEA R4, P1, R17.reuse, R4, 0x1 ;  /* 0x000000041104b211 */ /* 0x040fe400078208ff */
[-C--:B0-----:R-:W-:Y:S02]  /*7d20*/  @!P2 LEA.HI.X R7, R2, R3.reuse, R170, 0x1, P0 ;  /* 0x000000030207a211 */ /* 0x081fe400000f0caa */
[----:B------:R-:W-:-:S03]  /*7d30*/  @!P3 LEA.HI.X R5, R17, R3, R169, 0x1, P1 ;  /* 0x000000031105b211 */ /* 0x000fc600008f0ca9 */
[----:B------:R3:W-:Y:S04]  /*7d40*/  @!P2 ST.E.128 desc[UR56][R6.64], RZ ;  /* 0x000000ff0600a985 */ /* 0x0007e8000c101d38 */
[----:B------:R3:W-:Y:S02]  /*7d50*/  @!P3 ST.E.128 desc[UR56][R4.64], RZ ;  /* 0x000000ff0400b985 */ /* 0x0007e4000c101d38 */
.L_x_224:
[----:B------:R-:W-:Y:S05]  /*7d60*/  BSYNC B0 ;  /* 0x0000000000007941 */ /* 0x000fea0003800000 */
.L_x_215:
[----:B------:R-:W-:Y:S02]  /*7d70*/  ULDC UR4, c[0x0][0xc3c] ;  /* 0x00030f0000047ab9 */ /* 0x000fe40000000800 */
[----:B-1----:R-:W-:-:S13]  /*7d80*/  ISETP.GE.AND P0, PT, R47, UR4, PT ;  /* 0x000000042f007c0c */ /* 0x002fda000bf06270 */
[----:B------:R-:W-:Y:S05]  /*7d90*/  @!P0 BRA `(.L_x_234) ;  /* 0xffffff8c00d88947 */ /* 0x000fea000383ffff */
[----:B------:R-:W-:Y:S05]  /*7da0*/  EXIT ;  /* 0x000000000000794d */ /* 0x000fea0003800000 */
.L_x_187:
[----:B------:R-:W-:-:S08]  /*7db0*/  NOP ;  /* 0x0000000000007918 */ /* 0x000fd00000000000 */
[----:B------:R-:W0:-:S00]  /*7dc0*/  USETMAXREG.DEALLOC.CTAPOOL 0x28 ;  /* 0x00000028000079c8 */ /* 0x000e0000080e0500 */
[----:B0-----:R-:W-:Y:S02]  /*7dd0*/  LOP3.LUT R0, R0, 0x3, RZ, 0xc0, !PT ;  /* 0x0000000300007812 */ /* 0x001fe400078ec0ff */
[----:B------:R-:W-:-:S04]  /*7de0*/  LOP3.LUT R25, R25, 0xffffff7f, RZ, 0xc0, !PT ;  /* 0xffffff7f19197812 */ /* 0x000fc800078ec0ff */
[----:B------:R-:W0:Y:S02]  /*7df0*/  SHFL.IDX PT, R0, R0, RZ, 0x1f ;  /* 0x00001fff00007589 */ /* 0x000e2400000e0000 */
[----:B0-----:R-:W-:Y:S01]  /*7e00*/  ISETP.NE.AND P0, PT, R0, RZ, PT ;  /* 0x000000ff0000720c */ /* 0x001fe20003f05270 */
[----:B------:R-:W-:-:S12]  /*7e10*/  IMAD.MOV.U32 R0, RZ, RZ, RZ ;  /* 0x000000ffff007224 */ /* 0x000fd800078e00ff */
[----:B------:R-:W-:Y:S01]  /*7e20*/  @P0 LOP3.LUT R25, R25, 0x80, RZ, 0xfc, !PT ;  /* 0x0000008019190812 */ /* 0x000fe200078efcff */
[----:B------:R-:W-:Y:S06]  /*7e30*/  @!P0 BRA `(.L_x_235) ;  /* 0x00000000001c8947 */ /* 0x000fec0003800000 */
[----:B------:R-:W0:Y:S08]  /*7e40*/  S2UR UR5, SR_CgaCtaId ;  /* 0x00000000000579c3 */ /* 0x000e300000008800 */
[----:B------:R-:W-:Y:S06]  /*7e50*/  BAR.SYNC.DEFER_BLOCKING 0x5, 0x180 ;  /* 0x0146000000007b1d */ /* 0x000fec0000010000 */
[----:B------:R-:W-:-:S02]  /*7e60*/  UMOV UR4, 0x400 ;  /* 0x0000040000047882 */ /* 0x000fc40000000000 */
[----:B0-----:R-:W-:-:S09]  /*7e70*/  ULEA UR4, UR5, UR4, 0x18 ;  /* 0x0000000405047291 */ /* 0x001fd2000f8ec03f */
[----:B------:R-:W1:Y:S01]  /*7e80*/  LDS.128 R16, [UR4+0x2a8d0] ;  /* 0x02a8d004ff107984 */ /* 0x000e620008000c00 */
[----:B------:R-:W-:Y:S06]  /*7e90*/  BAR.ARV 0x4, 0x180 ;  /* 0x0106000000007b1d */ /* 0x000fec0000002000 */
[----:B------:R-:W-:Y:S05]  /*7ea0*/  BRA `(.L_x_236) ;  /* 0x0000000800007947 */ /* 0x000fea0003800000 */
.L_x_235:
[----:B------:R-:W0:Y:S01]  /*7eb0*/  S2R R2, SR_TID.X ;  /* 0x0000000000027919 */ /* 0x000e220000002100 */
[----:B------:R-:W-:Y:S01]  /*7ec0*/  ULDC UR4, c[0x0][0xc3c] ;  /* 0x00030f0000047ab9 */ /* 0x000fe20000000800 */
[----:B------:R-:W1:Y:S01]  /*7ed0*/  S2UR UR6, SR_CTAID.X ;  /* 0x00000000000679c3 */ /* 0x000e620000002500 */
[----:B------:R-:W-:Y:S01]  /*7ee0*/  ULDC UR5, c[0x0][0xc38] ;  /* 0x00030e0000057ab9 */ /* 0x000fe20000000800 */
[----:B0-----:R-:W-:-:S04]  /*7ef0*/  LOP3.LUT R5, R2, 0x1f, RZ, 0xc0, !PT ;  /* 0x0000001f02057812 */ /* 0x001fc800078ec0ff */
[----:B------:R-:W-:-:S04]  /*7f00*/  ISETP.NE.AND P0, PT, R5, 0x1f, PT ;  /* 0x0000001f0500780c */ /* 0x000fc80003f05270 */
[----:B------:R-:W-:-:S13]  /*7f10*/  ISETP.GE.OR P1, PT, R5, UR4, !P0 ;  /* 0x0000000405007c0c */ /* 0x000fda000c726670 */
[----:B------:R-:W0:Y:S02]  /*7f20*/  @!P1 LDC.64 R2, c[0x0][0xc80] ;  /* 0x00032000ff029b82 */ /* 0x000e240000000a00 */
[----:B0-----:R-:W-:-:S05]  /*7f30*/  @!P1 IMAD.WIDE.U32 R2, R5, 0x4, R2 ;  /* 0x0000000405029825 */ /* 0x001fca00078e0002 */
[----:B------:R-:W2:Y:S01]  /*7f40*/  @!P1 LDG.E R0, desc[UR56][R2.64] ;  /* 0x0000003802009981 */ /* 0x000ea2000c1e1900 */
[C---:B------:R-:W-:Y:S01]  /*7f50*/  ISETP.NE.AND P1, PT, R5.reuse, RZ, PT ;  /* 0x000000ff0500720c */ /* 0x040fe20003f25270 */
[----:B------:R-:W-:Y:S01]  /*7f60*/  UMOV UR4, URZ ;  /* 0x0000003f00047c82 */ /* 0x000fe20008000000 */
[C---:B------:R-:W-:Y:S01]  /*7f70*/  ISETP.GE.U32.AND P2, PT, R5.reuse, 0x2, PT ;  /* 0x000000020500780c */ /* 0x040fe20003f46070 */
[----:B------:R-:W-:Y:S01]  /*7f80*/  IMAD.MOV.U32 R16, RZ, RZ, RZ ;  /* 0x000000ffff107224 */ /* 0x000fe200078e00ff */
[C---:B------:R-:W-:Y:S02]  /*7f90*/  ISETP.GE.U32.AND P3, PT, R5.reuse, 0x4, PT ;  /* 0x000000040500780c */ /* 0x040fe40003f66070 */
[C---:B------:R-:W-:Y:S02]  /*7fa0*/  ISETP.GE.U32.AND P4, PT, R5.reuse, 0x8, PT ;  /* 0x000000080500780c */ /* 0x040fe40003f86070 */
[----:B------:R-:W-:Y:S01]  /*7fb0*/  ISETP.GE.U32.AND P5, PT, R5, 0x10, PT ;  /* 0x000000100500780c */ /* 0x000fe20003fa6070 */
[----:B--2---:R-:W0:Y:S02]  /*7fc0*/  SHFL.UP PT, R4, R0, 0x1, RZ ;  /* 0x0420000000047989 */ /* 0x004e2400000e00ff */
[----:B0-----:R-:W-:-:S05]  /*7fd0*/  SEL R7, R4, RZ, P1 ;  /* 0x000000ff04077207 */ /* 0x001fca0000800000 */
[----:B------:R-:W-:-:S05]  /*7fe0*/  IMAD.IADD R7, R0, 0x1, R7 ;  /* 0x0000000100077824 */ /* 0x000fca00078e0207 */
[----:B------:R-:W0:Y:S02]  /*7ff0*/  SHFL.UP PT, R4, R7, 0x2, RZ ;  /* 0x0440000007047989 */ /* 0x000e2400000e00ff */
[----:B0-----:R-:W-:-:S04]  /*8000*/  SEL R4, R4, RZ, P2 ;  /* 0x000000ff04047207 */ /* 0x001fc80001000000 */
[----:B------:R-:W-:-:S05]  /*8010*/  IADD3 R4, R7, R4, RZ ;  /* 0x0000000407047210 */ /* 0x000fca0007ffe0ff */
[----:B------:R-:W0:Y:S02]  /*8020*/  SHFL.UP PT, R6, R4, 0x4, RZ ;  /* 0x0480000004067989 */ /* 0x000e2400000e00ff */
[----:B0-----:R-:W-:-:S05]  /*8030*/  SEL R3, R6, RZ, P3 ;  /* 0x000000ff06037207 */ /* 0x001fca0001800000 */
[----:B------:R-:W-:-:S05]  /*8040*/  IMAD.IADD R3, R4, 0x1, R3 ;  /* 0x0000000104037824 */ /* 0x000fca00078e0203 */
[----:B------:R-:W0:Y:S02]  /*8050*/  SHFL.UP PT, R2, R3, 0x8, RZ ;  /* 0x0500000003027989 */ /* 0x000e2400000e00ff */
[----:B0-----:R-:W-:-:S05]  /*8060*/  SEL R2, R2, RZ, P4 ;  /* 0x000000ff02027207 */ /* 0x001fca0002000000 */
[----:B------:R-:W-:-:S05]  /*8070*/  IMAD.IADD R2, R3, 0x1, R2 ;  /* 0x0000000103027824 */ /* 0x000fca00078e0202 */
[----:B------:R-:W0:Y:S02]  /*8080*/  SHFL.UP PT, R6, R2, 0x10, RZ ;  /* 0x0600000002067989 */ /* 0x000e2400000e00ff */
[----:B0-----:R-:W-:-:S05]  /*8090*/  SEL R7, R6, RZ, P5 ;  /* 0x000000ff06077207 */ /* 0x001fca0002800000 */
[----:B------:R-:W-:-:S05]  /*80a0*/  IMAD.IADD R7, R2, 0x1, R7 ;  /* 0x0000000102077824 */ /* 0x000fca00078e0207 */
[----:B------:R-:W0:Y:S02]  /*80b0*/  SHFL.IDX PT, R4, R7, 0x1f, 0x1f ;  /* 0x03e01f0007047f89 */ /* 0x000e2400000e0000 */
[----:B0-----:R-:W-:-:S04]  /*80c0*/  IMAD R4, R4, UR5, RZ ;  /* 0x0000000504047c24 */ /* 0x001fc8000f8e02ff */
[----:B------:R-:W-:Y:S01]  /*80d0*/  IMAD.MOV.U32 R3, RZ, RZ, R4 ;  /* 0x000000ffff037224 */ /* 0x000fe200078e0004 */
[----:B-1----:R-:W-:-:S13]  /*80e0*/  ISETP.GT.AND P6, PT, R4, UR6, PT ;  /* 0x0000000604007c0c */ /* 0x002fda000bfc4270 */
[----:B------:R-:W-:Y:S05]  /*80f0*/  @P6 BRA `(.L_x_237) ;  /* 0x0000000000946947 */ /* 0x000fea0003800000 */
[----:B------:R-:W-:Y:S01]  /*8100*/  MOV R4, R3 ;  /* 0x0000000300047202 */ /* 0x000fe20000000f00 */
[----:B------:R-:W-:Y:S01]  /*8110*/  UMOV UR4, URZ ;  /* 0x0000003f00047c82 */ /* 0x000fe20008000000 */
[----:B------:R-:W-:-:S05]  /*8120*/  ULDC UR5, c[0x0][0xc38] ;  /* 0x00030e0000057ab9 */ /* 0x000fca0000000800 */
.L_x_241:
[----:B------:R-:W0:Y:S01]  /*8130*/  LDC R2, c[0x0][0xc3c] ;  /* 0x00030f00ff027b82 */ /* 0x000e220000000800 */
[----:B------:R-:W-:-:S06]  /*8140*/  UIADD3 UR4, UR4, 0x1f, URZ ;  /* 0x0000001f04047890 */ /* 0x000fcc000fffe03f */
[----:B0-----:R-:W-:-:S13]  /*8150*/  ISETP.LE.AND P6, PT, R2, UR4, PT ;  /* 0x0000000402007c0c */ /* 0x001fda000bfc3270 */
[----:B------:R-:W-:Y:S05]  /*8160*/  @P6 BRA `(.L_x_238) ;  /* 0x0000000400246947 */ /* 0x000fea0003800000 */
[----:B------:R-:W-:Y:S01]  /*8170*/  VIADD R7, R5, UR4 ;  /* 0x0000000405077c36 */ /* 0x000fe20008000000 */
[----:B------:R-:W-:Y:S01]  /*8180*/  BSSY B0, `(.L_x_239) ;  /* 0x0000007000007945 */ /* 0x000fe20003800000 */
[----:B------:R-:W-:-:S03]  /*8190*/  IMAD.MOV.U32 R0, RZ, RZ, RZ ;  /* 0x000000ffff007224 */ /* 0x000fc600078e00ff */
[----:B------:R-:W-:-:S13]  /*81a0*/  ISETP.GE.OR P6, PT, R7, R2, !P0 ;  /* 0x000000020700720c */ /* 0x000fda00047c6670 */
[----:B------:R-:W-:Y:S05]  /*81b0*/  @P6 BRA `(.L_x_240) ;  /* 0x00000000000c6947 */ /* 0x000fea0003800000 */
[----:B------:R-:W0:Y:S02]  /*81c0*/  LDC.64 R2, c[0x0][0xc80] ;  /* 0x00032000ff027b82 */ /* 0x000e240000000a00 */
[----:B0-----:R-:W-:-:S05]  /*81d0*/  IMAD.WIDE R2, R7, 0x4, R2 ;  /* 0x0000000407027825 */ /* 0x001fca00078e0202 */
[----:B------:R0:W5:Y:S02]  /*81e0*/  LDG.E R0, desc[UR56][R2.64] ;  /* 0x0000003802007981 */ /* 0x000164000c1e1900 */
.L_x_240:
[----:B------:R-:W-:Y:S05]  /*81f0*/  BSYNC B0 ;  /* 0x0000000000007941 */ /* 0x000fea0003800000 */
.L_x_239:
[----:B0----5:R-:W0:Y:S02]  /*8200*/  SHFL.UP PT, R2, R0, 0x1, RZ ;  /* 0x0420000000027989 */ /* 0x021e2400000e00ff */
        /* <DEDUP_REMOVED lines=14> */
[----:B------:R-:W0:Y:S02]  /*82f0*/  SHFL.IDX PT, R3, R9, 0x1f, 0x1f ;  /* 0x03e01f0009037f89 */ /* 0x000e2400000e0000 */
[----:B0-----:R-:W-:-:S04]  /*8300*/  IMAD R3, R3, UR5, RZ ;  /* 0x0000000503037c24 */ /* 0x001fc8000f8e02ff */
[----:B------:R-:W-:-:S05]  /*8310*/  IMAD.IADD R4, R3, 0x1, R4 ;  /* 0x0000000103047824 */ /* 0x000fca00078e0204 */
[----:B------:R-:W-:-:S13]  /*8320*/  ISETP.GT.AND P6, PT, R4, UR6, PT ;  /* 0x0000000604007c0c */ /* 0x000fda000bfc4270 */
[----:B------:R-:W-:Y:S05]  /*8330*/  @!P6 BRA `(.L_x_241) ;  /* 0xfffffffc007ce947 */ /* 0x000fea000383ffff */
[----:B------:R-:W-:-:S07]  /*8340*/  IMAD.MOV.U32 R7, RZ, RZ, R9 ;  /* 0x000000ffff077224 */ /* 0x000fce00078e0009 */
.L_x_237:
[----:B------:R-:W-:-:S04]  /*8350*/  IMAD.IADD R8, R4, 0x1, -R3 ;  /* 0x0000000104087824 */ /* 0x000fc800078e0a03 */
[----:B------:R-:W-:-:S05]  /*8360*/  IMAD R2, R7, UR5, R8 ;  /* 0x0000000507027c24 */ /* 0x000fca000f8e0208 */
[----:B------:R-:W-:-:S13]  /*8370*/  ISETP.GT.AND P0, PT, R2, UR6, PT ;  /* 0x0000000602007c0c */ /* 0x000fda000bf04270 */
[----:B------:R-:W-:-:S04]  /*8380*/  VOTE.ANY R4, PT, !P0 ;  /* 0x0000000000047806 */ /* 0x000fc800040e0100 */
[----:B------:R-:W0:Y:S01]  /*8390*/  POPC R19, R4 ;  /* 0x0000000400137309 */ /* 0x000e220000000000 */
[----:B------:R-:W-:Y:S01]  /*83a0*/  ISETP.NE.AND P0, PT, R4, RZ, PT ;  /* 0x000000ff0400720c */ /* 0x000fe20003f05270 */
[----:B0-----:R-:W0:Y:S02]  /*83b0*/  SHFL.IDX PT, R10, R0, R19, 0x1f ;  /* 0x00001f13000a7589 */ /* 0x001e2400000e0000 */
[----:B0-----:R-:W-:-:S04]  /*83c0*/  IABS R9, R10 ;  /* 0x0000000a00097213 */ /* 0x001fc80000000000 */
[----:B------:R-:W0:Y:S08]  /*83d0*/  I2F.RP R6, R9 ;  /* 0x0000000900067306 */ /* 0x000e300000209400 */
[----:B0-----:R-:W0:Y:S02]  /*83e0*/  MUFU.RCP R6, R6 ;  /* 0x0000000600067308 */ /* 0x001e240000001000 */
[----:B0-----:R-:W-:-:S06]  /*83f0*/  VIADD R2, R6, 0xffffffe ;  /* 0x0ffffffe06027836 */ /* 0x001fcc0000000000 */
[----:B------:R0:W1:Y:S01]  /*8400*/  F2I.FTZ.U32.TRUNC.NTZ R3, R2 ;  /* 0x0000000200037305 */ /* 0x000062000021f000 */
[----:B------:R-:W-:Y:S05]  /*8410*/  @!P0 BRA `(.L_x_242) ;  /* 0x0000000000088947 */ /* 0x000fea0003800000 */
[----:B------:R-:W-:-:S06]  /*8420*/  IADD3 R16, R19, -0x1, RZ ;  /* 0xffffffff13107810 */ /* 0x000fcc0007ffe0ff */
[----:B------:R2:W3:Y:S02]  /*8430*/  SHFL.IDX PT, R16, R7, R16, 0x1f ;  /* 0x00001f1007107589 */ /* 0x0004e400000e0000 */
.L_x_242:
[----:B---3--:R-:W-:Y:S01]  /*8440*/  IMAD R16, R16, UR5, R8 ;  /* 0x0000000510107c24 */ /* 0x008fe2000f8e0208 */
[----:B0-----:R-:W-:Y:S01]  /*8450*/  IABS R2, R10 ;  /* 0x0000000a00027213 */ /* 0x001fe20000000000 */
[----:B-1----:R-:W-:Y:S02]  /*8460*/  IMAD.MOV R0, RZ, RZ, -R3 ;  /* 0x000000ffff007224 */ /* 0x002fe400078e0a03 */
[----:B------:R-:W-:Y:S01]  /*8470*/  VIADD R19, R19, UR4 ;  /* 0x0000000413137c36 */ /* 0x000fe20008000000 */
[----:B------:R-:W-:Y:S01]  /*8480*/  IADD3 R11, -R16, UR6, RZ ;  /* 0x00000006100b7c10 */ /* 0x000fe2000fffe1ff */
[----:B------:R-:W-:Y:S02]  /*8490*/  IMAD.MOV R4, RZ, RZ, -R2 ;  /* 0x000000ffff047224 */ /* 0x000fe400078e0a02 */
[----:B--2---:R-:W-:Y:S01]  /*84a0*/  IMAD R7, R0, R9, RZ ;  /* 0x0000000900077224 */ /* 0x004fe200078e02ff */
[----:B------:R-:W-:Y:S01]  /*84b0*/  IABS R0, R11 ;  /* 0x0000000b00007213 */ /* 0x000fe20000000000 */
[----:B------:R-:W-:-:S04]  /*84c0*/  IMAD.MOV.U32 R2, RZ, RZ, RZ ;  /* 0x000000ffff027224 */ /* 0x000fc800078e00ff */
[----:B------:R-:W-:-:S04]  /*84d0*/  IMAD.HI.U32 R2, R3, R7, R2 ;  /* 0x0000000703027227 */ /* 0x000fc800078e0002 */
[----:B------:R-:W-:Y:S02]  /*84e0*/  IMAD.MOV.U32 R3, RZ, RZ, R0 ;  /* 0x000000ffff037224 */ /* 0x000fe400078e0000 */
[----:B------:R-:W-:Y:S02]  /*84f0*/  IMAD.MOV.U32 R0, RZ, RZ, R4 ;  /* 0x000000ffff007224 */ /* 0x000fe400078e0004 */
[----:B------:R-:W-:-:S04]  /*8500*/  IMAD.HI.U32 R2, R2, R3, RZ ;  /* 0x0000000302027227 */ /* 0x000fc800078e00ff */
[----:B------:R-:W-:-:S05]  /*8510*/  IMAD R0, R2, R0, R3 ;  /* 0x0000000002007224 */ /* 0x000fca00078e0203 */
[----:B------:R-:W-:-:S13]  /*8520*/  ISETP.GT.U32.AND P1, PT, R9, R0, PT ;  /* 0x000000000900720c */ /* 0x000fda0003f24070 */
[-C--:B------:R-:W-:Y:S01]  /*8530*/  @!P1 IADD3 R0, R0, -R9.reuse, RZ ;  /* 0x8000000900009210 */ /* 0x080fe20007ffe0ff */
[----:B------:R-:W-:Y:S01]  /*8540*/  @!P1 VIADD R2, R2, 0x1 ;  /* 0x0000000102029836 */ /* 0x000fe20000000000 */
[----:B------:R-:W-:Y:S02]  /*8550*/  ISETP.NE.AND P1, PT, R10, RZ, PT ;  /* 0x000000ff0a00720c */ /* 0x000fe40003f25270 */
[----:B------:R-:W-:Y:S02]  /*8560*/  ISETP.GE.U32.AND P0, PT, R0, R9, PT ;  /* 0x000000090000720c */ /* 0x000fe40003f06070 */
[----:B------:R-:W-:-:S04]  /*8570*/  LOP3.LUT R0, R11, R10, RZ, 0x3c, !PT ;  /* 0x0000000a0b007212 */ /* 0x000fc800078e3cff */
[----:B------:R-:W-:-:S07]  /*8580*/  ISETP.GE.AND P2, PT, R0, RZ, PT ;  /* 0x000000ff0000720c */ /* 0x000fce0003f46270 */
[----:B------:R-:W-:-:S06]  /*8590*/  @P0 VIADD R2, R2, 0x1 ;  /* 0x0000000102020836 */ /* 0x000fcc0000000000 */
[----:B------:R-:W-:Y:S01]  /*85a0*/  @!P2 IMAD.MOV R2, RZ, RZ, -R2 ;  /* 0x000000ffff02a224 */ /* 0x000fe200078e0a02 */
[----:B------:R-:W-:-:S04]  /*85b0*/  @!P1 LOP3.LUT R2, RZ, R10, RZ, 0x33, !PT ;  /* 0x0000000aff029212 */ /* 0x000fc800078e33ff */
[----:B------:R-:W-:Y:S01]  /*85c0*/  MOV R18, R2 ;  /* 0x0000000200127202 */ /* 0x000fe20000000f00 */
[----:B------:R-:W-:-:S04]  /*85d0*/  IMAD.MOV R17, RZ, RZ, -R2 ;  /* 0x000000ffff117224 */ /* 0x000fc800078e0a02 */
[----:B------:R-:W-:Y:S01]  /*85e0*/  IMAD R17, R10, R17, R11 ;  /* 0x000000110a117224 */ /* 0x000fe200078e020b */
[----:B------:R-:W-:Y:S06]  /*85f0*/  BRA `(.L_x_243) ;  /* 0x0000000000147947 */ /* 0x000fec0003800000 */
.L_x_238:
[----:B------:R-:W-:Y:S01]  /*8600*/  ULDC UR4, c[0x0][0xc3c] ;  /* 0x00030f0000047ab9 */ /* 0x000fe20000000800 */
[----:B------:R-:W-:Y:S02]  /*8610*/  IMAD.MOV.U32 R17, RZ, RZ, RZ ;  /* 0x000000ffff117224 */ /* 0x000fe400078e00ff */
[----:B------:R-:W-:Y:S02]  /*8620*/  IMAD.U32 R16, RZ, RZ, UR6 ;  /* 0x00000006ff107e24 */ /* 0x000fe4000f8e00ff */
[----:B------:R-:W-:Y:S02]  /*8630*/  IMAD.MOV.U32 R18, RZ, RZ, RZ ;  /* 0x000000ffff127224 */ /* 0x000fe400078e00ff */
[----:B------:R-:W-:-:S07]  /*8640*/  IMAD.U32 R19, RZ, RZ, UR4 ;  /* 0x00000004ff137e24 */ /* 0x000fce000f8e00ff */
.L_x_243:
[----:B------:R-:W-:-:S13]  /*8650*/  ISETP.NE.AND P0, PT, R5, RZ, PT ;  /* 0x000000ff0500720c */ /* 0x000fda0003f05270 */
[----:B------:R-:W0:Y:S01]  /*8660*/  @!P0 S2R R3, SR_CgaCtaId ;  /* 0x0000000000038919 */ /* 0x000e220000008800 */
[----:B------:R-:W-:-:S04]  /*8670*/  @!P0 MOV R0, 0x400 ;  /* 0x0000040000008802 */ /* 0x000fc80000000f00 */
[----:B0-----:R-:W-:-:S05]  /*8680*/  @!P0 LEA R0, R3, R0, 0x18 ;  /* 0x0000000003008211 */ /* 0x001fca00078ec0ff */
[----:B------:R0:W-:Y:S01]  /*8690*/  @!P0 STS.128 [R0+0x2a8d0], R16 ;  /* 0x02a8d01000008388 */ /* 0x0001e20000000c00 */
[----:B------:R-:W-:Y:S06]  /*86a0*/  BAR.ARV 0x5, 0x180 ;  /* 0x0146000000007b1d */ /* 0x000fec0000002000 */
.L_x_236:
[----:B------:R2:W-:Y:S01]  /*86b0*/  STL [R1+0x14], RZ ;  /* 0x000014ff01007387 */ /* 0x0005e20000100800 */
[----:B------:R-:W-:Y:S01]  /*86c0*/  ULDC UR4, c[0x0][0xc3c] ;  /* 0x00030f0000047ab9 */ /* 0x000fe20000000800 */
[----:B------:R-:W-:Y:S01]  /*86d0*/  IMAD.MOV.U32 R28, RZ, RZ, 0x1 ;  /* 0x00000001ff1c7424 */ /* 0x000fe200078e00ff */
[----:B-1----:R-:W-:Y:S02]  /*86e0*/  ISETP.GE.AND P0, PT, R19, UR4, PT ;  /* 0x0000000413007c0c */ /* 0x002fe4000bf06270 */
[----:B------:R-:W-:-:S11]  /*86f0*/  MOV R27, RZ ;  /* 0x000000ff001b7202 */ /* 0x000fd60000000f00 */
[----:B--2---:R-:W-:Y:S05]  /*8700*/  @P0 BRA `(.L_x_244) ;  /* 0x0000004400b40947 */ /* 0x004fea0003800000 */
[----:B------:R-:W2:Y:S01]  /*8710*/  LDL R4, [R1+0x4] ;  /* 0x0000040001047983 */ /* 0x000ea20000100800 */
[----:B------:R-:W0:Y:S01]  /*8720*/  S2R R5, SR_TID.X ;  /* 0x0000000000057919 */ /* 0x000e220000002100 */
[----:B------:R-:W1:Y:S01]  /*8730*/  S2UR UR5, SR_CgaCtaId ;  /* 0x00000000000579c3 */ /* 0x000e620000008800 */
[----:B------:R-:W-:Y:S01]  /*8740*/  UMOV UR4, 0x400 ;  /* 0x0000040000047882 */ /* 0x000fe20000000000 */
[----:B------:R-:W-:Y:S01]  /*8750*/  BSSY B8, `(.L_x_244) ;  /* 0x0000468000087945 */ /* 0x000fe20003800000 */
[----:B------:R-:W-:Y:S02]  /*8760*/  IMAD.MOV.U32 R28, RZ, RZ, 0x1 ;  /* 0x00000001ff1c7424 */ /* 0x000fe400078e00ff */
[----:B------:R-:W-:Y:S01]  /*8770*/  IMAD.MOV.U32 R27, RZ, RZ, RZ ;  /* 0x000000ffff1b7224 */ /* 0x000fe200078e00ff */
[----:B------:R-:W-:Y:S01]  /*8780*/  ULDC UR36, c[0x0][0xc] ;  /* 0x0000030000247ab9 */ /* 0x000fe20000000800 */
[----:B-1----:R-:W-:Y:S01]  /*8790*/  ULEA UR4, UR5, UR4, 0x18 ;  /* 0x0000000405047291 */ /* 0x002fe2000f8ec03f */
[C---:B0-----:R-:W-:Y:S01]  /*87a0*/  IMAD.SHL.U32 R0, R5.reuse, 0x8, RZ ;  /* 0x0000000805007824 */ /* 0x041fe200078e00ff */
[----:B------:R-:W-:-:S04]  /*87b0*/  LOP3.LUT R3, R5, 0x7f, RZ, 0xc0, !PT ;  /* 0x0000007f05037812 */ /* 0x000fc800078ec0ff */
[----:B------:R-:W-:Y:S01]  /*87c0*/  LOP3.LUT R2, R0, 0x1f8, RZ, 0xc0, !PT ;  /* 0x000001f800027812 */ /* 0x000fe200078ec0ff */
[----:B------:R-:W-:-:S03]  /*87d0*/  IMAD.U32 R22, RZ, RZ, UR4 ;  /* 0x00000004ff167e24 */ /* 0x000fc6000f8e00ff */
[----:B------:R-:W-:Y:S01]  /*87e0*/  LOP3.LUT R33, R2, 0x38, R5, 0x78, !PT ;  /* 0x0000003802217812 */ /* 0x000fe200078e7805 */
[----:B------:R-:W-:-:S03]  /*87f0*/  IMAD.SHL.U32 R2, R5, 0x10, RZ ;  /* 0x0000001005027824 */ /* 0x000fc600078e00ff */
[----:B------:R-:W-:-:S04]  /*8800*/  LOP3.LUT R33, R33, 0x200, R0, 0xf8, !PT ;  /* 0x0000020021217812 */ /* 0x000fc800078ef800 */
[----:B------:R-:W-:Y:S02]  /*8810*/  LEA R34, R33, R22, 0x1 ;  /* 0x0000001621227211 */ /* 0x000fe400078e08ff */
[----:B--2---:R-:W-:-:S05]  /*8820*/  LOP3.LUT R4, R4, 0x2, RZ, 0xfc, !PT ;  /* 0x0000000204047812 */ /* 0x004fca00078efcff */
[----:B------:R0:W-:Y:S04]  /*8830*/  STL [R1+0x20], R4 ;  /* 0x0000200401007387 */ /* 0x0001e80000100800 */
[----:B------:R1:W-:Y:S01]  /*8840*/  STL [R1+0x14], RZ ;  /* 0x000014ff01007387 */ /* 0x0003e20000100800 */
[----:B0-----:R-:W-:Y:S02]  /*8850*/  SHF.R.U32.HI R4, RZ, 0x3, R3 ;  /* 0x00000003ff047819 */ /* 0x001fe40000011603 */
[----:B------:R-:W-:Y:S02]  /*8860*/  LOP3.LUT R3, R0, 0x38, RZ, 0xc0, !PT ;  /* 0x0000003800037812 */ /* 0x000fe400078ec0ff */
[----:B------:R-:W-:Y:S02]  /*8870*/  LOP3.LUT R4, R4, 0x70, R2, 0xf8, !PT ;  /* 0x0000007004047812 */ /* 0x000fe400078ef802 */
[----:B------:R-:W-:-:S02]  /*8880*/  LOP3.LUT R2, R3, 0x40, RZ, 0xfc, !PT ;  /* 0x0000004003027812 */ /* 0x000fc400078efcff */
[----:B-1----:R-:W-:-:S07]  /*8890*/  LOP3.LUT R0, R3, 0x80, RZ, 0xfc, !PT ;  /* 0x0000008003007812 */ /* 0x002fce00078efcff */
.L_x_307:
[----:B0-----:R-:W0:Y:S02]  /*88a0*/  LDC.64 R30, c[0x0][0xc88] ;  /* 0x00032200ff1e7b82 */ /* 0x001e240000000a00 */
[----:B0-----:R-:W-:-:S06]  /*88b0*/  IMAD.WIDE R30, R19, 0x4, R30 ;  /* 0x00000004131e7825 */ /* 0x001fcc00078e021e */
[----:B------:R-:W2:Y:S01]  /*88c0*/  LDG.E R30, desc[UR56][R30.64] ;  /* 0x000000381e1e7981 */ /* 0x000ea2000c1e1900 */
[----:B------:R-:W-:Y:S05]  /*88d0*/  YIELD ;  /* 0x0000000000007946 */ /* 0x000fea0003800000 */
[----:B------:R-:W-:Y:S01]  /*88e0*/  ULDC.64 UR4, c[0x0][0xa28] ;  /* 0x00028a0000047ab9 */ /* 0x000fe20000000a00 */
[----:B------:R-:W-:Y:S01]  /*88f0*/  IMAD.MOV.U32 R37, RZ, RZ, RZ ;  /* 0x000000ffff257224 */ /* 0x000fe200078e00ff */
[----:B------:R-:W-:Y:S01]  /*8900*/  ISETP.NE.U32.AND P0, PT, RZ, UR4, PT ;  /* 0x00000004ff007c0c */ /* 0x000fe2000bf05070 */
[----:B------:R-:W-:-:S03]  /*8910*/  ULDC.64 UR6, c[0x0][0xa18] ;  /* 0x0002860000067ab9 */ /* 0x000fc60000000a00 */
[----:B------:R-:W-:Y:S01]  /*8920*/  ISETP.NE.AND.EX P0, PT, RZ, UR5, PT, P0 ;  /* 0x00000005ff007c0c */ /* 0x000fe2000bf05300 */
[----:B------:R-:W-:Y:S01]  /*8930*/  IMAD.MOV.U32 R35, RZ, RZ, RZ ;  /* 0x000000ffff237224 */ /* 0x000fe200078e00ff */
[----:B--2---:R-:W-:-:S11]  /*8940*/  SHF.R.S32.HI R0, RZ, 0x1f, R30 ;  /* 0x0000001fff007819 */ /* 0x004fd6000001141e */
[C---:B------:R-:W-:Y:S01]  /*8950*/  @P0 LEA R2, P1, R30.reuse, UR4, 0x2 ;  /* 0x000000041e020c11 */ /* 0x040fe2000f8210ff */
[C---:B------:R-:W-:Y:S01]  /*8960*/  IMAD.SHL.U32 R23, R30.reuse, 0x4, RZ ;  /* 0x000000041e177824 */ /* 0x040fe200078e00ff */
[C-C-:B------:R-:W-:Y:S01]  /*8970*/  SHF.L.U64.HI R24, R30.reuse, 0x2, R0.reuse ;  /* 0x000000021e187819 */ /* 0x140fe20000010200 */
[----:B------:R0:W-:Y:S01]  /*8980*/  STL [R1+0x8], R0 ;  /* 0x0000080001007387 */ /* 0x0001e20000100800 */
[----:B------:R-:W-:Y:S01]  /*8990*/  @P0 LEA.HI.X R3, R30, UR5, R0, 0x2, P1 ;  /* 0x000000051e030c11 */ /* 0x000fe200088f1400 */
[----:B------:R-:W-:-:S04]  /*89a0*/  ULDC.64 UR4, c[0x0][0xa00] ;  /* 0x0002800000047ab9 */ /* 0x000fc80000000a00 */
[----:B-1----:R1:W5:Y:S01]  /*89b0*/  @P0 LDG.E R37, desc[UR56][R2.64] ;  /* 0x0000003802250981 */ /* 0x002362000c1e1900 */
[----:B------:R-:W-:Y:S02]  /*89c0*/  ISETP.NE.U32.AND P0, PT, RZ, UR4, PT ;  /* 0x00000004ff007c0c */ /* 0x000fe4000bf05070 */
[----:B------:R-:W-:Y:S02]  /*89d0*/  LOP3.LUT R25, R25, 0xffffffbf, RZ, 0xc0, !PT ;  /* 0xffffffbf19197812 */ /* 0x000fe400078ec0ff */
[----:B------:R-:W-:Y:S02]  /*89e0*/  ISETP.NE.AND.EX P2, PT, RZ, UR5, PT, P0 ;  /* 0x00000005ff007c0c */ /* 0x000fe4000bf45300 */
[----:B------:R-:W-:Y:S02]  /*89f0*/  ISETP.NE.U32.AND P0, PT, RZ, UR6, PT ;  /* 0x00000006ff007c0c */ /* 0x000fe4000bf05070 */
[----:B-1----:R-:W-:Y:S02]  /*8a00*/  IADD3 R2, P1, R23, UR4, RZ ;  /* 0x0000000417027c10 */ /* 0x002fe4000ff3e0ff */
[----:B------:R-:W-:-:S02]  /*8a10*/  ISETP.NE.AND.EX P0, PT, RZ, UR7, PT, P0 ;  /* 0x00000007ff007c0c */ /* 0x000fc4000bf05300 */
[----:B------:R-:W-:Y:S01]  /*8a20*/  IADD3.X R3, R24, UR5, RZ, P1, !PT ;  /* 0x0000000518037c10 */ /* 0x000fe20008ffe4ff */
[----:B------:R-:W-:-:S04]  /*8a30*/  ULDC.64 UR4, c[0x0][0x418] ;  /* 0x0001060000047ab9 */ /* 0x000fc80000000a00 */
[----:B------:R-:W-:Y:S01]  /*8a40*/  @P2 LOP3.LUT R25, R25, 0x40, RZ, 0xfc, !PT ;  /* 0x0000004019192812 */ /* 0x000fe200078efcff */
[----:B------:R1:W5:Y:S05]  /*8a50*/  @P2 LDG.E R35, desc[UR56][R2.64] ;  /* 0x0000003802232981 */ /* 0x00036a000c1e1900 */
[----:B------:R-:W-:-:S04]  /*8a60*/  @P0 IADD3 R4, P1, R23, UR6, RZ ;  /* 0x0000000617040c10 */ /* 0x000fc8000ff3e0ff */
[----:B------:R-:W-:-:S05]  /*8a70*/  @P0 IADD3.X R5, R24, UR7, RZ, P1, !PT ;  /* 0x0000000718050c10 */ /* 0x000fca0008ffe4ff */
[----:B0-----:R-:W2:Y:S01]  /*8a80*/  @P0 LDG.E R0, desc[UR56][R4.64] ;  /* 0x0000003804000981 */ /* 0x001ea2000c1e1900 */
[----:B------:R-:W-:-:S03]  /*8a90*/  UISETP.NE.U32.AND UP0, UPT, UR4, URZ, UPT ;  /* 0x0000003f0400728c */ /* 0x000fc6000bf05070 */
[----:B------:R-:W-:Y:S01]  /*8aa0*/  ULDC UR4, c[0x0][0x424] ;  /* 0x0001090000047ab9 */ /* 0x000fe20000000800 */
[----:B------:R-:W-:-:S03]  /*8ab0*/  UISETP.NE.AND.EX UP0, UPT, UR5, URZ, UPT, UP0 ;  /* 0x0000003f0500728c */ /* 0x000fc6000bf05300 */
[----:B------:R-:W-:Y:S01]  /*8ac0*/  ULDC UR5, c[0x0][0x2f0] ;  /* 0x0000bc0000057ab9 */ /* 0x000fe20000000800 */
[----:B------:R-:W-:-:S04]  /*8ad0*/  USEL UR4, UR4, 0x1, UP0 ;  /* 0x0000000104047887 */ /* 0x000fc80008000000 */
[----:B------:R-:W-:-:S06]  /*8ae0*/  UIMAD UR4, UR4, UR5, URZ ;  /* 0x00000005040472a4 */ /* 0x000fcc000f8e023f */
[----:B------:R-:W-:Y:S01]  /*8af0*/  IMAD.U32 R36, RZ, RZ, UR4 ;  /* 0x00000004ff247e24 */ /* 0x000fe2000f8e00ff */
[----:B--2---:R1:W-:Y:S01]  /*8b00*/  @P0 STL [R1+0x10], R0 ;  /* 0x0000100001000387 */ /* 0x0043e20000100800 */
[----:B---3--:R-:W-:Y:S05]  /*8b10*/  @P0 BRA `(.L_x_245) ;  /* 0x0000000000200947 */ /* 0x008fea0003800000 */
[----:B------:R-:W-:Y:S02]  /*8b20*/  ULDC UR4, c[0x0][0x288] ;  /* 0x0000a20000047ab9 */ /* 0x000fe40000000800 */
[----:B-1----:R-:W-:-:S05]  /*8b30*/  IMAD.U32 R0, RZ, RZ, UR4 ;  /* 0x00000004ff007e24 */ /* 0x002fca000f8e00ff */
[----:B------:R0:W-:Y:S01]  /*8b40*/  STL [R1+0x10], R0 ;  /* 0x0000100001007387 */ /* 0x0001e20000100800 */
[----:B------:R-:W-:Y:S05]  /*8b50*/  @!P2 BRA `(.L_x_245) ;  /* 0x000000000010a947 */ /* 0x000fea0003800000 */
[----:B------:R-:W2:Y:S04]  /*8b60*/  LDG.E R5, desc[UR56][R2.64] ;  /* 0x0000003802057981 */ /* 0x000ea8000c1e1900 */
[----:B0-----:R-:W2:Y:S02]  /*8b70*/  LDG.E R0, desc[UR56][R2.64+0x4] ;  /* 0x0000043802007981 */ /* 0x001ea4000c1e1900 */
[----:B--2---:R-:W-:-:S05]  /*8b80*/  IADD3 R0, -R5, R0, RZ ;  /* 0x0000000005007210 */ /* 0x004fca0007ffe1ff */
[----:B------:R2:W-:Y:S02]  /*8b90*/  STL [R1+0x10], R0 ;  /* 0x0000100001007387 */ /* 0x0005e40000100800 */
.L_x_245:
[----:B------:R-:W-:Y:S01]  /*8ba0*/  ULDC.64 UR4, c[0x0][0xa20] ;  /* 0x0002880000047ab9 */ /* 0x000fe20000000a00 */
[----:B------:R-:W-:Y:S01]  /*8bb0*/  IMAD.MOV.U32 R31, RZ, RZ, R30 ;  /* 0x000000ffff1f7224 */ /* 0x000fe200078e001e */
[----:B------:R-:W-:-:S04]  /*8bc0*/  ISETP.NE.U32.AND P0, PT, RZ, UR4, PT ;  /* 0x00000004ff007c0c */ /* 0x000fc8000bf05070 */
[----:B------:R-:W-:-:S13]  /*8bd0*/  ISETP.NE.AND.EX P0, PT, RZ, UR5, PT, P0 ;  /* 0x00000005ff007c0c */ /* 0x000fda000bf05300 */
[----:B------:R-:W-:Y:S05]  /*8be0*/  @!P0 BRA `(.L_x_246) ;  /* 0x0000000000108947 */ /* 0x000fea0003800000 */
[----:B-1----:R-:W-:-:S04]  /*8bf0*/  IADD3 R2, P0, R23, UR4, RZ ;  /* 0x0000000417027c10 */ /* 0x002fc8000ff1e0ff */
[----:B------:R-:W-:-:S05]  /*8c00*/  IADD3.X R3, R24, UR5, RZ, P0, !PT ;  /* 0x0000000518037c10 */ /* 0x000fca00087fe4ff */
[----:B------:R3:W5:Y:S01]  /*8c10*/  LDG.E R36, desc[UR56][R2.64] ;  /* 0x0000003802247981 */ /* 0x000762000c1e1900 */
[----:B------:R-:W-:Y:S05]  /*8c20*/  BRA `(.L_x_247) ;  /* 0x0000000000247947 */ /* 0x000fea0003800000 */
.L_x_246:
[----:B------:R-:W-:Y:S02]  /*8c30*/  ULDC.64 UR4, c[0x0][0xa08] ;  /* 0x0002820000047ab9 */ /* 0x000fe40000000a00 */
[----:B------:R-:W-:-:S04]  /*8c40*/  ISETP.NE.U32.AND P0, PT, RZ, UR4, PT ;  /* 0x00000004ff007c0c */ /* 0x000fc8000bf05070 */
[----:B------:R-:W-:-:S13]  /*8c50*/  ISETP.NE.AND.EX P0, PT, RZ, UR5, PT, P0 ;  /* 0x00000005ff007c0c */ /* 0x000fda000bf05300 */
[----:B------:R-:W-:Y:S05]  /*8c60*/  @!P0 BRA `(.L_x_247) ;  /* 0x0000000000148947 */ /* 0x000fea0003800000 */
[----:B-1----:R-:W1:Y:S02]  /*8c70*/  LDC.64 R2, c[0x0][0xa08] ;  /* 0x00028200ff027b82 */ /* 0x002e640000000a00 */
[----:B-1----:R-:W-:-:S05]  /*8c80*/  IMAD.WIDE R2, R31, 0x4, R2 ;  /* 0x000000041f027825 */ /* 0x002fca00078e0202 */
[----:B------:R-:W3:Y:S04]  /*8c90*/  LDG.E R36, desc[UR56][R2.64] ;  /* 0x0000003802247981 */ /* 0x000ee8000c1e1900 */
[----:B------:R-:W3:Y:S02]  /*8ca0*/  LDG.E R5, desc[UR56][R2.64+0x4] ;  /* 0x0000043802057981 */ /* 0x000ee4000c1e1900 */
[----:B---3--:R-:W-:-:S07]  /*8cb0*/  IMAD.IADD R36, R5, 0x1, -R36 ;  /* 0x0000000105247824 */ /* 0x008fce00078e0a24 */
.L_x_247:
[----:B-----5:R-:W-:Y:S01]  /*8cc0*/  IMAD.IADD R36, R36, 0x1, -R37 ;  /* 0x0000000124247824 */ /* 0x020fe200078e0a25 */
[----:B------:R-:W-:Y:S03]  /*8cd0*/  BSSY B7, `(.L_x_248) ;  /* 0x0000371000077945 */ /* 0x000fe60003800000 */
[C---:B012---:R-:W-:Y:S01]  /*8ce0*/  VIADD R0, R36.reuse, 0x5f ;  /* 0x0000005f24007836 */ /* 0x047fe20000000000 */
[----:B------:R-:W-:-:S03]  /*8cf0*/  ISETP.GT.AND P0, PT, R36, RZ, PT ;  /* 0x000000ff2400720c */ /* 0x000fc60003f04270 */
[----:B------:R-:W-:-:S05]  /*8d00*/  IMAD.HI R0, R0, 0x2aaaaaab, RZ ;  /* 0x2aaaaaab00007827 */ /* 0x000fca00078e02ff */
[----:B---3--:R-:W-:-:S04]  /*8d10*/  SHF.R.U32.HI R3, RZ, 0x1f, R0 ;  /* 0x0000001fff037819 */ /* 0x008fc80000011600 */
[----:B------:R-:W-:-:S05]  /*8d20*/  LEA.HI.SX32 R29, R0, R3, 0x1c ;  /* 0x00000003001d7211 */ /* 0x000fca00078fe2ff */
[----:B------:R0:W-:Y:S01]  /*8d30*/  STL [R1+0x18], R29 ;  /* 0x0000181d01007387 */ /* 0x0001e20000100800 */
[----:B------:R-:W-:Y:S05]  /*8d40*/  @P0 BRA `(.L_x_249) ;  /* 0x0000000000440947 */ /* 0x000fea0003800000 */
[----:B------:R-:W1:Y:S02]  /*8d50*/  S2R R2, SR_TID.X ;  /* 0x0000000000027919 */ /* 0x000e640000002100 */
[----:B-1----:R-:W-:-:S04]  /*8d60*/  LOP3.LUT R2, R2, 0x7f, RZ, 0xc0, !PT ;  /* 0x0000007f02027812 */ /* 0x002fc800078ec0ff */
[----:B------:R-:W-:-:S13]  /*8d70*/  ISETP.NE.AND P0, PT, R2, RZ, PT ;  /* 0x000000ff0200720c */ /* 0x000fda0003f05270 */
[----:B------:R-:W-:Y:S05]  /*8d80*/  @P0 BRA `(.L_x_250) ;  /* 0x0000003400940947 */ /* 0x000fea0003800000 */
[----:B------:R-:W1:Y:S01]  /*8d90*/  S2R R5, SR_LANEID ;  /* 0x0000000000057919 */ /* 0x000e620000000000 */
[----:B------:R-:W-:Y:S01]  /*8da0*/  VOTEU.ANY UR4, UPT, PT ;  /* 0x0000000000047886 */ /* 0x000fe200038e0100 */
[----:B------:R-:W2:Y:S01]  /*8db0*/  LDC.64 R2, c[0x0][0xc60] ;  /* 0x00031800ff027b82 */ /* 0x000ea20000000a00 */
[----:B------:R-:W1:Y:S02]  /*8dc0*/  FLO.U32 R0, UR4 ;  /* 0x0000000400007d00 */ /* 0x000e6400080e0000 */
[----:B-1----:R-:W-:-:S06]  /*8dd0*/  ISETP.EQ.U32.AND P0, PT, R0, R5, PT ;  /* 0x000000050000720c */ /* 0x002fcc0003f02070 */
[----:B------:R-:W2:Y:S07]  /*8de0*/  POPC R5, UR4 ;  /* 0x0000000400057d09 */ /* 0x000eae0008000000 */
[----:B--2---:R-:W2:Y:S01]  /*8df0*/  @P0 ATOMG.E.ADD.STRONG.GPU PT, R3, desc[UR56][R2.64], R5 ;  /* 0x00000005020309a8 */ /* 0x004ea200081ee1f8 */
[----:B------:R-:W1:Y:S02]  /*8e00*/  S2R R4, SR_LTMASK ;  /* 0x0000000000047919 */ /* 0x000e640000003900 */
[----:B-1----:R-:W-:-:S04]  /*8e10*/  LOP3.LUT R4, R4, UR4, RZ, 0xc0, !PT ;  /* 0x0000000404047c12 */ /* 0x002fc8000f8ec0ff */
[----:B------:R-:W1:Y:S01]  /*8e20*/  POPC R7, R4 ;  /* 0x0000000400077309 */ /* 0x000e620000000000 */
[----:B--2---:R-:W1:Y:S02]  /*8e30*/  SHFL.IDX PT, R0, R3, R0, 0x1f ;  /* 0x00001f0003007589 */ /* 0x004e6400000e0000 */
[----:B-1----:R-:W-:Y:S01]  /*8e40*/  IADD3 R16, R0, UR36, R7 ;  /* 0x0000002400107c10 */ /* 0x002fe2000fffe007 */
[----:B------:R-:W-:Y:S06]  /*8e50*/  BRA `(.L_x_250) ;  /* 0x0000003400607947 */ /* 0x000fec0003800000 */
.L_x_249:
[----:B------:R-:W-:Y:S01]  /*8e60*/  VIADD R0, R22, 0x18400 ;  /* 0x0001840016007836 */ /* 0x000fe20000000000 */
[----:B------:R-:W-:Y:S04]  /*8e70*/  BSSY B6, `(.L_x_251) ;  /* 0x0000013000067945 */ /* 0x000fe80003800000 */
[----:B------:R-:W-:-:S13]  /*8e80*/  LOP3.LUT P0, RZ, R0, 0x3ff, RZ, 0xc0, !PT ;  /* 0x000003ff00ff7812 */ /* 0x000fda000780c0ff */
[----:B------:R-:W-:Y:S05]  /*8e90*/  @!P0 BRA `(.L_x_252) ;  /* 0x0000000000408947 */ /* 0x000fea0003800000 */
[----:B------:R-:W-:Y:S01]  /*8ea0*/  MOV R2, 0x0 ;  /* 0x0000000000027802 */ /* 0x000fe20000000f00 */
[----:B------:R-:W-:Y:S01]  /*8eb0*/  ULDC.64 UR6, c[0x4][0x90] ;  /* 0x0100240000067ab9 */ /* 0x000fe20000000a00 */
[----:B------:R-:W-:Y:S01]  /*8ec0*/  ULDC.64 UR8, c[0x4][0x98] ;  /* 0x0100260000087ab9 */ /* 0x000fe20000000a00 */
[----:B------:R-:W-:Y:S01]  /*8ed0*/  ULDC.64 UR4, c[0x4][0x8] ;  /* 0x0100020000047ab9 */ /* 0x000fe20000000a00 */
[----:B------:R-:W-:Y:S01]  /*8ee0*/  MOV R4, UR6 ;  /* 0x0000000600047c02 */ /* 0x000fe20008000f00 */
[----:B------:R-:W-:Y:S01]  /*8ef0*/  IMAD.U32 R5, RZ, RZ, UR7 ;  /* 0x00000007ff057e24 */ /* 0x000fe2000f8e00ff */
[----:B------:R-:W1:Y:S01]  /*8f00*/  LDC.64 R2, c[0x4][R2] ;  /* 0x0100000002027b82 */ /* 0x000e620000000a00 */
[----:B------:R-:W-:Y:S01]  /*8f10*/  IMAD.U32 R6, RZ, RZ, UR8 ;  /* 0x00000008ff067e24 */ /* 0x000fe2000f8e00ff */
[----:B------:R-:W-:Y:S01]  /*8f20*/  MOV R8, 0x70 ;  /* 0x0000007000087802 */ /* 0x000fe20000000f00 */
[----:B------:R-:W-:Y:S02]  /*8f30*/  IMAD.U32 R7, RZ, RZ, UR9 ;  /* 0x00000009ff077e24 */ /* 0x000fe4000f8e00ff */
[----:B------:R-:W-:-:S02]  /*8f40*/  IMAD.U32 R10, RZ, RZ, UR4 ;  /* 0x00000004ff0a7e24 */ /* 0x000fc4000f8e00ff */
[----:B------:R-:W-:Y:S02]  /*8f50*/  IMAD.U32 R11, RZ, RZ, UR5 ;  /* 0x00000005ff0b7e24 */ /* 0x000fe4000f8e00ff */
[----:B------:R-:W-:Y:S02]  /*8f60*/  IMAD.MOV.U32 R12, RZ, RZ, 0x1 ;  /* 0x00000001ff0c7424 */ /* 0x000fe400078e00ff */
[----:B------:R-:W-:-:S07]  /*8f70*/  IMAD.MOV.U32 R13, RZ, RZ, RZ ;  /* 0x000000ffff0d7224 */ /* 0x000fce00078e00ff */
[----:B------:R-:W-:-:S07]  /*8f80*/  LEPC R20, `(.L_x_252) ;  /* 0x000000001014794e */ /* 0x000fce0000000000 */
[----:B01----:R-:W-:Y:S05]  /*8f90*/  CALL.ABS.NOINC R2 ;  /* 0x0000000002007343 */ /* 0x003fea0003c00000 */
.L_x_252:
[----:B------:R-:W-:Y:S05]  /*8fa0*/  BSYNC B6 ;  /* 0x0000000000067941 */ /* 0x000fea0003800000 */
.L_x_251:
        /* <DEDUP_REMOVED lines=8> */
[----:B------:R1:W2:Y:S01]  /*9030*/  LDC.64 R2, c[0x4][R26] ;  /* 0x010000001a027b82 */ /* 0x0002a20000000a00 */
[----:B------:R-:W-:Y:S01]  /*9040*/  IMAD.U32 R4, RZ, RZ, UR6 ;  /* 0x00000006ff047e24 */ /* 0x000fe2000f8e00ff */
[----:B------:R-:W-:Y:S01]  /*9050*/  MOV R6, UR8 ;  /* 0x0000000800067c02 */ /* 0x000fe20008000f00 */
[----:B------:R-:W-:Y:S01]  /*9060*/  IMAD.U32 R5, RZ, RZ, UR7 ;  /* 0x00000007ff057e24 */ /* 0x000fe2000f8e00ff */
[----:B------:R-:W-:Y:S01]  /*9070*/  MOV R13, RZ ;  /* 0x000000ff000d7202 */ /* 0x000fe20000000f00 */
[----:B------:R-:W-:Y:S02]  /*9080*/  IMAD.U32 R7, RZ, RZ, UR9 ;  /* 0x00000009ff077e24 */ /* 0x000fe4000f8e00ff */
[----:B------:R-:W-:-:S02]  /*9090*/  IMAD.U32 R10, RZ, RZ, UR4 ;  /* 0x00000004ff0a7e24 */ /* 0x000fc4000f8e00ff */
[----:B------:R-:W-:Y:S02]  /*90a0*/  IMAD.U32 R11, RZ, RZ, UR5 ;  /* 0x00000005ff0b7e24 */ /* 0x000fe4000f8e00ff */
[----:B------:R-:W-:Y:S02]  /*90b0*/  IMAD.MOV.U32 R8, RZ, RZ, 0x70 ;  /* 0x00000070ff087424 */ /* 0x000fe400078e00ff */
[----:B-1----:R-:W-:-:S07]  /*90c0*/  IMAD.MOV.U32 R12, RZ, RZ, 0x1 ;  /* 0x00000001ff0c7424 */ /* 0x002fce00078e00ff */
[----:B------:R-:W-:-:S07]  /*90d0*/  LEPC R20, `(.L_x_255) ;  /* 0x000000001014794e */ /* 0x000fce0000000000 */
[----:B0-2---:R-:W-:Y:S05]  /*90e0*/  CALL.ABS.NOINC R2 ;  /* 0x0000000002007343 */ /* 0x005fea0003c00000 */
.L_x_255:
[----:B------:R0:W1:Y:S01]  /*90f0*/  LDC.64 R2, c[0x4][R26] ;  /* 0x010000001a027b82 */ /* 0x0000620000000a00 */
[----:B------:R-:W-:Y:S01]  /*9100*/  ULDC.64 UR6, c[0x4][0x90] ;  /* 0x0100240000067ab9 */ /* 0x000fe20000000a00 */
[----:B------:R-:W-:Y:S01]  /*9110*/  ULDC.64 UR8, c[0x4][0x98] ;  /* 0x0100260000087ab9 */ /* 0x000fe20000000a00 */
[----:B------:R-:W-:Y:S01]  /*9120*/  ULDC.64 UR4, c[0x4][0x18] ;  /* 0x0100060000047ab9 */ /* 0x000fe20000000a00 */
[----:B------:R-:W-:Y:S01]  /*9130*/  IMAD.U32 R4, RZ, RZ, UR6 ;  /* 0x00000006ff047e24 */ /* 0x000fe2000f8e00ff */
[----:B------:R-:W-:Y:S01]  /*9140*/  MOV R11, UR5 ;  /* 0x00000005000b7c02 */ /* 0x000fe20008000f00 */
[----:B------:R-:W-:Y:S02]  /*9150*/  IMAD.U32 R5, RZ, RZ, UR7 ;  /* 0x00000007ff057e24 */ /* 0x000fe4000f8e00ff */
[----:B------:R-:W-:Y:S02]  /*9160*/  IMAD.U32 R6, RZ, RZ, UR8 ;  /* 0x00000008ff067e24 */ /* 0x000fe4000f8e00ff */
[----:B------:R-:W-:-:S02]  /*9170*/  IMAD.U32 R7, RZ, RZ, UR9 ;  /* 0x00000009ff077e24 */ /* 0x000fc4000f8e00ff */
[----:B------:R-:W-:Y:S02]  /*9180*/  IMAD.U32 R10, RZ, RZ, UR4 ;  /* 0x00000004ff0a7e24 */ /* 0x000fe4000f8e00ff */
[----:B------:R-:W-:Y:S02]  /*9190*/  IMAD.MOV.U32 R8, RZ, RZ, 0x70 ;  /* 0x00000070ff087424 */ /* 0x000fe400078e00ff */
[----:B------:R-:W-:Y:S02]  /*91a0*/  IMAD.MOV.U32 R12, RZ, RZ, 0x1 ;  /* 0x00000001ff0c7424 */ /* 0x000fe400078e00ff */
[----:B0-----:R-:W-:-:S07]  /*91b0*/  IMAD.MOV.U32 R13, RZ, RZ, RZ ;  /* 0x000000ffff0d7224 */ /* 0x001fce00078e00ff */
[----:B------:R-:W-:-:S07]  /*91c0*/  LEPC R20, `(.L_x_254) ;  /* 0x000000001014794e */ /* 0x000fce0000000000 */
[----:B-1----:R-:W-:Y:S05]  /*91d0*/  CALL.ABS.NOINC R2 ;  /* 0x0000000002007343 */ /* 0x002fea0003c00000 */
.L_x_254:
[----:B------:R-:W-:Y:S05]  /*91e0*/  BSYNC B6 ;  /* 0x0000000000067941 */ /* 0x000fea0003800000 */
.L_x_253:
[----:B------:R-:W1:Y:S01]  /*91f0*/  S2R R2, SR_TID.X ;  /* 0x0000000000027919 */ /* 0x000e620000002100 */
[----:B------:R-:W-:Y:S01]  /*9200*/  ULDC.64 UR4, c[0x0][0x9f8] ;  /* 0x00027e0000047ab9 */ /* 0x000fe20000000a00 */
[----:B------:R-:W2:Y:S01]  /*9210*/  LDC R8, c[0x0][0x430] ;  /* 0x00010c00ff087b82 */ /* 0x000ea20000000800 */
[----:B------:R-:W-:Y:S01]  /*9220*/  ISETP.NE.U32.AND P0, PT, RZ, UR4, PT ;  /* 0x00000004ff007c0c */ /* 0x000fe2000bf05070 */
[----:B------:R-:W3:Y:S03]  /*9230*/  S2R R20, SR_TID.X ;  /* 0x0000000000147919 */ /* 0x000ee60000002100 */
[----:B------:R-:W-:Y:S02]  /*9240*/  ISETP.NE.AND.EX P0, PT, RZ, UR5, PT, P0 ;  /* 0x00000005ff007c0c */ /* 0x000fe4000bf05300 */
[----:B-1----:R-:W-:-:S11]  /*9250*/  LOP3.LUT R21, R2, 0x7f, RZ, 0xc0, !PT ;  /* 0x0000007f02157812 */ /* 0x002fd600078ec0ff */
[----:B------:R-:W-:Y:S01]  /*9260*/  @P0 IADD3 R2, P1, R23, UR4, RZ ;  /* 0x0000000417020c10 */ /* 0x000fe2000ff3e0ff */
[----:B------:R-:W-:Y:S01]  /*9270*/  VIADD R26, R29, 0xffffffff ;  /* 0xffffffff1d1a7836 */ /* 0x000fe20000000000 */
[----:B--2---:R-:W-:Y:S01]  /*9280*/  ISETP.NE.AND P2, PT, R8, 0x1, PT ;  /* 0x000000010800780c */ /* 0x004fe20003f45270 */
[----:B---3--:R-:W-:Y:S01]  /*9290*/  IMAD.SHL.U32 R32, R20, 0x10, RZ ;  /* 0x0000001014207824 */ /* 0x008fe200078e00ff */
[----:B------:R-:W-:Y:S01]  /*92a0*/  @P0 IADD3.X R3, R24, UR5, RZ, P1, !PT ;  /* 0x0000000518030c10 */ /* 0x000fe20008ffe4ff */
[----:B------:R-:W-:Y:S01]  /*92b0*/  ULDC UR4, c[0x0][0x320] ;  /* 0x0000c80000047ab9 */ /* 0x000fe20000000800 */
[----:B------:R-:W-:-:S03]  /*92c0*/  SHF.R.U32.HI R21, RZ, 0x3, R21 ;  /* 0x00000003ff157819 */ /* 0x000fc60000011615 */
[----:B------:R1:W2:Y:S01]  /*92d0*/  @P0 LDG.E R31, desc[UR56][R2.64] ;  /* 0x00000038021f0981 */ /* 0x0002a2000c1e1900 */
[----:B------:R-:W-:Y:S01]  /*92e0*/  LOP3.LUT R32, R21, 0x70, R32, 0xf8, !PT ;  /* 0x0000007015207812 */ /* 0x000fe200078ef820 */
[----:B------:R-:W-:Y:S01]  /*92f0*/  IMAD.SHL.U32 R21, R20, 0x8, RZ ;  /* 0x0000000814157824 */ /* 0x000fe200078e00ff */
[----:B------:R-:W-:-:S03]  /*9300*/  LOP3.LUT R25, R25, 0xffffffdf, RZ, 0xc0, !PT ;  /* 0xffffffdf19197812 */ /* 0x000fc600078ec0ff */
[----:B------:R-:W-:Y:S01]  /*9310*/  IMAD R6, R26, 0x60, R32 ;  /* 0x000000601a067824 */ /* 0x000fe200078e0220 */
[----:B------:R-:W3:Y:S01]  /*9320*/  @P2 LDC R7, c[0x0][0x434] ;  /* 0x00010d00ff072b82 */ /* 0x000ee20000000800 */
[----:B------:R-:W-:Y:S02]  /*9330*/  LOP3.LUT R21, R21, 0x38, RZ, 0xc0, !PT ;  /* 0x0000003815157812 */ /* 0x000fe400078ec0ff */
[----:B------:R-:W-:Y:S02]  /*9340*/  @P2 LOP3.LUT R25, R25, 0x20, RZ, 0xfc, !PT ;  /* 0x0000002019192812 */ /* 0x000fe400078efcff */
[C---:B------:R-:W-:Y:S02]  /*9350*/  ISETP.GE.AND P0, PT, R6.reuse, R36, PT ;  /* 0x000000240600720c */ /* 0x040fe40003f06270 */
[----:B------:R-:W-:Y:S01]  /*9360*/  IADD3 R6, R6, R37, RZ ;  /* 0x0000002506067210 */ /* 0x000fe20007ffe0ff */
[----:B------:R-:W4:Y:S01]  /*9370*/  @P2 LDC R0, c[0x0][0x438] ;  /* 0x00010e00ff002b82 */ /* 0x000f220000000800 */
[----:B------:R-:W-:-:S02]  /*9380*/  ISETP.GT.U32.OR P0, PT, R32, 0x5f, P0 ;  /* 0x0000005f2000780c */ /* 0x000fc40000704470 */
[C---:B------:R-:W-:Y:S01]  /*9390*/  LOP3.LUT R20, R21.reuse, 0x40, RZ, 0xfc, !PT ;  /* 0x0000004015147812 */ /* 0x040fe200078efcff */
[----:B-1----:R-:W-:Y:S01]  /*93a0*/  IMAD.MOV.U32 R2, RZ, RZ, R6 ;  /* 0x000000ffff027224 */ /* 0x002fe200078e0006 */
[----:B------:R-:W-:-:S09]  /*93b0*/  ISETP.GE.AND P1, PT, R21, UR4, PT ;  /* 0x0000000415007c0c */ /* 0x000fd2000bf26270 */
[----:B------:R-:W1:Y:S01]  /*93c0*/  @!P0 LDC.64 R4, c[0x0][0x428] ;  /* 0x00010a00ff048b82 */ /* 0x000e620000000a00 */
[----:B---3--:R-:W-:-:S05]  /*93d0*/  @P2 IMAD.HI.U32 R3, R6, R7, RZ ;  /* 0x0000000706032227 */ /* 0x008fca00078e00ff */
[----:B----4-:R-:W-:Y:S02]  /*93e0*/  @P2 SHF.R.U32.HI R2, RZ, R0, R3 ;  /* 0x00000000ff022219 */ /* 0x010fe40000011603 */
[----:B------:R-:W-:Y:S01]  /*93f0*/  ISETP.GE.AND P2, PT, R20, UR4, PT ;  /* 0x0000000414007c0c */ /* 0x000fe2000bf46270 */
[----:B------:R-:W-:Y:S02]  /*9400*/  ULDC UR4, c[0x0][0x2f4] ;  /* 0x0000bd0000047ab9 */ /* 0x000fe40000000800 */
[----:B------:R-:W-:Y:S01]  /*9410*/  IMAD.MOV R3, RZ, RZ, -R2 ;  /* 0x000000ffff037224 */ /* 0x000fe200078e0a02 */
[----:B0-----:R-:W-:-:S03]  /*9420*/  SEL R29, RZ, 0xffffffff, P2 ;  /* 0xffffffffff1d7807 */ /* 0x001fc60001000000 */
[----:B------:R-:W-:Y:S01]  /*9430*/  IMAD R0, R8, R3, R6 ;  /* 0x0000000308007224 */ /* 0x000fe200078e0206 */
[----:B------:R-:W-:Y:S01]  /*9440*/  @!P0 SHF.R.S32.HI R3, RZ, 0x1f, R2 ;  /* 0x0000001fff038819 */ /* 0x000fe20000011402 */
[----:B------:R-:W-:Y:S01]  /*9450*/  IMAD.SHL.U32 R29, R29, 0x2, RZ ;  /* 0x000000021d1d7824 */ /* 0x000fe200078e00ff */
[----:B------:R-:W-:Y:S02]  /*9460*/  ISETP.GE.AND P2, PT, R21, UR4, PT ;  /* 0x0000000415007c0c */ /* 0x000fe4000bf46270 */
[----:B------:R-:W-:Y:S02]  /*9470*/  LOP3.LUT R25, R25, 0xfffffff7, RZ, 0xc0, !PT ;  /* 0xfffffff719197812 */ /* 0x000fe400078ec0ff */
[----:B------:R-:W-:Y:S01]  /*9480*/  LOP3.LUT R9, R21, 0x80, RZ, 0xfc, !PT ;  /* 0x0000008015097812 */ /* 0x000fe200078efcff */
[----:B------:R-:W-:Y:S01]  /*9490*/  UMOV UR5, 0xffffffff ;  /* 0xffffffff00057882 */ /* 0x000fe20000000000 */
[----:B--2---:R-:W-:-:S05]  /*94a0*/  SHF.R.S32.HI R7, RZ, 0x1f, R31 ;  /* 0x0000001fff077819 */ /* 0x004fca000001141f */
[----:B------:R0:W-:Y:S01]  /*94b0*/  STL [R1], R7 ;  /* 0x0000000701007387 */ /* 0x0001e20000100800 */
[----:B-1----:R-:W-:-:S04]  /*94c0*/  @!P0 IMAD R8, R7, R4, RZ ;  /* 0x0000000407088224 */ /* 0x002fc800078e02ff */
[C---:B------:R-:W-:Y:S02]  /*94d0*/  @!P0 IMAD R5, R31.reuse, R5, R8 ;  /* 0x000000051f058224 */ /* 0x040fe400078e0208 */
[----:B0-----:R-:W-:Y:S01]  /*94e0*/  @!P0 IMAD.WIDE.U32 R6, R31, R4, R2 ;  /* 0x000000041f068225 */ /* 0x001fe200078e0002 */
[----:B------:R-:W-:Y:S02]  /*94f0*/  SEL R2, RZ, 0x1, P1 ;  /* 0x00000001ff027807 */ /* 0x000fe40000800000 */
[----:B------:R-:W-:Y:S01]  /*9500*/  MOV R4, RZ ;  /* 0x000000ff00047202 */ /* 0x000fe20000000f00 */
[----:B------:R-:W-:Y:S01]  /*9510*/  @!P0 IMAD.IADD R5, R7, 0x1, R5 ;  /* 0x0000000107058824 */ /* 0x000fe200078e0205 */
[----:B------:R-:W-:Y:S02]  /*9520*/  LOP3.LUT R29, R29, 0x2, R2, 0xe2, !PT ;  /* 0x000000021d1d7812 */ /* 0x000fe400078ee202 */
[----:B------:R-:W0:Y:S02]  /*9530*/  @!P0 LDC.64 R2, c[0x0][0x418] ;  /* 0x00010600ff028b82 */ /* 0x000e240000000a00 */
[----:B0-----:R-:W-:-:S04]  /*9540*/  @!P0 LEA R2, P1, R6, R2, 0x2 ;  /* 0x0000000206028211 */ /* 0x001fc800078210ff */
[----:B------:R-:W-:-:S05]  /*9550*/  @!P0 LEA.HI.X R3, R6, R3, R5, 0x2, P1 ;  /* 0x0000000306038211 */ /* 0x000fca00008f1405 */
[----:B------:R0:W5:Y:S01]  /*9560*/  @!P0 LDG.E R4, desc[UR56][R2.64] ;  /* 0x0000003802048981 */ /* 0x000162000c1e1900 */
[----:B------:R-:W-:Y:S02]  /*9570*/  ISETP.GT.U32.AND P0, PT, R32, 0x5f, PT ;  /* 0x0000005f2000780c */ /* 0x000fe40003f04070 */
[----:B------:R-:W-:-:S11]  /*9580*/  ISETP.GE.AND P1, PT, R20, UR4, PT ;  /* 0x0000000414007c0c */ /* 0x000fd6000bf26270 */
[----:B------:R-:W-:Y:S02]  /*9590*/  @P0 LOP3.LUT R25, R25, 0x8, RZ, 0xfc, !PT ;  /* 0x0000000819190812 */ /* 0x000fe400078efcff */
[----:B------:R-:W-:Y:S02]  /*95a0*/  ISETP.GE.AND P0, PT, R9, UR4, PT ;  /* 0x0000000409007c0c */ /* 0x000fe4000bf06270 */
[----:B------:R-:W-:-:S04]  /*95b0*/  LOP3.LUT R25, R25, 0xfffffffb, RZ, 0xc0, !PT ;  /* 0xfffffffb19197812 */ /* 0x000fc800078ec0ff */
[----:B------:R-:W-:-:S04]  /*95c0*/  @P2 LOP3.LUT R25, R25, 0x4, RZ, 0xfc, !PT ;  /* 0x0000000419192812 */ /* 0x000fc800078efcff */
[----:B------:R-:W-:-:S04]  /*95d0*/  LOP3.LUT R25, R25, 0xfffffffe, RZ, 0xc0, !PT ;  /* 0xfffffffe19197812 */ /* 0x000fc800078ec0ff */
[----:B------:R-:W-:-:S04]  /*95e0*/  LOP3.LUT R25, R25, 0xfffffffd, RZ, 0xc0, !PT ;  /* 0xfffffffd19197812 */ /* 0x000fc800078ec0ff */
[----:B------:R-:W-:-:S04]  /*95f0*/  @P1 LOP3.LUT R25, R25, 0x2, RZ, 0xfc, !PT ;  /* 0x0000000219191812 */ /* 0x000fc800078efcff */
[----:B------:R-:W-:Y:S01]  /*9600*/  @P0 LOP3.LUT R25, R25, 0x1, RZ, 0xfc, !PT ;  /* 0x0000000119190812 */ /* 0x000fe200078efcff */
[----:B0-----:R-:W-:Y:S06]  /*9610*/  BRA.DIV UR5, `(.L_x_256) ;  /* 0x0000003e054c7947 */ /* 0x001fec000b800000 */
.L_x_324:
[----:B------:R-:W2:Y:S01]  /*9620*/  LDL R2, [R1+0x20] ;  /* 0x0000200001027983 */ /* 0x000ea20000100800 */
[----:B------:R-:W-:Y:S02]  /*9630*/  LOP3.LUT R25, R25, 0xffffffef, RZ, 0xc0, !PT ;  /* 0xffffffef19197812 */ /* 0x000fe400078ec0ff */
[----:B------:R-:W-:Y:S02]  /*9640*/  SHF.R.S32.HI R32, RZ, 0x1f, R18 ;  /* 0x0000001fff207819 */ /* 0x000fe40000011412 */
[----:B--2---:R-:W-:-:S13]  /*9650*/  ISETP.NE.AND P0, PT, R2, 0x3, PT ;  /* 0x000000030200780c */ /* 0x004fda0003f05270 */
[----:B------:R-:W-:Y:S01]  /*9660*/  @P0 LOP3.LUT R25, R25, 0x10, RZ, 0xfc, !PT ;  /* 0x0000001019190812 */ /* 0x000fe200078efcff */
[----:B------:R-:W-:Y:S06]  /*9670*/  @!P0 BRA `(.L_x_257) ;  /* 0x0000000000048947 */ /* 0x000fec0003800000 */
[----:B------:R-:W-:Y:S01]  /*9680*/  BPT.TRAP 0x1 ;  /* 0x000000040000795c */ /* 0x000fe20000300000 */
.L_x_257:
[----:B------:R-:W-:Y:S01]  /*9690*/  SHF.R.S32.HI R5, RZ, 0x1f, R0 ;  /* 0x0000001fff057819 */ /* 0x000fe20000011400 */
[----:B------:R-:W-:Y:S01]  /*96a0*/  ULDC.64 UR4, c[0x0][0x328] ;  /* 0x0000ca0000047ab9 */ /* 0x000fe20000000a00 */
[----:B------:R-:W-:Y:S01]  /*96b0*/  BSSY B0, `(.L_x_258) ;  /* 0x0000017000007945 */ /* 0x000fe20003800000 */
[----:B------:R-:W-:-:S04]  /*96c0*/  IMAD.WIDE.U32 R2, R0, UR4, RZ ;  /* 0x0000000400027c25 */ /* 0x000fc8000f8e00ff */
[----:B------:R-:W-:-:S04]  /*96d0*/  IMAD R6, R5, UR4, RZ ;  /* 0x0000000405067c24 */ /* 0x000fc8000f8e02ff */
[----:B------:R-:W-:Y:S01]  /*96e0*/  IMAD R6, R0, UR5, R6 ;  /* 0x0000000500067c24 */ /* 0x000fe2000f8e0206 */
[----:B------:R-:W-:-:S03]  /*96f0*/  ULDC.64 UR4, c[0x0][0x338] ;  /* 0x0000ce0000047ab9 */ /* 0x000fc60000000a00 */
[----:B------:R-:W-:Y:S01]  /*9700*/  IMAD.IADD R3, R3, 0x1, R6 ;  /* 0x0000000103037824 */ /* 0x000fe200078e0206 */
[----:B-----5:R-:W-:Y:S01]  /*9710*/  SHF.R.S32.HI R6, RZ, 0x1f, R4 ;  /* 0x0000001fff067819 */ /* 0x020fe20000011404 */
[----:B------:R-:W-:-:S04]  /*9720*/  IMAD.WIDE.U32 R2, R4, UR4, R2 ;  /* 0x0000000404027c25 */ /* 0x000fc8000f8e0002 */
        /* <DEDUP_REMOVED lines=8> */
[----:B------:R-:W-:Y:S01]  /*97b0*/  LEA R23, P0, R2, UR4, 0x1 ;  /* 0x0000000402177c11 */ /* 0x000fe2000f8008ff */
[----:B------:R-:W-:-:S05]  /*97c0*/  IMAD.IADD R7, R3, 0x1, R7 ;  /* 0x0000000103077824 */ /* 0x000fca00078e0207 */
[----:B------:R-:W-:Y:S01]  /*97d0*/  LEA.HI.X R24, R2, UR5, R7, 0x1, P0 ;  /* 0x0000000502187c11 */ /* 0x000fe200080f0c07 */
[----:B------:R-:W-:Y:S01]  /*97e0*/  IMAD R7, R27, 0x8, R22 ;  /* 0x000000081b077824 */ /* 0x000fe200078e0216 */
[----:B------:R-:W-:-:S04]  /*97f0*/  SHF.L.U32 R2, R28, 0x1f, RZ ;  /* 0x0000001f1c027819 */ /* 0x000fc800000006ff */
[----:B------:R-:W0:Y:S02]  /*9800*/  SYNCS.PHASECHK.TRANS64.TRYWAIT P0, [R7+URZ+0x2a840], R2 ;  /* 0x02a84002070075a7 */ /* 0x000e24000800017f */
[----:B0-----:R-:W-:Y:S05]  /*9810*/  @!P0 BRA `(.L_x_259) ;  /* 0x0000003c00008947 */ /* 0x001fea0003800000 */
.L_x_325:
[----:B------:R-:W-:Y:S05]  /*9820*/  BSYNC B0 ;  /* 0x0000000000007941 */ /* 0x000fea0003800000 */
.L_x_258:
[----:B------:R-:W1:Y:S01]  /*9830*/  S2R R8, SR_TID.X ;  /* 0x0000000000087919 */ /* 0x000e620000002100 */
[----:B------:R-:W-:Y:S01]  /*9840*/  ULDC.64 UR4, c[0x0][0x300] ;  /* 0x0000c00000047ab9 */ /* 0x000fe20000000a00 */
[----:B------:R-:W-:Y:S01]  /*9850*/  LOP3.LUT P4, RZ, R25, 0x4, RZ, 0xc0, !PT ;  /* 0x0000000419ff7812 */ /* 0x000fe2000788c0ff */
[----:B------:R-:W-:Y:S01]  /*9860*/  IMAD R5, R5, UR4, RZ ;  /* 0x0000000405057c24 */ /* 0x000fe2000f8e02ff */
[C---:B------:R-:W-:Y:S01]  /*9870*/  LOP3.LUT P3, RZ, R25.reuse, 0x2, RZ, 0xc0, !PT ;  /* 0x0000000219ff7812 */ /* 0x040fe2000786c0ff */
[----:B0-----:R-:W-:Y:S01]  /*9880*/  IMAD.WIDE.U32 R2, R0, UR4, RZ ;  /* 0x0000000400027c25 */ /* 0x001fe2000f8e00ff */
[----:B------:R-:W-:-:S03]  /*9890*/  LOP3.LUT P2, RZ, R25, 0x1, RZ, 0xc0, !PT ;  /* 0x0000000119ff7812 */ /* 0x000fc6000784c0ff */
[----:B------:R-:W-:Y:S01]  /*98a0*/  IMAD R5, R0, UR5, R5 ;  /* 0x0000000500057c24 */ /* 0x000fe2000f8e0205 */
[----:B------:R-:W-:Y:S02]  /*98b0*/  ULDC.64 UR4, c[0x0][0x310] ;  /* 0x0000c40000047ab9 */ /* 0x000fe40000000a00 */
[----:B------:R-:W-:Y:S02]  /*98c0*/  IMAD R6, R6, UR4, RZ ;  /* 0x0000000406067c24 */ /* 0x000fe4000f8e02ff */
[----:B------:R-:W-:Y:S02]  /*98d0*/  IMAD.IADD R3, R3, 0x1, R5 ;  /* 0x0000000103037824 */ /* 0x000fe400078e0205 */
[C---:B------:R-:W-:Y:S02]  /*98e0*/  IMAD R6, R4.reuse, UR5, R6 ;  /* 0x0000000504067c24 */ /* 0x040fe4000f8e0206 */
[----:B------:R-:W-:Y:S01]  /*98f0*/  IMAD.WIDE.U32 R2, R4, UR4, R2 ;  /* 0x0000000404027c25 */ /* 0x000fe2000f8e0002 */
[----:B------:R-:W-:-:S03]  /*9900*/  ULDC.64 UR4, c[0x0][0x308] ;  /* 0x0000c20000047ab9 */ /* 0x000fc60000000a00 */
[----:B------:R-:W-:Y:S01]  /*9910*/  IMAD R0, R32, UR4, RZ ;  /* 0x0000000420007c24 */ /* 0x000fe2000f8e02ff */
[----:B------:R-:W-:Y:S01]  /*9920*/  IADD3 R3, R3, R6, RZ ;  /* 0x0000000603037210 */ /* 0x000fe20007ffe0ff */
[----:B------:R-:W-:Y:S02]  /*9930*/  IMAD R6, R26, -0x60, R36 ;  /* 0xffffffa01a067824 */ /* 0x000fe400078e0224 */
[C---:B------:R-:W-:Y:S02]  /*9940*/  IMAD R0, R18.reuse, UR5, R0 ;  /* 0x0000000512007c24 */ /* 0x040fe4000f8e0200 */
[----:B------:R-:W-:Y:S01]  /*9950*/  IMAD.WIDE.U32 R2, R18, UR4, R2 ;  /* 0x0000000412027c25 */ /* 0x000fe2000f8e0002 */
[----:B------:R-:W-:Y:S01]  /*9960*/  ULDC.64 UR4, c[0x0][0x2e8] ;  /* 0x0000ba0000047ab9 */ /* 0x000fe20000000a00 */
[----:B-1----:R-:W-:Y:S02]  /*9970*/  LOP3.LUT R8, R8, 0x7f, RZ, 0xc0, !PT ;  /* 0x0000007f08087812 */ /* 0x002fe400078ec0ff */
[----:B------:R-:W-:Y:S01]  /*9980*/  IMAD.IADD R0, R3, 0x1, R0 ;  /* 0x0000000103007824 */ /* 0x000fe200078e0200 */
[C---:B------:R-:W-:Y:S01]  /*9990*/  LEA R4, P0, R2.reuse, UR4, 0x1 ;  /* 0x0000000402047c11 */ /* 0x040fe2000f8008ff */
[----:B------:R-:W-:Y:S01]  /*99a0*/  UMOV UR4, 0xffffffff ;  /* 0xffffffff00047882 */ /* 0x000fe20000000000 */
[----:B------:R-:W-:Y:S01]  /*99b0*/  SHF.R.U32.HI R9, RZ, 0x3, R8 ;  /* 0x00000003ff097819 */ /* 0x000fe20000011608 */
[----:B------:R-:W-:Y:S01]  /*99c0*/  IMAD R5, R27, 0x4800, R33 ;  /* 0x000048001b057824 */ /* 0x000fe200078e0221 */
[----:B------:R-:W0:Y:S01]  /*99d0*/  S2R R8, SR_TID.X ;  /* 0x0000000000087919 */ /* 0x000e220000002100 */
[----:B------:R-:W-:-:S02]  /*99e0*/  LEA.HI.X R0, R2, UR5, R0, 0x1, P0 ;  /* 0x0000000502007c11 */ /* 0x000fc400080f0c00 */
[----:B------:R-:W-:-:S05]  /*99f0*/  IMAD.IADD R6, R6, 0x1, -R9 ;  /* 0x0000000106067824 */ /* 0x000fca00078e0a09 */
[----:B------:R-:W-:Y:S01]  /*9a00*/  ISETP.GE.AND P0, PT, R6, 0x1, PT ;  /* 0x000000010600780c */ /* 0x000fe20003f06270 */
[----:B0-----:R-:W-:-:S05]  /*9a10*/  IMAD.SHL.U32 R9, R8, 0x8, RZ ;  /* 0x0000000808097824 */ /* 0x001fca00078e00ff */
[----:B------:R-:W-:Y:S01]  /*9a20*/  LOP3.LUT R9, R9, 0x38, RZ, 0xc0, !PT ;  /* 0x0000003809097812 */ /* 0x000fe200078ec0ff */
[----:B------:R-:W-:Y:S06]  /*9a30*/  BRA.DIV UR4, `(.L_x_260) ;  /* 0x0000003a048c7947 */ /* 0x000fec000b800000 */
[----:B------:R-:W0:Y:S01]  /*9a40*/  SHFL.IDX PT, R3, R4, RZ, 0x181f ;  /* 0x00181fff04037589 */ /* 0x000e2200000e0000 */
[----:B------:R-:W-:-:S03]  /*9a50*/  @P0 IMAD R8, R5, 0x2, R22 ;  /* 0x0000000205080824 */ /* 0x000fc600078e0216 */
[----:B------:R-:W1:Y:S01]  /*9a60*/  SHFL.IDX PT, R2, R0, RZ, 0x181f ;  /* 0x00181fff00027589 */ /* 0x000e6200000e0000 */
[----:B0-----:R-:W-:-:S05]  /*9a70*/  @P0 LEA R3, P1, R9, R3, 0x1 ;  /* 0x0000000309030211 */ /* 0x001fca00078208ff */
[----:B-1----:R-:W-:Y:S01]  /*9a80*/  @P0 IMAD.X R2, RZ, RZ, R2, P1 ;  /* 0x000000ffff020224 */ /* 0x002fe200008e0602 */
[----:B------:R-:W-:-:S04]  /*9a90*/  ISETP.GE.AND P1, PT, R6, 0x11, PT ;  /* 0x000000110600780c */ /* 0x000fc80003f26270 */
[----:B------:R-:W-:-:S04]  /*9aa0*/  @P0 LOP3.LUT R3, R3, R2, RZ, 0x3c, !PT ;  /* 0x0000000203030212 */ /* 0x000fc800078e3cff */
[----:B------:R-:W-:-:S04]  /*9ab0*/  @P0 LOP3.LUT R2, R3, R2, RZ, 0x3c, !PT ;  /* 0x0000000203020212 */ /* 0x000fc800078e3cff */
[----:B------:R-:W-:-:S05]  /*9ac0*/  @P0 LOP3.LUT R3, R3, R2, RZ, 0x3c, !PT ;  /* 0x0000000203030212 */ /* 0x000fca00078e3cff */
[----:B------:R-:W-:Y:S01]  /*9ad0*/  @!PT LDS RZ, [RZ] ;  /* 0x00000000fffff984 */ /* 0x000fe20000000800 */
[----:B------:R-:W-:Y:S04]  /*9ae0*/  @P0 LDGSTS.E.BYPASS.LTC128B.128 [R8+0x18400], desc[UR56][R2.64], !P4 ;  /* 0x1840000002080fae */ /* 0x000fe8000e101d78 */
[----:B------:R-:W-:Y:S04]  /*9af0*/  @P0 LDGSTS.E.BYPASS.LTC128B.128 [R8+0x1b400], desc[UR56][R2.64+0x80], !P3 ;  /* 0x1b40008002080fae */ /* 0x000fe8000d901d78 */
[----:B------:R0:W-:Y:S04]  /*9b00*/  @P0 LDGSTS.E.BYPASS.LTC128B.128 [R8+0x1e400], desc[UR56][R2.64+0x100], !P2 ;  /* 0x1e40010002080fae */ /* 0x0001e8000d101d78 */
[----:B0-----:R-:W0:Y:S01]  /*9b10*/  SHFL.IDX PT, R3, R4, 0x1, 0x181f ;  /* 0x00381f0004037f89 */ /* 0x001e2200000e0000 */
[----:B------:R-:W-:-:S03]  /*9b20*/  @P1 IMAD R8, R5, 0x2, R22 ;  /* 0x0000000205081824 */ /* 0x000fc600078e0216 */
[----:B------:R-:W1:Y:S01]  /*9b30*/  SHFL.IDX PT, R2, R0, 0x1, 0x181f ;  /* 0x00381f0000027f89 */ /* 0x000e6200000e0000 */
[----:B0-----:R-:W-:-:S04]  /*9b40*/  @P1 LEA R3, P0, R9, R3, 0x1 ;  /* 0x0000000309031211 */ /* 0x001fc800078008ff */
[----:B-1----:R-:W-:-:S04]  /*9b50*/  @P1 IADD3.X R2, RZ, R2, RZ, P0, !PT ;  /* 0x00000002ff021210 */ /* 0x002fc800007fe4ff */
[----:B------:R-:W-:-:S04]  /*9b60*/  @P1 LOP3.LUT R3, R3, R2, RZ, 0x3c, !PT ;  /* 0x0000000203031212 */ /* 0x000fc800078e3cff */
[----:B------:R-:W-:-:S04]  /*9b70*/  @P1 LOP3.LUT R2, R3, R2, RZ, 0x3c, !PT ;  /* 0x0000000203021212 */ /* 0x000fc800078e3cff */
[----:B------:R-:W-:-:S05]  /*9b80*/  @P1 LOP3.LUT R3, R3, R2, RZ, 0x3c, !PT ;  /* 0x0000000203031212 */ /* 0x000fca00078e3cff */
[----:B------:R-:W-:Y:S04]  /*9b90*/  @P1 LDGSTS.E.BYPASS.LTC128B.128 [R8+0x18c00], desc[UR56][R2.64], !P4 ;  /* 0x18c0000002081fae */ /* 0x000fe8000e101d78 */
[----:B------:R-:W-:Y:S04]  /*9ba0*/  @P1 LDGSTS.E.BYPASS.LTC128B.128 [R8+0x1bc00], desc[UR56][R2.64+0x80], !P3 ;  /* 0x1bc0008002081fae */ /* 0x000fe8000d901d78 */
[----:B------:R0:W-:Y:S01]  /*9bb0*/  @P1 LDGSTS.E.BYPASS.LTC128B.128 [R8+0x1ec00], desc[UR56][R2.64+0x100], !P2 ;  /* 0x1ec0010002081fae */ /* 0x0001e2000d101d78 */
[----:B------:R-:W-:-:S03]  /*9bc0*/  ISETP.GE.AND P1, PT, R6, 0x21, PT ;  /* 0x000000210600780c */ /* 0x000fc60003f26270 */
[----:B0-----:R-:W0:Y:S10]  /*9bd0*/  SHFL.IDX PT, R3, R4, 0x2, 0x181f ;  /* 0x00581f0004037f89 */ /* 0x001e3400000e0000 */
[----:B------:R-:W-:Y:S01]  /*9be0*/  @P1 IMAD R8, R5, 0x2, R22 ;  /* 0x0000000205081824 */ /* 0x000fe200078e0216 */
[----:B------:R-:W1:Y:S01]  /*9bf0*/  SHFL.IDX PT, R2, R0, 0x2, 0x181f ;  /* 0x00581f0000027f89 */ /* 0x000e6200000e0000 */
[----:B0-----:R-:W-:-:S05]  /*9c00*/  @P1 LEA R3, P0, R9, R3, 0x1 ;  /* 0x0000000309031211 */ /* 0x001fca00078008ff */
[----:B-1----:R-:W-:-:S05]  /*9c10*/  @P1 IMAD.X R2, RZ, RZ, R2, P0 ;  /* 0x000000ffff021224 */ /* 0x002fca00000e0602 */
        /* <DEDUP_REMOVED lines=21> */
[----:B------:R-:W1:Y:S04]  /*9d70*/  SHFL.IDX PT, R2, R0, 0x4, 0x181f ;  /* 0x00981f0000027f89 */ /* 0x000e6800000e0000 */
[----:B------:R-:W2:Y:S01]  /*9d80*/  SHFL.IDX PT, R0, R0, 0x5, 0x181f ;  /* 0x00b81f0000007f89 */ /* 0x000ea200000e0000 */
[----:B0-----:R-:W-:-:S04]  /*9d90*/  @P1 LEA R3, P0, R9, R3, 0x1 ;  /* 0x0000000309031211 */ /* 0x001fc800078008ff */
[----:B-1----:R-:W-:-:S04]  /*9da0*/  @P1 IADD3.X R2, RZ, R2, RZ, P0, !PT ;  /* 0x00000002ff021210 */ /* 0x002fc800007fe4ff */
[----:B------:R-:W-:-:S04]  /*9db0*/  @P1 LOP3.LUT R3, R3, R2, RZ, 0x3c, !PT ;  /* 0x0000000203031212 */ /* 0x000fc800078e3cff */
[----:B------:R-:W-:-:S04]  /*9dc0*/  @P1 LOP3.LUT R2, R3, R2, RZ, 0x3c, !PT ;  /* 0x0000000203021212 */ /* 0x000fc800078e3cff */
[----:B------:R-:W-:-:S05]  /*9dd0*/  @P1 LOP3.LUT R3, R3, R2, RZ, 0x3c, !PT ;  /* 0x0000000203031212 */ /* 0x000fca00078e3cff */
[----:B------:R-:W-:Y:S04]  /*9de0*/  @P1 LDGSTS.E.BYPASS.LTC128B.128 [R8+0x1a400], desc[UR56][R2.64], !P4 ;  /* 0x1a40000002081fae */ /* 0x000fe8000e101d78 */
[----:B------:R-:W-:Y:S04]  /*9df0*/  @P1 LDGSTS.E.BYPASS.LTC128B.128 [R8+0x1d400], desc[UR56][R2.64+0x80], !P3 ;  /* 0x1d40008002081fae */ /* 0x000fe8000d901d78 */
[----:B------:R0:W-:Y:S04]  /*9e00*/  @P1 LDGSTS.E.BYPASS.LTC128B.128 [R8+0x20400], desc[UR56][R2.64+0x100], !P2 ;  /* 0x2040010002081fae */ /* 0x0001e8000d101d78 */
[----:B0-2---:R0:W1:Y:S02]  /*9e10*/  SHFL.IDX PT, R2, R4, 0x5, 0x181f ;  /* 0x00b81f0004027f89 */ /* 0x00506400000e0000 */
.L_x_339:
[----:B------:R-:W-:-:S13]  /*9e20*/  ISETP.GE.AND P0, PT, R6, 0x51, PT ;  /* 0x000000510600780c */ /* 0x000fda0003f06270 */
[----:B-1----:R-:W-:Y:S01]  /*9e30*/  @P0 LEA R2, P1, R9, R2, 0x1 ;  /* 0x0000000209020211 */ /* 0x002fe200078208ff */
[----:B------:R-:W-:-:S04]  /*9e40*/  @P0 IMAD R5, R5, 0x2, R22 ;  /* 0x0000000205050824 */ /* 0x000fc800078e0216 */
[----:B------:R-:W-:-:S05]  /*9e50*/  @P0 IMAD.X R3, RZ, RZ, R0, P1 ;  /* 0x000000ffff030224 */ /* 0x000fca00008e0600 */
        /* <DEDUP_REMOVED lines=8> */
.L_x_261:
[----:B------:R-:W-:Y:S02]  /*9ee0*/  PLOP3.LUT P1, PT, P1, P0, PT, 0xa2, 0x0 ;  /* 0x000000000000781c */ /* 0x000fe40000f21472 */
[----:B------:R-:W-:-:S08]  /*9ef0*/  @P0 R2UR P1, UR4, R7 ;  /* 0x00000000070402ca */ /* 0x000fd00000020000 */
[----:B------:R-:W-:-:S05]  /*9f00*/  @P0 PLOP3.LUT P0, PT, P1, PT, PT, 0x80, 0x0 ;  /* 0x000000000000081c */ /* 0x000fca0000f0f070 */
[----:B------:R-:W-:Y:S01]  /*9f10*/  @!P1 SYNCS.ARRIVE.TRANS64.RED.A0T1 RZ, [UR4+0x2a830], RZ ;  /* 0x02a830ffffff99a7 */ /* 0x000fe20008200404 */
[----:B------:R-:W-:Y:S07]  /*9f20*/  @!P1 ARRIVES.LDGSTSBAR.64.TRANSCNT [UR4+0x2a830] ;  /* 0x02a83000ff0099b0 */ /* 0x000fee0008000a84 */
[----:B------:R-:W-:Y:S05]  /*9f30*/  @P0 BRA.U.ANY `(.L_x_261) ;  /* 0xfffffffd00e80947 */ /* 0x000fea000393ffff */
[----:B------:R-:W-:Y:S01]  /*9f40*/  NOP ;  /* 0x0000000000007918 */ /* 0x000fe20000000000 */
[----:B------:R-:W2:Y:S02]  /*9f50*/  LDL R0, [R1+0x20] ;  /* 0x0000200001007983 */ /* 0x000ea40000100800 */
[----:B--2---:R-:W-:-:S13]  /*9f60*/  ISETP.NE.AND P2, PT, R0, 0x3, PT ;  /* 0x000000030000780c */ /* 0x004fda0003f45270 */
[----:B------:R-:W-:Y:S05]  /*9f70*/  @!P2 BRA `(.L_x_262) ;  /* 0x000000000004a947 */ /* 0x000fea0003800000 */
[----:B------:R-:W-:Y:S01]  /*9f80*/  BPT.TRAP 0x1 ;  /* 0x000000040000795c */ /* 0x000fe20000300000 */
.L_x_262:
[----:B------:R2:W5:Y:S01]  /*9f90*/  LDL.LU R0, [R1+0x8] ;  /* 0x0000080001007983 */ /* 0x0005620000300800 */
[----:B------:R-:W-:Y:S01]  /*9fa0*/  LOP3.LUT P0, RZ, R25, 0x40, RZ, 0xc0, !PT ;  /* 0x0000004019ff7812 */ /* 0x000fe2000780c0ff */
[----:B------:R2:W-:-:S12]  /*9fb0*/  SYNCS.ARRIVE.TRANS64.A1T0 RZ, [R7+URZ+0x2a830], RZ ;  /* 0x02a830ff07ff79a7 */ /* 0x0005d8000810003f */
[----:B------:R-:W-:Y:S05]  /*9fc0*/  WARPSYNC.ALL ;  /* 0x0000000000007948 */ /* 0x000fea0003800000 */
[----:B------:R-:W-:Y:S01]  /*9fd0*/  ULDC.64 UR4, c[0x0][0x298] ;  /* 0x0000a60000047ab9 */ /* 0x000fe20000000a00 */
[----:B-1----:R-:W-:Y:S01]  /*9fe0*/  VIADD R2, R22, 0xc400 ;  /* 0x0000c40016027836 */ /* 0x002fe20000000000 */
[----:B------:R-:W-:Y:S01]  /*9ff0*/  SEL R30, R30, RZ, !P0 ;  /* 0x000000ff1e1e7207 */ /* 0x000fe20004000000 */
[----:B0-----:R-:W-:Y:S01]  /*a000*/  IMAD.WIDE.U32 R4, R35, UR4, RZ ;  /* 0x0000000423047c25 */ /* 0x001fe2000f8e00ff */
[----:B------:R-:W-:Y:S01]  /*a010*/  BSSY B6, `(.L_x_263) ;  /* 0x000001b000067945 */ /* 0x000fe20003800000 */
[----:B------:R-:W-:Y:S01]  /*a020*/  BAR.SYNC.DEFER_BLOCKING 0x8, 0x180 ;  /* 0x0206000000007b1d */ /* 0x000fe20000010000 */
[----:B-----5:R-:W-:-:S02]  /*a030*/  SEL R0, R0, RZ, !P0 ;  /* 0x000000ff00007207 */ /* 0x020fc40004000000 */
[----:B------:R-:W-:-:S03]  /*a040*/  LOP3.LUT P0, RZ, R2, 0x3ff, RZ, 0xc0, !PT ;  /* 0x000003ff02ff7812 */ /* 0x000fc6000780c0ff */
[----:B------:R0:W-:Y:S04]  /*a050*/  STL [R1+0x1c], R0 ;  /* 0x00001c0001007387 */ /* 0x0001e80000100800 */
[----:B------:R1:W-:Y:S01]  /*a060*/  STL.64 [R1+0x8], R4 ;  /* 0x0000080401007387 */ /* 0x0003e20000100a00 */
[----:B0-----:R-:W-:-:S05]  /*a070*/  SHF.R.S32.HI R0, RZ, 0x1f, R35 ;  /* 0x0000001fff007819 */ /* 0x001fca0000011423 */
[----:B------:R-:W-:-:S04]  /*a080*/  IMAD R0, R0, UR4, RZ ;  /* 0x0000000400007c24 */ /* 0x000fc8000f8e02ff */
[----:B------:R-:W-:-:S04]  /*a090*/  IMAD R0, R35, UR5, R0 ;  /* 0x0000000523007c24 */ /* 0x000fc8000f8e0200 */
[----:B------:R-:W-:Y:S01]  /*a0a0*/  IMAD.IADD R35, R5, 0x1, R0 ;  /* 0x0000000105237824 */ /* 0x000fe200078e0200 */
[----:B-1----:R-:W-:Y:S06]  /*a0b0*/  @!P0 BRA `(.L_x_264) ;  /* 0x0000000000408947 */ /* 0x002fec0003800000 */
[----:B------:R-:W-:Y:S01]  /*a0c0*/  MOV R2, 0x0 ;  /* 0x0000000000027802 */ /* 0x000fe20000000f00 */
[----:B------:R-:W-:Y:S01]  /*a0d0*/  ULDC.64 UR6, c[0x4][0x90] ;  /* 0x0100240000067ab9 */ /* 0x000fe20000000a00 */
[----:B------:R-:W-:Y:S01]  /*a0e0*/  ULDC.64 UR8, c[0x4][0x98] ;  /* 0x0100260000087ab9 */ /* 0x000fe20000000a00 */
[----:B------:R-:W-:Y:S01]  /*a0f0*/  ULDC.64 UR4, c[0x4][0x20] ;  /* 0x0100080000047ab9 */ /* 0x000fe20000000a00 */
[----:B------:R-:W-:Y:S01]  /*a100*/  MOV R4, UR6 ;  /* 0x0000000600047c02 */ /* 0x000fe20008000f00 */
[----:B------:R-:W-:Y:S01]  /*a110*/  IMAD.U32 R5, RZ, RZ, UR7 ;  /* 0x00000007ff057e24 */ /* 0x000fe2000f8e00ff */
[----:B------:R-:W0:Y:S01]  /*a120*/  LDC.64 R2, c[0x4][R2] ;  /* 0x0100000002027b82 */ /* 0x000e220000000a00 */
[----:B------:R-:W-:Y:S01]  /*a130*/  IMAD.U32 R6, RZ, RZ, UR8 ;  /* 0x00000008ff067e24 */ /* 0x000fe2000f8e00ff */
[----:B------:R-:W-:Y:S01]  /*a140*/  MOV R8, 0x70 ;  /* 0x0000007000087802 */ /* 0x000fe20000000f00 */
[----:B--2---:R-:W-:Y:S02]  /*a150*/  IMAD.U32 R7, RZ, RZ, UR9 ;  /* 0x00000009ff077e24 */ /* 0x004fe4000f8e00ff */
[----:B------:R-:W-:-:S02]  /*a160*/  IMAD.U32 R10, RZ, RZ, UR4 ;  /* 0x00000004ff0a7e24 */ /* 0x000fc4000f8e00ff */
[----:B------:R-:W-:Y:S02]  /*a170*/  IMAD.U32 R11, RZ, RZ, UR5 ;  /* 0x00000005ff0b7e24 */ /* 0x000fe4000f8e00ff */
[----:B------:R-:W-:Y:S02]  /*a180*/  IMAD.MOV.U32 R12, RZ, RZ, 0x1 ;  /* 0x00000001ff0c7424 */ /* 0x000fe400078e00ff */
[----:B------:R-:W-:-:S07]  /*a190*/  IMAD.MOV.U32 R13, RZ, RZ, RZ ;  /* 0x000000ffff0d7224 */ /* 0x000fce00078e00ff */
[----:B------:R-:W-:-:S07]  /*a1a0*/  LEPC R20, `(.L_x_264) ;  /* 0x000000001014794e */ /* 0x000fce0000000000 */
[----:B0-----:R-:W-:Y:S05]  /*a1b0*/  CALL.ABS.NOINC R2 ;  /* 0x0000000002007343 */ /* 0x001fea0003c00000 */
.L_x_264:
[----:B------:R-:W-:Y:S05]  /*a1c0*/  BSYNC B6 ;  /* 0x0000000000067941 */ /* 0x000fea0003800000 */
.L_x_263:
[----:B------:R-:W3:Y:S01]  /*a1d0*/  LDL.LU R20, [R1+0x1c] ;  /* 0x00001c0001147983 */ /* 0x000ee20000300800 */
[----:B------:R-:W0:Y:S01]  /*a1e0*/  LDC R8, c[0x0][0x448] ;  /* 0x00011200ff087b82 */ /* 0x000e220000000800 */
[----:B------:R-:W-:Y:S02]  /*a1f0*/  ULDC.64 UR4, c[0x0][0x2d8] ;  /* 0x0000b60000047ab9 */ /* 0x000fe40000000a00 */
[----:B------:R-:W4:Y:S01]  /*a200*/  LDL.LU.64 R2, [R1+0x8] ;  /* 0x0000080001027983 */ /* 0x000f220000300a00 */
[----:B------:R-:W-:Y:S02]  /*a210*/  IMAD.SHL.U32 R4, R17, 0x80, RZ ;  /* 0x0000008011047824 */ /* 0x000fe400078e00ff */
[----:B------:R-:W-:Y:S01]  /*a220*/  IMAD R0, R32, UR4, RZ ;  /* 0x0000000420007c24 */ /* 0x000fe2000f8e02ff */
[----:B------:R1:W5:Y:S03]  /*a230*/  LDL R17, [R1+0x10] ;  /* 0x0000100001117983 */ /* 0x0003660000100800 */
[----:B------:R-:W-:Y:S01]  /*a240*/  IMAD R0, R18, UR5, R0 ;  /* 0x0000000512007c24 */ /* 0x000fe2000f8e0200 */
[----:B0-----:R-:W-:Y:S01]  /*a250*/  ISETP.NE.AND P0, PT, R8, 0x1, PT ;  /* 0x000000010800780c */ /* 0x001fe20003f05270 */
[----:B------:R-:W0:Y:S02]  /*a260*/  S2R R11, SR_TID.X ;  /* 0x00000000000b7919 */ /* 0x000e240000002100 */
[----:B0-----:R-:W-:-:S05]  /*a270*/  IMAD.SHL.U32 R9, R11, 0x8, RZ ;  /* 0x000000080b097824 */ /* 0x001fca00078e00ff */
[----:B------:R-:W-:Y:S01]  /*a280*/  LOP3.LUT R9, R9, 0x38, RZ, 0xc0, !PT ;  /* 0x0000003809097812 */ /* 0x000fe200078ec0ff */
[----:B---3--:R-:W-:Y:S02]  /*a290*/  IMAD.MOV.U32 R21, RZ, RZ, R20 ;  /* 0x000000ffff157224 */ /* 0x008fe400078e0014 */
[----:B------:R-:W0:Y:S01]  /*a2a0*/  S2R R20, SR_TID.X ;  /* 0x0000000000147919 */ /* 0x000e220000002100 */
[----:B----4-:R-:W-:Y:S02]  /*a2b0*/  IMAD.MOV.U32 R3, RZ, RZ, R35 ;  /* 0x000000ffff037224 */ /* 0x010fe400078e0023 */
[----:B------:R-:W-:Y:S01]  /*a2c0*/  IMAD.WIDE.U32 R2, R18, UR4, R2 ;  /* 0x0000000412027c25 */ /* 0x000fe2000f8e0002 */
[----:B------:R-:W-:-:S03]  /*a2d0*/  ULDC.64 UR4, c[0x0][0x2e0] ;  /* 0x0000b80000047ab9 */ /* 0x000fc60000000a00 */
[----:B------:R-:W-:Y:S02]  /*a2e0*/  IMAD R5, R21, UR4, RZ ;  /* 0x0000000415057c24 */ /* 0x000fe4000f8e02ff */
[----:B------:R-:W-:Y:S02]  /*a2f0*/  IMAD.IADD R3, R3, 0x1, R0 ;  /* 0x0000000103037824 */ /* 0x000fe400078e0200 */
[C---:B------:R-:W-:Y:S02]  /*a300*/  IMAD R0, R30.reuse, UR5, R5 ;  /* 0x000000051e007c24 */ /* 0x040fe4000f8e0205 */
[----:B------:R-:W-:Y:S01]  /*a310*/  IMAD.WIDE.U32 R2, R30, UR4, R2 ;  /* 0x000000041e027c25 */ /* 0x000fe2000f8e0002 */
[----:B------:R-:W2:Y:S01]  /*a320*/  @P0 LDC R5, c[0x0][0x44c] ;  /* 0x00011300ff050b82 */ /* 0x000ea20000000800 */
[----:B------:R-:W-:-:S03]  /*a330*/  ULDC.64 UR4, c[0x0][0x2d0] ;  /* 0x0000b40000047ab9 */ /* 0x000fc60000000a00 */
[----:B------:R-:W-:-:S04]  /*a340*/  IADD3 R3, R3, R0, RZ ;  /* 0x0000000003037210 */ /* 0x000fc80007ffe0ff */
[----:B------:R-:W3:Y:S01]  /*a350*/  @P0 LDC R0, c[0x0][0x450] ;  /* 0x00011400ff000b82 */ /* 0x000ee20000000800 */
[C---:B0-----:R-:W-:Y:S01]  /*a360*/  LOP3.LUT R21, R20.reuse, 0x7f, RZ, 0xc0, !PT ;  /* 0x0000007f14157812 */ /* 0x041fe200078ec0ff */
[----:B------:R-:W-:-:S03]  /*a370*/  IMAD.SHL.U32 R20, R20, 0x10, RZ ;  /* 0x0000001014147824 */ /* 0x000fc600078e00ff */
[----:B------:R-:W-:-:S04]  /*a380*/  SHF.R.U32.HI R21, RZ, 0x3, R21 ;  /* 0x00000003ff157819 */ /* 0x000fc80000011615 */
[----:B------:R-:W-:-:S04]  /*a390*/  LOP3.LUT R20, R21, 0x70, R20, 0xf8, !PT ;  /* 0x0000007015147812 */ /* 0x000fc800078ef814 */
[----:B------:R-:W-:-:S05]  /*a3a0*/  LOP3.LUT R6, R20, R4, RZ, 0xfc, !PT ;  /* 0x0000000414067212 */ /* 0x000fca00078efcff */
[----:B--2---:R-:W-:-:S04]  /*a3b0*/  @P0 IMAD.HI.U32 R7, R6, R5, RZ ;  /* 0x0000000506070227 */ /* 0x004fc800078e00ff */
[----:B------:R-:W-:Y:S01]  /*a3c0*/  IMAD.MOV.U32 R5, RZ, RZ, R6 ;  /* 0x000000ffff057224 */ /* 0x000fe200078e0006 */
[----:B---3--:R-:W-:-:S05]  /*a3d0*/  @P0 SHF.R.U32.HI R5, RZ, R0, R7 ;  /* 0x00000000ff050219 */ /* 0x008fca0000011607 */
[----:B------:R-:W-:-:S04]  /*a3e0*/  IMAD.MOV R0, RZ, RZ, -R5 ;  /* 0x000000ffff007224 */ /* 0x000fc800078e0a05 */
[----:B------:R-:W-:Y:S01]  /*a3f0*/  IMAD R0, R8, R0, R6 ;  /* 0x0000000008007224 */ /* 0x000fe200078e0206 */
[----:B------:R-:W-:Y:S01]  /*a400*/  SHF.R.S32.HI R6, RZ, 0x1f, R5 ;  /* 0x0000001fff067819 */ /* 0x000fe20000011405 */
[----:B------:R-:W-:-:S04]  /*a410*/  IMAD.WIDE.U32 R2, R5, UR4, R2 ;  /* 0x0000000405027c25 */ /* 0x000fc8000f8e0002 */
[----:B------:R-:W-:-:S04]  /*a420*/  IMAD R6, R6, UR4, RZ ;  /* 0x0000000406067c24 */ /* 0x000fc8000f8e02ff */
[----:B------:R-:W-:Y:S01]  /*a430*/  IMAD R6, R5, UR5, R6 ;  /* 0x0000000505067c24 */ /* 0x000fe2000f8e0206 */
[----:B------:R-:W-:Y:S01]  /*a440*/  SHF.R.S32.HI R5, RZ, 0x1f, R0 ;  /* 0x0000001fff057819 */ /* 0x000fe20000011400 */
[----:B------:R-:W-:Y:S02]  /*a450*/  ULDC.64 UR4, c[0x0][0x2c8] ;  /* 0x0000b20000047ab9 */ /* 0x000fe40000000a00 */
[----:B------:R-:W-:Y:S02]  /*a460*/  IMAD.IADD R3, R3, 0x1, R6 ;  /* 0x0000000103037824 */ /* 0x000fe400078e0206 */
[----:B------:R-:W-:Y:S02]  /*a470*/  IMAD R5, R5, UR4, RZ ;  /* 0x0000000405057c24 */ /* 0x000fe4000f8e02ff */
[----:B------:R-:W-:Y:S02]  /*a480*/  IMAD.SHL.U32 R21, R11, 0x8, RZ ;  /* 0x000000080b157824 */ /* 0x000fe400078e00ff */
[----:B------:R-:W-:-:S04]  /*a490*/  IMAD.WIDE.U32 R2, R0, UR4, R2 ;  /* 0x0000000400027c25 */ /* 0x000fc8000f8e0002 */
[----:B------:R-:W-:Y:S01]  /*a4a0*/  IMAD R5, R0, UR5, R5 ;  /* 0x0000000500057c24 */ /* 0x000fe2000f8e0205 */
[----:B------:R-:W-:Y:S01]  /*a4b0*/  ULDC.64 UR4, c[0x0][0x280] ;  /* 0x0000a00000047ab9 */ /* 0x000fe20000000a00 */
[----:B------:R-:W-:Y:S02]  /*a4c0*/  LOP3.LUT R21, R21, 0x38, RZ, 0xc0, !PT ;  /* 0x0000003815157812 */ /* 0x000fe400078ec0ff */
[----:B------:R-:W-:Y:S01]  /*a4d0*/  LEA R0, P0, R2, UR4, 0x1 ;  /* 0x0000000402007c11 */ /* 0x000fe2000f8008ff */
[----:B------:R-:W-:Y:S01]  /*a4e0*/  ULDC UR4, c[0x0][0x2b8] ;  /* 0x0000ae0000047ab9 */ /* 0x000fe20000000800 */
[----:B------:R-:W-:Y:S02]  /*a4f0*/  IADD3 R5, R3, R5, RZ ;  /* 0x0000000503057210 */ /* 0x000fe40007ffe0ff */
[----:B------:R-:W-:Y:S02]  /*a500*/  LOP3.LUT R20, R11, 0x7f, RZ, 0xc0, !PT ;  /* 0x0000007f0b147812 */ /* 0x000fe400078ec0ff */
[----:B------:R-:W-:-:S02]  /*a510*/  LOP3.LUT R10, R21, 0x40, RZ, 0xfc, !PT ;  /* 0x00000040150a7812 */ /* 0x000fc400078efcff */
[----:B------:R-:W-:Y:S02]  /*a520*/  LOP3.LUT R11, R21, 0x80, RZ, 0xfc, !PT ;  /* 0x00000080150b7812 */ /* 0x000fe400078efcff */
[----:B------:R-:W-:Y:S01]  /*a530*/  LEA.HI.X R5, R2, UR5, R5, 0x1, P0 ;  /* 0x0000000502057c11 */ /* 0x000fe200080f0c05 */
[----:B------:R-:W-:Y:S01]  /*a540*/  UMOV UR5, 0xffffffff ;  /* 0xffffffff00057882 */ /* 0x000fe20000000000 */
[----:B------:R-:W-:Y:S02]  /*a550*/  ISETP.GE.AND P3, PT, R9, UR4, PT ;  /* 0x0000000409007c0c */ /* 0x000fe4000bf66270 */
[----:B------:R-:W-:Y:S02]  /*a560*/  ISETP.GE.AND P2, PT, R10, UR4, PT ;  /* 0x000000040a007c0c */ /* 0x000fe4000bf46270 */
[----:B------:R-:W-:Y:S02]  /*a570*/  ISETP.GE.AND P0, PT, R11, UR4, PT ;  /* 0x000000040b007c0c */ /* 0x000fe4000bf06270 */
[----:B------:R-:W-:Y:S01]  /*a580*/  SHF.R.U32.HI R10, RZ, 0x3, R20 ;  /* 0x00000003ff0a7819 */ /* 0x000fe20000011614 */
[----:B-1----:R-:W-:Y:S10]  /*a590*/  BRA.DIV UR5, `(.L_x_265) ;  /* 0x0000003605dc7947 */ /* 0x002ff4000b800000 */
[----:B------:R-:W0:Y:S01]  /*a5a0*/  SHFL.IDX PT, R3, R0, RZ, 0x181f ;  /* 0x00181fff00037589 */ /* 0x000e2200000e0000 */
[----:B-----5:R-:W-:Y:S02]  /*a5b0*/  IMAD R6, R17, R8, RZ ;  /* 0x0000000811067224 */ /* 0x020fe400078e02ff */
[----:B------:R-:W-:Y:S01]  /*a5c0*/  IMAD.IADD R4, R10, 0x1, R4 ;  /* 0x000000010a047824 */ /* 0x000fe200078e0204 */
[----:B------:R-:W1:Y:S04]  /*a5d0*/  SHFL.IDX PT, R2, R5, RZ, 0x181f ;  /* 0x00181fff05027589 */ /* 0x000e6800000e0000 */
[----:B------:R-:W-:Y:S01]  /*a5e0*/  ISETP.GE.AND P1, PT, R4, R6, PT ;  /* 0x000000060400720c */ /* 0x000fe20003f26270 */
[----:B------:R-:W-:-:S12]  /*a5f0*/  SHFL.IDX PT, R14, R0, 0x7, 0x181f ;  /* 0x00f81f00000e7f89 */ /* 0x000fd800000e0000 */
[----:B0-----:R-:W-:-:S05]  /*a600*/  @!P1 LEA R7, P4, R9, R3, 0x1 ;  /* 0x0000000309079211 */ /* 0x001fca00078808ff */
[----:B-1----:R-:W-:Y:S02]  /*a610*/  @!P1 IMAD.X R3, RZ, RZ, R2, P4 ;  /* 0x000000ffff039224 */ /* 0x002fe400020e0602 */
[----:B------:R-:W-:Y:S01]  /*a620*/  @!P1 IMAD.MOV.U32 R2, RZ, RZ, R7 ;  /* 0x000000ffff029224 */ /* 0x000fe200078e0007 */
[----:B------:R-:W-:-:S04]  /*a630*/  IADD3 R7, R4, 0x10, RZ ;  /* 0x0000001004077810 */ /* 0x000fc80007ffe0ff */
[----:B------:R-:W-:Y:S04]  /*a640*/  @!P1 LDGSTS.E.BYPASS.LTC128B.128 [R34+0xc400], desc[UR56][R2.64], !P3 ;  /* 0x0c40000002229fae */ /* 0x000fe8000d901d78 */
[----:B------:R-:W-:Y:S04]  /*a650*/  @!P1 LDGSTS.E.BYPASS.LTC128B.128 [R34+0x10400], desc[UR56][R2.64+0x80], !P2 ;  /* 0x1040008002229fae */ /* 0x000fe8000d101d78 */
[----:B------:R0:W-:Y:S01]  /*a660*/  @!P1 LDGSTS.E.BYPASS.LTC128B.128 [R34+0x14400], desc[UR56][R2.64+0x100], !P0 ;  /* 0x1440010002229fae */ /* 0x0001e2000c101d78 */
[----:B------:R-:W-:-:S03]  /*a670*/  ISETP.GE.AND P1, PT, R7, R6, PT ;  /* 0x000000060700720c */ /* 0x000fc60003f26270 */
[----:B0-----:R-:W0:Y:S04]  /*a680*/  SHFL.IDX PT, R3, R0, 0x1, 0x181f ;  /* 0x00381f0000037f89 */ /* 0x001e2800000e0000 */
[----:B------:R-:W1:Y:S06]  /*a690*/  SHFL.IDX PT, R2, R5, 0x1, 0x181f ;  /* 0x00381f0005027f89 */ /* 0x000e6c00000e0000 */
[----:B0-----:R-:W-:-:S05]  /*a6a0*/  @!P1 LEA R7, P4, R9, R3, 0x1 ;  /* 0x0000000309079211 */ /* 0x001fca00078808ff */
[----:B-1----:R-:W-:Y:S02]  /*a6b0*/  @!P1 IMAD.X R8, RZ, RZ, R2, P4 ;  /* 0x000000ffff089224 */ /* 0x002fe400020e0602 */
[----:B------:R-:W-:Y:S02]  /*a6c0*/  @!P1 IMAD.MOV.U32 R2, RZ, RZ, R7 ;  /* 0x000000ffff029224 */ /* 0x000fe400078e0007 */
[----:B------:R-:W-:Y:S02]  /*a6d0*/  @!P1 IMAD.MOV.U32 R3, RZ, RZ, R8 ;  /* 0x000000ffff039224 */ /* 0x000fe400078e0008 */
[----:B------:R-:W-:-:S03]  /*a6e0*/  VIADD R7, R4, 0x20 ;  /* 0x0000002004077836 */ /* 0x000fc60000000000 */
[----:B------:R-:W-:Y:S04]  /*a6f0*/  @!P1 LDGSTS.E.BYPASS.LTC128B.128 [R34+0xcc00], desc[UR56][R2.64], !P3 ;  /* 0x0cc0000002229fae */ /* 0x000fe8000d901d78 */
[----:B------:R-:W-:Y:S04]  /*a700*/  @!P1 LDGSTS.E.BYPASS.LTC128B.128 [R34+0x10c00], desc[UR56][R2.64+0x80], !P2 ;  /* 0x10c0008002229fae */ /* 0x000fe8000d101d78 */
[----:B------:R0:W-:Y:S01]  /*a710*/  @!P1 LDGSTS.E.BYPASS.LTC128B.128 [R34+0x14c00], desc[UR56][R2.64+0x100], !P0 ;  /* 0x14c0010002229fae */ /* 0x0001e2000c101d78 */
[----:B------:R-:W-:-:S03]  /*a720*/  ISETP.GE.AND P1, PT, R7, R6, PT ;  /* 0x000000060700720c */ /* 0x000fc60003f26270 */
[----:B0-----:R-:W0:Y:S04]  /*a730*/  SHFL.IDX PT, R3, R0, 0x2, 0x181f ;  /* 0x00581f0000037f89 */ /* 0x001e2800000e0000 */
[----:B------:R-:W1:Y:S06]  /*a740*/  SHFL.IDX PT, R2, R5, 0x2, 0x181f ;  /* 0x00581f0005027f89 */ /* 0x000e6c00000e0000 */
[----:B0-----:R-:W-:-:S05]  /*a750*/  @!P1 LEA R7, P4, R9, R3, 0x1 ;  /* 0x0000000309079211 */ /* 0x001fca00078808ff */
[----:B-1----:R-:W-:Y:S01]  /*a760*/  @!P1 IMAD.X R8, RZ, RZ, R2, P4 ;  /* 0x000000ffff089224 */ /* 0x002fe200020e0602 */
[----:B------:R-:W-:Y:S01]  /*a770*/  @!P1 MOV R2, R7 ;  /* 0x0000000700029202 */ /* 0x000fe20000000f00 */
[----:B------:R-:W-:Y:S02]  /*a780*/  VIADD R7, R4, 0x30 ;  /* 0x0000003004077836 */ /* 0x000fe40000000000 */
[----:B------:R-:W-:-:S05]  /*a790*/  @!P1 IMAD.MOV.U32 R3, RZ, RZ, R8 ;  /* 0x000000ffff039224 */ /* 0x000fca00078e0008 */
        /* <DEDUP_REMOVED lines=8> */
[----:B------:R-:W-:Y:S01]  /*a820*/  @!P1 IMAD.MOV.U32 R2, RZ, RZ, R7 ;  /* 0x000000ffff029224 */ /* 0x000fe200078e0007 */
[----:B------:R-:W-:Y:S01]  /*a830*/  IADD3 R7, R4, 0x40, RZ ;  /* 0x0000004004077810 */ /* 0x000fe20007ffe0ff */
        /* <DEDUP_REMOVED lines=28> */
[----:B------:R-:W1:Y:S04]  /*aa00*/  SHFL.IDX PT, R2, R5, 0x6, 0x181f ;  /* 0x00d81f0005027f89 */ /* 0x000e6800000e0000 */
[----:B------:R-:W2:Y:S02]  /*aa10*/  SHFL.IDX PT, R5, R5, 0x7, 0x181f ;  /* 0x00f81f0005057f89 */ /* 0x000ea400000e0000 */
[----:B0-----:R-:W-:-:S05]  /*aa20*/  @!P1 LEA R7, P4, R9, R3, 0x1 ;  /* 0x0000000309079211 */ /* 0x001fca00078808ff */
[----:B-1----:R-:W-:Y:S02]  /*aa30*/  @!P1 IMAD.X R8, RZ, RZ, R2, P4 ;  /* 0x000000ffff089224 */ /* 0x002fe400020e0602 */
[----:B------:R-:W-:Y:S02]  /*aa40*/  @!P1 IMAD.MOV.U32 R2, RZ, RZ, R7 ;  /* 0x000000ffff029224 */ /* 0x000fe400078e0007 */
[----:B------:R-:W-:-:S05]  /*aa50*/  @!P1 IMAD.MOV.U32 R3, RZ, RZ, R8 ;  /* 0x000000ffff039224 */ /* 0x000fca00078e0008 */
[----:B------:R0:W-:Y:S04]  /*aa60*/  @!P1 LDGSTS.E.BYPASS.LTC128B.128 [R34+0xf400], desc[UR56][R2.64], !P3 ;  /* 0x0f40000002229fae */ /* 0x0001e8000d901d78 */
[----:B------:R0:W-:Y:S04]  /*aa70*/  @!P1 LDGSTS.E.BYPASS.LTC128B.128 [R34+0x13400], desc[UR56][R2.64+0x80], !P2 ;  /* 0x1340008002229fae */ /* 0x0001e8000d101d78 */
[----:B--2---:R0:W-:Y:S02]  /*aa80*/  @!P1 LDGSTS.E.BYPASS.LTC128B.128 [R34+0x17400], desc[UR56][R2.64+0x100], !P0 ;  /* 0x1740010002229fae */ /* 0x0041e4000c101d78 */
.L_x_356:
[----:B0-----:R-:W-:Y:S01]  /*aa90*/  IADD3 R3, R4, 0x70, RZ ;  /* 0x0000007004037810 */ /* 0x001fe20007ffe0ff */
[----:B------:R-:W-:Y:S03]  /*aaa0*/  BSSY B0, `(.L_x_266) ;  /* 0x000000b000007945 */ /* 0x000fe60003800000 */
[----:B------:R-:W-:-:S13]  /*aab0*/  ISETP.GE.AND P1, PT, R3, R6, PT ;  /* 0x000000060300720c */ /* 0x000fda0003f26270 */
[----:B------:R-:W-:Y:S05]  /*aac0*/  @P1 BRA `(.L_x_267) ;  /* 0x0000000000201947 */ /* 0x000fea0003800000 */
[----:B------:R-:W-:-:S05]  /*aad0*/  LEA R2, P1, R9, R14, 0x1 ;  /* 0x0000000e09027211 */ /* 0x000fca00078208ff */
[----:B------:R-:W-:-:S05]  /*aae0*/  IMAD.X R3, RZ, RZ, R5, P1 ;  /* 0x000000ffff037224 */ /* 0x000fca00008e0605 */
[----:B------:R-:W-:Y:S01]  /*aaf0*/  @!PT LDS RZ, [RZ] ;  /* 0x00000000fffff984 */ /* 0x000fe20000000800 */
[----:B------:R-:W-:Y:S01]  /*ab00*/  @!PT LDS RZ, [RZ] ;  /* 0x00000000fffff984 */ /* 0x000fe20000000800 */
[----:B------:R-:W-:Y:S01]  /*ab10*/  @!PT LDS RZ, [RZ] ;  /* 0x00000000fffff984 */ /* 0x000fe20000000800 */
[----:B------:R0:W-:Y:S04]  /*ab20*/  LDGSTS.E.BYPASS.LTC128B.128 [R34+0xfc00], desc[UR56][R2.64], !P3 ;  /* 0x0fc0000002227fae */ /* 0x0001e8000d901d78 */
[----:B------:R0:W-:Y:S04]  /*ab30*/  LDGSTS.E.BYPASS.LTC128B.128 [R34+0x13c00], desc[UR56][R2.64+0x80], !P2 ;  /* 0x13c0008002227fae */ /* 0x0001e8000d101d78 */
[----:B------:R0:W-:Y:S02]  /*ab40*/  LDGSTS.E.BYPASS.LTC128B.128 [R34+0x17c00], desc[UR56][R2.64+0x100], !P0 ;  /* 0x17c0010002227fae */ /* 0x0001e4000c101d78 */
.L_x_267:
[----:B------:R-:W-:Y:S05]  /*ab50*/  BSYNC B0 ;  /* 0x0000000000007941 */ /* 0x000fea0003800000 */
.L_x_266:
[----:B------:R-:W-:Y:S01]  /*ab60*/  NOP ;  /* 0x0000000000007918 */ /* 0x000fe20000000000 */
[----:B------:R-:W-:-:S13]  /*ab70*/  PLOP3.LUT P0, PT, PT, PT, PT, 0x80, 0x0 ;  /* 0x000000000000781c */ /* 0x000fda0003f0f070 */
.L_x_268:
[----:B------:R-:W-:Y:S02]  /*ab80*/  PLOP3.LUT P1, PT, P1, P0, PT, 0xa2, 0x0 ;  /* 0x000000000000781c */ /* 0x000fe40000f21472 */
[----:B------:R-:W-:-:S08]  /*ab90*/  @P0 R2UR P1, UR4, R22 ;  /* 0x00000000160402ca */ /* 0x000fd00000020000 */
[----:B------:R-:W-:-:S05]  /*aba0*/  @P0 PLOP3.LUT P0, PT, P1, PT, PT, 0x80, 0x0 ;  /* 0x000000000000081c */ /* 0x000fca0000f0f070 */
[----:B------:R-:W-:Y:S01]  /*abb0*/  @!P1 SYNCS.ARRIVE.TRANS64.RED.A0T1 RZ, [UR4+0x2a800], RZ ;  /* 0x02a800ffffff99a7 */ /* 0x000fe20008200404 */
[----:B------:R-:W-:Y:S07]  /*abc0*/  @!P1 ARRIVES.LDGSTSBAR.64.TRANSCNT [UR4+0x2a800] ;  /* 0x02a80000ff0099b0 */ /* 0x000fee0008000a84 */
[----:B------:R-:W-:Y:S05]  /*abd0*/  @P0 BRA.U.ANY `(.L_x_268) ;  /* 0xfffffffd00e80947 */ /* 0x000fea000393ffff */
[----:B0-----:R-:W2:Y:S02]  /*abe0*/  LDL.LU R2, [R1+0x14] ;  /* 0x0000140001027983 */ /* 0x001ea40000300800 */
[----:B--2---:R-:W-:-:S05]  /*abf0*/  VIADD R2, R2, 0x1 ;  /* 0x0000000102027836 */ /* 0x004fca0000000000 */
[----:B------:R0:W-:Y:S01]  /*ac00*/  STL [R1+0x14], R2 ;  /* 0x0000140201007387 */ /* 0x0001e20000100800 */
[----:B------:R-:W-:-:S04]  /*ac10*/  LEA.HI R0, R2, R2, RZ, 0x1 ;  /* 0x0000000202007211 */ /* 0x000fc800078f08ff */
[----:B------:R-:W-:-:S05]  /*ac20*/  LOP3.LUT R0, R0, 0xfffffffe, RZ, 0xc0, !PT ;  /* 0xfffffffe00007812 */ /* 0x000fca00078ec0ff */
[----:B------:R-:W-:-:S05]  /*ac30*/  IMAD.IADD R0, R2, 0x1, -R0 ;  /* 0x0000000102007824 */ /* 0x000fca00078e0a00 */
[----:B------:R-:W-:Y:S01]  /*ac40*/  SHF.L.U32 R3, R0, 0x1f, RZ ;  /* 0x0000001f00037819 */ /* 0x000fe200000006ff */
[----:B------:R-:W-:Y:S01]  /*ac50*/  NOP ;  /* 0x0000000000007918 */ /* 0x000fe20000000000 */
[----:B------:R0:W-:Y:S01]  /*ac60*/  SYNCS.ARRIVE.TRANS64.A1T0 RZ, [R22+URZ+0x2a800], RZ ;  /* 0x02a800ff16ff79a7 */ /* 0x0001e2000810003f */
[----:B------:R-:W-:Y:S01]  /*ac70*/  BSSY B0, `(.L_x_269) ;  /* 0x0000003000007945 */ /* 0x000fe20003800000 */
[----:B------:R-:W1:Y:S03]  /*ac80*/  SYNCS.PHASECHK.TRANS64.TRYWAIT P0, [R22+URZ+0x2a820], R3 ;  /* 0x02a82003160075a7 */ /* 0x000e66000800017f */
[----:B01----:R-:W-:Y:S05]  /*ac90*/  @!P0 BRA `(.L_x_270) ;  /* 0x0000003800d48947 */ /* 0x003fea0003800000 */
.L_x_357:
[----:B------:R-:W-:Y:S05]  /*aca0*/  BSYNC B0 ;  /* 0x0000000000007941 */ /* 0x000fea0003800000 */
.L_x_269:
[----:B------:R-:W-:Y:S01]  /*acb0*/  ISETP.GE.AND P0, PT, R36, 0x61, PT ;  /* 0x000000612400780c */ /* 0x000fe20003f06270 */
[----:B------:R-:W-:-:S12]  /*acc0*/  BSSY B0, `(.L_x_271) ;  /* 0x00000ff000007945 */ /* 0x000fd80003800000 */
[----:B------:R-:W-:Y:S05]  /*acd0*/  @!P0 BRA `(.L_x_272) ;  /* 0x0000000c00f48947 */ /* 0x000fea0003800000 */
[----:B------:R-:W2:Y:S01]  /*ace0*/  LDL.LU R0, [R1+0x18] ;  /* 0x0000180001007983 */ /* 0x000ea20000300800 */
[----:B------:R-:W-:Y:S01]  /*acf0*/  IMAD.MOV.U32 R17, RZ, RZ, R28 ;  /* 0x000000ffff117224 */ /* 0x000fe200078e001c */
[----:B------:R-:W-:Y:S01]  /*ad00*/  MOV R10, R27 ;  /* 0x0000001b000a7202 */ /* 0x000fe20000000f00 */
[----:B------:R-:W-:Y:S02]  /*ad10*/  IMAD.MOV.U32 R30, RZ, RZ, R26 ;  /* 0x000000ffff1e7224 */ /* 0x000fe400078e001a */
[----:B--2---:R-:W-:-:S07]  /*ad20*/  VIADD R0, R0, 0xfffffffe ;  /* 0xfffffffe00007836 */ /* 0x004fce0000000000 */
.L_x_285:
[----:B------:R-:W2:Y:S01]  /*ad30*/  LDL R7, [R1] ;  /* 0x0000000001077983 */ /* 0x000ea20000100800 */
[----:B------:R-:W1:Y:S01]  /*ad40*/  LDC R4, c[0x0][0x430] ;  /* 0x00010c00ff047b82 */ /* 0x000e620000000800 */
[----:B------:R-:W0:Y:S02]  /*ad50*/  S2R R2, SR_TID.X ;  /* 0x0000000000027919 */ /* 0x000e240000002100 */
[----:B------:R-:W3:Y:S01]  /*ad60*/  LDL R9, [R1+0x20] ;  /* 0x0000200001097983 */ /* 0x000ee20000100800 */
[----:B-1----:R-:W-:Y:S02]  /*ad70*/  ISETP.NE.AND P0, PT, R4, 0x1, PT ;  /* 0x000000010400780c */ /* 0x002fe40003f05270 */
[C---:B0-----:R-:W-:Y:S01]  /*ad80*/  LOP3.LUT R3, R2.reuse, 0x7f, RZ, 0xc0, !PT ;  /* 0x0000007f02037812 */ /* 0x041fe200078ec0ff */
[----:B------:R-:W-:-:S10]  /*ad90*/  IMAD.SHL.U32 R2, R2, 0x10, RZ ;  /* 0x0000001002027824 */ /* 0x000fd400078e00ff */
[----:B------:R-:W0:Y:S01]  /*ada0*/  @P0 LDC R5, c[0x0][0x438] ;  /* 0x00010e00ff050b82 */ /* 0x000e220000000800 */
[----:B------:R-:W-:-:S04]  /*adb0*/  SHF.R.U32.HI R3, RZ, 0x3, R3 ;  /* 0x00000003ff037819 */ /* 0x000fc80000011603 */
[----:B------:R-:W-:-:S03]  /*adc0*/  LOP3.LUT R2, R3, 0x70, R2, 0xf8, !PT ;  /* 0x0000007003027812 */ /* 0x000fc600078ef802 */
[----:B------:R-:W1:Y:S01]  /*add0*/  @P0 LDC R3, c[0x0][0x434] ;  /* 0x00010d00ff030b82 */ /* 0x000e620000000800 */
[----:B------:R-:W-:Y:S01]  /*ade0*/  IMAD R8, R0, 0x60, R37 ;  /* 0x0000006000087824 */ /* 0x000fe200078e0225 */
[----:B------:R-:W-:-:S03]  /*adf0*/  ISETP.GT.U32.AND P2, PT, R2, 0x5f, PT ;  /* 0x0000005f0200780c */ /* 0x000fc60003f44070 */
[----:B------:R-:W-:-:S04]  /*ae00*/  IMAD.IADD R8, R2, 0x1, R8 ;  /* 0x0000000102087824 */ /* 0x000fc800078e0208 */
[----:B------:R-:W-:Y:S02]  /*ae10*/  IMAD.MOV.U32 R6, RZ, RZ, R8 ;  /* 0x000000ffff067224 */ /* 0x000fe400078e0008 */
[----:B-1----:R-:W-:-:S05]  /*ae20*/  @P0 IMAD.HI.U32 R2, R8, R3, RZ ;  /* 0x0000000308020227 */ /* 0x002fca00078e00ff */
[----:B0-----:R-:W-:Y:S02]  /*ae30*/  @P0 SHF.R.U32.HI R6, RZ, R5, R2 ;  /* 0x00000005ff060219 */ /* 0x001fe40000011602 */
[----:B------:R-:W0:Y:S02]  /*ae40*/  @!P2 LDC.64 R4, c[0x0][0x428] ;  /* 0x00010a00ff04ab82 */ /* 0x000e240000000a00 */
[--C-:B------:R-:W-:Y:S01]  /*ae50*/  @!P2 SHF.R.S32.HI R3, RZ, 0x1f, R6.reuse ;  /* 0x0000001fff03a819 */ /* 0x100fe20000011406 */
[----:B------:R-:W-:-:S04]  /*ae60*/  @!P2 IMAD.MOV.U32 R2, RZ, RZ, R6 ;  /* 0x000000ffff02a224 */ /* 0x000fc800078e0006 */
[----:B0-----:R-:W-:-:S04]  /*ae70*/  @!P2 IMAD.WIDE.U32 R2, R31, R4, R2 ;  /* 0x000000041f02a225 */ /* 0x001fc800078e0002 */
[----:B--2---:R-:W-:-:S04]  /*ae80*/  @!P2 IMAD R4, R7, R4, RZ ;  /* 0x000000040704a224 */ /* 0x004fc800078e02ff */
[----:B------:R-:W-:Y:S02]  /*ae90*/  @!P2 IMAD R7, R31, R5, R4 ;  /* 0x000000051f07a224 */ /* 0x000fe400078e0204 */
[----:B------:R-:W0:Y:S03]  /*aea0*/  @!P2 LDC.64 R4, c[0x0][0x418] ;  /* 0x00010600ff04ab82 */ /* 0x000e260000000a00 */
[----:B------:R-:W-:Y:S01]  /*aeb0*/  @!P2 IADD3 R3, R7, R3, RZ ;  /* 0x000000030703a210 */ /* 0x000fe20007ffe0ff */
[----:B------:R-:W-:Y:S01]  /*aec0*/  IMAD.MOV.U32 R7, RZ, RZ, RZ ;  /* 0x000000ffff077224 */ /* 0x000fe200078e00ff */
[----:B0-----:R-:W-:-:S04]  /*aed0*/  @!P2 LEA R4, P0, R2, R4, 0x2 ;  /* 0x000000040204a211 */ /* 0x001fc800078010ff */
[----:B------:R-:W-:-:S05]  /*aee0*/  @!P2 LEA.HI.X R5, R2, R5, R3, 0x2, P0 ;  /* 0x000000050205a211 */ /* 0x000fca00000f1403 */
[----:B------:R0:W5:Y:S01]  /*aef0*/  @!P2 LDG.E R7, desc[UR56][R4.64] ;  /* 0x000000380407a981 */ /* 0x000162000c1e1900 */
[----:B---3--:R-:W-:Y:S01]  /*af00*/  ISETP.NE.AND P1, PT, R9, 0x3, PT ;  /* 0x000000030900780c */ /* 0x008fe20003f25270 */
[----:B------:R-:W-:Y:S01]  /*af10*/  VIADD R27, R10, 0x1 ;  /* 0x000000010a1b7836 */ /* 0x000fe20000000000 */
[----:B------:R-:W-:Y:S05]  /*af20*/  YIELD ;  /* 0x0000000000007946 */ /* 0x000fea0003800000 */
[----:B------:R-:W-:Y:S01]  /*af30*/  ISETP.NE.AND P0, PT, R27, 0x2, PT ;  /* 0x000000021b00780c */ /* 0x000fe20003f05270 */
[----:B------:R-:W-:Y:S01]  /*af40*/  IMAD.MOV R3, RZ, RZ, -R6 ;  /* 0x000000ffff037224 */ /* 0x000fe200078e0a06 */
[----:B------:R-:W-:-:S02]  /*af50*/  ULDC UR4, c[0x0][0x430] ;  /* 0x00010c0000047ab9 */ /* 0x000fc40000000800 */
[----:B------:R-:W-:Y:S01]  /*af60*/  SEL R28, RZ, 0x1, P0 ;  /* 0x00000001ff1c7807 */ /* 0x000fe20000000000 */
[----:B------:R-:W-:Y:S01]  /*af70*/  IMAD R8, R3, UR4, R8 ;  /* 0x0000000403087c24 */ /* 0x000fe2000f8e0208 */
[----:B------:R-:W-:Y:S01]  /*af80*/  SEL R27, R27, RZ, P0 ;  /* 0x000000ff1b1b7207 */ /* 0x000fe20000000000 */
[----:B------:R-:W-:Y:S01]  /*af90*/  IMAD.MOV.U32 R26, RZ, RZ, R0 ;  /* 0x000000ffff1a7224 */ /* 0x000fe200078e0000 */
[----:B------:R-:W-:Y:S01]  /*afa0*/  LOP3.LUT R28, R17, R28, RZ, 0x3c, !PT ;  /* 0x0000001c111c7212 */ /* 0x000fe200078e3cff */
[----:B0-----:R-:W-:Y:S06]  /*afb0*/  @!P1 BRA `(.L_x_273) ;  /* 0x0000000000049947 */ /* 0x001fec0003800000 */
[----:B------:R-:W-:Y:S01]  /*afc0*/  BPT.TRAP 0x1 ;  /* 0x000000040000795c */ /* 0x000fe20000300000 */
.L_x_273:
[----:B------:R-:W-:Y:S01]  /*afd0*/  IMAD R6, R27, 0x8, R22 ;  /* 0x000000081b067824 */ /* 0x000fe200078e0216 */
[----:B------:R-:W-:Y:S01]  /*afe0*/  SHF.L.U32 R3, R28, 0x1f, RZ ;  /* 0x0000001f1c037819 */ /* 0x000fe200000006ff */
[----:B------:R-:W-:Y:S03]  /*aff0*/  BSSY B1, `(.L_x_274) ;  /* 0x0000003000017945 */ /* 0x000fe60003800000 */
[----:B------:R-:W0:Y:S02]  /*b000*/  SYNCS.PHASECHK.TRANS64.TRYWAIT P0, [R6+URZ+0x2a840], R3 ;  /* 0x02a84003060075a7 */ /* 0x000e24000800017f */
[----:B0-----:R-:W-:Y:S05]  /*b010*/  @!P0 BRA `(.L_x_275) ;  /* 0x0000003800088947 */ /* 0x001fea0003800000 */
.L_x_358:
[----:B------:R-:W-:Y:S05]  /*b020*/  BSYNC B1 ;  /* 0x0000000000017941 */ /* 0x000fea0003800000 */
.L_x_274:
[----:B------:R-:W-:Y:S01]  /*b030*/  SHF.R.S32.HI R20, RZ, 0x1f, R8 ;  /* 0x0000001fff147819 */ /* 0x000fe20000011408 */
[----:B------:R-:W-:Y:S01]  /*b040*/  ULDC.64 UR4, c[0x0][0x300] ;  /* 0x0000c00000047ab9 */ /* 0x000fe20000000a00 */
[----:B-----5:R-:W-:Y:S01]  /*b050*/  SHF.R.S32.HI R21, RZ, 0x1f, R7 ;  /* 0x0000001fff157819 */ /* 0x020fe20000011407 */
[----:B0-----:R-:W-:Y:S01]  /*b060*/  IMAD.WIDE.U32 R2, R8, UR4, RZ ;  /* 0x0000000408027c25 */ /* 0x001fe2000f8e00ff */
[C---:B------:R-:W-:Y:S02]  /*b070*/  LOP3.LUT P3, RZ, R25.reuse, 0x4, RZ, 0xc0, !PT ;  /* 0x0000000419ff7812 */ /* 0x040fe4000786c0ff */
[C---:B------:R-:W-:Y:S01]  /*b080*/  LOP3.LUT P2, RZ, R25.reuse, 0x2, RZ, 0xc0, !PT ;  /* 0x0000000219ff7812 */ /* 0x040fe2000784c0ff */
[----:B------:R-:W-:Y:S01]  /*b090*/  IMAD R0, R20, UR4, RZ ;  /* 0x0000000414007c24 */ /* 0x000fe2000f8e02ff */
[----:B------:R-:W-:Y:S01]  /*b0a0*/  LOP3.LUT P1, RZ, R25, 0x1, RZ, 0xc0, !PT ;  /* 0x0000000119ff7812 */ /* 0x000fe2000782c0ff */
[----:B------:R-:W-:Y:S02]  /*b0b0*/  IMAD R4, R27, 0x4800, R33 ;  /* 0x000048001b047824 */ /* 0x000fe400078e0221 */
[----:B------:R-:W-:Y:S01]  /*b0c0*/  IMAD R0, R8, UR5, R0 ;  /* 0x0000000508007c24 */ /* 0x000fe2000f8e0200 */
[----:B------:R-:W-:-:S04]  /*b0d0*/  ULDC.64 UR4, c[0x0][0x310] ;  /* 0x0000c40000047ab9 */ /* 0x000fc80000000a00 */
[----:B------:R-:W-:Y:S01]  /*b0e0*/  IADD3 R3, R3, R0, RZ ;  /* 0x0000000003037210 */ /* 0x000fe20007ffe0ff */
[----:B------:R-:W-:-:S04]  /*b0f0*/  IMAD R0, R21, UR4, RZ ;  /* 0x0000000415007c24 */ /* 0x000fc8000f8e02ff */
[C---:B------:R-:W-:Y:S02]  /*b100*/  IMAD R0, R7.reuse, UR5, R0 ;  /* 0x0000000507007c24 */ /* 0x040fe4000f8e0200 */
[----:B------:R-:W-:Y:S01]  /*b110*/  IMAD.WIDE.U32 R2, R7, UR4, R2 ;  /* 0x0000000407027c25 */ /* 0x000fe2000f8e0002 */
[----:B------:R-:W-:-:S03]  /*b120*/  ULDC.64 UR4, c[0x0][0x308] ;  /* 0x0000c20000047ab9 */ /* 0x000fc60000000a00 */
[----:B------:R-:W-:Y:S02]  /*b130*/  IMAD.IADD R3, R3, 0x1, R0 ;  /* 0x0000000103037824 */ /* 0x000fe400078e0200 */
[----:B------:R-:W-:Y:S02]  /*b140*/  IMAD R0, R32, UR4, RZ ;  /* 0x0000000420007c24 */ /* 0x000fe4000f8e02ff */
[----:B------:R-:W-:-:S04]  /*b150*/  IMAD.WIDE.U32 R2, R18, UR4, R2 ;  /* 0x0000000412027c25 */ /* 0x000fc8000f8e0002 */
[----:B------:R-:W-:Y:S01]  /*b160*/  IMAD R0, R18, UR5, R0 ;  /* 0x0000000512007c24 */ /* 0x000fe2000f8e0200 */
[----:B------:R-:W-:Y:S02]  /*b170*/  ULDC.64 UR4, c[0x0][0x2e8] ;  /* 0x0000ba0000047ab9 */ /* 0x000fe40000000a00 */
[----:B------:R-:W-:Y:S01]  /*b180*/  LEA R9, P0, R2, UR4, 0x1 ;  /* 0x0000000402097c11 */ /* 0x000fe2000f8008ff */
[----:B------:R-:W-:Y:S01]  /*b190*/  IMAD.IADD R0, R0, 0x1, R3 ;  /* 0x0000000100007824 */ /* 0x000fe200078e0203 */
[----:B------:R-:W-:-:S04]  /*b1a0*/  UMOV UR4, 0xffffffff ;  /* 0xffffffff00047882 */ /* 0x000fc80000000000 */
[----:B------:R-:W-:Y:S01]  /*b1b0*/  LEA.HI.X R5, R2, UR5, R0, 0x1, P0 ;  /* 0x0000000502057c11 */ /* 0x000fe200080f0c00 */
[----:B------:R-:W-:Y:S06]  /*b1c0*/  BRA.DIV UR4, `(.L_x_276) ;  /* 0x0000003604b07947 */ /* 0x000fec000b800000 */
[----:B------:R-:W0:Y:S01]  /*b1d0*/  S2R R3, SR_TID.X ;  /* 0x0000000000037919 */ /* 0x000e220000002100 */
[----:B------:R-:W-:Y:S01]  /*b1e0*/  LEA R4, R4, R22, 0x1 ;  /* 0x0000001604047211 */ /* 0x000fe200078e08ff */
[----:B------:R-:W1:Y:S04]  /*b1f0*/  SHFL.IDX PT, R2, R9, RZ, 0x181f ;  /* 0x00181fff09027589 */ /* 0x000e6800000e0000 */
[----:B------:R-:W-:Y:S01]  /*b200*/  SHFL.IDX PT, R35, R5, 0x2, 0x181f ;  /* 0x00581f0005237f89 */ /* 0x000fe200000e0000 */
[----:B0-----:R-:W-:-:S03]  /*b210*/  IMAD.SHL.U32 R11, R3, 0x8, RZ ;  /* 0x00000008030b7824 */ /* 0x001fc600078e00ff */
[----:B------:R-:W0:Y:S02]  /*b220*/  SHFL.IDX PT, R3, R5, RZ, 0x181f ;  /* 0x00181fff05037589 */ /* 0x000e2400000e0000 */
[----:B------:R-:W-:-:S05]  /*b230*/  LOP3.LUT R11, R11, 0x38, RZ, 0xc0, !PT ;  /* 0x000000380b0b7812 */ /* 0x000fca00078ec0ff */
[----:B------:R-:W-:-:S05]  /*b240*/  IMAD.SHL.U32 R0, R11, 0x2, RZ ;  /* 0x000000020b007824 */ /* 0x000fca00078e00ff */
[----:B-1----:R-:W-:-:S05]  /*b250*/  IADD3 R2, P0, R2, R0, RZ ;  /* 0x0000000002027210 */ /* 0x002fca0007f1e0ff */
[----:B0-----:R-:W-:-:S05]  /*b260*/  IMAD.X R3, RZ, RZ, R3, P0 ;  /* 0x000000ffff037224 */ /* 0x001fca00000e0603 */
[----:B------:R-:W-:Y:S04]  /*b270*/  LDGSTS.E.BYPASS.LTC128B.128 [R4+0x18400], desc[UR56][R2.64], !P3 ;  /* 0x1840000002047fae */ /* 0x000fe8000d901d78 */
[----:B------:R-:W-:Y:S04]  /*b280*/  LDGSTS.E.BYPASS.LTC128B.128 [R4+0x1b400], desc[UR56][R2.64+0x80], !P2 ;  /* 0x1b40008002047fae */ /* 0x000fe8000d101d78 */
[----:B------:R0:W-:Y:S04]  /*b290*/  LDGSTS.E.BYPASS.LTC128B.128 [R4+0x1e400], desc[UR56][R2.64+0x100], !P1 ;  /* 0x1e40010002047fae */ /* 0x0001e8000c901d78 */
[----:B0-----:R-:W0:Y:S04]  /*b2a0*/  SHFL.IDX PT, R2, R9, 0x1, 0x181f ;  /* 0x00381f0009027f89 */ /* 0x001e2800000e0000 */
[----:B------:R-:W1:Y:S01]  /*b2b0*/  SHFL.IDX PT, R3, R5, 0x1, 0x181f ;  /* 0x00381f0005037f89 */ /* 0x000e6200000e0000 */
[----:B0-----:R-:W-:-:S05]  /*b2c0*/  IADD3 R2, P0, R2, R0, RZ ;  /* 0x0000000002027210 */ /* 0x001fca0007f1e0ff */
[----:B-1----:R-:W-:-:S05]  /*b2d0*/  IMAD.X R3, RZ, RZ, R3, P0 ;  /* 0x000000ffff037224 */ /* 0x002fca00000e0603 */
[----:B------:R-:W-:Y:S04]  /*b2e0*/  LDGSTS.E.BYPASS.LTC128B.128 [R4+0x18c00], desc[UR56][R2.64], !P3 ;  /* 0x18c0000002047fae */ /* 0x000fe8000d901d78 */
[----:B------:R-:W-:Y:S04]  /*b2f0*/  LDGSTS.E.BYPASS.LTC128B.128 [R4+0x1bc00], desc[UR56][R2.64+0x80], !P2 ;  /* 0x1bc0008002047fae */ /* 0x000fe8000d101d78 */
[----:B------:R0:W-:Y:S04]  /*b300*/  LDGSTS.E.BYPASS.LTC128B.128 [R4+0x1ec00], desc[UR56][R2.64+0x100], !P1 ;  /* 0x1ec0010002047fae */ /* 0x0001e8000c901d78 */
[----:B0-----:R-:W0:Y:S02]  /*b310*/  SHFL.IDX PT, R2, R9, 0x2, 0x181f ;  /* 0x00581f0009027f89 */ /* 0x001e2400000e0000 */
[----:B0-----:R-:W-:-:S05]  /*b320*/  IADD3 R2, P0, R2, R0, RZ ;  /* 0x0000000002027210 */ /* 0x001fca0007f1e0ff */
[----:B------:R-:W-:Y:S02]  /*b330*/  IMAD.X R3, RZ, RZ, R35, P0 ;  /* 0x000000ffff037224 */ /* 0x000fe400000e0623 */
[----:B------:R-:W-:Y:S04]  /*b340*/  SHFL.IDX PT, R35, R5, 0x3, 0x181f ;  /* 0x00781f0005237f89 */ /* 0x000fe800000e0000 */
        /* <DEDUP_REMOVED lines=13> */
[----:B------:R0:W1:Y:S04]  /*b420*/  SHFL.IDX PT, R35, R5, 0x5, 0x181f ;  /* 0x00b81f0005237f89 */ /* 0x00006800000e0000 */
[----:B------:R-:W-:Y:S04]  /*b430*/  LDGSTS.E.BYPASS.LTC128B.128 [R4+0x1a400], desc[UR56][R2.64], !P3 ;  /* 0x1a40000002047fae */ /* 0x000fe8000d901d78 */
[----:B------:R-:W-:Y:S04]  /*b440*/  LDGSTS.E.BYPASS.LTC128B.128 [R4+0x1d400], desc[UR56][R2.64+0x80], !P2 ;  /* 0x1d40008002047fae */ /* 0x000fe8000d101d78 */
[----:B------:R2:W-:Y:S04]  /*b450*/  LDGSTS.E.BYPASS.LTC128B.128 [R4+0x20400], desc[UR56][R2.64+0x100], !P1 ;  /* 0x2040010002047fae */ /* 0x0005e8000c901d78 */
[----:B-12---:R0:W2:Y:S02]  /*b460*/  SHFL.IDX PT, R2, R9, 0x5, 0x181f ;  /* 0x00b81f0009027f89 */ /* 0x0060a400000e0000 */
.L_x_372:
[----:B--2---:R-:W-:-:S05]  /*b470*/  IADD3 R2, P0, R2, R0, RZ ;  /* 0x0000000002027210 */ /* 0x004fca0007f1e0ff */
[----:B------:R-:W-:Y:S01]  /*b480*/  IMAD.X R3, RZ, RZ, R35, P0 ;  /* 0x000000ffff037224 */ /* 0x000fe200000e0623 */
[----:B------:R-:W-:-:S04]  /*b490*/  PLOP3.LUT P0, PT, PT, PT, PT, 0x80, 0x0 ;  /* 0x000000000000781c */ /* 0x000fc80003f0f070 */
[----:B------:R-:W-:Y:S01]  /*b4a0*/  @!PT LDS RZ, [RZ] ;  /* 0x00000000fffff984 */ /* 0x000fe20000000800 */
[----:B------:R-:W-:Y:S01]  /*b4b0*/  @!PT LDS RZ, [RZ] ;  /* 0x00000000fffff984 */ /* 0x000fe20000000800 */
[----:B------:R-:W-:Y:S01]  /*b4c0*/  @!PT LDS RZ, [RZ] ;  /* 0x00000000fffff984 */ /* 0x000fe20000000800 */
[----:B------:R1:W-:Y:S04]  /*b4d0*/  LDGSTS.E.BYPASS.LTC128B.128 [R4+0x1ac00], desc[UR56][R2.64], !P3 ;  /* 0x1ac0000002047fae */ /* 0x0003e8000d901d78 */
[----:B------:R1:W-:Y:S04]  /*b4e0*/  LDGSTS.E.BYPASS.LTC128B.128 [R4+0x1dc00], desc[UR56][R2.64+0x80], !P2 ;  /* 0x1dc0008002047fae */ /* 0x0003e8000d101d78 */
[----:B------:R1:W-:Y:S01]  /*b4f0*/  LDGSTS.E.BYPASS.LTC128B.128 [R4+0x20c00], desc[UR56][R2.64+0x100], !P1 ;  /* 0x20c0010002047fae */ /* 0x0003e2000c901d78 */
[----:B------:R-:W-:Y:S01]  /*b500*/  NOP ;  /* 0x0000000000007918 */ /* 0x000fe20000000000 */
.L_x_277:
[----:B------:R-:W-:Y:S02]  /*b510*/  PLOP3.LUT P1, PT, P1, P0, PT, 0xa2, 0x0 ;  /* 0x000000000000781c */ /* 0x000fe40000f21472 */
[----:B------:R-:W-:-:S08]  /*b520*/  @P0 R2UR P1, UR4, R6 ;  /* 0x00000000060402ca */ /* 0x000fd00000020000 */
[----:B------:R-:W-:-:S05]  /*b530*/  @P0 PLOP3.LUT P0, PT, P1, PT, PT, 0x80, 0x0 ;  /* 0x000000000000081c */ /* 0x000fca0000f0f070 */
[----:B------:R-:W-:Y:S01]  /*b540*/  @!P1 SYNCS.ARRIVE.TRANS64.RED.A0T1 RZ, [UR4+0x2a830], RZ ;  /* 0x02a830ffffff99a7 */ /* 0x000fe20008200404 */
[----:B------:R-:W-:Y:S07]  /*b550*/  @!P1 ARRIVES.LDGSTSBAR.64.TRANSCNT [UR4+0x2a830] ;  /* 0x02a83000ff0099b0 */ /* 0x000fee0008000a84 */
[----:B------:R-:W-:Y:S05]  /*b560*/  @P0 BRA.U.ANY `(.L_x_277) ;  /* 0xfffffffd00e80947 */ /* 0x000fea000393ffff */
[----:B------:R-:W-:Y:S01]  /*b570*/  NOP ;  /* 0x0000000000007918 */ /* 0x000fe20000000000 */
[----:B-1----:R-:W2:Y:S02]  /*b580*/  LDL R2, [R1+0x20] ;  /* 0x0000200001027983 */ /* 0x002ea40000100800 */
[----:B--2---:R-:W-:-:S13]  /*b590*/  ISETP.NE.AND P2, PT, R2, 0x3, PT ;  /* 0x000000030200780c */ /* 0x004fda0003f45270 */
[----:B------:R-:W-:Y:S05]  /*b5a0*/  @!P2 BRA `(.L_x_278) ;  /* 0x000000000004a947 */ /* 0x000fea0003800000 */
[----:B------:R-:W-:Y:S01]  /*b5b0*/  BPT.TRAP 0x1 ;  /* 0x000000040000795c */ /* 0x000fe20000300000 */
.L_x_278:
[----:B------:R1:W-:Y:S01]  /*b5c0*/  SYNCS.ARRIVE.TRANS64.A1T0 RZ, [R6+URZ+0x2a830], RZ ;  /* 0x02a830ff06ff79a7 */ /* 0x0003e2000810003f */
[----:B------:R-:W-:Y:S05]  /*b5d0*/  @!P2 BRA `(.L_x_279) ;  /* 0x000000000004a947 */ /* 0x000fea0003800000 */
[----:B------:R-:W-:Y:S01]  /*b5e0*/  BPT.TRAP 0x1 ;  /* 0x000000040000795c */ /* 0x000fe20000300000 */
.L_x_279:
[----:B------:R-:W-:Y:S01]  /*b5f0*/  SHF.L.U32 R2, R17, 0x1f, RZ ;  /* 0x0000001f11027819 */ /* 0x000fe200000006ff */
[----:B------:R-:W-:Y:S01]  /*b600*/  BSSY B1, `(.L_x_280) ;  /* 0x0000004000017945 */ /* 0x000fe20003800000 */
[----:B------:R-:W-:-:S04]  /*b610*/  LEA R4, R10, R22, 0x3 ;  /* 0x000000160a047211 */ /* 0x000fc800078e18ff */
[----:B------:R-:W2:Y:S02]  /*b620*/  SYNCS.PHASECHK.TRANS64.TRYWAIT P0, [R4+URZ+0x2a860], R2 ;  /* 0x02a86002040075a7 */ /* 0x000ea4000800017f */
[----:B--2---:R-:W-:Y:S05]  /*b630*/  @!P0 BRA `(.L_x_281) ;  /* 0x0000003800708947 */ /* 0x004fea0003800000 */
.L_x_373:
[----:B------:R-:W-:Y:S05]  /*b640*/  BSYNC B1 ;  /* 0x0000000000017941 */ /* 0x000fea0003800000 */
.L_x_280:
[----:B------:R-:W3:Y:S01]  /*b650*/  S2R R3, SR_TID.X ;  /* 0x0000000000037919 */ /* 0x000ee20000002100 */
[----:B------:R-:W-:Y:S01]  /*b660*/  UMOV UR4, 0xffffffff ;  /* 0xffffffff00047882 */ /* 0x000fe20000000000 */
[----:B-1----:R-:W-:Y:S01]  /*b670*/  IMAD R6, R30, -0x60, R36 ;  /* 0xffffffa01e067824 */ /* 0x002fe200078e0224 */
[----:B------:R-:W-:Y:S01]  /*b680*/  LOP3.LUT P0, RZ, R29, 0x2, RZ, 0xc0, !PT ;  /* 0x000000021dff7812 */ /* 0x000fe2000780c0ff */
[----:B0-----:R-:W-:Y:S01]  /*b690*/  IMAD R5, R10, 0x3000, R33 ;  /* 0x000030000a057824 */ /* 0x001fe200078e0221 */
[----:B---3--:R-:W-:-:S04]  /*b6a0*/  LOP3.LUT R3, R3, 0x7f, RZ, 0xc0, !PT ;  /* 0x0000007f03037812 */ /* 0x008fc800078ec0ff */
[----:B------:R-:W-:-:S05]  /*b6b0*/  SHF.R.U32.HI R3, RZ, 0x3, R3 ;  /* 0x00000003ff037819 */ /* 0x000fca0000011603 */
[----:B------:R-:W-:Y:S01]  /*b6c0*/  IMAD.IADD R6, R6, 0x1, -R3 ;  /* 0x0000000106067824 */ /* 0x000fe200078e0a03 */
[----:B------:R-:W-:Y:S06]  /*b6d0*/  BRA.DIV UR4, `(.L_x_282) ;  /* 0x0000003a045c7947 */ /* 0x000fec000b800000 */
[----:B--2---:R-:W0:Y:S01]  /*b6e0*/  SHFL.IDX PT, R2, R23, RZ, 0x181f ;  /* 0x00181fff17027589 */ /* 0x004e2200000e0000 */
[----:B------:R-:W-:-:S03]  /*b6f0*/  IMAD R5, R5, 0x2, R22 ;  /* 0x0000000205057824 */ /* 0x000fc600078e0216 */
[----:B------:R-:W1:Y:S01]  /*b700*/  SHFL.IDX PT, R3, R24, RZ, 0x181f ;  /* 0x00181fff18037589 */ /* 0x000e6200000e0000 */
[----:B0-----:R-:W-:-:S05]  /*b710*/  IADD3 R2, P1, R2, R0, RZ ;  /* 0x0000000002027210 */ /* 0x001fca0007f3e0ff */
[----:B-1----:R-:W-:Y:S01]  /*b720*/  IMAD.X R3, RZ, RZ, R3, P1 ;  /* 0x000000ffff037224 */ /* 0x002fe200008e0603 */
[----:B------:R-:W-:-:S04]  /*b730*/  LOP3.LUT P1, RZ, R29, 0x1, RZ, 0xc0, !PT ;  /* 0x000000011dff7812 */ /* 0x000fc8000782c0ff */
[----:B------:R-:W-:-:S13]  /*b740*/  ISETP.LT.OR P2, PT, R6, 0x1, !P1 ;  /* 0x000000010600780c */ /* 0x000fda0004f41670 */
[----:B------:R-:W-:Y:S01]  /*b750*/  @!PT LDS RZ, [RZ] ;  /* 0x00000000fffff984 */ /* 0x000fe20000000800 */
[----:B------:R-:W-:Y:S01]  /*b760*/  LDGSTS.E.BYPASS.LTC128B.128 [R5+0x400], desc[UR56][R2.64], !P2 ;  /* 0x0040000002057fae */ /* 0x000fe2000d101d78 */
[----:B------:R-:W-:-:S13]  /*b770*/  ISETP.LT.OR P2, PT, R6, 0x1, !P0 ;  /* 0x000000010600780c */ /* 0x000fda0004741670 */
[----:B------:R0:W-:Y:S04]  /*b780*/  LDGSTS.E.BYPASS.LTC128B.128 [R5+0x3400], desc[UR56][R2.64+0x80], !P2 ;  /* 0x0340008002057fae */ /* 0x0001e8000d101d78 */
[----:B0-----:R-:W0:Y:S04]  /*b790*/  SHFL.IDX PT, R2, R23, 0x1, 0x181f ;  /* 0x00381f0017027f89 */ /* 0x001e2800000e0000 */
[----:B------:R-:W1:Y:S01]  /*b7a0*/  SHFL.IDX PT, R3, R24, 0x1, 0x181f ;  /* 0x00381f0018037f89 */ /* 0x000e6200000e0000 */
[----:B0-----:R-:W-:-:S05]  /*b7b0*/  IADD3 R2, P2, R2, R0, RZ ;  /* 0x0000000002027210 */ /* 0x001fca0007f5e0ff */
[----:B-1----:R-:W-:Y:S01]  /*b7c0*/  IMAD.X R3, RZ, RZ, R3, P2 ;  /* 0x000000ffff037224 */ /* 0x002fe200010e0603 */
[----:B------:R-:W-:-:S13]  /*b7d0*/  ISETP.LT.OR P2, PT, R6, 0x11, !P1 ;  /* 0x000000110600780c */ /* 0x000fda0004f41670 */
        /* <DEDUP_REMOVED lines=13> */
[----:B0-----:R-:W-:-:S04]  /*b8b0*/  IADD3 R2, P2, R2, R0, RZ ;  /* 0x0000000002027210 */ /* 0x001fc80007f5e0ff */
[----:B-1----:R-:W-:Y:S02]  /*b8c0*/  IADD3.X R3, RZ, R3, RZ, P2, !PT ;  /* 0x00000003ff037210 */ /* 0x002fe400017fe4ff */
[----:B------:R-:W-:-:S13]  /*b8d0*/  ISETP.LT.OR P2, PT, R6, 0x31, !P1 ;  /* 0x000000310600780c */ /* 0x000fda0004f41670 */
[----:B------:R-:W-:Y:S01]  /*b8e0*/  LDGSTS.E.BYPASS.LTC128B.128 [R5+0x1c00], desc[UR56][R2.64], !P2 ;  /* 0x01c0000002057fae */ /* 0x000fe2000d101d78 */
[----:B------:R-:W-:-:S13]  /*b8f0*/  ISETP.LT.OR P2, PT, R6, 0x31, !P0 ;  /* 0x000000310600780c */ /* 0x000fda0004741670 */
[----:B------:R0:W-:Y:S04]  /*b900*/  LDGSTS.E.BYPASS.LTC128B.128 [R5+0x4c00], desc[UR56][R2.64+0x80], !P2 ;  /* 0x04c0008002057fae */ /* 0x0001e8000d101d78 */
[----:B0-----:R-:W0:Y:S04]  /*b910*/  SHFL.IDX PT, R2, R23, 0x4, 0x181f ;  /* 0x00981f0017027f89 */ /* 0x001e2800000e0000 */
[----:B------:R-:W1:Y:S04]  /*b920*/  SHFL.IDX PT, R3, R24, 0x4, 0x181f ;  /* 0x00981f0018037f89 */ /* 0x000e6800000e0000 */
[----:B------:R-:W2:Y:S01]  /*b930*/  SHFL.IDX PT, R24, R24, 0x5, 0x181f ;  /* 0x00b81f0018187f89 */ /* 0x000ea200000e0000 */
[----:B0-----:R-:W-:-:S05]  /*b940*/  IADD3 R2, P2, R2, R0, RZ ;  /* 0x0000000002027210 */ /* 0x001fca0007f5e0ff */
[----:B-1----:R-:W-:Y:S01]  /*b950*/  IMAD.X R3, RZ, RZ, R3, P2 ;  /* 0x000000ffff037224 */ /* 0x002fe200010e0603 */
[----:B------:R-:W-:-:S13]  /*b960*/  ISETP.LT.OR P2, PT, R6, 0x41, !P1 ;  /* 0x000000410600780c */ /* 0x000fda0004f41670 */
[----:B------:R-:W-:Y:S01]  /*b970*/  LDGSTS.E.BYPASS.LTC128B.128 [R5+0x2400], desc[UR56][R2.64], !P2 ;  /* 0x0240000002057fae */ /* 0x000fe2000d101d78 */
[----:B------:R-:W-:-:S13]  /*b980*/  ISETP.LT.OR P2, PT, R6, 0x41, !P0 ;  /* 0x000000410600780c */ /* 0x000fda0004741670 */
[----:B------:R0:W-:Y:S04]  /*b990*/  LDGSTS.E.BYPASS.LTC128B.128 [R5+0x5400], desc[UR56][R2.64+0x80], !P2 ;  /* 0x0540008002057fae */ /* 0x0001e8000d101d78 */
[----:B0-2---:R0:W1:Y:S02]  /*b9a0*/  SHFL.IDX PT, R2, R23, 0x5, 0x181f ;  /* 0x00b81f0017027f89 */ /* 0x00506400000e0000 */
.L_x_387:
[C---:B------:R-:W-:Y:S01]  /*b9b0*/  ISETP.LT.OR P1, PT, R6.reuse, 0x51, !P1 ;  /* 0x000000510600780c */ /* 0x040fe20004f21670 */
[----:B------:R-:W-:Y:S01]  /*b9c0*/  ULDC.64 UR4, c[0x0][0x328] ;  /* 0x0000ca0000047ab9 */ /* 0x000fe20000000a00 */
[----:B------:R-:W-:Y:S01]  /*b9d0*/  ISETP.LT.OR P0, PT, R6, 0x51, !P0 ;  /* 0x000000510600780c */ /* 0x000fe20004701670 */
[----:B------:R-:W-:Y:S01]  /*b9e0*/  IMAD R9, R20, UR4, RZ ;  /* 0x0000000414097c24 */ /* 0x000fe2000f8e02ff */
[----:B-1----:R-:W-:-:S03]  /*b9f0*/  IADD3 R2, P2, R2, R0, RZ ;  /* 0x0000000002027210 */ /* 0x002fc60007f5e0ff */
[----:B------:R-:W-:Y:S02]  /*ba00*/  IMAD R9, R8, UR5, R9 ;  /* 0x0000000508097c24 */ /* 0x000fe4000f8e0209 */
[----:B------:R-:W-:-:S05]  /*ba10*/  IMAD.X R3, RZ, RZ, R24, P2 ;  /* 0x000000ffff037224 */ /* 0x000fca00010e0618 */
[----:B------:R-:W-:Y:S01]  /*ba20*/  @!PT LDS RZ, [RZ] ;  /* 0x00000000fffff984 */ /* 0x000fe20000000800 */
[----:B------:R-:W-:Y:S01]  /*ba30*/  @!PT LDS RZ, [RZ] ;  /* 0x00000000fffff984 */ /* 0x000fe20000000800 */
[----:B------:R-:W-:Y:S01]  /*ba40*/  @!PT LDS RZ, [RZ] ;  /* 0x00000000fffff984 */ /* 0x000fe20000000800 */
[----:B------:R-:W-:Y:S04]  /*ba50*/  LDGSTS.E.BYPASS.LTC128B.128 [R5+0x2c00], desc[UR56][R2.64], !P1 ;  /* 0x02c0000002057fae */ /* 0x000fe8000c901d78 */
[----:B------:R1:W-:Y:S01]  /*ba60*/  LDGSTS.E.BYPASS.LTC128B.128 [R5+0x5c00], desc[UR56][R2.64+0x80], !P0 ;  /* 0x05c0008002057fae */ /* 0x0003e2000c101d78 */
[----:B------:R-:W-:Y:S01]  /*ba70*/  PLOP3.LUT P0, PT, PT, PT, PT, 0x80, 0x0 ;  /* 0x000000000000781c */ /* 0x000fe20003f0f070 */
[----:B------:R-:W-:Y:S01]  /*ba80*/  NOP ;  /* 0x0000000000007918 */ /* 0x000fe20000000000 */
[----:B-1----:R-:W-:Y:S01]  /*ba90*/  IMAD.WIDE.U32 R2, R8, UR4, RZ ;  /* 0x0000000408027c25 */ /* 0x002fe2000f8e00ff */
[----:B------:R-:W-:-:S03]  /*baa0*/  ULDC.64 UR4, c[0x0][0x338] ;  /* 0x0000ce0000047ab9 */ /* 0x000fc60000000a00 */
[----:B------:R-:W-:Y:S02]  /*bab0*/  IMAD.IADD R3, R3, 0x1, R9 ;  /* 0x0000000103037824 */ /* 0x000fe400078e0209 */
[----:B------:R-:W-:Y:S02]  /*bac0*/  IMAD R0, R21, UR4, RZ ;  /* 0x0000000415007c24 */ /* 0x000fe4000f8e02ff */
[----:B------:R-:W-:-:S04]  /*bad0*/  IMAD.WIDE.U32 R2, R7, UR4, R2 ;  /* 0x0000000407027c25 */ /* 0x000fc8000f8e0002 */
[----:B------:R-:W-:-:S04]  /*bae0*/  IMAD R9, R7, UR5, R0 ;  /* 0x0000000507097c24 */ /* 0x000fc8000f8e0200 */
[----:B------:R-:W-:-:S07]  /*baf0*/  IMAD.IADD R9, R3, 0x1, R9 ;  /* 0x0000000103097824 */ /* 0x000fce00078e0209 */
.L_x_283:
        /* <DEDUP_REMOVED lines=11> */
.L_x_284:
[----:B------:R-:W-:Y:S01]  /*bbb0*/  ULDC.64 UR4, c[0x0][0x330] ;  /* 0x0000cc0000047ab9 */ /* 0x000fe20000000a00 */
[----:B------:R-:W-:Y:S01]  /*bbc0*/  IMAD.MOV.U32 R3, RZ, RZ, R9 ;  /* 0x000000ffff037224 */ /* 0x000fe200078e0009 */
[----:B------:R1:W-:Y:S01]  /*bbd0*/  SYNCS.ARRIVE.TRANS64.A1T0 RZ, [R4+URZ+0x2a850], RZ ;  /* 0x02a850ff04ff79a7 */ /* 0x0003e2000810003f */
[----:B------:R-:W-:Y:S02]  /*bbe0*/  IMAD R5, R32, UR4, RZ ;  /* 0x0000000420057c24 */ /* 0x000fe4000f8e02ff */
[----:B------:R-:W-:-:S04]  /*bbf0*/  IMAD.WIDE.U32 R2, R18, UR4, R2 ;  /* 0x0000000412027c25 */ /* 0x000fc8000f8e0002 */
[----:B------:R-:W-:Y:S01]  /*bc00*/  IMAD R5, R18, UR5, R5 ;  /* 0x0000000512057c24 */ /* 0x000fe2000f8e0205 */
[----:B------:R-:W-:Y:S01]  /*bc10*/  ULDC.64 UR4, c[0x0][0x318] ;  /* 0x0000c60000047ab9 */ /* 0x000fe20000000a00 */
[----:B------:R-:W-:Y:S01]  /*bc20*/  VIADD R0, R26, 0xffffffff ;  /* 0xffffffff1a007836 */ /* 0x000fe20000000000 */
[C---:B0-----:R-:W-:Y:S01]  /*bc30*/  LEA R23, P0, R2.reuse, UR4, 0x1 ;  /* 0x0000000402177c11 */ /* 0x041fe2000f8008ff */
[----:B------:R-:W-:Y:S01]  /*bc40*/  IMAD.MOV.U32 R17, RZ, RZ, R28 ;  /* 0x000000ffff117224 */ /* 0x000fe200078e001c */
[----:B------:R-:W-:Y:S01]  /*bc50*/  IADD3 R3, R5, R3, RZ ;  /* 0x0000000305037210 */ /* 0x000fe20007ffe0ff */
[----:B------:R-:W-:Y:S02]  /*bc60*/  IMAD.MOV.U32 R10, RZ, RZ, R27 ;  /* 0x000000ffff0a7224 */ /* 0x000fe400078e001b */
[----:B------:R-:W-:Y:S01]  /*bc70*/  IMAD.MOV.U32 R30, RZ, RZ, R26 ;  /* 0x000000ffff1e7224 */ /* 0x000fe200078e001a */
[----:B------:R-:W-:Y:S02]  /*bc80*/  LEA.HI.X R24, R2, UR5, R3, 0x1, P0 ;  /* 0x0000000502187c11 */ /* 0x000fe400080f0c03 */
[----:B------:R-:W-:-:S13]  /*bc90*/  ISETP.GT.AND P0, PT, R26, RZ, PT ;  /* 0x000000ff1a00720c */ /* 0x000fda0003f04270 */
[----:B-1----:R-:W-:Y:S05]  /*bca0*/  @P0 BRA `(.L_x_285) ;  /* 0xfffffff000200947 */ /* 0x002fea000383ffff */
.L_x_272:
[----:B------:R-:W-:Y:S05]  /*bcb0*/  BSYNC B0 ;  /* 0x0000000000007941 */ /* 0x000fea0003800000 */
.L_x_271:
[----:B------:R-:W1:Y:S01]  /*bcc0*/  S2R R2, SR_TID.X ;  /* 0x0000000000027919 */ /* 0x000e620000002100 */
[----:B------:R-:W-:Y:S01]  /*bcd0*/  BSSY B0, `(.L_x_286) ;  /* 0x0000010000007945 */ /* 0x000fe20003800000 */
[----:B-1----:R-:W-:-:S04]  /*bce0*/  LOP3.LUT R2, R2, 0x7f, RZ, 0xc0, !PT ;  /* 0x0000007f02027812 */ /* 0x002fc800078ec0ff */
[----:B------:R-:W-:-:S13]  /*bcf0*/  ISETP.NE.AND P0, PT, R2, RZ, PT ;  /* 0x000000ff0200720c */ /* 0x000fda0003f05270 */
[----:B------:R-:W-:Y:S05]  /*bd00*/  @P0 BRA `(.L_x_287) ;  /* 0x0000000000300947 */ /* 0x000fea0003800000 */
[----:B------:R-:W1:Y:S01]  /*bd10*/  S2R R5, SR_LANEID ;  /* 0x0000000000057919 */ /* 0x000e620000000000 */
[----:B------:R-:W-:Y:S01]  /*bd20*/  VOTEU.ANY UR4, UPT, PT ;  /* 0x0000000000047886 */ /* 0x000fe200038e0100 */
[----:B0-----:R-:W0:Y:S01]  /*bd30*/  LDC.64 R2, c[0x0][0xc60] ;  /* 0x00031800ff027b82 */ /* 0x001e220000000a00 */
[----:B------:R-:W1:Y:S02]  /*bd40*/  FLO.U32 R0, UR4 ;  /* 0x0000000400007d00 */ /* 0x000e6400080e0000 */
[----:B-1----:R-:W-:-:S06]  /*bd50*/  ISETP.EQ.U32.AND P0, PT, R0, R5, PT ;  /* 0x000000050000720c */ /* 0x002fcc0003f02070 */
[----:B------:R-:W0:Y:S07]  /*bd60*/  POPC R5, UR4 ;  /* 0x0000000400057d09 */ /* 0x000e2e0008000000 */
[----:B0-----:R-:W2:Y:S01]  /*bd70*/  @P0 ATOMG.E.ADD.STRONG.GPU PT, R3, desc[UR56][R2.64], R5 ;  /* 0x00000005020309a8 */ /* 0x001ea200081ee1f8 */
[----:B------:R-:W0:Y:S02]  /*bd80*/  S2R R4, SR_LTMASK ;  /* 0x0000000000047919 */ /* 0x000e240000003900 */
[----:B0-----:R-:W-:-:S04]  /*bd90*/  LOP3.LUT R4, R4, UR4, RZ, 0xc0, !PT ;  /* 0x0000000404047c12 */ /* 0x001fc8000f8ec0ff */
[----:B------:R-:W0:Y:S01]  /*bda0*/  POPC R7, R4 ;  /* 0x0000000400077309 */ /* 0x000e220000000000 */
[----:B--2---:R-:W0:Y:S02]  /*bdb0*/  SHFL.IDX PT, R0, R3, R0, 0x1f ;  /* 0x00001f0003007589 */ /* 0x004e2400000e0000 */
[----:B0-----:R-:W-:-:S07]  /*bdc0*/  IADD3 R16, R0, UR36, R7 ;  /* 0x0000002400107c10 */ /* 0x001fce000fffe007 */
.L_x_287:
[----:B------:R-:W-:Y:S05]  /*bdd0*/  BSYNC B0 ;  /* 0x0000000000007941 */ /* 0x000fea0003800000 */
.L_x_286:
[----:B------:R-:W2:Y:S02]  /*bde0*/  LDL R0, [R1+0x20] ;  /* 0x0000200001007983 */ /* 0x000ea40000100800 */
[----:B--2---:R-:W-:-:S13]  /*bdf0*/  ISETP.NE.AND P0, PT, R0, 0x3, PT ;  /* 0x000000030000780c */ /* 0x004fda0003f05270 */
[----:B------:R-:W-:Y:S05]  /*be00*/  @!P0 BRA `(.L_x_288) ;  /* 0x0000000000048947 */ /* 0x000fea0003800000 */
[----:B------:R-:W-:Y:S01]  /*be10*/  BPT.TRAP 0x1 ;  /* 0x000000040000795c */ /* 0x000fe20000300000 */
.L_x_288:
[----:B------:R-:W-:Y:S01]  /*be20*/  IMAD R0, R27, 0x8, R22 ;  /* 0x000000081b007824 */ /* 0x000fe200078e0216 */
[----:B0-----:R-:W-:Y:S01]  /*be30*/  SHF.L.U32 R3, R28, 0x1f, RZ ;  /* 0x0000001f1c037819 */ /* 0x001fe200000006ff */
[----:B------:R-:W-:Y:S01]  /*be40*/  BSSY B0, `(.L_x_289) ;  /* 0x0000004000007945 */ /* 0x000fe20003800000 */
[----:B------:R-:W-:Y:S02]  /*be50*/  IMAD R5, R26, -0x60, R36 ;  /* 0xffffffa01a057824 */ /* 0x000fe400078e0224 */
[----:B------:R-:W0:Y:S02]  /*be60*/  SYNCS.PHASECHK.TRANS64.TRYWAIT P0, [R0+URZ+0x2a860], R3 ;  /* 0x02a86003000075a7 */ /* 0x000e24000800017f */
[----:B0-----:R-:W-:Y:S05]  /*be70*/  @!P0 BRA `(.L_x_290) ;  /* 0x0000003800648947 */ /* 0x001fea0003800000 */
.L_x_388:
[----:B------:R-:W-:Y:S05]  /*be80*/  BSYNC B0 ;  /* 0x0000000000007941 */ /* 0x000fea0003800000 */
.L_x_289:
[----:B------:R-:W1:Y:S01]  /*be90*/  S2R R2, SR_TID.X ;  /* 0x0000000000027919 */ /* 0x000e620000002100 */
[----:B------:R-:W-:Y:S01]  /*bea0*/  UMOV UR4, 0xffffffff ;  /* 0xffffffff00047882 */ /* 0x000fe20000000000 */
[----:B------:R-:W-:Y:S01]  /*beb0*/  IMAD R7, R27, 0x3000, R33 ;  /* 0x000030001b077824 */ /* 0x000fe200078e0221 */
[----:B-1----:R-:W-:-:S04]  /*bec0*/  LOP3.LUT R2, R2, 0x7f, RZ, 0xc0, !PT ;  /* 0x0000007f02027812 */ /* 0x002fc800078ec0ff */
[----:B------:R-:W-:-:S04]  /*bed0*/  SHF.R.U32.HI R2, RZ, 0x3, R2 ;  /* 0x00000003ff027819 */ /* 0x000fc80000011602 */
[----:B------:R-:W-:Y:S01]  /*bee0*/  IADD3 R5, -R2, R5, RZ ;  /* 0x0000000502057210 */ /* 0x000fe20007ffe1ff */
[----:B------:R-:W-:Y:S06]  /*bef0*/  BRA.DIV UR4, `(.L_x_291) ;  /* 0x0000003a04587947 */ /* 0x000fec000b800000 */
[----:B------:R-:W1:Y:S01]  /*bf00*/  S2R R2, SR_TID.X ;  /* 0x0000000000027919 */ /* 0x000e620000002100 */
[----:B------:R-:W-:Y:S01]  /*bf10*/  LOP3.LUT P0, RZ, R29, 0x2, RZ, 0xc0, !PT ;  /* 0x000000021dff7812 */ /* 0x000fe2000780c0ff */
[----:B------:R-:W-:Y:S01]  /*bf20*/  IMAD R4, R7, 0x2, R22 ;  /* 0x0000000207047824 */ /* 0x000fe200078e0216 */
[----:B------:R-:W2:Y:S02]  /*bf30*/  SHFL.IDX PT, R14, R23, RZ, 0x181f ;  /* 0x00181fff170e7589 */ /* 0x000ea400000e0000 */
[----:B------:R-:W-:Y:S02]  /*bf40*/  ISETP.LT.OR P3, PT, R5, 0x1, !P0 ;  /* 0x000000010500780c */ /* 0x000fe40004761670 */
[----:B0-----:R-:W0:Y:S04]  /*bf50*/  SHFL.IDX PT, R3, R24, RZ, 0x181f ;  /* 0x00181fff18037589 */ /* 0x001e2800000e0000 */
[----:B------:R-:W-:Y:S04]  /*bf60*/  SHFL.IDX PT, R9, R23, 0x2, 0x181f ;  /* 0x00581f0017097f89 */ /* 0x000fe800000e0000 */
[----:B------:R-:W-:Y:S01]  /*bf70*/  SHFL.IDX PT, R7, R24, 0x2, 0x181f ;  /* 0x00581f0018077f89 */ /* 0x000fe200000e0000 */
[----:B-1----:R-:W-:Y:S01]  /*bf80*/  IMAD.SHL.U32 R8, R2, 0x8, RZ ;  /* 0x0000000802087824 */ /* 0x002fe200078e00ff */
[----:B------:R-:W-:-:S04]  /*bf90*/  LOP3.LUT R2, R29, 0x1, RZ, 0xc0, !PT ;  /* 0x000000011d027812 */ /* 0x000fc800078ec0ff */
[----:B------:R-:W-:Y:S02]  /*bfa0*/  LOP3.LUT R8, R8, 0x38, RZ, 0xc0, !PT ;  /* 0x0000003808087812 */ /* 0x000fe400078ec0ff */
[----:B------:R-:W-:-:S03]  /*bfb0*/  ISETP.NE.U32.AND P1, PT, R2, 0x1, PT ;  /* 0x000000010200780c */ /* 0x000fc60003f25070 */
[----:B------:R-:W-:Y:S01]  /*bfc0*/  IMAD.SHL.U32 R6, R8, 0x2, RZ ;  /* 0x0000000208067824 */ /* 0x000fe200078e00ff */
[----:B------:R-:W-:Y:S01]  /*bfd0*/  ISETP.LT.OR P2, PT, R5, 0x1, P1 ;  /* 0x000000010500780c */ /* 0x000fe20000f41670 */
[----:B------:R-:W-:Y:S03]  /*bfe0*/  SHFL.IDX PT, R8, R24, 0x1, 0x181f ;  /* 0x00381f0018087f89 */ /* 0x000fe600000e0000 */
[----:B--2---:R-:W-:Y:S02]  /*bff0*/  IADD3 R2, P4, R14, R6, RZ ;  /* 0x000000060e027210 */ /* 0x004fe40007f9e0ff */
[----:B------:R-:W1:Y:S03]  /*c000*/  SHFL.IDX PT, R14, R23, 0x1, 0x181f ;  /* 0x00381f00170e7f89 */ /* 0x000e6600000e0000 */
[----:B0-----:R-:W-:-:S05]  /*c010*/  IMAD.X R3, RZ, RZ, R3, P4 ;  /* 0x000000ffff037224 */ /* 0x001fca00020e0603 */
[----:B------:R-:W-:Y:S01]  /*c020*/  LDGSTS.E.BYPASS.LTC128B.128 [R4+0x400], desc[UR56][R2.64], !P2 ;  /* 0x0040000002047fae */ /* 0x000fe2000d101d78 */
[----:B------:R-:W-:-:S03]  /*c030*/  ISETP.LT.OR P2, PT, R5, 0x11, P1 ;  /* 0x000000110500780c */ /* 0x000fc60000f41670 */
[----:B------:R1:W-:Y:S01]  /*c040*/  LDGSTS.E.BYPASS.LTC128B.128 [R4+0x3400], desc[UR56][R2.64+0x80], !P3 ;  /* 0x0340008002047fae */ /* 0x0003e2000d901d78 */
[C---:B------:R-:W-:Y:S02]  /*c050*/  ISETP.LT.OR P3, PT, R5.reuse, 0x11, !P0 ;  /* 0x000000110500780c */ /* 0x040fe40004761670 */
[----:B-1----:R-:W-:Y:S02]  /*c060*/  IADD3 R2, P4, R14, R6, RZ ;  /* 0x000000060e027210 */ /* 0x002fe40007f9e0ff */
[----:B------:R-:W0:Y:S03]  /*c070*/  SHFL.IDX PT, R14, R23, 0x3, 0x181f ;  /* 0x00781f00170e7f89 */ /* 0x000e2600000e0000 */
[----:B------:R-:W-:Y:S02]  /*c080*/  IMAD.X R3, RZ, RZ, R8, P4 ;  /* 0x000000ffff037224 */ /* 0x000fe400020e0608 */
[----:B------:R-:W1:Y:S04]  /*c090*/  SHFL.IDX PT, R8, R24, 0x3, 0x181f ;  /* 0x00781f0018087f89 */ /* 0x000e6800000e0000 */
[----:B------:R-:W-:Y:S01]  /*c0a0*/  LDGSTS.E.BYPASS.LTC128B.128 [R4+0xc00], desc[UR56][R2.64], !P2 ;  /* 0x00c0000002047fae */ /* 0x000fe2000d101d78 */
[----:B------:R-:W-:-:S03]  /*c0b0*/  ISETP.LT.OR P2, PT, R5, 0x21, P1 ;  /* 0x000000210500780c */ /* 0x000fc60000f41670 */
[----:B------:R2:W-:Y:S01]  /*c0c0*/  LDGSTS.E.BYPASS.LTC128B.128 [R4+0x3c00], desc[UR56][R2.64+0x80], !P3 ;  /* 0x03c0008002047fae */ /* 0x0005e2000d901d78 */
[----:B------:R-:W-:Y:S02]  /*c0d0*/  ISETP.LT.OR P3, PT, R5, 0x21, !P0 ;  /* 0x000000210500780c */ /* 0x000fe40004761670 */
[----:B--2---:R-:W-:Y:S02]  /*c0e0*/  IADD3 R2, P4, R9, R6, RZ ;  /* 0x0000000609027210 */ /* 0x004fe40007f9e0ff */
[----:B------:R-:W2:Y:S02]  /*c0f0*/  SHFL.IDX PT, R9, R23, 0x4, 0x181f ;  /* 0x00981f0017097f89 */ /* 0x000ea400000e0000 */
[----:B------:R-:W-:Y:S02]  /*c100*/  IADD3.X R3, RZ, R7, RZ, P4, !PT ;  /* 0x00000007ff037210 */ /* 0x000fe400027fe4ff */
[----:B------:R-:W3:Y:S04]  /*c110*/  SHFL.IDX PT, R7, R24, 0x4, 0x181f ;  /* 0x00981f0018077f89 */ /* 0x000ee800000e0000 */
[----:B------:R-:W-:Y:S01]  /*c120*/  LDGSTS.E.BYPASS.LTC128B.128 [R4+0x1400], desc[UR56][R2.64], !P2 ;  /* 0x0140000002047fae */ /* 0x000fe2000d101d78 */
[----:B------:R-:W-:-:S03]  /*c130*/  ISETP.LT.OR P2, PT, R5, 0x31, P1 ;  /* 0x000000310500780c */ /* 0x000fc60000f41670 */
[----:B------:R0:W-:Y:S01]  /*c140*/  LDGSTS.E.BYPASS.LTC128B.128 [R4+0x4400], desc[UR56][R2.64+0x80], !P3 ;  /* 0x0440008002047fae */ /* 0x0001e2000d901d78 */
[----:B------:R-:W-:-:S03]  /*c150*/  ISETP.LT.OR P3, PT, R5, 0x31, !P0 ;  /* 0x000000310500780c */ /* 0x000fc60004761670 */
[----:B------:R-:W4:Y:S01]  /*c160*/  SHFL.IDX PT, R24, R24, 0x5, 0x181f ;  /* 0x00b81f0018187f89 */ /* 0x000f2200000e0000 */
[----:B0-----:R-:W-:-:S03]  /*c170*/  IADD3 R2, P4, R14, R6, RZ ;  /* 0x000000060e027210 */ /* 0x001fc60007f9e0ff */
[----:B------:R0:W0:Y:S02]  /*c180*/  SHFL.IDX PT, R14, R23, 0x5, 0x181f ;  /* 0x00b81f00170e7f89 */ /* 0x00002400000e0000 */
[----:B-1----:R-:W-:-:S05]  /*c190*/  IMAD.X R3, RZ, RZ, R8, P4 ;  /* 0x000000ffff037224 */ /* 0x002fca00020e0608 */
[----:B------:R-:W-:Y:S01]  /*c1a0*/  LDGSTS.E.BYPASS.LTC128B.128 [R4+0x1c00], desc[UR56][R2.64], !P2 ;  /* 0x01c0000002047fae */ /* 0x000fe2000d101d78 */
[----:B------:R-:W-:-:S03]  /*c1b0*/  ISETP.LT.OR P2, PT, R5, 0x41, P1 ;  /* 0x000000410500780c */ /* 0x000fc60000f41670 */
[----:B------:R2:W-:Y:S01]  /*c1c0*/  LDGSTS.E.BYPASS.LTC128B.128 [R4+0x4c00], desc[UR56][R2.64+0x80], !P3 ;  /* 0x04c0008002047fae */ /* 0x0005e2000d901d78 */
[----:B------:R-:W-:Y:S02]  /*c1d0*/  ISETP.LT.OR P3, PT, R5, 0x41, !P0 ;  /* 0x000000410500780c */ /* 0x000fe40004761670 */
[----:B--2---:R-:W-:-:S05]  /*c1e0*/  IADD3 R2, P4, R9, R6, RZ ;  /* 0x0000000609027210 */ /* 0x004fca0007f9e0ff */
[----:B---3--:R-:W-:-:S05]  /*c1f0*/  IMAD.X R3, RZ, RZ, R7, P4 ;  /* 0x000000ffff037224 */ /* 0x008fca00020e0607 */
[----:B------:R1:W-:Y:S04]  /*c200*/  LDGSTS.E.BYPASS.LTC128B.128 [R4+0x2400], desc[UR56][R2.64], !P2 ;  /* 0x0240000002047fae */ /* 0x0003e8000d101d78 */
[----:B0---4-:R1:W-:Y:S02]  /*c210*/  LDGSTS.E.BYPASS.LTC128B.128 [R4+0x5400], desc[UR56][R2.64+0x80], !P3 ;  /* 0x0540008002047fae */ /* 0x0113e4000d901d78 */
.L_x_402:
[C---:B------:R-:W-:Y:S02]  /*c220*/  ISETP.LT.OR P1, PT, R5.reuse, 0x51, P1 ;  /* 0x000000510500780c */ /* 0x040fe40000f21670 */
[----:B------:R-:W-:Y:S02]  /*c230*/  ISETP.LT.OR P0, PT, R5, 0x51, !P0 ;  /* 0x000000510500780c */ /* 0x000fe40004701670 */
[----:B-1----:R-:W-:-:S05]  /*c240*/  IADD3 R2, P2, R14, R6, RZ ;  /* 0x000000060e027210 */ /* 0x002fca0007f5e0ff */
[----:B------:R-:W-:-:S05]  /*c250*/  IMAD.X R3, RZ, RZ, R24, P2 ;  /* 0x000000ffff037224 */ /* 0x000fca00010e0618 */
[----:B------:R-:W-:Y:S01]  /*c260*/  @!PT LDS RZ, [RZ] ;  /* 0x00000000fffff984 */ /* 0x000fe20000000800 */
[----:B------:R-:W-:Y:S01]  /*c270*/  @!PT LDS RZ, [RZ] ;  /* 0x00000000fffff984 */ /* 0x000fe20000000800 */
[----:B------:R-:W-:Y:S01]  /*c280*/  @!PT LDS RZ, [RZ] ;  /* 0x00000000fffff984 */ /* 0x000fe20000000800 */
[----:B------:R0:W-:Y:S04]  /*c290*/  LDGSTS.E.BYPASS.LTC128B.128 [R4+0x2c00], desc[UR56][R2.64], !P1 ;  /* 0x02c0000002047fae */ /* 0x0001e8000c901d78 */
[----:B------:R0:W-:Y:S01]  /*c2a0*/  LDGSTS.E.BYPASS.LTC128B.128 [R4+0x5c00], desc[UR56][R2.64+0x80], !P0 ;  /* 0x05c0008002047fae */ /* 0x0001e2000c101d78 */
[----:B------:R-:W-:Y:S01]  /*c2b0*/  PLOP3.LUT P0, PT, PT, PT, PT, 0x80, 0x0 ;  /* 0x000000000000781c */ /* 0x000fe20003f0f070 */
[----:B------:R-:W-:-:S12]  /*c2c0*/  NOP ;  /* 0x0000000000007918 */ /* 0x000fd80000000000 */
.L_x_292:
[----:B------:R-:W-:Y:S02]  /*c2d0*/  PLOP3.LUT P1, PT, P1, P0, PT, 0xa2, 0x0 ;  /* 0x000000000000781c */ /* 0x000fe40000f21472 */
[----:B------:R-:W-:-:S08]  /*c2e0*/  @P0 R2UR P1, UR4, R0 ;  /* 0x00000000000402ca */ /* 0x000fd00000020000 */
[----:B------:R-:W-:-:S05]  /*c2f0*/  @P0 PLOP3.LUT P0, PT, P1, PT, PT, 0x80, 0x0 ;  /* 0x000000000000081c */ /* 0x000fca0000f0f070 */
[----:B------:R-:W-:Y:S01]  /*c300*/  @!P1 SYNCS.ARRIVE.TRANS64.RED.A0T1 RZ, [UR4+0x2a850], RZ ;  /* 0x02a850ffffff99a7 */ /* 0x000fe20008200404 */
[----:B------:R-:W-:Y:S07]  /*c310*/  @!P1 ARRIVES.LDGSTSBAR.64.TRANSCNT [UR4+0x2a850] ;  /* 0x02a85000ff0099b0 */ /* 0x000fee0008000a84 */
[----:B------:R-:W-:Y:S05]  /*c320*/  @P0 BRA.U.ANY `(.L_x_292) ;  /* 0xfffffffd00e80947 */ /* 0x000fea000393ffff */
[----:B------:R-:W-:Y:S01]  /*c330*/  NOP ;  /* 0x0000000000007918 */ /* 0x000fe20000000000 */
[----:B0-----:R-:W2:Y:S02]  /*c340*/  LDL R2, [R1+0x20] ;  /* 0x0000200001027983 */ /* 0x001ea40000100800 */
[----:B--2---:R-:W-:-:S13]  /*c350*/  ISETP.NE.AND P2, PT, R2, 0x3, PT ;  /* 0x000000030200780c */ /* 0x004fda0003f45270 */
[----:B------:R-:W-:Y:S05]  /*c360*/  @!P2 BRA `(.L_x_293) ;  /* 0x000000000004a947 */ /* 0x000fea0003800000 */
[----:B------:R-:W-:Y:S01]  /*c370*/  BPT.TRAP 0x1 ;  /* 0x000000040000795c */ /* 0x000fe20000300000 */
.L_x_293:
[----:B------:R0:W-:Y:S01]  /*c380*/  SYNCS.ARRIVE.TRANS64.A1T0 RZ, [R0+URZ+0x2a850], RZ ;  /* 0x02a850ff00ff79a7 */ /* 0x0001e2000810003f */
[----:B------:R-:W-:-:S05]  /*c390*/  VIADD R27, R27, 0x1 ;  /* 0x000000011b1b7836 */ /* 0x000fca0000000000 */
[----:B------:R-:W-:-:S04]  /*c3a0*/  ISETP.NE.AND P0, PT, R27, 0x2, PT ;  /* 0x000000021b00780c */ /* 0x000fc80003f05270 */
[----:B------:R-:W-:Y:S02]  /*c3b0*/  SEL R3, RZ, 0x1, P0 ;  /* 0x00000001ff037807 */ /* 0x000fe40000000000 */
[----:B------:R-:W-:Y:S02]  /*c3c0*/  SEL R27, R27, RZ, P0 ;  /* 0x000000ff1b1b7207 */ /* 0x000fe40000000000 */
[----:B0-----:R-:W-:-:S07]  /*c3d0*/  LOP3.LUT R28, R28, R3, RZ, 0x3c, !PT ;  /* 0x000000031c1c7212 */ /* 0x001fce00078e3cff */
.L_x_250:
[----:B------:R-:W-:Y:S05]  /*c3e0*/  BSYNC B7 ;  /* 0x0000000000077941 */ /* 0x000fea0003800000 */
.L_x_248:
[----:B------:R-:W-:-:S13]  /*c3f0*/  LOP3.LUT P0, RZ, R25, 0x80, RZ, 0xc0, !PT ;  /* 0x0000008019ff7812 */ /* 0x000fda000780c0ff */
[----:B------:R-:W-:Y:S05]  /*c400*/  @!P0 BRA `(.L_x_294) ;  /* 0x0000000000248947 */ /* 0x000fea0003800000 */
[----:B------:R-:W-:Y:S05]  /*c410*/  WARPSYNC.ALL ;  /* 0x0000000000007948 */ /* 0x000fea0003800000 */
[----:B------:R-:W1:Y:S08]  /*c420*/  S2UR UR5, SR_CgaCtaId ;  /* 0x00000000000579c3 */ /* 0x000e700000008800 */
[----:B------:R-:W-:Y:S06]  /*c430*/  BAR.SYNC.DEFER_BLOCKING 0x5, 0x180 ;  /* 0x0146000000007b1d */ /* 0x000fec0000010000 */
[----:B------:R-:W-:-:S02]  /*c440*/  UMOV UR4, 0x400 ;  /* 0x0000040000047882 */ /* 0x000fc40000000000 */
[----:B-1----:R-:W-:-:S06]  /*c450*/  ULEA UR4, UR5, UR4, 0x18 ;  /* 0x0000000405047291 */ /* 0x002fcc000f8ec03f */
[----:B------:R-:W-:-:S05]  /*c460*/  IMAD.U32 R22, RZ, RZ, UR4 ;  /* 0x00000004ff167e24 */ /* 0x000fca000f8e00ff */
[----:B------:R1:W2:Y:S01]  /*c470*/  LDS.128 R16, [R22+0x2a8d0] ;  /* 0x02a8d00016107984 */ /* 0x0002a20000000c00 */
[----:B------:R-:W-:Y:S06]  /*c480*/  BAR.ARV 0x4, 0x180 ;  /* 0x0106000000007b1d */ /* 0x000fec0000002000 */
[----:B------:R-:W-:Y:S05]  /*c490*/  BRA `(.L_x_295) ;  /* 0x0000000800407947 */ /* 0x000fea0003800000 */
.L_x_294:
[----:B------:R-:W1:Y:S01]  /*c4a0*/  S2R R0, SR_TID.X ;  /* 0x0000000000007919 */ /* 0x000e620000002100 */
[----:B------:R-:W-:Y:S01]  /*c4b0*/  UMOV UR4, 0xffffffff ;  /* 0xffffffff00047882 */ /* 0x000fe20000000000 */
[----:B-1----:R-:W-:-:S04]  /*c4c0*/  LOP3.LUT R8, R0, 0x1f, RZ, 0xc0, !PT ;  /* 0x0000001f00087812 */ /* 0x002fc800078ec0ff */
[----:B------:R-:W-:Y:S01]  /*c4d0*/  ISETP.NE.AND P0, PT, R8, 0x1f, PT ;  /* 0x0000001f0800780c */ /* 0x000fe20003f05270 */
[----:B------:R-:W-:-:S12]  /*c4e0*/  BRA.DIV UR4, `(.L_x_296) ;  /* 0x0000003a04c87947 */ /* 0x000fd8000b800000 */
[----:B------:R-:W-:Y:S01]  /*c4f0*/  IADD3 R5, R19, R8, RZ ;  /* 0x0000000813057210 */ /* 0x000fe20007ffe0ff */
[----:B------:R-:W-:-:S03]  /*c500*/  ULDC UR4, c[0x0][0xc3c] ;  /* 0x00030f0000047ab9 */ /* 0x000fc60000000800 */
[----:B------:R-:W-:-:S13]  /*c510*/  ISETP.GE.OR P1, PT, R5, UR4, !P0 ;  /* 0x0000000405007c0c */ /* 0x000fda000c726670 */
[----:B------:R-:W1:Y:S02]  /*c520*/  @!P1 LDC.64 R2, c[0x0][0xc80] ;  /* 0x00032000ff029b82 */ /* 0x000e640000000a00 */
[----:B-1----:R-:W-:-:S06]  /*c530*/  @!P1 IMAD.WIDE R2, R5, 0x4, R2 ;  /* 0x0000000405029825 */ /* 0x002fcc00078e0202 */
[----:B------:R-:W2:Y:S01]  /*c540*/  @!P1 LDG.E R2, desc[UR56][R2.64] ;  /* 0x0000003802029981 */ /* 0x000ea2000c1e1900 */
[----:B------:R-:W-:Y:S01]  /*c550*/  IMAD.MOV.U32 R4, RZ, RZ, RZ ;  /* 0x000000ffff047224 */ /* 0x000fe200078e00ff */
[C---:B------:R-:W-:Y:S02]  /*c560*/  ISETP.GE.U32.AND P2, PT, R8.reuse, 0x2, PT ;  /* 0x000000020800780c */ /* 0x040fe40003f46070 */
[C---:B------:R-:W-:Y:S01]  /*c570*/  ISETP.GE.U32.AND P3, PT, R8.reuse, 0x4, PT ;  /* 0x000000040800780c */ /* 0x040fe20003f66070 */
[----:B------:R-:W-:Y:S01]  /*c580*/  SHFL.IDX PT, R0, R16, 0x1, 0x1f ;  /* 0x00201f0010007f89 */ /* 0x000fe200000e0000 */
[C---:B------:R-:W-:Y:S02]  /*c590*/  ISETP.GE.U32.AND P4, PT, R8.reuse, 0x8, PT ;  /* 0x000000080800780c */ /* 0x040fe40003f86070 */
[C---:B------:R-:W-:Y:S01]  /*c5a0*/  ISETP.GE.U32.AND P5, PT, R8.reuse, 0x10, PT ;  /* 0x000000100800780c */ /* 0x040fe20003fa6070 */
[----:B--2---:R-:W-:Y:S01]  /*c5b0*/  @!P1 IMAD.MOV.U32 R4, RZ, RZ, R2 ;  /* 0x000000ffff049224 */ /* 0x004fe200078e0002 */
[----:B------:R-:W-:-:S04]  /*c5c0*/  ISETP.NE.AND P1, PT, R8, RZ, PT ;  /* 0x000000ff0800720c */ /* 0x000fc80003f25270 */
[----:B------:R-:W1:Y:S02]  /*c5d0*/  SHFL.UP PT, R14, R4, 0x1, RZ ;  /* 0x04200000040e7989 */ /* 0x000e6400000e00ff */
[----:B-1----:R-:W-:-:S05]  /*c5e0*/  SEL R5, R14, RZ, P1 ;  /* 0x000000ff0e057207 */ /* 0x002fca0000800000 */
[----:B------:R-:W-:Y:S02]  /*c5f0*/  IMAD.IADD R6, R4, 0x1, R5 ;  /* 0x0000000104067824 */ /* 0x000fe400078e0205 */
[----:B------:R-:W-:Y:S04]  /*c600*/  SHFL.IDX PT, R5, R16, RZ, 0x1f ;  /* 0x00001fff10057589 */ /* 0x000fe800000e0000 */
[----:B------:R-:W1:Y:S02]  /*c610*/  SHFL.UP PT, R14, R6, 0x2, RZ ;  /* 0x04400000060e7989 */ /* 0x000e6400000e00ff */
[----:B-1----:R-:W-:-:S05]  /*c620*/  SEL R7, R14, RZ, P2 ;  /* 0x000000ff0e077207 */ /* 0x002fca0001000000 */
[----:B------:R-:W-:-:S05]  /*c630*/  IMAD.IADD R7, R6, 0x1, R7 ;  /* 0x0000000106077824 */ /* 0x000fca00078e0207 */
[----:B------:R-:W1:Y:S02]  /*c640*/  SHFL.UP PT, R14, R7, 0x4, RZ ;  /* 0x04800000070e7989 */ /* 0x000e6400000e00ff */
[----:B-1----:R-:W-:-:S05]  /*c650*/  SEL R2, R14, RZ, P3 ;  /* 0x000000ff0e027207 */ /* 0x002fca0001800000 */
[----:B------:R-:W-:-:S05]  /*c660*/  IMAD.IADD R2, R7, 0x1, R2 ;  /* 0x0000000107027824 */ /* 0x000fca00078e0202 */
[----:B------:R-:W1:Y:S02]  /*c670*/  SHFL.UP PT, R14, R2, 0x8, RZ ;  /* 0x05000000020e7989 */ /* 0x000e6400000e00ff */
[----:B-1----:R-:W-:-:S04]  /*c680*/  SEL R3, R14, RZ, P4 ;  /* 0x000000ff0e037207 */ /* 0x002fc80002000000 */
[----:B------:R-:W-:-:S05]  /*c690*/  IADD3 R3, R2, R3, RZ ;  /* 0x0000000302037210 */ /* 0x000fca0007ffe0ff */
[----:B------:R-:W1:Y:S02]  /*c6a0*/  SHFL.UP PT, R14, R3, 0x10, RZ ;  /* 0x06000000030e7989 */ /* 0x000e6400000e00ff */
[----:B-1----:R-:W-:-:S05]  /*c6b0*/  SEL R6, R14, RZ, P5 ;  /* 0x000000ff0e067207 */ /* 0x002fca0002800000 */
[----:B------:R-:W-:-:S05]  /*c6c0*/  IMAD.IADD R6, R3, 0x1, R6 ;  /* 0x0000000103067824 */ /* 0x000fca00078e0206 */
[----:B------:R1:W2:Y:S02]  /*c6d0*/  SHFL.IDX PT, R14, R6, 0x1f, 0x1f ;  /* 0x03e01f00060e7f89 */ /* 0x0002a400000e0000 */
.L_x_412:
[----:B------:R-:W-:Y:S02]  /*c6e0*/  ULDC UR4, c[0x0][0xc38] ;  /* 0x00030e0000047ab9 */ /* 0x000fe40000000800 */
[----:B------:R-:W-:-:S04]  /*c6f0*/  IMAD.U32 R7, RZ, RZ, UR4 ;  /* 0x00000004ff077e24 */ /* 0x000fc8000f8e00ff */
[----:B--2---:R-:W-:-:S04]  /*c700*/  IMAD R3, R14, R7, RZ ;  /* 0x000000070e037224 */ /* 0x004fc800078e02ff */
[----:B------:R-:W-:-:S05]  /*c710*/  IMAD.IADD R8, R0, 0x1, R3 ;  /* 0x0000000100087824 */ /* 0x000fca00078e0203 */
[----:B------:R-:W-:-:S13]  /*c720*/  ISETP.GT.AND P6, PT, R8, R5, PT ;  /* 0x000000050800720c */ /* 0x000fda0003fc4270 */
[----:B------:R-:W-:Y:S05]  /*c730*/  @P6 BRA `(.L_x_297) ;  /* 0x00000000009c6947 */ /* 0x000fea0003800000 */
.L_x_302:
[----:B------:R-:W2:Y:S01]  /*c740*/  LDC R0, c[0x0][0xc3c] ;  /* 0x00030f00ff007b82 */ /* 0x000ea20000000800 */
[----:B------:R-:W-:-:S05]  /*c750*/  VIADD R19, R19, 0x1f ;  /* 0x0000001f13137836 */ /* 0x000fca0000000000 */
[----:B--2---:R-:W-:-:S13]  /*c760*/  ISETP.GE.AND P6, PT, R19, R0, PT ;  /* 0x000000001300720c */ /* 0x004fda0003fc6270 */
[----:B------:R-:W-:Y:S05]  /*c770*/  @P6 BRA `(.L_x_298) ;  /* 0x0000000400446947 */ /* 0x000fea0003800000 */
[----:B------:R-:W2:Y:S01]  /*c780*/  S2R R2, SR_TID.X ;  /* 0x0000000000027919 */ /* 0x000ea20000002100 */
[----:B------:R-:W-:Y:S01]  /*c790*/  BSSY B0, `(.L_x_299) ;  /* 0x0000009000007945 */ /* 0x000fe20003800000 */
[----:B------:R-:W-:Y:S02]  /*c7a0*/  MOV R4, RZ ;  /* 0x000000ff00047202 */ /* 0x000fe40000000f00 */
[----:B--2---:R-:W-:-:S05]  /*c7b0*/  LOP3.LUT R2, R2, 0x1f, RZ, 0xc0, !PT ;  /* 0x0000001f02027812 */ /* 0x004fca00078ec0ff */
[----:B------:R-:W-:-:S05]  /*c7c0*/  IMAD.IADD R7, R19, 0x1, R2 ;  /* 0x0000000113077824 */ /* 0x000fca00078e0202 */
[----:B------:R-:W-:-:S13]  /*c7d0*/  ISETP.GE.OR P6, PT, R7, R0, !P0 ;  /* 0x000000000700720c */ /* 0x000fda00047c6670 */
[----:B------:R-:W-:Y:S05]  /*c7e0*/  @P6 BRA `(.L_x_300) ;  /* 0x00000000000c6947 */ /* 0x000fea0003800000 */
[----:B------:R-:W2:Y:S02]  /*c7f0*/  LDC.64 R2, c[0x0][0xc80] ;  /* 0x00032000ff027b82 */ /* 0x000ea40000000a00 */
[----:B--2---:R-:W-:-:S05]  /*c800*/  IMAD.WIDE R2, R7, 0x4, R2 ;  /* 0x0000000407027825 */ /* 0x004fca00078e0202 */
[----:B------:R2:W5:Y:S02]  /*c810*/  LDG.E R4, desc[UR56][R2.64] ;  /* 0x0000003802047981 */ /* 0x000564000c1e1900 */
.L_x_300:
[----:B------:R-:W-:Y:S05]  /*c820*/  BSYNC B0 ;  /* 0x0000000000007941 */ /* 0x000fea0003800000 */
.L_x_299:
[----:B------:R-:W-:-:S03]  /*c830*/  UMOV UR4, 0xffffffff ;  /* 0xffffffff00047882 */ /* 0x000fc60000000000 */
[----:B------:R-:W-:Y:S05]  /*c840*/  BRA.DIV UR4, `(.L_x_301) ;  /* 0x0000003e04147947 */ /* 0x000fea000b800000 */
[----:B-----5:R-:W3:Y:S02]  /*c850*/  SHFL.UP PT, R14, R4, 0x1, RZ ;  /* 0x04200000040e7989 */ /* 0x020ee400000e00ff */
[----:B---3--:R-:W-:-:S05]  /*c860*/  SEL R13, R14, RZ, P1 ;  /* 0x000000ff0e0d7207 */ /* 0x008fca0000800000 */
[----:B------:R-:W-:-:S05]  /*c870*/  IMAD.IADD R13, R4, 0x1, R13 ;  /* 0x00000001040d7824 */ /* 0x000fca00078e020d */
[----:B------:R-:W3:Y:S02]  /*c880*/  SHFL.UP PT, R14, R13, 0x2, RZ ;  /* 0x044000000d0e7989 */ /* 0x000ee400000e00ff */
[----:B---3--:R-:W-:-:S05]  /*c890*/  SEL R0, R14, RZ, P2 ;  /* 0x000000ff0e007207 */ /* 0x008fca0001000000 */
[----:B------:R-:W-:-:S05]  /*c8a0*/  IMAD.IADD R0, R13, 0x1, R0 ;  /* 0x000000010d007824 */ /* 0x000fca00078e0200 */
[----:B------:R-:W2:Y:S02]  /*c8b0*/  SHFL.UP PT, R14, R0, 0x4, RZ ;  /* 0x04800000000e7989 */ /* 0x000ea400000e00ff */
[----:B--2---:R-:W-:-:S05]  /*c8c0*/  SEL R3, R14, RZ, P3 ;  /* 0x000000ff0e037207 */ /* 0x004fca0001800000 */
[----:B------:R-:W-:-:S05]  /*c8d0*/  IMAD.IADD R2, R0, 0x1, R3 ;  /* 0x0000000100027824 */ /* 0x000fca00078e0203 */
[----:B------:R-:W2:Y:S02]  /*c8e0*/  SHFL.UP PT, R14, R2, 0x8, RZ ;  /* 0x05000000020e7989 */ /* 0x000ea400000e00ff */
[----:B--2---:R-:W-:-:S05]  /*c8f0*/  SEL R3, R14, RZ, P4 ;  /* 0x000000ff0e037207 */ /* 0x004fca0002000000 */
[----:B------:R-:W-:-:S05]  /*c900*/  IMAD.IADD R3, R2, 0x1, R3 ;  /* 0x0000000102037824 */ /* 0x000fca00078e0203 */
[----:B------:R-:W1:Y:S02]  /*c910*/  SHFL.UP PT, R14, R3, 0x10, RZ ;  /* 0x06000000030e7989 */ /* 0x000e6400000e00ff */
[----:B-1----:R-:W-:-:S05]  /*c920*/  SEL R6, R14, RZ, P5 ;  /* 0x000000ff0e067207 */ /* 0x002fca0002800000 */
[----:B------:R-:W-:-:S05]  /*c930*/  IMAD.IADD R6, R3, 0x1, R6 ;  /* 0x0000000103067824 */ /* 0x000fca00078e0206 */
[----:B------:R1:W2:Y:S02]  /*c940*/  SHFL.IDX PT, R14, R6, 0x1f, 0x1f ;  /* 0x03e01f00060e7f89 */ /* 0x0002a400000e0000 */
.L_x_420:
[----:B------:R-:W-:Y:S02]  /*c950*/  ULDC UR4, c[0x0][0xc38] ;  /* 0x00030e0000047ab9 */ /* 0x000fe40000000800 */
[----:B------:R-:W-:-:S05]  /*c960*/  MOV R7, UR4 ;  /* 0x0000000400077c02 */ /* 0x000fca0008000f00 */
[----:B--2---:R-:W-:-:S04]  /*c970*/  IMAD R3, R14, R7, RZ ;  /* 0x000000070e037224 */ /* 0x004fc800078e02ff */
[----:B------:R-:W-:-:S05]  /*c980*/  IMAD.IADD R8, R3, 0x1, R8 ;  /* 0x0000000103087824 */ /* 0x000fca00078e0208 */
[----:B------:R-:W-:-:S13]  /*c990*/  ISETP.GT.AND P6, PT, R8, R5, PT ;  /* 0x000000050800720c */ /* 0x000fda0003fc4270 */
[----:B------:R-:W-:Y:S05]  /*c9a0*/  @!P6 BRA `(.L_x_302) ;  /* 0xfffffffc0064e947 */ /* 0x000fea000383ffff */
.L_x_297:
[----:B------:R-:W-:Y:S01]  /*c9b0*/  IMAD.IADD R8, R8, 0x1, -R3 ;  /* 0x0000000108087824 */ /* 0x000fe200078e0a03 */
[----:B------:R-:W-:-:S03]  /*c9c0*/  UMOV UR4, 0xffffffff ;  /* 0xffffffff00047882 */ /* 0x000fc60000000000 */
[----:B------:R-:W-:-:S05]  /*c9d0*/  IMAD R0, R6, R7, R8 ;  /* 0x0000000706007224 */ /* 0x000fca00078e0208 */
[----:B------:R-:W-:Y:S01]  /*c9e0*/  ISETP.GT.AND P6, PT, R0, R5, PT ;  /* 0x000000050000720c */ /* 0x000fe20003fc4270 */
[----:B------:R-:W-:-:S12]  /*c9f0*/  BRA.DIV UR4, `(.L_x_303) ;  /* 0x0000003e04647947 */ /* 0x000fd8000b800000 */
[----:B------:R-:W-:-:S04]  /*ca00*/  VOTE.ANY R2, PT, !P6 ;  /* 0x0000000000027806 */ /* 0x000fc800070e0100 */
[----:B------:R-:W2:Y:S02]  /*ca10*/  POPC R0, R2 ;  /* 0x0000000200007309 */ /* 0x000ea40000000000 */
[----:B--2---:R2:W3:Y:S02]  /*ca20*/  SHFL.IDX PT, R4, R4, R0, 0x1f ;  /* 0x00001f0004047589 */ /* 0x0044e400000e0000 */
.L_x_424:
[----:B------:R-:W-:Y:S01]  /*ca30*/  ISETP.NE.AND P0, PT, R2, RZ, PT ;  /* 0x000000ff0200720c */ /* 0x000fe20003f05270 */
[----:B------:R-:W-:-:S12]  /*ca40*/  IMAD.MOV.U32 R14, RZ, RZ, RZ ;  /* 0x000000ffff0e7224 */ /* 0x000fd800078e00ff */
[----:B------:R-:W-:Y:S05]  /*ca50*/  @!P0 BRA `(.L_x_304) ;  /* 0x0000000000108947 */ /* 0x000fea0003800000 */
[----:B------:R-:W-:Y:S01]  /*ca60*/  UMOV UR4, 0xffffffff ;  /* 0xffffffff00047882 */ /* 0x000fe20000000000 */
[----:B------:R-:W-:Y:S02]  /*ca70*/  VIADD R12, R0, 0xffffffff ;  /* 0xffffffff000c7836 */ /* 0x000fe40000000000 */
[----:B------:R-:W-:Y:S05]  /*ca80*/  BRA.DIV UR4, `(.L_x_305) ;  /* 0x0000003e04887947 */ /* 0x000fea000b800000 */
[----:B------:R4:W0:Y:S02]  /*ca90*/  SHFL.IDX PT, R14, R6, R12, 0x1f ;  /* 0x00001f0c060e7589 */ /* 0x00082400000e0000 */
.L_x_304:
[----:B-1-34-:R-:W-:Y:S01]  /*caa0*/  IABS R6, R4 ;  /* 0x0000000400067213 */ /* 0x01afe20000000000 */
[----:B0-----:R-:W-:Y:S02]  /*cab0*/  IMAD R16, R14, R7, R8 ;  /* 0x000000070e107224 */ /* 0x001fe400078e0208 */
[----:B------:R-:W-:Y:S01]  /*cac0*/  IMAD.IADD R19, R0, 0x1, R19 ;  /* 0x0000000100137824 */ /* 0x000fe200078e0213 */
[----:B------:R-:W0:Y:S08]  /*cad0*/  I2F.RP R9, R6 ;  /* 0x0000000600097306 */ /* 0x000e300000209400 */
[----:B0-----:R-:W0:Y:S02]  /*cae0*/  MUFU.RCP R9, R9 ;  /* 0x0000000900097308 */ /* 0x001e240000001000 */
[----:B0-----:R-:W-:-:S06]  /*caf0*/  VIADD R2, R9, 0xffffffe ;  /* 0x0ffffffe09027836 */ /* 0x001fcc0000000000 */
[----:B------:R0:W1:Y:S02]  /*cb00*/  F2I.FTZ.U32.TRUNC.NTZ R3, R2 ;  /* 0x0000000200037305 */ /* 0x000064000021f000 */
[----:B0-----:R-:W-:Y:S01]  /*cb10*/  IMAD.MOV.U32 R2, RZ, RZ, RZ ;  /* 0x000000ffff027224 */ /* 0x001fe200078e00ff */
[----:B-1----:R-:W-:-:S05]  /*cb20*/  IADD3 R7, RZ, -R3, RZ ;  /* 0x80000003ff077210 */ /* 0x002fca0007ffe0ff */
[----:B------:R-:W-:-:S04]  /*cb30*/  IMAD R7, R7, R6, RZ ;  /* 0x0000000607077224 */ /* 0x000fc800078e02ff */
[----:B------:R-:W-:-:S04]  /*cb40*/  IMAD.HI.U32 R3, R3, R7, R2 ;  /* 0x0000000703037227 */ /* 0x000fc800078e0002 */
[----:B------:R-:W-:Y:S01]  /*cb50*/  IMAD.IADD R7, R5, 0x1, -R16 ;  /* 0x0000000105077824 */ /* 0x000fe200078e0a10 */
[----:B------:R-:W-:-:S04]  /*cb60*/  IABS R5, R4 ;  /* 0x0000000400057213 */ /* 0x000fc80000000000 */
[----:B------:R-:W-:Y:S01]  /*cb70*/  IABS R2, R7 ;  /* 0x0000000700027213 */ /* 0x000fe20000000000 */
[----:B------:R-:W-:-:S04]  /*cb80*/  IMAD.MOV R5, RZ, RZ, -R5 ;  /* 0x000000ffff057224 */ /* 0x000fc800078e0a05 */
[----:B------:R-:W-:-:S04]  /*cb90*/  IMAD.HI.U32 R3, R3, R2, RZ ;  /* 0x0000000203037227 */ /* 0x000fc800078e00ff */
[----:B------:R-:W-:Y:S01]  /*cba0*/  IMAD R5, R3, R5, R2 ;  /* 0x0000000503057224 */ /* 0x000fe200078e0202 */
[----:B------:R-:W-:-:S04]  /*cbb0*/  LOP3.LUT R2, R7, R4, RZ, 0x3c, !PT ;  /* 0x0000000407027212 */ /* 0x000fc800078e3cff */
[----:B------:R-:W-:Y:S02]  /*cbc0*/  ISETP.GT.U32.AND P1, PT, R6, R5, PT ;  /* 0x000000050600720c */ /* 0x000fe40003f24070 */
[----:B------:R-:W-:-:S11]  /*cbd0*/  ISETP.GE.AND P2, PT, R2, RZ, PT ;  /* 0x000000ff0200720c */ /* 0x000fd60003f46270 */
[----:B------:R-:W-:Y:S02]  /*cbe0*/  @!P1 IMAD.IADD R5, R5, 0x1, -R6 ;  /* 0x0000000105059824 */ /* 0x000fe400078e0a06 */
[----:B------:R-:W-:Y:S01]  /*cbf0*/  @!P1 VIADD R3, R3, 0x1 ;  /* 0x0000000103039836 */ /* 0x000fe20000000000 */
[----:B------:R-:W-:Y:S02]  /*cc00*/  ISETP.NE.AND P1, PT, R4, RZ, PT ;  /* 0x000000ff0400720c */ /* 0x000fe40003f25270 */
[----:B------:R-:W-:-:S13]  /*cc10*/  ISETP.GE.U32.AND P0, PT, R5, R6, PT ;  /* 0x000000060500720c */ /* 0x000fda0003f06070 */
[----:B------:R-:W-:-:S05]  /*cc20*/  @P0 IADD3 R3, R3, 0x1, RZ ;  /* 0x0000000103030810 */ /* 0x000fca0007ffe0ff */
[----:B------:R-:W-:Y:S01]  /*cc30*/  @!P2 IMAD.MOV R3, RZ, RZ, -R3 ;  /* 0x000000ffff03a224 */ /* 0x000fe200078e0a03 */
[----:B------:R-:W-:-:S05]  /*cc40*/  @!P1 LOP3.LUT R3, RZ, R4, RZ, 0x33, !PT ;  /* 0x00000004ff039212 */ /* 0x000fca00078e33ff */
[--C-:B------:R-:W-:Y:S02]  /*cc50*/  IMAD.MOV R17, RZ, RZ, -R3.reuse ;  /* 0x000000ffff117224 */ /* 0x100fe400078e0a03 */
[----:B------:R-:W-:Y:S02]  /*cc60*/  IMAD.MOV.U32 R18, RZ, RZ, R3 ;  /* 0x000000ffff127224 */ /* 0x000fe400078e0003 */
[----:B------:R-:W-:Y:S01]  /*cc70*/  IMAD R17, R4, R17, R7 ;  /* 0x0000001104117224 */ /* 0x000fe200078e0207 */
[----:B------:R-:W-:Y:S06]  /*cc80*/  BRA `(.L_x_306) ;  /* 0x00000000001c7947 */ /* 0x000fec0003800000 */
.L_x_298:
[----:B------:R-:W-:Y:S01]  /*cc90*/  UMOV UR4, URZ ;  /* 0x0000003f00047c82 */ /* 0x000fe20008000000 */
[----:B------:R-:W-:Y:S01]  /*cca0*/  UMOV UR5, URZ ;  /* 0x0000003f00057c82 */ /* 0x000fe20008000000 */
[----:B------:R-:W-:Y:S01]  /*ccb0*/  ULDC UR6, c[0x0][0xc3c] ;  /* 0x00030f0000067ab9 */ /* 0x000fe20000000800 */
[----:B------:R-:W-:Y:S01]  /*ccc0*/  IMAD.MOV.U32 R16, RZ, RZ, R5 ;  /* 0x000000ffff107224 */ /* 0x000fe200078e0005 */
[----:B------:R-:W-:Y:S01]  /*ccd0*/  MOV R17, UR4 ;  /* 0x0000000400117c02 */ /* 0x000fe20008000f00 */
[----:B------:R-:W-:Y:S02]  /*cce0*/  IMAD.U32 R18, RZ, RZ, UR5 ;  /* 0x00000005ff127e24 */ /* 0x000fe4000f8e00ff */
[----:B------:R-:W-:-:S07]  /*ccf0*/  IMAD.U32 R19, RZ, RZ, UR6 ;  /* 0x00000006ff137e24 */ /* 0x000fce000f8e00ff */
.L_x_306:
[----:B--2---:R-:W2:Y:S01]  /*cd00*/  S2R R0, SR_TID.X ;  /* 0x0000000000007919 */ /* 0x004ea20000002100 */
[----:B------:R-:W-:Y:S05]  /*cd10*/  WARPSYNC.ALL ;  /* 0x0000000000007948 */ /* 0x000fea0003800000 */
[----:B------:R-:W-:Y:S01]  /*cd20*/  BAR.SYNC.DEFER_BLOCKING 0x4, 0x180 ;  /* 0x0106000000007b1d */ /* 0x000fe20000010000 */
[----:B--2---:R-:W-:-:S04]  /*cd30*/  LOP3.LUT R0, R0, 0x1f, RZ, 0xc0, !PT ;  /* 0x0000001f00007812 */ /* 0x004fc800078ec0ff */
[----:B------:R-:W-:-:S13]  /*cd40*/  ISETP.NE.AND P0, PT, R0, RZ, PT ;  /* 0x000000ff0000720c */ /* 0x000fda0003f05270 */
[----:B------:R-:W2:Y:S01]  /*cd50*/  @!P0 S2R R3, SR_CgaCtaId ;  /* 0x0000000000038919 */ /* 0x000ea20000008800 */
[----:B------:R-:W-:-:S04]  /*cd60*/  @!P0 MOV R0, 0x400 ;  /* 0x0000040000008802 */ /* 0x000fc80000000f00 */
[----:B--2---:R-:W-:-:S05]  /*cd70*/  @!P0 LEA R22, R3, R0, 0x18 ;  /* 0x0000000003168211 */ /* 0x004fca00078ec0ff */
[----:B------:R3:W-:Y:S01]  /*cd80*/  @!P0 STS.128 [R22+0x2a8d0], R16 ;  /* 0x02a8d01016008388 */ /* 0x0007e20000000c00 */
[----:B------:R-:W-:Y:S06]  /*cd90*/  BAR.ARV 0x5, 0x180 ;  /* 0x0146000000007b1d */ /* 0x000fec0000002000 */
.L_x_295:
[----:B------:R-:W-:Y:S02]  /*cda0*/  ULDC UR4, c[0x0][0xc3c] ;  /* 0x00030f0000047ab9 */ /* 0x000fe40000000800 */
[----:B--2---:R-:W-:-:S13]  /*cdb0*/  ISETP.GE.AND P0, PT, R19, UR4, PT ;  /* 0x0000000413007c0c */ /* 0x004fda000bf06270 */
[----:B------:R-:W-:Y:S05]  /*cdc0*/  @!P0 BRA `(.L_x_307) ;  /* 0xffffffb800b48947 */ /* 0x000fea000383ffff */
[----:B------:R-:W-:Y:S05]  /*cdd0*/  BSYNC B8 ;  /* 0x0000000000087941 */ /* 0x000fea0003800000 */
.L_x_244:
[----:B0-----:R-:W2:Y:S01]  /*cde0*/  LDL.LU R0, [R1+0x14] ;  /* 0x0000140001007983 */ /* 0x001ea20000300800 */
[----:B------:R-:W-:Y:S01]  /*cdf0*/  BSSY B0, `(.L_x_308) ;  /* 0x000000b000007945 */ /* 0x000fe20003800000 */
[----:B------:R-:W0:Y:S01]  /*ce00*/  S2R R5, SR_CgaCtaId ;  /* 0x0000000000057919 */ /* 0x000e220000008800 */
[----:B--2---:R-:W-:-:S05]  /*ce10*/  VIADD R0, R0, 0x1 ;  /* 0x0000000100007836 */ /* 0x004fca0000000000 */
[----:B------:R-:W-:-:S04]  /*ce20*/  LEA.HI R2, R0, R0, RZ, 0x1 ;  /* 0x0000000000027211 */ /* 0x000fc800078f08ff */
[----:B------:R-:W-:Y:S02]  /*ce30*/  LOP3.LUT R3, R2, 0xfffffffe, RZ, 0xc0, !PT ;  /* 0xfffffffe02037812 */ /* 0x000fe400078ec0ff */
[----:B------:R-:W-:-:S03]  /*ce40*/  MOV R2, 0x400 ;  /* 0x0000040000027802 */ /* 0x000fc60000000f00 */
[----:B------:R-:W-:Y:S01]  /*ce50*/  IMAD.IADD R0, R0, 0x1, -R3 ;  /* 0x0000000100007824 */ /* 0x000fe200078e0a03 */
[----:B0-----:R-:W-:-:S04]  /*ce60*/  LEA R4, R5, R2, 0x18 ;  /* 0x0000000205047211 */ /* 0x001fc800078ec0ff */
[----:B------:R-:W-:-:S04]  /*ce70*/  SHF.L.U32 R0, R0, 0x1f, RZ ;  /* 0x0000001f00007819 */ /* 0x000fc800000006ff */
[----:B------:R-:W0:Y:S02]  /*ce80*/  SYNCS.PHASECHK.TRANS64.TRYWAIT P0, [R4+URZ+0x2a820], R0 ;  /* 0x02a82000040075a7 */ /* 0x000e24000800017f */
[----:B0-----:R-:W-:Y:S05]  /*ce90*/  @!P0 BRA `(.L_x_309) ;  /* 0x0000003800a88947 */ /* 0x001fea0003800000 */
.L_x_427:
[----:B------:R-:W-:Y:S05]  /*cea0*/  BSYNC B0 ;  /* 0x0000000000007941 */ /* 0x000fea0003800000 */
.L_x_308:
[----:B------:R-:W-:-:S03]  /*ceb0*/  UMOV UR4, 0xffffffff ;  /* 0xffffffff00047882 */ /* 0x000fc60000000000 */
[----:B------:R-:W-:Y:S05]  /*cec0*/  BRA.DIV UR4, `(.L_x_310) ;  /* 0x0000003a04b07947 */ /* 0x000fea000b800000 */
[----:B0-----:R-:W0:Y:S02]  /*ced0*/  S2R R0, SR_TID.X ;  /* 0x0000000000007919 */ /* 0x001e240000002100 */
[----:B0-----:R-:W-:-:S04]  /*cee0*/  SHF.R.U32.HI R0, RZ, 0x5, R0 ;  /* 0x00000005ff007819 */ /* 0x001fc80000011600 */
[----:B------:R-:W-:-:S05]  /*cef0*/  LOP3.LUT R0, R0, 0x3, RZ, 0xc0, !PT ;  /* 0x0000000300007812 */ /* 0x000fca00078ec0ff */
[----:B------:R0:W2:Y:S02]  /*cf00*/  SHFL.IDX PT, R14, R0, RZ, 0x1f ;  /* 0x00001fff000e7589 */ /* 0x0000a400000e0000 */
.L_x_430:
[----:B--2---:R-:W-:Y:S01]  /*cf10*/  ISETP.NE.AND P0, PT, R14, RZ, PT ;  /* 0x000000ff0e00720c */ /* 0x004fe20003f05270 */
[----:B------:R-:W-:-:S12]  /*cf20*/  BSSY B0, `(.L_x_311) ;  /* 0x0000024000007945 */ /* 0x000fd80003800000 */
[----:B------:R-:W-:Y:S05]  /*cf30*/  @P0 BRA `(.L_x_312) ;  /* 0x0000000000880947 */ /* 0x000fea0003800000 */
[----:B------:R-:W-:-:S03]  /*cf40*/  UMOV UR4, 0xffffffff ;  /* 0xffffffff00047882 */ /* 0x000fc60000000000 */
[----:B------:R-:W-:Y:S05]  /*cf50*/  BRA.DIV UR4, `(.L_x_313) ;  /* 0x0000003a04c07947 */ /* 0x000fea000b800000 */
[----:B------:R-:W-:-:S13]  /*cf60*/  ELECT P6, URZ, PT ;  /* 0x00000000003f782f */ /* 0x000fda00038c0000 */
.L_x_433:
[----:B------:R-:W-:Y:S05]  /*cf70*/  @!P6 BRA `(.L_x_312) ;  /* 0x000000000078e947 */ /* 0x000fea0003800000 */
[----:B0-----:R-:W2:Y:S02]  /*cf80*/  LDL.LU R0, [R1+0x4] ;  /* 0x0000040001007983 */ /* 0x001ea40000300800 */
[----:B--2---:R-:W-:-:S04]  /*cf90*/  LOP3.LUT R0, R0, 0x2, RZ, 0xfc, !PT ;  /* 0x0000000200007812 */ /* 0x004fc800078efcff */
[----:B------:R-:W-:-:S13]  /*cfa0*/  ISETP.NE.AND P0, PT, R0, 0x3, PT ;  /* 0x000000030000780c */ /* 0x000fda0003f05270 */
[----:B------:R-:W-:Y:S05]  /*cfb0*/  @!P0 BRA `(.L_x_314) ;  /* 0x0000000000048947 */ /* 0x000fea0003800000 */
[----:B------:R-:W-:Y:S01]  /*cfc0*/  BPT.TRAP 0x1 ;  /* 0x000000040000795c */ /* 0x000fe20000300000 */
.L_x_314:
[C---:B------:R-:W-:Y:S01]  /*cfd0*/  IMAD R5, R27.reuse, 0x8, R4 ;  /* 0x000000081b057824 */ /* 0x040fe200078e0204 */
[----:B------:R-:W-:Y:S02]  /*cfe0*/  SHF.L.U32 R0, R28, 0x1f, RZ ;  /* 0x0000001f1c007819 */ /* 0x000fe400000006ff */
[----:B------:R-:W-:Y:S02]  /*cff0*/  IADD3 R27, R27, 0x1, RZ ;  /* 0x000000011b1b7810 */ /* 0x000fe40007ffe0ff */
[----:B------:R-:W0:Y:S02]  /*d000*/  SYNCS.PHASECHK.TRANS64.TRYWAIT P1, [R5+URZ+0x2a840], R0 ;  /* 0x02a84000050075a7 */ /* 0x000e24000802017f */
[----:B------:R-:W-:-:S04]  /*d010*/  ISETP.NE.AND P2, PT, R27, 0x2, PT ;  /* 0x000000021b00780c */ /* 0x000fc80003f45270 */
[----:B------:R-:W-:Y:S01]  /*d020*/  SEL R3, RZ, 0x1, P2 ;  /* 0x00000001ff037807 */ /* 0x000fe20001000000 */
[----:B0-----:R-:W-:Y:S08]  /*d030*/  @!P1 BRA `(.L_x_315) ;  /* 0x0000003800a89947 */ /* 0x001ff00003800000 */
.L_x_434:
[----:B------:R-:W-:Y:S02]  /*d040*/  SEL R27, R27, RZ, P2 ;  /* 0x000000ff1b1b7207 */ /* 0x000fe40001000000 */
[----:B------:R-:W-:Y:S01]  /*d050*/  LOP3.LUT R2, R28, R3, RZ, 0x3c, !PT ;  /* 0x000000031c027212 */ /* 0x000fe200078e3cff */
[----:B------:R-:W-:Y:S06]  /*d060*/  @!P0 BRA `(.L_x_316) ;  /* 0x0000000000048947 */ /* 0x000fec0003800000 */
[----:B------:R-:W-:Y:S01]  /*d070*/  BPT.TRAP 0x1 ;  /* 0x000000040000795c */ /* 0x000fe20000300000 */
.L_x_316:
[----:B------:R-:W-:Y:S01]  /*d080*/  IMAD R27, R27, 0x8, R4 ;  /* 0x000000081b1b7824 */ /* 0x000fe200078e0204 */
[----:B------:R-:W-:-:S04]  /*d090*/  SHF.L.U32 R2, R2, 0x1f, RZ ;  /* 0x0000001f02027819 */ /* 0x000fc800000006ff */
[----:B------:R-:W2:Y:S02]  /*d0a0*/  SYNCS.PHASECHK.TRANS64.TRYWAIT P1, [R27+URZ+0x2a840], R2 ;  /* 0x02a840021b0075a7 */ /* 0x000ea4000802017f */
[----:B--2---:R-:W-:Y:S05]  /*d0b0*/  @!P1 BRA `(.L_x_317) ;  /* 0x00000038009c9947 */ /* 0x004fea0003800000 */
.L_x_435:
[----:B------:R-:W-:Y:S05]  /*d0c0*/  @!P0 BRA `(.L_x_318) ;  /* 0x0000000000048947 */ /* 0x000fea0003800000 */
[----:B------:R-:W-:Y:S01]  /*d0d0*/  BPT.TRAP 0x1 ;  /* 0x000000040000795c */ /* 0x000fe20000300000 */
.L_x_318:
[----:B------:R-:W4:Y:S02]  /*d0e0*/  SYNCS.PHASECHK.TRANS64.TRYWAIT P1, [R5+URZ+0x2a860], R0 ;  /* 0x02a86000050075a7 */ /* 0x000f24000802017f */
[----:B----4-:R-:W-:Y:S05]  /*d0f0*/  @!P1 BRA `(.L_x_319) ;  /* 0x0000003800a09947 */ /* 0x010fea0003800000 */
.L_x_436:
[----:B------:R-:W-:Y:S05]  /*d100*/  @!P0 BRA `(.L_x_320) ;  /* 0x0000000000048947 */ /* 0x000fea0003800000 */
[----:B------:R-:W-:Y:S01]  /*d110*/  BPT.TRAP 0x1 ;  /* 0x000000040000795c */ /* 0x000fe20000300000 */
.L_x_320:
[----:B------:R0:W0:Y:S02]  /*d120*/  SYNCS.PHASECHK.TRANS64.TRYWAIT P0, [R27+URZ+0x2a860], R2 ;  /* 0x02a860021b0075a7 */ /* 0x000024000800017f */
[----:B0-----:R-:W-:Y:S05]  /*d130*/  @!P0 NANOSLEEP.SYNCS 0x989680 ;  /* 0x009896800000895d */ /* 0x001fea0003900000 */
[----:B------:R-:W0:Y:S02]  /*d140*/  @!P0 SYNCS.PHASECHK.TRANS64 P0, [R27+URZ+0x2a860], R2 ;  /* 0x02a860021b0085a7 */ /* 0x000e24000800007f */
[----:B0-----:R-:W-:Y:S05]  /*d150*/  @!P0 BRA `(.L_x_320) ;  /* 0xfffffffc00f08947 */ /* 0x001fea000383ffff */
.L_x_312:
[----:B------:R-:W-:Y:S05]  /*d160*/  BSYNC B0 ;  /* 0x0000000000007941 */ /* 0x000fea0003800000 */
.L_x_311:
[----:B------:R-:W-:Y:S05]  /*d170*/  EXIT ;  /* 0x000000000000794d */ /* 0x000fea0003800000 */
.L_x_192:
[----:B0-----:R-:W-:-:S04]  /*d180*/  IMAD.U32 R3, RZ, RZ, UR38 ;  /* 0x00000026ff037e24 */ /* 0x001fc8000f8e00ff */
[----:B------:R0:W1:Y:S03]  /*d190*/  SYNCS.PHASECHK.TRANS64.TRYWAIT P1, [R3+URZ+0x2a800], R0 ;  /* 0x02a80000030075a7 */ /* 0x000066000802017f */
[----:B-1----:R-:W-:Y:S05]  /*d1a0*/  @!P1 NANOSLEEP.SYNCS 0x989680 ;  /* 0x009896800000995d */ /* 0x002fea0003900000 */
[----:B------:R-:W1:Y:S02]  /*d1b0*/  @!P1 SYNCS.PHASECHK.TRANS64 P1, [R3+URZ+0x2a800], R0 ;  /* 0x02a80000030095a7 */ /* 0x000e64000802007f */
[----:B-1----:R-:W-:Y:S05]  /*d1c0*/  @!P1 BRA `(.L_x_192) ;  /* 0xfffffffc00ec9947 */ /* 0x002fea000383ffff */
[----:B------:R-:W-:Y:S05]  /*d1d0*/  BRA `(.L_x_321) ;  /* 0xffffff4000ac7947 */ /* 0x000fea000383ffff */
.L_x_196:
[----:B-1----:R1:W2:Y:S02]  /*d1e0*/  SYNCS.PHASECHK.TRANS64.TRYWAIT P1, [R4+URZ+0x2a830], R3 ;  /* 0x02a83003040075a7 */ /* 0x0022a4000802017f */
[----:B--2---:R-:W-:Y:S05]  /*d1f0*/  @!P1 NANOSLEEP.SYNCS 0x989680 ;  /* 0x009896800000995d */ /* 0x004fea0003900000 */
[----:B------:R-:W2:Y:S02]  /*d200*/  @!P1 SYNCS.PHASECHK.TRANS64 P1, [R4+URZ+0x2a830], R3 ;  /* 0x02a83003040095a7 */ /* 0x000ea4000802007f */
[----:B--2---:R-:W-:Y:S05]  /*d210*/  @!P1 BRA `(.L_x_196) ;  /* 0xfffffffc00f09947 */ /* 0x004fea000383ffff */
[----:B------:R-:W-:Y:S05]  /*d220*/  BRA `(.L_x_195) ;  /* 0xffffff4000cc7947 */ /* 0x000fea000383ffff */
.L_x_202:
[----:B-1----:R-:W-:-:S04]  /*d230*/  IMAD.U32 R3, RZ, RZ, UR59 ;  /* 0x0000003bff037e24 */ /* 0x002fc8000f8e00ff */
[----:B------:R1:W2:Y:S03]  /*d240*/  SYNCS.PHASECHK.TRANS64.TRYWAIT P1, [R3+URZ+0x2a830], R0 ;  /* 0x02a83000030075a7 */ /* 0x0002a6000802017f */
[----:B--2---:R-:W-:Y:S05]  /*d250*/  @!P1 NANOSLEEP.SYNCS 0x989680 ;  /* 0x009896800000995d */ /* 0x004fea0003900000 */
[----:B------:R-:W2:Y:S02]  /*d260*/  @!P1 SYNCS.PHASECHK.TRANS64 P1, [R3+URZ+0x2a830], R0 ;  /* 0x02a83000030095a7 */ /* 0x000ea4000802007f */
[----:B--2---:R-:W-:Y:S05]  /*d270*/  @!P1 BRA `(.L_x_202) ;  /* 0xfffffffc00ec9947 */ /* 0x004fea000383ffff */
[----:B------:R-:W-:Y:S05]  /*d280*/  BRA `(.L_x_201) ;  /* 0xffffff6000e47947 */ /* 0x000fea000383ffff */
.L_x_206:
[----:B-1----:R-:W-:-:S04]  /*d290*/  IMAD.U32 R3, RZ, RZ, UR6 ;  /* 0x00000006ff037e24 */ /* 0x002fc8000f8e00ff */
[----:B------:R1:W2:Y:S03]  /*d2a0*/  SYNCS.PHASECHK.TRANS64.TRYWAIT P1, [R3+URZ+0x2a850], R0 ;  /* 0x02a85000030075a7 */ /* 0x0002a6000802017f */
[----:B--2---:R-:W-:Y:S05]  /*d2b0*/  @!P1 NANOSLEEP.SYNCS 0x989680 ;  /* 0x009896800000995d */ /* 0x004fea0003900000 */
[----:B------:R-:W2:Y:S02]  /*d2c0*/  @!P1 SYNCS.PHASECHK.TRANS64 P1, [R3+URZ+0x2a850], R0 ;  /* 0x02a85000030095a7 */ /* 0x000ea4000802007f */
[----:B--2---:R-:W-:Y:S05]  /*d2d0*/  @!P1 BRA `(.L_x_206) ;  /* 0xfffffffc00ec9947 */ /* 0x004fea000383ffff */
[----:B------:R-:W-:Y:S05]  /*d2e0*/  BRA `(.L_x_205) ;  /* 0xffffff6800e87947 */ /* 0x000fea000383ffff */
.L_x_213:
[----:B-1----:R-:W-:-:S04]  /*d2f0*/  IMAD.U32 R8, RZ, RZ, UR5 ;  /* 0x00000005ff087e24 */ /* 0x002fc8000f8e00ff */
[----:B------:R1:W2:Y:S03]  /*d300*/  SYNCS.PHASECHK.TRANS64.TRYWAIT P1, [R8+URZ+0x2a850], R7 ;  /* 0x02a85007080075a7 */ /* 0x0002a6000802017f */
[----:B--2---:R-:W-:Y:S05]  /*d310*/  @!P1 NANOSLEEP.SYNCS 0x989680 ;  /* 0x009896800000995d */ /* 0x004fea0003900000 */
[----:B------:R-:W2:Y:S02]  /*d320*/  @!P1 SYNCS.PHASECHK.TRANS64 P1, [R8+URZ+0x2a850], R7 ;  /* 0x02a85007080095a7 */ /* 0x000ea4000802007f */
[----:B--2---:R-:W-:Y:S05]  /*d330*/  @!P1 BRA `(.L_x_213) ;  /* 0xfffffffc00ec9947 */ /* 0x004fea000383ffff */
[----:B------:R-:W-:Y:S05]  /*d340*/  BRA `(.L_x_212) ;  /* 0xffffff80007c7947 */ /* 0x000fea000383ffff */
.L_x_256:
[----:B------:R-:W0:Y:S01]  /*d350*/  S2R R20, SR_TID.X ;  /* 0x0000000000147919 */ /* 0x000e220000002100 */
[----:B------:R-:W-:Y:S01]  /*d360*/  BSSY B0, `(.L_x_322) ;  /* 0x000000a000007945 */ /* 0x000fe20003800000 */
[----:B------:R-:W-:Y:S02]  /*d370*/  IMAD.MOV.U32 R12, RZ, RZ, RZ ;  /* 0x000000ffff0c7224 */ /* 0x000fe400078e00ff */
[----:B------:R-:W-:Y:S02]  /*d380*/  IMAD.MOV.U32 R11, RZ, RZ, 0x1f ;  /* 0x0000001fff0b7424 */ /* 0x000fe400078e00ff */
[----:B------:R-:W-:Y:S01]  /*d390*/  IMAD.MOV.U32 R15, RZ, RZ, -0x1 ;  /* 0xffffffffff0f7424 */ /* 0x000fe200078e00ff */
[----:B0-----:R-:W-:-:S04]  /*d3a0*/  SHF.R.U32.HI R9, RZ, 0x5, R20 ;  /* 0x00000005ff097819 */ /* 0x001fc80000011614 */
[----:B------:R-:W-:-:S04]  /*d3b0*/  LOP3.LUT R9, R9, 0x3, RZ, 0xc0, !PT ;  /* 0x0000000309097812 */ /* 0x000fc800078ec0ff */
[----:B------:R-:W-:-:S07]  /*d3c0*/  MOV R13, R9 ;  /* 0x00000009000d7202 */ /* 0x000fce0000000f00 */
[----:B-----5:R-:W-:Y:S05]  /*d3d0*/  WARPSYNC.COLLECTIVE R15, `(.L_x_323) ;  /* 0x000000000f087348 */ /* 0x020fea0003c00000 */
[----:B------:R0:W1:Y:S02]  /*d3e0*/  SHFL.IDX P6, R14, R13, R12, R11 ;  /* 0x0000000c0d0e7389 */ /* 0x00006400000c000b */
[----:B01---5:R-:W-:Y:S01]  /*d3f0*/  ENDCOLLECTIVE ;  /* 0x000000000000791b */ /* 0x023fe20003800000 */
.L_x_323:
[----:B------:R-:W-:Y:S05]  /*d400*/  BSYNC B0 ;  /* 0x0000000000007941 */ /* 0x000fea0003800000 */
.L_x_322:
[----:B------:R-:W-:Y:S05]  /*d410*/  BRA `(.L_x_324) ;  /* 0xffffffc000807947 */ /* 0x000fea000383ffff */
.L_x_259:
[----:B0-----:R0:W1:Y:S02]  /*d420*/  SYNCS.PHASECHK.TRANS64.TRYWAIT P0, [R7+URZ+0x2a840], R2 ;  /* 0x02a84002070075a7 */ /* 0x001064000800017f */
[----:B-1----:R-:W-:Y:S05]  /*d430*/  @!P0 NANOSLEEP.SYNCS 0x989680 ;  /* 0x009896800000895d */ /* 0x002fea0003900000 */
[----:B------:R-:W1:Y:S02]  /*d440*/  @!P0 SYNCS.PHASECHK.TRANS64 P0, [R7+URZ+0x2a840], R2 ;  /* 0x02a84002070085a7 */ /* 0x000e64000800007f */
[----:B-1----:R-:W-:Y:S05]  /*d450*/  @!P0 BRA `(.L_x_259) ;  /* 0xfffffffc00f08947 */ /* 0x002fea000383ffff */
[----:B------:R-:W-:Y:S05]  /*d460*/  BRA `(.L_x_325) ;  /* 0xffffffc000ec7947 */ /* 0x000fea000383ffff */
.L_x_260:
        /* <DEDUP_REMOVED lines=8> */
.L_x_327:
[----:B------:R-:W-:Y:S05]  /*d4f0*/  BSYNC B0 ;  /* 0x0000000000007941 */ /* 0x000fea0003800000 */
.L_x_326:
[----:B------:R-:W-:Y:S01]  /*d500*/  IMAD.MOV.U32 R13, RZ, RZ, R4 ;  /* 0x000000ffff0d7224 */ /* 0x000fe200078e0004 */
[----:B------:R-:W-:Y:S01]  /*d510*/  MOV R15, 0xffffffff ;  /* 0xffffffff000f7802 */ /* 0x000fe20000000f00 */
[----:B------:R-:W-:Y:S02]  /*d520*/  IMAD.MOV.U32 R12, RZ, RZ, RZ ;  /* 0x000000ffff0c7224 */ /* 0x000fe400078e00ff */
[----:B------:R-:W-:Y:S02]  /*d530*/  IMAD.MOV.U32 R11, RZ, RZ, 0x181f ;  /* 0x0000181fff0b7424 */ /* 0x000fe400078e00ff */
[----:B------:R-:W-:Y:S02]  /*d540*/  IMAD.MOV.U32 R2, RZ, RZ, R14 ;  /* 0x000000ffff027224 */ /* 0x000fe400078e000e */
[----:B------:R-:W-:-:S07]  /*d550*/  @P0 IMAD R8, R5, 0x2, R22 ;  /* 0x0000000205080824 */ /* 0x000fce00078e0216 */
[----:B------:R-:W-:Y:S05]  /*d560*/  WARPSYNC.COLLECTIVE R15, `(.L_x_328) ;  /* 0x000000000f087348 */ /* 0x000fea0003c00000 */
[----:B------:R0:W1:Y:S02]  /*d570*/  SHFL.IDX P6, R14, R13, R12, R11 ;  /* 0x0000000c0d0e7389 */ /* 0x00006400000c000b */
[----:B01----:R-:W-:Y:S01]  /*d580*/  ENDCOLLECTIVE ;  /* 0x000000000000791b */ /* 0x003fe20003800000 */
.L_x_328:
[----:B------:R-:W-:Y:S02]  /*d590*/  IMAD.MOV.U32 R13, RZ, RZ, R0 ;  /* 0x000000ffff0d7224 */ /* 0x000fe400078e0000 */
[----:B------:R-:W-:Y:S02]  /*d5a0*/  IMAD.MOV.U32 R12, RZ, RZ, 0x1 ;  /* 0x00000001ff0c7424 */ /* 0x000fe400078e00ff */
[----:B------:R-:W-:-:S07]  /*d5b0*/  IMAD.MOV.U32 R3, RZ, RZ, R14 ;  /* 0x000000ffff037224 */ /* 0x000fce00078e000e */
[----:B------:R-:W-:Y:S05]  /*d5c0*/  WARPSYNC.COLLECTIVE R15, `(.L_x_329) ;  /* 0x000000000f087348 */ /* 0x000fea0003c00000 */
[----:B------:R0:W1:Y:S02]  /*d5d0*/  SHFL.IDX P6, R14, R13, R12, R11 ;  /* 0x0000000c0d0e7389 */ /* 0x00006400000c000b */
[----:B01----:R-:W-:Y:S01]  /*d5e0*/  ENDCOLLECTIVE ;  /* 0x000000000000791b */ /* 0x003fe20003800000 */
.L_x_329:
[----:B------:R-:W-:-:S05]  /*d5f0*/  @P0 LEA R3, P1, R9, R3, 0x1 ;  /* 0x0000000309030211 */ /* 0x000fca00078208ff */
[----:B------:R-:W-:Y:S01]  /*d600*/  @P0 IMAD.X R2, RZ, RZ, R2, P1 ;  /* 0x000000ffff020224 */ /* 0x000fe200008e0602 */
[----:B------:R-:W-:-:S04]  /*d610*/  ISETP.GE.AND P1, PT, R6, 0x11, PT ;  /* 0x000000110600780c */ /* 0x000fc80003f26270 */
[----:B------:R-:W-:Y:S01]  /*d620*/  @P0 LOP3.LUT R3, R3, R2, RZ, 0x3c, !PT ;  /* 0x0000000203030212 */ /* 0x000fe200078e3cff */
[----:B------:R-:W-:-:S03]  /*d630*/  IMAD.MOV.U32 R13, RZ, RZ, R4 ;  /* 0x000000ffff0d7224 */ /* 0x000fc600078e0004 */
[----:B------:R-:W-:-:S04]  /*d640*/  @P0 LOP3.LUT R2, R3, R2, RZ, 0x3c, !PT ;  /* 0x0000000203020212 */ /* 0x000fc800078e3cff */
[----:B------:R-:W-:-:S05]  /*d650*/  @P0 LOP3.LUT R3, R3, R2, RZ, 0x3c, !PT ;  /* 0x0000000203030212 */ /* 0x000fca00078e3cff */
[----:B------:R-:W-:Y:S01]  /*d660*/  @!PT LDS RZ, [RZ] ;  /* 0x00000000fffff984 */ /* 0x000fe20000000800 */
[----:B------:R-:W-:Y:S01]  /*d670*/  @!PT LDS RZ, [RZ] ;  /* 0x00000000fffff984 */ /* 0x000fe20000000800 */
[----:B------:R-:W-:Y:S01]  /*d680*/  @!PT LDS RZ, [RZ] ;  /* 0x00000000fffff984 */ /* 0x000fe20000000800 */
[----:B------:R-:W-:Y:S04]  /*d690*/  @P0 LDGSTS.E.BYPASS.LTC128B.128 [R8+0x18400], desc[UR56][R2.64], !P4 ;  /* 0x1840000002080fae */ /* 0x000fe8000e101d78 */
[----:B------:R-:W-:Y:S04]  /*d6a0*/  @P0 LDGSTS.E.BYPASS.LTC128B.128 [R8+0x1b400], desc[UR56][R2.64+0x80], !P3 ;  /* 0x1b40008002080fae */ /* 0x000fe8000d901d78 */
[----:B------:R0:W-:Y:S02]  /*d6b0*/  @P0 LDGSTS.E.BYPASS.LTC128B.128 [R8+0x1e400], desc[UR56][R2.64+0x100], !P2 ;  /* 0x1e40010002080fae */ /* 0x0001e4000d101d78 */
[----:B0-----:R-:W-:Y:S01]  /*d6c0*/  MOV R2, R14 ;  /* 0x0000000e00027202 */ /* 0x001fe20000000f00 */
[----:B------:R-:W-:-:S07]  /*d6d0*/  @P1 IMAD R8, R5, 0x2, R22 ;  /* 0x0000000205081824 */ /* 0x000fce00078e0216 */
[----:B------:R-:W-:Y:S05]  /*d6e0*/  WARPSYNC.COLLECTIVE R15, `(.L_x_330) ;  /* 0x000000000f087348 */ /* 0x000fea0003c00000 */
[----:B------:R0:W1:Y:S02]  /*d6f0*/  SHFL.IDX P6, R14, R13, R12, R11 ;  /* 0x0000000c0d0e7389 */ /* 0x00006400000c000b */
[----:B01----:R-:W-:Y:S01]  /*d700*/  ENDCOLLECTIVE ;  /* 0x000000000000791b */ /* 0x003fe20003800000 */
.L_x_330:
[----:B------:R-:W-:Y:S01]  /*d710*/  MOV R13, R0 ;  /* 0x00000000000d7202 */ /* 0x000fe20000000f00 */
[----:B------:R-:W-:Y:S02]  /*d720*/  IMAD.MOV.U32 R12, RZ, RZ, 0x2 ;  /* 0x00000002ff0c7424 */ /* 0x000fe400078e00ff */
[----:B------:R-:W-:-:S07]  /*d730*/  IMAD.MOV.U32 R3, RZ, RZ, R14 ;  /* 0x000000ffff037224 */ /* 0x000fce00078e000e */
[----:B------:R-:W-:Y:S05]  /*d740*/  WARPSYNC.COLLECTIVE R15, `(.L_x_331) ;  /* 0x000000000f087348 */ /* 0x000fea0003c00000 */
[----:B------:R0:W1:Y:S02]  /*d750*/  SHFL.IDX P6, R14, R13, R12, R11 ;  /* 0x0000000c0d0e7389 */ /* 0x00006400000c000b */
[----:B01----:R-:W-:Y:S01]  /*d760*/  ENDCOLLECTIVE ;  /* 0x000000000000791b */ /* 0x003fe20003800000 */
.L_x_331:
[----:B------:R-:W-:-:S05]  /*d770*/  @P1 LEA R3, P0, R9, R3, 0x1 ;  /* 0x0000000309031211 */ /* 0x000fca00078008ff */
[----:B------:R-:W-:-:S05]  /*d780*/  @P1 IMAD.X R2, RZ, RZ, R2, P0 ;  /* 0x000000ffff021224 */ /* 0x000fca00000e0602 */
        /* <DEDUP_REMOVED lines=9> */
[----:B------:R0:W-:Y:S01]  /*d820*/  @P1 LDGSTS.E.BYPASS.LTC128B.128 [R8+0x1ec00], desc[UR56][R2.64+0x100], !P2 ;  /* 0x1ec0010002081fae */ /* 0x0001e2000d101d78 */
[----:B------:R-:W-:Y:S01]  /*d830*/  ISETP.GE.AND P1, PT, R6, 0x21, PT ;  /* 0x000000210600780c */ /* 0x000fe20003f26270 */
[----:B0-----:R-:W-:-:S12]  /*d840*/  IMAD.MOV.U32 R2, RZ, RZ, R14 ;  /* 0x000000ffff027224 */ /* 0x001fd800078e000e */
[----:B------:R-:W-:Y:S05]  /*d850*/  WARPSYNC.COLLECTIVE R15, `(.L_x_332) ;  /* 0x000000000f087348 */ /* 0x000fea0003c00000 */
[----:B------:R0:W1:Y:S02]  /*d860*/  SHFL.IDX P6, R14, R13, R12, R11 ;  /* 0x0000000c0d0e7389 */ /* 0x00006400000c000b */
[----:B01----:R-:W-:Y:S01]  /*d870*/  ENDCOLLECTIVE ;  /* 0x000000000000791b */ /* 0x003fe20003800000 */
.L_x_332:
[----:B------:R-:W-:Y:S02]  /*d880*/  @P1 IMAD R8, R5, 0x2, R22 ;  /* 0x0000000205081824 */ /* 0x000fe400078e0216 */
[----:B------:R-:W-:Y:S02]  /*d890*/  IMAD.MOV.U32 R13, RZ, RZ, R0 ;  /* 0x000000ffff0d7224 */ /* 0x000fe400078e0000 */
[----:B------:R-:W-:Y:S02]  /*d8a0*/  IMAD.MOV.U32 R12, RZ, RZ, 0x3 ;  /* 0x00000003ff0c7424 */ /* 0x000fe400078e00ff */
[----:B------:R-:W-:-:S07]  /*d8b0*/  IMAD.MOV.U32 R3, RZ, RZ, R14 ;  /* 0x000000ffff037224 */ /* 0x000fce00078e000e */
[----:B------:R-:W-:Y:S05]  /*d8c0*/  WARPSYNC.COLLECTIVE R15, `(.L_x_333) ;  /* 0x000000000f087348 */ /* 0x000fea0003c00000 */
[----:B------:R0:W1:Y:S02]  /*d8d0*/  SHFL.IDX P6, R14, R13, R12, R11 ;  /* 0x0000000c0d0e7389 */ /* 0x00006400000c000b */
[----:B01----:R-:W-:Y:S01]  /*d8e0*/  ENDCOLLECTIVE ;  /* 0x000000000000791b */ /* 0x003fe20003800000 */
.L_x_333:
[----:B------:R-:W-:-:S04]  /*d8f0*/  @P1 LEA R3, P0, R9, R3, 0x1 ;  /* 0x0000000309031211 */ /* 0x000fc800078008ff */
[----:B------:R-:W-:-:S04]  /*d900*/  @P1 IADD3.X R2, RZ, R2, RZ, P0, !PT ;  /* 0x00000002ff021210 */ /* 0x000fc800007fe4ff */
[----:B------:R-:W-:Y:S02]  /*d910*/  @P1 LOP3.LUT R3, R3, R2, RZ, 0x3c, !PT ;  /* 0x0000000203031212 */ /* 0x000fe400078e3cff */
[----:B------:R-:W-:Y:S02]  /*d920*/  MOV R13, R4 ;  /* 0x00000004000d7202 */ /* 0x000fe40000000f00 */
        /* <DEDUP_REMOVED lines=13> */
.L_x_334:
[----:B------:R-:W-:Y:S02]  /*da00*/  @P1 IMAD R8, R5, 0x2, R22 ;  /* 0x0000000205081824 */ /* 0x000fe400078e0216 */
[----:B------:R-:W-:Y:S01]  /*da10*/  IMAD.MOV.U32 R13, RZ, RZ, R0 ;  /* 0x000000ffff0d7224 */ /* 0x000fe200078e0000 */
[----:B------:R-:W-:Y:S01]  /*da20*/  MOV R12, 0x4 ;  /* 0x00000004000c7802 */ /* 0x000fe20000000f00 */
[----:B------:R-:W-:-:S07]  /*da30*/  IMAD.MOV.U32 R3, RZ, RZ, R14 ;  /* 0x000000ffff037224 */ /* 0x000fce00078e000e */
[----:B------:R-:W-:Y:S05]  /*da40*/  WARPSYNC.COLLECTIVE R15, `(.L_x_335) ;  /* 0x000000000f087348 */ /* 0x000fea0003c00000 */
[----:B------:R0:W1:Y:S02]  /*da50*/  SHFL.IDX P6, R14, R13, R12, R11 ;  /* 0x0000000c0d0e7389 */ /* 0x00006400000c000b */
[----:B01----:R-:W-:Y:S01]  /*da60*/  ENDCOLLECTIVE ;  /* 0x000000000000791b */ /* 0x003fe20003800000 */
.L_x_335:
        /* <DEDUP_REMOVED lines=17> */
.L_x_336:
[----:B------:R-:W-:Y:S01]  /*db80*/  @P1 LEA R8, R5, R22, 0x1 ;  /* 0x0000001605081211 */ /* 0x000fe200078e08ff */
[----:B------:R-:W-:Y:S02]  /*db90*/  IMAD.MOV.U32 R13, RZ, RZ, R0 ;  /* 0x000000ffff0d7224 */ /* 0x000fe400078e0000 */
[----:B------:R-:W-:Y:S02]  /*dba0*/  IMAD.MOV.U32 R12, RZ, RZ, 0x5 ;  /* 0x00000005ff0c7424 */ /* 0x000fe400078e00ff */
[----:B------:R-:W-:-:S07]  /*dbb0*/  IMAD.MOV.U32 R3, RZ, RZ, R14 ;  /* 0x000000ffff037224 */ /* 0x000fce00078e000e */
[----:B------:R-:W-:Y:S05]  /*dbc0*/  WARPSYNC.COLLECTIVE R15, `(.L_x_337) ;  /* 0x000000000f087348 */ /* 0x000fea0003c00000 */
[----:B------:R0:W1:Y:S02]  /*dbd0*/  SHFL.IDX P6, R14, R13, R12, R11 ;  /* 0x0000000c0d0e7389 */ /* 0x00006400000c000b */
[----:B01----:R-:W-:Y:S01]  /*dbe0*/  ENDCOLLECTIVE ;  /* 0x000000000000791b */ /* 0x003fe20003800000 */
.L_x_337:
[----:B------:R-:W-:-:S05]  /*dbf0*/  @P1 LEA R3, P0, R9, R3, 0x1 ;  /* 0x0000000309031211 */ /* 0x000fca00078008ff */
[----:B------:R-:W-:-:S05]  /*dc00*/  @P1 IMAD.X R2, RZ, RZ, R2, P0 ;  /* 0x000000ffff021224 */ /* 0x000fca00000e0602 */
[----:B------:R-:W-:Y:S01]  /*dc10*/  @P1 LOP3.LUT R3, R3, R2, RZ, 0x3c, !PT ;  /* 0x0000000203031212 */ /* 0x000fe200078e3cff */
[----:B------:R-:W-:-:S03]  /*dc20*/  IMAD.MOV.U32 R13, RZ, RZ, R4 ;  /* 0x000000ffff0d7224 */ /* 0x000fc600078e0004 */
[----:B------:R-:W-:-:S04]  /*dc30*/  @P1 LOP3.LUT R2, R3, R2, RZ, 0x3c, !PT ;  /* 0x0000000203021212 */ /* 0x000fc800078e3cff */
[----:B------:R-:W-:Y:S01]  /*dc40*/  @P1 LOP3.LUT R3, R3, R2, RZ, 0x3c, !PT ;  /* 0x0000000203031212 */ /* 0x000fe200078e3cff */
[----:B------:R-:W-:-:S07]  /*dc50*/  IMAD.MOV.U32 R0, RZ, RZ, R14 ;  /* 0x000000ffff007224 */ /* 0x000fce00078e000e */
[----:B------:R-:W-:Y:S05]  /*dc60*/  WARPSYNC.COLLECTIVE R15, `(.L_x_338) ;  /* 0x000000000f087348 */ /* 0x000fea0003c00000 */
[----:B------:R0:W1:Y:S02]  /*dc70*/  SHFL.IDX P6, R14, R13, R12, R11 ;  /* 0x0000000c0d0e7389 */ /* 0x00006400000c000b */
[----:B01----:R-:W-:Y:S01]  /*dc80*/  ENDCOLLECTIVE ;  /* 0x000000000000791b */ /* 0x003fe20003800000 */
.L_x_338:
[----:B------:R-:W-:Y:S01]  /*dc90*/  @!PT LDS RZ, [RZ] ;  /* 0x00000000fffff984 */ /* 0x000fe20000000800 */
[----:B------:R-:W-:Y:S01]  /*dca0*/  @!PT LDS RZ, [RZ] ;  /* 0x00000000fffff984 */ /* 0x000fe20000000800 */
[----:B------:R-:W-:Y:S01]  /*dcb0*/  @!PT LDS RZ, [RZ] ;  /* 0x00000000fffff984 */ /* 0x000fe20000000800 */
[----:B------:R-:W-:Y:S04]  /*dcc0*/  @P1 LDGSTS.E.BYPASS.LTC128B.128 [R8+0x1a400], desc[UR56][R2.64], !P4 ;  /* 0x1a40000002081fae */ /* 0x000fe8000e101d78 */
[----:B------:R-:W-:Y:S04]  /*dcd0*/  @P1 LDGSTS.E.BYPASS.LTC128B.128 [R8+0x1d400], desc[UR56][R2.64+0x80], !P3 ;  /* 0x1d40008002081fae */ /* 0x000fe8000d901d78 */
[----:B------:R0:W-:Y:S02]  /*dce0*/  @P1 LDGSTS.E.BYPASS.LTC128B.128 [R8+0x20400], desc[UR56][R2.64+0x100], !P2 ;  /* 0x2040010002081fae */ /* 0x0001e4000d101d78 */
[----:B0-----:R-:W-:Y:S01]  /*dcf0*/  MOV R2, R14 ;  /* 0x0000000e00027202 */ /* 0x001fe20000000f00 */
[----:B------:R-:W-:Y:S06]  /*dd00*/  BRA `(.L_x_339) ;  /* 0xffffffc000447947 */ /* 0x000fec000383ffff */
.L_x_265:
[----:B------:R-:W-:Y:S02]  /*dd10*/  IMAD.MOV.U32 R13, RZ, RZ, R5 ;  /* 0x000000ffff0d7224 */ /* 0x000fe400078e0005 */
[----:B------:R-:W-:Y:S02]  /*dd20*/  IMAD.MOV.U32 R12, RZ, RZ, RZ ;  /* 0x000000ffff0c7224 */ /* 0x000fe400078e00ff */
[----:B------:R-:W-:Y:S02]  /*dd30*/  IMAD.MOV.U32 R11, RZ, RZ, 0x181f ;  /* 0x0000181fff0b7424 */ /* 0x000fe400078e00ff */
[----:B------:R-:W-:Y:S02]  /*dd40*/  IMAD.MOV.U32 R15, RZ, RZ, -0x1 ;  /* 0xffffffffff0f7424 */ /* 0x000fe400078e00ff */
[----:B-----5:R-:W-:Y:S02]  /*dd50*/  IMAD R6, R17, R8, RZ ;  /* 0x0000000811067224 */ /* 0x020fe400078e02ff */
[----:B------:R-:W-:-:S07]  /*dd60*/  IMAD.IADD R4, R10, 0x1, R4 ;  /* 0x000000010a047824 */ /* 0x000fce00078e0204 */
[----:B------:R-:W-:Y:S05]  /*dd70*/  WARPSYNC.COLLECTIVE R15, `(.L_x_340) ;  /* 0x000000000f087348 */ /* 0x000fea0003c00000 */
[----:B------:R0:W1:Y:S02]  /*dd80*/  SHFL.IDX P6, R14, R13, R12, R11 ;  /* 0x0000000c0d0e7389 */ /* 0x00006400000c000b */
[----:B01----:R-:W-:Y:S01]  /*dd90*/  ENDCOLLECTIVE ;  /* 0x000000000000791b */ /* 0x003fe20003800000 */
.L_x_340:
[----:B------:R-:W-:Y:S01]  /*dda0*/  ISETP.GE.AND P1, PT, R4, R6, PT ;  /* 0x000000060400720c */ /* 0x000fe20003f26270 */
[----:B------:R-:W-:Y:S01]  /*ddb0*/  IMAD.MOV.U32 R13, RZ, RZ, R0 ;  /* 0x000000ffff0d7224 */ /* 0x000fe200078e0000 */
[----:B------:R-:W-:-:S11]  /*ddc0*/  MOV R2, R14 ;  /* 0x0000000e00027202 */ /* 0x000fd60000000f00 */
[----:B------:R-:W-:Y:S05]  /*ddd0*/  WARPSYNC.COLLECTIVE R15, `(.L_x_341) ;  /* 0x000000000f087348 */ /* 0x000fea0003c00000 */
[----:B------:R0:W1:Y:S02]  /*dde0*/  SHFL.IDX P6, R14, R13, R12, R11 ;  /* 0x0000000c0d0e7389 */ /* 0x00006400000c000b */
[----:B01----:R-:W-:Y:S01]  /*ddf0*/  ENDCOLLECTIVE ;  /* 0x000000000000791b */ /* 0x003fe20003800000 */
.L_x_341:
[----:B------:R-:W-:Y:S02]  /*de00*/  IMAD.MOV.U32 R13, RZ, RZ, R5 ;  /* 0x000000ffff0d7224 */ /* 0x000fe400078e0005 */
[----:B------:R-:W-:Y:S02]  /*de10*/  IMAD.MOV.U32 R12, RZ, RZ, 0x1 ;  /* 0x00000001ff0c7424 */ /* 0x000fe400078e00ff */
[----:B------:R-:W-:-:S07]  /*de20*/  IMAD.MOV.U32 R3, RZ, RZ, R14 ;  /* 0x000000ffff037224 */ /* 0x000fce00078e000e */
[----:B------:R-:W-:Y:S05]  /*de30*/  WARPSYNC.COLLECTIVE R15, `(.L_x_342) ;  /* 0x000000000f087348 */ /* 0x000fea0003c00000 */
[----:B------:R0:W1:Y:S02]  /*de40*/  SHFL.IDX P6, R14, R13, R12, R11 ;  /* 0x0000000c0d0e7389 */ /* 0x00006400000c000b */
[----:B01----:R-:W-:Y:S01]  /*de50*/  ENDCOLLECTIVE ;  /* 0x000000000000791b */ /* 0x003fe20003800000 */
.L_x_342:
[----:B------:R-:W-:-:S05]  /*de60*/  @!P1 LEA R7, P4, R9, R3, 0x1 ;  /* 0x0000000309079211 */ /* 0x000fca00078808ff */
[----:B------:R-:W-:Y:S01]  /*de70*/  @!P1 IMAD.X R3, RZ, RZ, R2, P4 ;  /* 0x000000ffff039224 */ /* 0x000fe200020e0602 */
[----:B------:R-:W-:Y:S01]  /*de80*/  @!P1 MOV R2, R7 ;  /* 0x0000000700029202 */ /* 0x000fe20000000f00 */
[----:B------:R-:W-:Y:S01]  /*de90*/  VIADD R7, R4, 0x10 ;  /* 0x0000001004077836 */ /* 0x000fe20000000000 */
[----:B------:R-:W-:-:S03]  /*dea0*/  MOV R13, R0 ;  /* 0x00000000000d7202 */ /* 0x000fc60000000f00 */
[----:B------:R-:W-:Y:S01]  /*deb0*/  @!PT LDS RZ, [RZ] ;  /* 0x00000000fffff984 */ /* 0x000fe20000000800 */
[----:B------:R-:W-:Y:S01]  /*dec0*/  @!PT LDS RZ, [RZ] ;  /* 0x00000000fffff984 */ /* 0x000fe20000000800 */
[----:B------:R-:W-:Y:S01]  /*ded0*/  @!PT LDS RZ, [RZ] ;  /* 0x00000000fffff984 */ /* 0x000fe20000000800 */
[----:B------:R-:W-:Y:S04]  /*dee0*/  @!P1 LDGSTS.E.BYPASS.LTC128B.128 [R34+0xc400], desc[UR56][R2.64], !P3 ;  /* 0x0c40000002229fae */ /* 0x000fe8000d901d78 */
[----:B------:R-:W-:Y:S04]  /*def0*/  @!P1 LDGSTS.E.BYPASS.LTC128B.128 [R34+0x10400], desc[UR56][R2.64+0x80], !P2 ;  /* 0x1040008002229fae */ /* 0x000fe8000d101d78 */
[----:B------:R0:W-:Y:S01]  /*df00*/  @!P1 LDGSTS.E.BYPASS.LTC128B.128 [R34+0x14400], desc[UR56][R2.64+0x100], !P0 ;  /* 0x1440010002229fae */ /* 0x0001e2000c101d78 */
[----:B------:R-:W-:Y:S01]  /*df10*/  ISETP.GE.AND P1, PT, R7, R6, PT ;  /* 0x000000060700720c */ /* 0x000fe20003f26270 */
[----:B0-----:R-:W-:-:S12]  /*df20*/  IMAD.MOV.U32 R2, RZ, RZ, R14 ;  /* 0x000000ffff027224 */ /* 0x001fd800078e000e */
[----:B------:R-:W-:Y:S05]  /*df30*/  WARPSYNC.COLLECTIVE R15, `(.L_x_343) ;  /* 0x000000000f087348 */ /* 0x000fea0003c00000 */
[----:B------:R0:W1:Y:S02]  /*df40*/  SHFL.IDX P6, R14, R13, R12, R11 ;  /* 0x0000000c0d0e7389 */ /* 0x00006400000c000b */
[----:B01----:R-:W-:Y:S01]  /*df50*/  ENDCOLLECTIVE ;  /* 0x000000000000791b */ /* 0x003fe20003800000 */
.L_x_343:
[----:B------:R-:W-:Y:S02]  /*df60*/  IMAD.MOV.U32 R13, RZ, RZ, R5 ;  /* 0x000000ffff0d7224 */ /* 0x000fe400078e0005 */
[----:B------:R-:W-:Y:S02]  /*df70*/  IMAD.MOV.U32 R12, RZ, RZ, 0x2 ;  /* 0x00000002ff0c7424 */ /* 0x000fe400078e00ff */
[----:B------:R-:W-:-:S07]  /*df80*/  IMAD.MOV.U32 R3, RZ, RZ, R14 ;  /* 0x000000ffff037224 */ /* 0x000fce00078e000e */
[----:B------:R-:W-:Y:S05]  /*df90*/  WARPSYNC.COLLECTIVE R15, `(.L_x_344) ;  /* 0x000000000f087348 */ /* 0x000fea0003c00000 */
[----:B------:R0:W1:Y:S02]  /*dfa0*/  SHFL.IDX P6, R14, R13, R12, R11 ;  /* 0x0000000c0d0e7389 */ /* 0x00006400000c000b */
[----:B01----:R-:W-:Y:S01]  /*dfb0*/  ENDCOLLECTIVE ;  /* 0x000000000000791b */ /* 0x003fe20003800000 */
.L_x_344:
[----:B------:R-:W-:-:S05]  /*dfc0*/  @!P1 LEA R7, P4, R9, R3, 0x1 ;  /* 0x0000000309079211 */ /* 0x000fca00078808ff */
[----:B------:R-:W-:Y:S02]  /*dfd0*/  @!P1 IMAD.X R8, RZ, RZ, R2, P4 ;  /* 0x000000ffff089224 */ /* 0x000fe400020e0602 */
[----:B------:R-:W-:Y:S01]  /*dfe0*/  @!P1 IMAD.MOV.U32 R2, RZ, RZ, R7 ;  /* 0x000000ffff029224 */ /* 0x000fe200078e0007 */
[----:B------:R-:W-:Y:S01]  /*dff0*/  IADD3 R7, R4, 0x20, RZ ;  /* 0x0000002004077810 */ /* 0x000fe20007ffe0ff */
[----:B------:R-:W-:Y:S02]  /*e000*/  @!P1 IMAD.MOV.U32 R3, RZ, RZ, R8 ;  /* 0x000000ffff039224 */ /* 0x000fe400078e0008 */
[----:B------:R-:W-:-:S03]  /*e010*/  IMAD.MOV.U32 R13, RZ, RZ, R0 ;  /* 0x000000ffff0d7224 */ /* 0x000fc600078e0000 */
        /* <DEDUP_REMOVED lines=11> */
.L_x_345:
[----:B------:R-:W-:Y:S01]  /*e0d0*/  MOV R13, R5 ;  /* 0x00000005000d7202 */ /* 0x000fe20000000f00 */
[----:B------:R-:W-:Y:S01]  /*e0e0*/  IMAD.MOV.U32 R12, RZ, RZ, 0x3 ;  /* 0x00000003ff0c7424 */ /* 0x000fe200078e00ff */
[----:B------:R-:W-:-:S07]  /*e0f0*/  MOV R3, R14 ;  /* 0x0000000e00037202 */ /* 0x000fce0000000f00 */
[----:B------:R-:W-:Y:S05]  /*e100*/  WARPSYNC.COLLECTIVE R15, `(.L_x_346) ;  /* 0x000000000f087348 */ /* 0x000fea0003c00000 */
[----:B------:R0:W1:Y:S02]  /*e110*/  SHFL.IDX P6, R14, R13, R12, R11 ;  /* 0x0000000c0d0e7389 */ /* 0x00006400000c000b */
[----:B01----:R-:W-:Y:S01]  /*e120*/  ENDCOLLECTIVE ;  /* 0x000000000000791b */ /* 0x003fe20003800000 */
.L_x_346:
[----:B------:R-:W-:-:S05]  /*e130*/  @!P1 LEA R7, P4, R9, R3, 0x1 ;  /* 0x0000000309079211 */ /* 0x000fca00078808ff */
[----:B------:R-:W-:Y:S02]  /*e140*/  @!P1 IMAD.X R8, RZ, RZ, R2, P4 ;  /* 0x000000ffff089224 */ /* 0x000fe400020e0602 */
[----:B------:R-:W-:Y:S02]  /*e150*/  @!P1 IMAD.MOV.U32 R2, RZ, RZ, R7 ;  /* 0x000000ffff029224 */ /* 0x000fe400078e0007 */
[----:B------:R-:W-:Y:S02]  /*e160*/  @!P1 IMAD.MOV.U32 R3, RZ, RZ, R8 ;  /* 0x000000ffff039224 */ /* 0x000fe400078e0008 */
[----:B------:R-:W-:Y:S02]  /*e170*/  VIADD R7, R4, 0x30 ;  /* 0x0000003004077836 */ /* 0x000fe40000000000 */
[----:B------:R-:W-:Y:S01]  /*e180*/  IMAD.MOV.U32 R13, RZ, RZ, R0 ;  /* 0x000000ffff0d7224 */ /* 0x000fe200078e0000 */
        /* <DEDUP_REMOVED lines=11> */
.L_x_347:
[----:B------:R-:W-:Y:S01]  /*e240*/  IMAD.MOV.U32 R13, RZ, RZ, R5 ;  /* 0x000000ffff0d7224 */ /* 0x000fe200078e0005 */
[----:B------:R-:W-:Y:S01]  /*e250*/  MOV R12, 0x4 ;  /* 0x00000004000c7802 */ /* 0x000fe20000000f00 */
[----:B------:R-:W-:-:S07]  /*e260*/  IMAD.MOV.U32 R3, RZ, RZ, R14 ;  /* 0x000000ffff037224 */ /* 0x000fce00078e000e */
[----:B------:R-:W-:Y:S05]  /*e270*/  WARPSYNC.COLLECTIVE R15, `(.L_x_348) ;  /* 0x000000000f087348 */ /* 0x000fea0003c00000 */
[----:B------:R0:W1:Y:S02]  /*e280*/  SHFL.IDX P6, R14, R13, R12, R11 ;  /* 0x0000000c0d0e7389 */ /* 0x00006400000c000b */
[----:B01----:R-:W-:Y:S01]  /*e290*/  ENDCOLLECTIVE ;  /* 0x000000000000791b */ /* 0x003fe20003800000 */
.L_x_348:
[----:B------:R-:W-:-:S04]  /*e2a0*/  @!P1 LEA R7, P4, R9, R3, 0x1 ;  /* 0x0000000309079211 */ /* 0x000fc800078808ff */
[----:B------:R-:W-:Y:S01]  /*e2b0*/  @!P1 IADD3.X R8, RZ, R2, RZ, P4, !PT ;  /* 0x00000002ff089210 */ /* 0x000fe200027fe4ff */
[----:B------:R-:W-:Y:S02]  /*e2c0*/  @!P1 IMAD.MOV.U32 R2, RZ, RZ, R7 ;  /* 0x000000ffff029224 */ /* 0x000fe400078e0007 */
[----:B------:R-:W-:Y:S02]  /*e2d0*/  VIADD R7, R4, 0x40 ;  /* 0x0000004004077836 */ /* 0x000fe40000000000 */
        /* <DEDUP_REMOVED lines=13> */
.L_x_349:
[----:B------:R-:W-:Y:S02]  /*e3b0*/  IMAD.MOV.U32 R13, RZ, RZ, R5 ;  /* 0x000000ffff0d7224 */ /* 0x000fe400078e0005 */
[----:B------:R-:W-:Y:S02]  /*e3c0*/  IMAD.MOV.U32 R12, RZ, RZ, 0x5 ;  /* 0x00000005ff0c7424 */ /* 0x000fe400078e00ff */
[----:B------:R-:W-:-:S07]  /*e3d0*/  IMAD.MOV.U32 R3, RZ, RZ, R14 ;  /* 0x000000ffff037224 */ /* 0x000fce00078e000e */
[----:B------:R-:W-:Y:S05]  /*e3e0*/  WARPSYNC.COLLECTIVE R15, `(.L_x_350) ;  /* 0x000000000f087348 */ /* 0x000fea0003c00000 */
[----:B------:R0:W1:Y:S02]  /*e3f0*/  SHFL.IDX P6, R14, R13, R12, R11 ;  /* 0x0000000c0d0e7389 */ /* 0x00006400000c000b */
[----:B01----:R-:W-:Y:S01]  /*e400*/  ENDCOLLECTIVE ;  /* 0x000000000000791b */ /* 0x003fe20003800000 */
.L_x_350:
[----:B------:R-:W-:-:S05]  /*e410*/  @!P1 LEA R7, P4, R9, R3, 0x1 ;  /* 0x0000000309079211 */ /* 0x000fca00078808ff */
[----:B------:R-:W-:Y:S01]  /*e420*/  @!P1 IMAD.X R8, RZ, RZ, R2, P4 ;  /* 0x000000ffff089224 */ /* 0x000fe200020e0602 */
[----:B------:R-:W-:Y:S01]  /*e430*/  @!P1 MOV R2, R7 ;  /* 0x0000000700029202 */ /* 0x000fe20000000f00 */
        /* <DEDUP_REMOVED lines=9> */
[----:B------:R-:W-:Y:S02]  /*e4d0*/  ISETP.GE.AND P1, PT, R7, R6, PT ;  /* 0x000000060700720c */ /* 0x000fe40003f26270 */
[----:B0-----:R-:W-:-:S11]  /*e4e0*/  MOV R2, R14 ;  /* 0x0000000e00027202 */ /* 0x001fd60000000f00 */
[----:B------:R-:W-:Y:S05]  /*e4f0*/  WARPSYNC.COLLECTIVE R15, `(.L_x_351) ;  /* 0x000000000f087348 */ /* 0x000fea0003c00000 */
[----:B------:R0:W1:Y:S02]  /*e500*/  SHFL.IDX P6, R14, R13, R12, R11 ;  /* 0x0000000c0d0e7389 */ /* 0x00006400000c000b */
[----:B01----:R-:W-:Y:S01]  /*e510*/  ENDCOLLECTIVE ;  /* 0x000000000000791b */ /* 0x003fe20003800000 */
.L_x_351:
[----:B------:R-:W-:Y:S02]  /*e520*/  IMAD.MOV.U32 R13, RZ, RZ, R5 ;  /* 0x000000ffff0d7224 */ /* 0x000fe400078e0005 */
[----:B------:R-:W-:Y:S02]  /*e530*/  IMAD.MOV.U32 R12, RZ, RZ, 0x6 ;  /* 0x00000006ff0c7424 */ /* 0x000fe400078e00ff */
[----:B------:R-:W-:-:S07]  /*e540*/  IMAD.MOV.U32 R3, RZ, RZ, R14 ;  /* 0x000000ffff037224 */ /* 0x000fce00078e000e */
[----:B------:R-:W-:Y:S05]  /*e550*/  WARPSYNC.COLLECTIVE R15, `(.L_x_352) ;  /* 0x000000000f087348 */ /* 0x000fea0003c00000 */
[----:B------:R0:W1:Y:S02]  /*e560*/  SHFL.IDX P6, R14, R13, R12, R11 ;  /* 0x0000000c0d0e7389 */ /* 0x00006400000c000b */
[----:B01----:R-:W-:Y:S01]  /*e570*/  ENDCOLLECTIVE ;  /* 0x000000000000791b */ /* 0x003fe20003800000 */
.L_x_352:
[----:B------:R-:W-:-:S05]  /*e580*/  @!P1 LEA R7, P4, R9, R3, 0x1 ;  /* 0x0000000309079211 */ /* 0x000fca00078808ff */
[----:B------:R-:W-:Y:S02]  /*e590*/  @!P1 IMAD.X R8, RZ, RZ, R2, P4 ;  /* 0x000000ffff089224 */ /* 0x000fe400020e0602 */
[----:B------:R-:W-:Y:S02]  /*e5a0*/  @!P1 IMAD.MOV.U32 R2, RZ, RZ, R7 ;  /* 0x000000ffff029224 */ /* 0x000fe400078e0007 */
[----:B------:R-:W-:Y:S01]  /*e5b0*/  VIADD R7, R4, 0x60 ;  /* 0x0000006004077836 */ /* 0x000fe20000000000 */
[----:B------:R-:W-:Y:S02]  /*e5c0*/  @!P1 MOV R3, R8 ;  /* 0x0000000800039202 */ /* 0x000fe40000000f00 */
        /* <DEDUP_REMOVED lines=12> */
.L_x_353:
[----:B------:R-:W-:Y:S01]  /*e690*/  MOV R13, R5 ;  /* 0x00000005000d7202 */ /* 0x000fe20000000f00 */
[----:B------:R-:W-:Y:S02]  /*e6a0*/  IMAD.MOV.U32 R12, RZ, RZ, 0x7 ;  /* 0x00000007ff0c7424 */ /* 0x000fe400078e00ff */
[----:B------:R-:W-:-:S07]  /*e6b0*/  IMAD.MOV.U32 R3, RZ, RZ, R14 ;  /* 0x000000ffff037224 */ /* 0x000fce00078e000e */
[----:B------:R-:W-:Y:S05]  /*e6c0*/  WARPSYNC.COLLECTIVE R15, `(.L_x_354) ;  /* 0x000000000f087348 */ /* 0x000fea0003c00000 */
[----:B------:R0:W1:Y:S02]  /*e6d0*/  SHFL.IDX P6, R14, R13, R12, R11 ;  /* 0x0000000c0d0e7389 */ /* 0x00006400000c000b */
[----:B01----:R-:W-:Y:S01]  /*e6e0*/  ENDCOLLECTIVE ;  /* 0x000000000000791b */ /* 0x003fe20003800000 */
.L_x_354:
[----:B------:R-:W-:-:S05]  /*e6f0*/  @!P1 LEA R7, P4, R9, R3, 0x1 ;  /* 0x0000000309079211 */ /* 0x000fca00078808ff */
[----:B------:R-:W-:Y:S02]  /*e700*/  @!P1 IMAD.X R8, RZ, RZ, R2, P4 ;  /* 0x000000ffff089224 */ /* 0x000fe400020e0602 */
[----:B------:R-:W-:Y:S02]  /*e710*/  @!P1 IMAD.MOV.U32 R2, RZ, RZ, R7 ;  /* 0x000000ffff029224 */ /* 0x000fe400078e0007 */
[----:B------:R-:W-:Y:S02]  /*e720*/  @!P1 IMAD.MOV.U32 R3, RZ, RZ, R8 ;  /* 0x000000ffff039224 */ /* 0x000fe400078e0008 */
[----:B------:R-:W-:-:S03]  /*e730*/  IMAD.MOV.U32 R13, RZ, RZ, R0 ;  /* 0x000000ffff0d7224 */ /* 0x000fc600078e0000 */
[----:B------:R-:W-:Y:S01]  /*e740*/  @!PT LDS RZ, [RZ] ;  /* 0x00000000fffff984 */ /* 0x000fe20000000800 */
[----:B------:R-:W-:Y:S01]  /*e750*/  @!PT LDS RZ, [RZ] ;  /* 0x00000000fffff984 */ /* 0x000fe20000000800 */
[----:B------:R-:W-:Y:S01]  /*e760*/  @!PT LDS RZ, [RZ] ;  /* 0x00000000fffff984 */ /* 0x000fe20000000800 */
[----:B------:R0:W-:Y:S04]  /*e770*/  @!P1 LDGSTS.E.BYPASS.LTC128B.128 [R34+0xf400], desc[UR56][R2.64], !P3 ;  /* 0x0f40000002229fae */ /* 0x0001e8000d901d78 */
[----:B------:R0:W-:Y:S01]  /*e780*/  @!P1 LDGSTS.E.BYPASS.LTC128B.128 [R34+0x13400], desc[UR56][R2.64+0x80], !P2 ;  /* 0x1340008002229fae */ /* 0x0001e2000d101d78 */
[----:B------:R-:W-:-:S03]  /*e790*/  IMAD.MOV.U32 R5, RZ, RZ, R14 ;  /* 0x000000ffff057224 */ /* 0x000fc600078e000e */
[----:B------:R0:W-:Y:S04]  /*e7a0*/  @!P1 LDGSTS.E.BYPASS.LTC128B.128 [R34+0x17400], desc[UR56][R2.64+0x100], !P0 ;  /* 0x1740010002229fae */ /* 0x0001e8000c101d78 */
[----:B0-----:R-:W-:Y:S05]  /*e7b0*/  WARPSYNC.COLLECTIVE R15, `(.L_x_355) ;  /* 0x000000000f087348 */ /* 0x001fea0003c00000 */
[----:B------:R1:W2:Y:S02]  /*e7c0*/  SHFL.IDX P6, R14, R13, R12, R11 ;  /* 0x0000000c0d0e7389 */ /* 0x0002a400000c000b */
[----:B012---:R-:W-:Y:S01]  /*e7d0*/  ENDCOLLECTIVE ;  /* 0x000000000000791b */ /* 0x007fe20003800000 */
.L_x_355:
[----:B------:R-:W-:Y:S05]  /*e7e0*/  BRA `(.L_x_356) ;  /* 0xffffffc000a87947 */ /* 0x000fea000383ffff */
.L_x_270:
[----:B0-----:R0:W1:Y:S02]  /*e7f0*/  SYNCS.PHASECHK.TRANS64.TRYWAIT P0, [R22+URZ+0x2a820], R3 ;  /* 0x02a82003160075a7 */ /* 0x001064000800017f */
[----:B-1----:R-:W-:Y:S05]  /*e800*/  @!P0 NANOSLEEP.SYNCS 0x989680 ;  /* 0x009896800000895d */ /* 0x002fea0003900000 */
[----:B------:R-:W1:Y:S02]  /*e810*/  @!P0 SYNCS.PHASECHK.TRANS64 P0, [R22+URZ+0x2a820], R3 ;  /* 0x02a82003160085a7 */ /* 0x000e64000800007f */
[----:B-1----:R-:W-:Y:S05]  /*e820*/  @!P0 BRA `(.L_x_270) ;  /* 0xfffffffc00f08947 */ /* 0x002fea000383ffff */
[----:B------:R-:W-:Y:S05]  /*e830*/  BRA `(.L_x_357) ;  /* 0xffffffc400187947 */ /* 0x000fea000383ffff */
.L_x_275:
[----:B0-----:R0:W1:Y:S02]  /*e840*/  SYNCS.PHASECHK.TRANS64.TRYWAIT P0, [R6+URZ+0x2a840], R3 ;  /* 0x02a84003060075a7 */ /* 0x001064000800017f */
[----:B-1----:R-:W-:Y:S05]  /*e850*/  @!P0 NANOSLEEP.SYNCS 0x989680 ;  /* 0x009896800000895d */ /* 0x002fea0003900000 */
[----:B------:R-:W1:Y:S02]  /*e860*/  @!P0 SYNCS.PHASECHK.TRANS64 P0, [R6+URZ+0x2a840], R3 ;  /* 0x02a84003060085a7 */ /* 0x000e64000800007f */
[----:B-1----:R-:W-:Y:S05]  /*e870*/  @!P0 BRA `(.L_x_275) ;  /* 0xfffffffc00f08947 */ /* 0x002fea000383ffff */
[----:B------:R-:W-:Y:S05]  /*e880*/  BRA `(.L_x_358) ;  /* 0xffffffc400e47947 */ /* 0x000fea000383ffff */
.L_x_276:
[----:B------:R-:W-:Y:S01]  /*e890*/  BSSY B1, `(.L_x_359) ;  /* 0x0000008000017945 */ /* 0x000fe20003800000 */
[----:B------:R-:W-:Y:S01]  /*e8a0*/  IMAD.MOV.U32 R13, RZ, RZ, R5 ;  /* 0x000000ffff0d7224 */ /* 0x000fe200078e0005 */
[----:B------:R-:W-:Y:S01]  /*e8b0*/  MOV R12, RZ ;  /* 0x000000ff000c7202 */ /* 0x000fe20000000f00 */
[----:B------:R-:W-:Y:S02]  /*e8c0*/  IMAD.MOV.U32 R11, RZ, RZ, 0x181f ;  /* 0x0000181fff0b7424 */ /* 0x000fe400078e00ff */
[----:B------:R-:W-:-:S07]  /*e8d0*/  IMAD.MOV.U32 R15, RZ, RZ, -0x1 ;  /* 0xffffffffff0f7424 */ /* 0x000fce00078e00ff */
[----:B------:R-:W-:Y:S05]  /*e8e0*/  WARPSYNC.COLLECTIVE R15, `(.L_x_360) ;  /* 0x000000000f087348 */ /* 0x000fea0003c00000 */
[----:B------:R0:W1:Y:S02]  /*e8f0*/  SHFL.IDX P6, R14, R13, R12, R11 ;  /* 0x0000000c0d0e7389 */ /* 0x00006400000c000b */
[----:B01----:R-:W-:Y:S01]  /*e900*/  ENDCOLLECTIVE ;  /* 0x000000000000791b */ /* 0x003fe20003800000 */
.L_x_360:
[----:B------:R-:W-:Y:S05]  /*e910*/  BSYNC B1 ;  /* 0x0000000000017941 */ /* 0x000fea0003800000 */
.L_x_359:
[----:B------:R-:W0:Y:S01]  /*e920*/  S2R R35, SR_TID.X ;  /* 0x0000000000237919 */ /* 0x000e220000002100 */
[----:B------:R-:W-:Y:S01]  /*e930*/  IMAD.MOV.U32 R13, RZ, RZ, R9 ;  /* 0x000000ffff0d7224 */ /* 0x000fe200078e0009 */
[----:B------:R-:W-:Y:S01]  /*e940*/  MOV R12, RZ ;  /* 0x000000ff000c7202 */ /* 0x000fe20000000f00 */
[----:B------:R-:W-:Y:S02]  /*e950*/  IMAD.MOV.U32 R11, RZ, RZ, 0x181f ;  /* 0x0000181fff0b7424 */ /* 0x000fe400078e00ff */
[----:B------:R-:W-:Y:S02]  /*e960*/  IMAD.MOV.U32 R15, RZ, RZ, -0x1 ;  /* 0xffffffffff0f7424 */ /* 0x000fe400078e00ff */
[----:B------:R-:W-:Y:S02]  /*e970*/  IMAD.MOV.U32 R3, RZ, RZ, R14 ;  /* 0x000000ffff037224 */ /* 0x000fe400078e000e */
[----:B------:R-:W-:-:S07]  /*e980*/  IMAD R4, R4, 0x2, R22 ;  /* 0x0000000204047824 */ /* 0x000fce00078e0216 */
[----:B0-----:R-:W-:Y:S05]  /*e990*/  WARPSYNC.COLLECTIVE R15, `(.L_x_361) ;  /* 0x000000000f087348 */ /* 0x001fea0003c00000 */
[----:B------:R1:W2:Y:S02]  /*e9a0*/  SHFL.IDX P6, R14, R13, R12, R11 ;  /* 0x0000000c0d0e7389 */ /* 0x0002a400000c000b */
[----:B012---:R-:W-:Y:S01]  /*e9b0*/  ENDCOLLECTIVE ;  /* 0x000000000000791b */ /* 0x007fe20003800000 */
.L_x_361:
[----:B------:R-:W-:Y:S02]  /*e9c0*/  IMAD.MOV.U32 R13, RZ, RZ, R5 ;  /* 0x000000ffff0d7224 */ /* 0x000fe400078e0005 */
[----:B------:R-:W-:Y:S02]  /*e9d0*/  IMAD.MOV.U32 R12, RZ, RZ, 0x1 ;  /* 0x00000001ff0c7424 */ /* 0x000fe400078e00ff */
[----:B------:R-:W-:Y:S02]  /*e9e0*/  IMAD.SHL.U32 R35, R35, 0x8, RZ ;  /* 0x0000000823237824 */ /* 0x000fe400078e00ff */
[----:B------:R-:W-:-:S07]  /*e9f0*/  IMAD.MOV.U32 R2, RZ, RZ, R14 ;  /* 0x000000ffff027224 */ /* 0x000fce00078e000e */
[----:B------:R-:W-:Y:S05]  /*ea00*/  WARPSYNC.COLLECTIVE R15, `(.L_x_362) ;  /* 0x000000000f087348 */ /* 0x000fea0003c00000 */
[----:B------:R0:W1:Y:S02]  /*ea10*/  SHFL.IDX P6, R14, R13, R12, R11 ;  /* 0x0000000c0d0e7389 */ /* 0x00006400000c000b */
[----:B01----:R-:W-:Y:S01]  /*ea20*/  ENDCOLLECTIVE ;  /* 0x000000000000791b */ /* 0x003fe20003800000 */
.L_x_362:
[----:B------:R-:W-:-:S04]  /*ea30*/  LOP3.LUT R35, R35, 0x38, RZ, 0xc0, !PT ;  /* 0x0000003823237812 */ /* 0x000fc800078ec0ff */
[----:B------:R-:W-:-:S04]  /*ea40*/  SHF.L.U32 R0, R35, 0x1, RZ ;  /* 0x0000000123007819 */ /* 0x000fc800000006ff */
[----:B------:R-:W-:-:S05]  /*ea50*/  IADD3 R2, P0, R2, R0, RZ ;  /* 0x0000000002027210 */ /* 0x000fca0007f1e0ff */
[----:B------:R-:W-:Y:S02]  /*ea60*/  IMAD.X R3, RZ, RZ, R3, P0 ;  /* 0x000000ffff037224 */ /* 0x000fe400000e0603 */
[----:B------:R-:W-:-:S03]  /*ea70*/  IMAD.MOV.U32 R13, RZ, RZ, R9 ;  /* 0x000000ffff0d7224 */ /* 0x000fc600078e0009 */
[----:B------:R-:W-:Y:S01]  /*ea80*/  @!PT LDS RZ, [RZ] ;  /* 0x00000000fffff984 */ /* 0x000fe20000000800 */
[----:B------:R-:W-:Y:S01]  /*ea90*/  @!PT LDS RZ, [RZ] ;  /* 0x00000000fffff984 */ /* 0x000fe20000000800 */
[----:B------:R-:W-:Y:S01]  /*eaa0*/  @!PT LDS RZ, [RZ] ;  /* 0x00000000fffff984 */ /* 0x000fe20000000800 */
[----:B------:R-:W-:Y:S04]  /*eab0*/  LDGSTS.E.BYPASS.LTC128B.128 [R4+0x18400], desc[UR56][R2.64], !P3 ;  /* 0x1840000002047fae */ /* 0x000fe8000d901d78 */
[----:B------:R-:W-:Y:S04]  /*eac0*/  LDGSTS.E.BYPASS.LTC128B.128 [R4+0x1b400], desc[UR56][R2.64+0x80], !P2 ;  /* 0x1b40008002047fae */ /* 0x000fe8000d101d78 */
[----:B------:R0:W-:Y:S02]  /*ead0*/  LDGSTS.E.BYPASS.LTC128B.128 [R4+0x1e400], desc[UR56][R2.64+0x100], !P1 ;  /* 0x1e40010002047fae */ /* 0x0001e4000c901d78 */
[----:B0-----:R-:W-:-:S07]  /*eae0*/  MOV R3, R14 ;  /* 0x0000000e00037202 */ /* 0x001fce0000000f00 */
[----:B------:R-:W-:Y:S05]  /*eaf0*/  WARPSYNC.COLLECTIVE R15, `(.L_x_363) ;  /* 0x000000000f087348 */ /* 0x000fea0003c00000 */
[----:B------:R0:W1:Y:S02]  /*eb00*/  SHFL.IDX P6, R14, R13, R12, R11 ;  /* 0x0000000c0d0e7389 */ /* 0x00006400000c000b */
[----:B01----:R-:W-:Y:S01]  /*eb10*/  ENDCOLLECTIVE ;  /* 0x000000000000791b */ /* 0x003fe20003800000 */
.L_x_363:
[----:B------:R-:W-:Y:S01]  /*eb20*/  IMAD.MOV.U32 R13, RZ, RZ, R5 ;  /* 0x000000ffff0d7224 */ /* 0x000fe200078e0005 */
[----:B------:R-:W-:Y:S01]  /*eb30*/  MOV R12, 0x2 ;  /* 0x00000002000c7802 */ /* 0x000fe20000000f00 */
[----:B------:R-:W-:-:S07]  /*eb40*/  IMAD.MOV.U32 R2, RZ, RZ, R14 ;  /* 0x000000ffff027224 */ /* 0x000fce00078e000e */
[----:B------:R-:W-:Y:S05]  /*eb50*/  WARPSYNC.COLLECTIVE R15, `(.L_x_364) ;  /* 0x000000000f087348 */ /* 0x000fea0003c00000 */
[----:B------:R0:W1:Y:S02]  /*eb60*/  SHFL.IDX P6, R14, R13, R12, R11 ;  /* 0x0000000c0d0e7389 */ /* 0x00006400000c000b */
[----:B01----:R-:W-:Y:S01]  /*eb70*/  ENDCOLLECTIVE ;  /* 0x000000000000791b */ /* 0x003fe20003800000 */
.L_x_364:
[----:B------:R-:W-:-:S05]  /*eb80*/  IADD3 R2, P0, R2, R0, RZ ;  /* 0x0000000002027210 */ /* 0x000fca0007f1e0ff */
[----:B------:R-:W-:-:S05]  /*eb90*/  IMAD.X R3, RZ, RZ, R3, P0 ;  /* 0x000000ffff037224 */ /* 0x000fca00000e0603 */
[----:B------:R-:W-:Y:S01]  /*eba0*/  @!PT LDS RZ, [RZ] ;  /* 0x00000000fffff984 */ /* 0x000fe20000000800 */
[----:B------:R-:W-:Y:S01]  /*ebb0*/  @!PT LDS RZ, [RZ] ;  /* 0x00000000fffff984 */ /* 0x000fe20000000800 */
[----:B------:R-:W-:Y:S01]  /*ebc0*/  @!PT LDS RZ, [RZ] ;  /* 0x00000000fffff984 */ /* 0x000fe20000000800 */
[----:B------:R0:W-:Y:S01]  /*ebd0*/  LDGSTS.E.BYPASS.LTC128B.128 [R4+0x18c00], desc[UR56][R2.64], !P3 ;  /* 0x18c0000002047fae */ /* 0x0001e2000d901d78 */
[----:B------:R-:W-:-:S03]  /*ebe0*/  IMAD.MOV.U32 R13, RZ, RZ, R9 ;  /* 0x000000ffff0d7224 */ /* 0x000fc600078e0009 */
[----:B------:R0:W-:Y:S04]  /*ebf0*/  LDGSTS.E.BYPASS.LTC128B.128 [R4+0x1bc00], desc[UR56][R2.64+0x80], !P2 ;  /* 0x1bc0008002047fae */ /* 0x0001e8000d101d78 */
[----:B------:R0:W-:Y:S01]  /*ec00*/  LDGSTS.E.BYPASS.LTC128B.128 [R4+0x1ec00], desc[UR56][R2.64+0x100], !P1 ;  /* 0x1ec0010002047fae */ /* 0x0001e2000c901d78 */
[----:B------:R-:W-:-:S07]  /*ec10*/  IMAD.MOV.U32 R35, RZ, RZ, R14 ;  /* 0x000000ffff237224 */ /* 0x000fce00078e000e */
[----:B0-----:R-:W-:Y:S05]  /*ec20*/  WARPSYNC.COLLECTIVE R15, `(.L_x_365) ;  /* 0x000000000f087348 */ /* 0x001fea0003c00000 */
[----:B------:R1:W2:Y:S02]  /*ec30*/  SHFL.IDX P6, R14, R13, R12, R11 ;  /* 0x0000000c0d0e7389 */ /* 0x0002a400000c000b */
[----:B012---:R-:W-:Y:S01]  /*ec40*/  ENDCOLLECTIVE ;  /* 0x000000000000791b */ /* 0x007fe20003800000 */
.L_x_365:
[----:B------:R-:W-:Y:S01]  /*ec50*/  MOV R13, R5 ;  /* 0x00000005000d7202 */ /* 0x000fe20000000f00 */
[----:B------:R-:W-:Y:S02]  /*ec60*/  IMAD.MOV.U32 R12, RZ, RZ, 0x3 ;  /* 0x00000003ff0c7424 */ /* 0x000fe400078e00ff */
[----:B------:R-:W-:-:S07]  /*ec70*/  IMAD.MOV.U32 R2, RZ, RZ, R14 ;  /* 0x000000ffff027224 */ /* 0x000fce00078e000e */
[----:B------:R-:W-:Y:S05]  /*ec80*/  WARPSYNC.COLLECTIVE R15, `(.L_x_366) ;  /* 0x000000000f087348 */ /* 0x000fea0003c00000 */
[----:B------:R0:W1:Y:S02]  /*ec90*/  SHFL.IDX P6, R14, R13, R12, R11 ;  /* 0x0000000c0d0e7389 */ /* 0x00006400000c000b */
[----:B01----:R-:W-:Y:S01]  /*eca0*/  ENDCOLLECTIVE ;  /* 0x000000000000791b */ /* 0x003fe20003800000 */
.L_x_366:
        /* <DEDUP_REMOVED lines=13> */
.L_x_367:
[----:B------:R-:W-:Y:S02]  /*ed80*/  IMAD.MOV.U32 R13, RZ, RZ, R5 ;  /* 0x000000ffff0d7224 */ /* 0x000fe400078e0005 */
[----:B------:R-:W-:Y:S02]  /*ed90*/  IMAD.MOV.U32 R12, RZ, RZ, 0x4 ;  /* 0x00000004ff0c7424 */ /* 0x000fe400078e00ff */
[----:B------:R-:W-:-:S07]  /*eda0*/  IMAD.MOV.U32 R2, RZ, RZ, R14 ;  /* 0x000000ffff027224 */ /* 0x000fce00078e000e */
[----:B------:R-:W-:Y:S05]  /*edb0*/  WARPSYNC.COLLECTIVE R15, `(.L_x_368) ;  /* 0x000000000f087348 */ /* 0x000fea0003c00000 */
[----:B------:R0:W1:Y:S02]  /*edc0*/  SHFL.IDX P6, R14, R13, R12, R11 ;  /* 0x0000000c0d0e7389 */ /* 0x00006400000c000b */
[----:B01----:R-:W-:Y:S01]  /*edd0*/  ENDCOLLECTIVE ;  /* 0x000000000000791b */ /* 0x003fe20003800000 */
.L_x_368:
[----:B------:R-:W-:-:S04]  /*ede0*/  IADD3 R2, P0, R2, R0, RZ ;  /* 0x0000000002027210 */ /* 0x000fc80007f1e0ff */
[----:B------:R-:W-:-:S05]  /*edf0*/  IADD3.X R3, RZ, R35, RZ, P0, !PT ;  /* 0x00000023ff037210 */ /* 0x000fca00007fe4ff */
        /* <DEDUP_REMOVED lines=11> */
.L_x_369:
[----:B------:R-:W-:Y:S02]  /*eeb0*/  IMAD.MOV.U32 R13, RZ, RZ, R5 ;  /* 0x000000ffff0d7224 */ /* 0x000fe400078e0005 */
[----:B------:R-:W-:Y:S01]  /*eec0*/  IMAD.MOV.U32 R12, RZ, RZ, 0x5 ;  /* 0x00000005ff0c7424 */ /* 0x000fe200078e00ff */
[----:B------:R-:W-:-:S07]  /*eed0*/  MOV R2, R14 ;  /* 0x0000000e00027202 */ /* 0x000fce0000000f00 */
[----:B------:R-:W-:Y:S05]  /*eee0*/  WARPSYNC.COLLECTIVE R15, `(.L_x_370) ;  /* 0x000000000f087348 */ /* 0x000fea0003c00000 */
[----:B------:R0:W1:Y:S02]  /*eef0*/  SHFL.IDX P6, R14, R13, R12, R11 ;  /* 0x0000000c0d0e7389 */ /* 0x00006400000c000b */
[----:B01----:R-:W-:Y:S01]  /*ef00*/  ENDCOLLECTIVE ;  /* 0x000000000000791b */ /* 0x003fe20003800000 */
.L_x_370:
[----:B------:R-:W-:-:S05]  /*ef10*/  IADD3 R2, P0, R2, R0, RZ ;  /* 0x0000000002027210 */ /* 0x000fca0007f1e0ff */
[----:B------:R-:W-:-:S05]  /*ef20*/  IMAD.X R3, RZ, RZ, R35, P0 ;  /* 0x000000ffff037224 */ /* 0x000fca00000e0623 */
[----:B------:R-:W-:Y:S01]  /*ef30*/  @!PT LDS RZ, [RZ] ;  /* 0x00000000fffff984 */ /* 0x000fe20000000800 */
[----:B------:R-:W-:Y:S01]  /*ef40*/  @!PT LDS RZ, [RZ] ;  /* 0x00000000fffff984 */ /* 0x000fe20000000800 */
[----:B------:R-:W-:Y:S01]  /*ef50*/  @!PT LDS RZ, [RZ] ;  /* 0x00000000fffff984 */ /* 0x000fe20000000800 */
[----:B------:R0:W-:Y:S01]  /*ef60*/  LDGSTS.E.BYPASS.LTC128B.128 [R4+0x1a400], desc[UR56][R2.64], !P3 ;  /* 0x1a40000002047fae */ /* 0x0001e2000d901d78 */
[----:B------:R-:W-:-:S03]  /*ef70*/  MOV R13, R9 ;  /* 0x00000009000d7202 */ /* 0x000fc60000000f00 */
[----:B------:R0:W-:Y:S04]  /*ef80*/  LDGSTS.E.BYPASS.LTC128B.128 [R4+0x1d400], desc[UR56][R2.64+0x80], !P2 ;  /* 0x1d40008002047fae */ /* 0x0001e8000d101d78 */
[----:B------:R0:W-:Y:S01]  /*ef90*/  LDGSTS.E.BYPASS.LTC128B.128 [R4+0x20400], desc[UR56][R2.64+0x100], !P1 ;  /* 0x2040010002047fae */ /* 0x0001e2000c901d78 */
[----:B------:R-:W-:-:S07]  /*efa0*/  IMAD.MOV.U32 R35, RZ, RZ, R14 ;  /* 0x000000ffff237224 */ /* 0x000fce00078e000e */
[----:B0-----:R-:W-:Y:S05]  /*efb0*/  WARPSYNC.COLLECTIVE R15, `(.L_x_371) ;  /* 0x000000000f087348 */ /* 0x001fea0003c00000 */
[----:B------:R1:W2:Y:S02]  /*efc0*/  SHFL.IDX P6, R14, R13, R12, R11 ;  /* 0x0000000c0d0e7389 */ /* 0x0002a400000c000b */
[----:B012---:R-:W-:Y:S01]  /*efd0*/  ENDCOLLECTIVE ;  /* 0x000000000000791b */ /* 0x007fe20003800000 */
.L_x_371:
[----:B------:R-:W-:Y:S01]  /*efe0*/  IMAD.MOV.U32 R2, RZ, RZ, R14 ;  /* 0x000000ffff027224 */ /* 0x000fe200078e000e */
[----:B------:R-:W-:Y:S06]  /*eff0*/  BRA `(.L_x_372) ;  /* 0xffffffc4001c7947 */ /* 0x000fec000383ffff */
.L_x_281:
[----:B--2---:R2:W3:Y:S02]  /*f000*/  SYNCS.PHASECHK.TRANS64.TRYWAIT P0, [R4+URZ+0x2a860], R2 ;  /* 0x02a86002040075a7 */ /* 0x0044e4000800017f */
[----:B---3--:R-:W-:Y:S05]  /*f010*/  @!P0 NANOSLEEP.SYNCS 0x989680 ;  /* 0x009896800000895d */ /* 0x008fea0003900000 */
[----:B------:R-:W3:Y:S02]  /*f020*/  @!P0 SYNCS.PHASECHK.TRANS64 P0, [R4+URZ+0x2a860], R2 ;  /* 0x02a86002040085a7 */ /* 0x000ee4000800007f */
[----:B---3--:R-:W-:Y:S05]  /*f030*/  @!P0 BRA `(.L_x_281) ;  /* 0xfffffffc00f08947 */ /* 0x008fea000383ffff */
[----:B------:R-:W-:Y:S05]  /*f040*/  BRA `(.L_x_373) ;  /* 0xffffffc4007c7947 */ /* 0x000fea000383ffff */
.L_x_282:
[----:B------:R-:W-:Y:S01]  /*f050*/  BSSY B1, `(.L_x_374) ;  /* 0x0000008000017945 */ /* 0x000fe20003800000 */
[----:B------:R-:W-:Y:S01]  /*f060*/  IMAD.MOV.U32 R13, RZ, RZ, R24 ;  /* 0x000000ffff0d7224 */ /* 0x000fe200078e0018 */
[----:B------:R-:W-:Y:S01]  /*f070*/  MOV R15, 0xffffffff ;  /* 0xffffffff000f7802 */ /* 0x000fe20000000f00 */
[----:B------:R-:W-:Y:S02]  /*f080*/  IMAD.MOV.U32 R12, RZ, RZ, RZ ;  /* 0x000000ffff0c7224 */ /* 0x000fe400078e00ff */
[----:B------:R-:W-:-:S07]  /*f090*/  IMAD.MOV.U32 R11, RZ, RZ, 0x181f ;  /* 0x0000181fff0b7424 */ /* 0x000fce00078e00ff */
[----:B--2---:R-:W-:Y:S05]  /*f0a0*/  WARPSYNC.COLLECTIVE R15, `(.L_x_375) ;  /* 0x000000000f087348 */ /* 0x004fea0003c00000 */
[----:B------:R0:W1:Y:S02]  /*f0b0*/  SHFL.IDX P6, R14, R13, R12, R11 ;  /* 0x0000000c0d0e7389 */ /* 0x00006400000c000b */
[----:B012---:R-:W-:Y:S01]  /*f0c0*/  ENDCOLLECTIVE ;  /* 0x000000000000791b */ /* 0x007fe20003800000 */
.L_x_375:
[----:B------:R-:W-:Y:S05]  /*f0d0*/  BSYNC B1 ;  /* 0x0000000000017941 */ /* 0x000fea0003800000 */
.L_x_374:
[----:B------:R-:W-:Y:S01]  /*f0e0*/  IMAD.MOV.U32 R13, RZ, RZ, R23 ;  /* 0x000000ffff0d7224 */ /* 0x000fe200078e0017 */
[----:B------:R-:W-:Y:S01]  /*f0f0*/  MOV R15, 0xffffffff ;  /* 0xffffffff000f7802 */ /* 0x000fe20000000f00 */
[----:B------:R-:W-:Y:S02]  /*f100*/  IMAD.MOV.U32 R12, RZ, RZ, RZ ;  /* 0x000000ffff0c7224 */ /* 0x000fe400078e00ff */
[----:B------:R-:W-:Y:S02]  /*f110*/  IMAD.MOV.U32 R11, RZ, RZ, 0x181f ;  /* 0x0000181fff0b7424 */ /* 0x000fe400078e00ff */
[----:B------:R-:W-:Y:S02]  /*f120*/  IMAD.MOV.U32 R3, RZ, RZ, R14 ;  /* 0x000000ffff037224 */ /* 0x000fe400078e000e */
[----:B------:R-:W-:-:S07]  /*f130*/  IMAD R5, R5, 0x2, R22 ;  /* 0x0000000205057824 */ /* 0x000fce00078e0216 */
[----:B------:R-:W-:Y:S05]  /*f140*/  WARPSYNC.COLLECTIVE R15, `(.L_x_376) ;  /* 0x000000000f087348 */ /* 0x000fea0003c00000 */
[----:B------:R0:W1:Y:S02]  /*f150*/  SHFL.IDX P6, R14, R13, R12, R11 ;  /* 0x0000000c0d0e7389 */ /* 0x00006400000c000b */
[----:B01----:R-:W-:Y:S01]  /*f160*/  ENDCOLLECTIVE ;  /* 0x000000000000791b */ /* 0x003fe20003800000 */
.L_x_376:
[----:B------:R-:W-:Y:S01]  /*f170*/  IMAD.MOV.U32 R13, RZ, RZ, R24 ;  /* 0x000000ffff0d7224 */ /* 0x000fe200078e0018 */
[----:B------:R-:W-:Y:S01]  /*f180*/  MOV R12, 0x1 ;  /* 0x00000001000c7802 */ /* 0x000fe20000000f00 */
[----:B------:R-:W-:-:S07]  /*f190*/  IMAD.MOV.U32 R2, RZ, RZ, R14 ;  /* 0x000000ffff027224 */ /* 0x000fce00078e000e */
[----:B------:R-:W-:Y:S05]  /*f1a0*/  WARPSYNC.COLLECTIVE R15, `(.L_x_377) ;  /* 0x000000000f087348 */ /* 0x000fea0003c00000 */
[----:B------:R0:W1:Y:S02]  /*f1b0*/  SHFL.IDX P6, R14, R13, R12, R11 ;  /* 0x0000000c0d0e7389 */ /* 0x00006400000c000b */
[----:B01----:R-:W-:Y:S01]  /*f1c0*/  ENDCOLLECTIVE ;  /* 0x000000000000791b */ /* 0x003fe20003800000 */
.L_x_377:
[----:B------:R-:W-:-:S05]  /*f1d0*/  IADD3 R2, P1, R2, R0, RZ ;  /* 0x0000000002027210 */ /* 0x000fca0007f3e0ff */
[----:B------:R-:W-:Y:S01]  /*f1e0*/  IMAD.X R3, RZ, RZ, R3, P1 ;  /* 0x000000ffff037224 */ /* 0x000fe200008e0603 */
[----:B------:R-:W-:-:S04]  /*f1f0*/  LOP3.LUT P1, RZ, R29, 0x1, RZ, 0xc0, !PT ;  /* 0x000000011dff7812 */ /* 0x000fc8000782c0ff */
[----:B------:R-:W-:Y:S01]  /*f200*/  ISETP.LT.OR P2, PT, R6, 0x1, !P1 ;  /* 0x000000010600780c */ /* 0x000fe20004f41670 */
[----:B------:R-:W-:-:S12]  /*f210*/  IMAD.MOV.U32 R13, RZ, RZ, R23 ;  /* 0x000000ffff0d7224 */ /* 0x000fd800078e0017 */
[----:B------:R-:W-:Y:S01]  /*f220*/  @!PT LDS RZ, [RZ] ;  /* 0x00000000fffff984 */ /* 0x000fe20000000800 */
[----:B------:R-:W-:Y:S01]  /*f230*/  @!PT LDS RZ, [RZ] ;  /* 0x00000000fffff984 */ /* 0x000fe20000000800 */
[----:B------:R-:W-:Y:S01]  /*f240*/  @!PT LDS RZ, [RZ] ;  /* 0x00000000fffff984 */ /* 0x000fe20000000800 */
[----:B------:R-:W-:Y:S01]  /*f250*/  LDGSTS.E.BYPASS.LTC128B.128 [R5+0x400], desc[UR56][R2.64], !P2 ;  /* 0x0040000002057fae */ /* 0x000fe2000d101d78 */
[----:B------:R-:W-:-:S13]  /*f260*/  ISETP.LT.OR P2, PT, R6, 0x1, !P0 ;  /* 0x000000010600780c */ /* 0x000fda0004741670 */
[----:B------:R0:W-:Y:S02]  /*f270*/  LDGSTS.E.BYPASS.LTC128B.128 [R5+0x3400], desc[UR56][R2.64+0x80], !P2 ;  /* 0x0340008002057fae */ /* 0x0001e4000d101d78 */
[----:B0-----:R-:W-:-:S07]  /*f280*/  IMAD.MOV.U32 R3, RZ, RZ, R14 ;  /* 0x000000ffff037224 */ /* 0x001fce00078e000e */
[----:B------:R-:W-:Y:S05]  /*f290*/  WARPSYNC.COLLECTIVE R15, `(.L_x_378) ;  /* 0x000000000f087348 */ /* 0x000fea0003c00000 */
[----:B------:R0:W1:Y:S02]  /*f2a0*/  SHFL.IDX P6, R14, R13, R12, R11 ;  /* 0x0000000c0d0e7389 */ /* 0x00006400000c000b */
[----:B01----:R-:W-:Y:S01]  /*f2b0*/  ENDCOLLECTIVE ;  /* 0x000000000000791b */ /* 0x003fe20003800000 */
.L_x_378:
[----:B------:R-:W-:Y:S01]  /*f2c0*/  MOV R13, R24 ;  /* 0x00000018000d7202 */ /* 0x000fe20000000f00 */
[----:B------:R-:W-:Y:S02]  /*f2d0*/  IMAD.MOV.U32 R12, RZ, RZ, 0x2 ;  /* 0x00000002ff0c7424 */ /* 0x000fe400078e00ff */
[----:B------:R-:W-:-:S07]  /*f2e0*/  IMAD.MOV.U32 R2, RZ, RZ, R14 ;  /* 0x000000ffff027224 */ /* 0x000fce00078e000e */
[----:B------:R-:W-:Y:S05]  /*f2f0*/  WARPSYNC.COLLECTIVE R15, `(.L_x_379) ;  /* 0x000000000f087348 */ /* 0x000fea0003c00000 */
[----:B------:R0:W1:Y:S02]  /*f300*/  SHFL.IDX P6, R14, R13, R12, R11 ;  /* 0x0000000c0d0e7389 */ /* 0x00006400000c000b */
[----:B01----:R-:W-:Y:S01]  /*f310*/  ENDCOLLECTIVE ;  /* 0x000000000000791b */ /* 0x003fe20003800000 */
.L_x_379:
[----:B------:R-:W-:-:S05]  /*f320*/  IADD3 R2, P2, R2, R0, RZ ;  /* 0x0000000002027210 */ /* 0x000fca0007f5e0ff */
[----:B------:R-:W-:Y:S01]  /*f330*/  IMAD.X R3, RZ, RZ, R3, P2 ;  /* 0x000000ffff037224 */ /* 0x000fe200010e0603 */
        /* <DEDUP_REMOVED lines=12> */
.L_x_380:
[----:B------:R-:W-:Y:S02]  /*f400*/  IMAD.MOV.U32 R13, RZ, RZ, R24 ;  /* 0x000000ffff0d7224 */ /* 0x000fe400078e0018 */
[----:B------:R-:W-:Y:S02]  /*f410*/  IMAD.MOV.U32 R12, RZ, RZ, 0x3 ;  /* 0x00000003ff0c7424 */ /* 0x000fe400078e00ff */
[----:B------:R-:W-:-:S07]  /*f420*/  IMAD.MOV.U32 R2, RZ, RZ, R14 ;  /* 0x000000ffff027224 */ /* 0x000fce00078e000e */
[----:B------:R-:W-:Y:S05]  /*f430*/  WARPSYNC.COLLECTIVE R15, `(.L_x_381) ;  /* 0x000000000f087348 */ /* 0x000fea0003c00000 */
[----:B------:R0:W1:Y:S02]  /*f440*/  SHFL.IDX P6, R14, R13, R12, R11 ;  /* 0x0000000c0d0e7389 */ /* 0x00006400000c000b */
[----:B01----:R-:W-:Y:S01]  /*f450*/  ENDCOLLECTIVE ;  /* 0x000000000000791b */ /* 0x003fe20003800000 */
.L_x_381:
[----:B------:R-:W-:-:S04]  /*f460*/  IADD3 R2, P2, R2, R0, RZ ;  /* 0x0000000002027210 */ /* 0x000fc80007f5e0ff */
[----:B------:R-:W-:Y:S02]  /*f470*/  IADD3.X R3, RZ, R3, RZ, P2, !PT ;  /* 0x00000003ff037210 */ /* 0x000fe400017fe4ff */
        /* <DEDUP_REMOVED lines=12> */
.L_x_382:
[----:B------:R-:W-:Y:S02]  /*f540*/  IMAD.MOV.U32 R13, RZ, RZ, R24 ;  /* 0x000000ffff0d7224 */ /* 0x000fe400078e0018 */
[----:B------:R-:W-:Y:S01]  /*f550*/  IMAD.MOV.U32 R12, RZ, RZ, 0x4 ;  /* 0x00000004ff0c7424 */ /* 0x000fe200078e00ff */
[----:B------:R-:W-:-:S07]  /*f560*/  MOV R2, R14 ;  /* 0x0000000e00027202 */ /* 0x000fce0000000f00 */
[----:B------:R-:W-:Y:S05]  /*f570*/  WARPSYNC.COLLECTIVE R15, `(.L_x_383) ;  /* 0x000000000f087348 */ /* 0x000fea0003c00000 */
[----:B------:R0:W1:Y:S02]  /*f580*/  SHFL.IDX P6, R14, R13, R12, R11 ;  /* 0x0000000c0d0e7389 */ /* 0x00006400000c000b */
[----:B01----:R-:W-:Y:S01]  /*f590*/  ENDCOLLECTIVE ;  /* 0x000000000000791b */ /* 0x003fe20003800000 */
.L_x_383:
[----:B------:R-:W-:-:S05]  /*f5a0*/  IADD3 R2, P2, R2, R0, RZ ;  /* 0x0000000002027210 */ /* 0x000fca0007f5e0ff */
[----:B------:R-:W-:Y:S01]  /*f5b0*/  IMAD.X R3, RZ, RZ, R3, P2 ;  /* 0x000000ffff037224 */ /* 0x000fe200010e0603 */
[----:B------:R-:W-:Y:S02]  /*f5c0*/  ISETP.LT.OR P2, PT, R6, 0x31, !P1 ;  /* 0x000000310600780c */ /* 0x000fe40004f41670 */
[----:B------:R-:W-:-:S11]  /*f5d0*/  MOV R13, R23 ;  /* 0x00000017000d7202 */ /* 0x000fd60000000f00 */
        /* <DEDUP_REMOVED lines=10> */
.L_x_384:
[----:B------:R-:W-:Y:S02]  /*f680*/  IMAD.MOV.U32 R13, RZ, RZ, R24 ;  /* 0x000000ffff0d7224 */ /* 0x000fe400078e0018 */
[----:B------:R-:W-:Y:S02]  /*f690*/  IMAD.MOV.U32 R12, RZ, RZ, 0x5 ;  /* 0x00000005ff0c7424 */ /* 0x000fe400078e00ff */
[----:B------:R-:W-:-:S07]  /*f6a0*/  IMAD.MOV.U32 R2, RZ, RZ, R14 ;  /* 0x000000ffff027224 */ /* 0x000fce00078e000e */
[----:B------:R-:W-:Y:S05]  /*f6b0*/  WARPSYNC.COLLECTIVE R15, `(.L_x_385) ;  /* 0x000000000f087348 */ /* 0x000fea0003c00000 */
[----:B------:R0:W1:Y:S02]  /*f6c0*/  SHFL.IDX P6, R14, R13, R12, R11 ;  /* 0x0000000c0d0e7389 */ /* 0x00006400000c000b */
[----:B01----:R-:W-:Y:S01]  /*f6d0*/  ENDCOLLECTIVE ;  /* 0x000000000000791b */ /* 0x003fe20003800000 */
.L_x_385:
[----:B------:R-:W-:-:S05]  /*f6e0*/  IADD3 R2, P2, R2, R0, RZ ;  /* 0x0000000002027210 */ /* 0x000fca0007f5e0ff */
[----:B------:R-:W-:Y:S01]  /*f6f0*/  IMAD.X R3, RZ, RZ, R3, P2 ;  /* 0x000000ffff037224 */ /* 0x000fe200010e0603 */
[----:B------:R-:W-:Y:S01]  /*f700*/  ISETP.LT.OR P2, PT, R6, 0x41, !P1 ;  /* 0x000000410600780c */ /* 0x000fe20004f41670 */
[----:B------:R-:W-:-:S12]  /*f710*/  IMAD.MOV.U32 R13, RZ, RZ, R23 ;  /* 0x000000ffff0d7224 */ /* 0x000fd800078e0017 */
[----:B------:R-:W-:Y:S01]  /*f720*/  @!PT LDS RZ, [RZ] ;  /* 0x00000000fffff984 */ /* 0x000fe20000000800 */
[----:B------:R-:W-:Y:S01]  /*f730*/  @!PT LDS RZ, [RZ] ;  /* 0x00000000fffff984 */ /* 0x000fe20000000800 */
[----:B------:R-:W-:Y:S01]  /*f740*/  @!PT LDS RZ, [RZ] ;  /* 0x00000000fffff984 */ /* 0x000fe20000000800 */
[----:B------:R0:W-:Y:S01]  /*f750*/  LDGSTS.E.BYPASS.LTC128B.128 [R5+0x2400], desc[UR56][R2.64], !P2 ;  /* 0x0240000002057fae */ /* 0x0001e2000d101d78 */
[----:B------:R-:W-:Y:S02]  /*f760*/  ISETP.LT.OR P2, PT, R6, 0x41, !P0 ;  /* 0x000000410600780c */ /* 0x000fe40004741670 */
[----:B------:R-:W-:-:S11]  /*f770*/  MOV R24, R14 ;  /* 0x0000000e00187202 */ /* 0x000fd60000000f00 */
[----:B0-----:R-:W-:Y:S05]  /*f780*/  WARPSYNC.COLLECTIVE R15, `(.L_x_386) ;  /* 0x000000000f087348 */ /* 0x001fea0003c00000 */
[----:B------:R1:W2:Y:S02]  /*f790*/  SHFL.IDX P6, R14, R13, R12, R11 ;  /* 0x0000000c0d0e7389 */ /* 0x0002a400000c000b */
[----:B012---:R-:W-:Y:S01]  /*f7a0*/  ENDCOLLECTIVE ;  /* 0x000000000000791b */ /* 0x007fe20003800000 */
.L_x_386:
[----:B------:R-:W-:Y:S01]  /*f7b0*/  @!PT LDS RZ, [RZ] ;  /* 0x00000000fffff984 */ /* 0x000fe20000000800 */
[----:B------:R-:W-:Y:S01]  /*f7c0*/  @!PT LDS RZ, [RZ] ;  /* 0x00000000fffff984 */ /* 0x000fe20000000800 */
[----:B------:R-:W-:Y:S01]  /*f7d0*/  @!PT LDS RZ, [RZ] ;  /* 0x00000000fffff984 */ /* 0x000fe20000000800 */
[----:B------:R0:W-:Y:S02]  /*f7e0*/  LDGSTS.E.BYPASS.LTC128B.128 [R5+0x5400], desc[UR56][R2.64+0x80], !P2 ;  /* 0x0540008002057fae */ /* 0x0001e4000d101d78 */
[----:B0-----:R-:W-:Y:S01]  /*f7f0*/  IMAD.MOV.U32 R2, RZ, RZ, R14 ;  /* 0x000000ffff027224 */ /* 0x001fe200078e000e */
[----:B------:R-:W-:Y:S06]  /*f800*/  BRA `(.L_x_387) ;  /* 0xffffffc000687947 */ /* 0x000fec000383ffff */
.L_x_290:
[----:B0-----:R0:W1:Y:S02]  /*f810*/  SYNCS.PHASECHK.TRANS64.TRYWAIT P0, [R0+URZ+0x2a860], R3 ;  /* 0x02a86003000075a7 */ /* 0x001064000800017f */
[----:B-1----:R-:W-:Y:S05]  /*f820*/  @!P0 NANOSLEEP.SYNCS 0x989680 ;  /* 0x009896800000895d */ /* 0x002fea0003900000 */
[----:B------:R-:W1:Y:S02]  /*f830*/  @!P0 SYNCS.PHASECHK.TRANS64 P0, [R0+URZ+0x2a860], R3 ;  /* 0x02a86003000085a7 */ /* 0x000e64000800007f */
[----:B-1----:R-:W-:Y:S05]  /*f840*/  @!P0 BRA `(.L_x_290) ;  /* 0xfffffffc00f08947 */ /* 0x002fea000383ffff */
[----:B------:R-:W-:Y:S05]  /*f850*/  BRA `(.L_x_388) ;  /* 0xffffffc400887947 */ /* 0x000fea000383ffff */
.L_x_291:
[----:B------:R-:W-:Y:S01]  /*f860*/  BSSY B0, `(.L_x_389) ;  /* 0x0000008000007945 */ /* 0x000fe20003800000 */
[----:B------:R-:W-:Y:S01]  /*f870*/  IMAD.MOV.U32 R13, RZ, RZ, R24 ;  /* 0x000000ffff0d7224 */ /* 0x000fe200078e0018 */
[----:B------:R-:W-:Y:S01]  /*f880*/  MOV R11, 0x181f ;  /* 0x0000181f000b7802 */ /* 0x000fe20000000f00 */
[----:B------:R-:W-:Y:S02]  /*f890*/  IMAD.MOV.U32 R12, RZ, RZ, RZ ;  /* 0x000000ffff0c7224 */ /* 0x000fe400078e00ff */
[----:B------:R-:W-:-:S07]  /*f8a0*/  IMAD.MOV.U32 R15, RZ, RZ, -0x1 ;  /* 0xffffffffff0f7424 */ /* 0x000fce00078e00ff */
[----:B0-----:R-:W-:Y:S05]  /*f8b0*/  WARPSYNC.COLLECTIVE R15, `(.L_x_390) ;  /* 0x000000000f087348 */ /* 0x001fea0003c00000 */
[----:B------:R1:W2:Y:S02]  /*f8c0*/  SHFL.IDX P6, R14, R13, R12, R11 ;  /* 0x0000000c0d0e7389 */ /* 0x0002a400000c000b */
[----:B012---:R-:W-:Y:S01]  /*f8d0*/  ENDCOLLECTIVE ;  /* 0x000000000000791b */ /* 0x007fe20003800000 */
.L_x_390:
[----:B------:R-:W-:Y:S05]  /*f8e0*/  BSYNC B0 ;  /* 0x0000000000007941 */ /* 0x000fea0003800000 */
.L_x_389:
[----:B------:R-:W0:Y:S01]  /*f8f0*/  S2R R4, SR_TID.X ;  /* 0x0000000000047919 */ /* 0x000e220000002100 */
[----:B------:R-:W-:Y:S01]  /*f900*/  IMAD.MOV.U32 R13, RZ, RZ, R23 ;  /* 0x000000ffff0d7224 */ /* 0x000fe200078e0017 */
[----:B------:R-:W-:Y:S01]  /*f910*/  MOV R11, 0x181f ;  /* 0x0000181f000b7802 */ /* 0x000fe20000000f00 */
[----:B------:R-:W-:Y:S01]  /*f920*/  IMAD.MOV.U32 R12, RZ, RZ, RZ ;  /* 0x000000ffff0c7224 */ /* 0x000fe200078e00ff */
[C---:B------:R-:W-:Y:S01]  /*f930*/  LOP3.LUT R2, R29.reuse, 0x1, RZ, 0xc0, !PT ;  /* 0x000000011d027812 */ /* 0x040fe200078ec0ff */
[----:B------:R-:W-:Y:S01]  /*f940*/  IMAD.MOV.U32 R15, RZ, RZ, -0x1 ;  /* 0xffffffffff0f7424 */ /* 0x000fe200078e00ff */
[----:B------:R-:W-:Y:S01]  /*f950*/  LOP3.LUT P0, RZ, R29, 0x2, RZ, 0xc0, !PT ;  /* 0x000000021dff7812 */ /* 0x000fe2000780c0ff */
[----:B------:R-:W-:Y:S01]  /*f960*/  IMAD.MOV.U32 R3, RZ, RZ, R14 ;  /* 0x000000ffff037224 */ /* 0x000fe200078e000e */
[----:B------:R-:W-:-:S13]  /*f970*/  ISETP.NE.U32.AND P1, PT, R2, 0x1, PT ;  /* 0x000000010200780c */ /* 0x000fda0003f25070 */
[----:B0-----:R-:W-:Y:S05]  /*f980*/  WARPSYNC.COLLECTIVE R15, `(.L_x_391) ;  /* 0x000000000f087348 */ /* 0x001fea0003c00000 */
[----:B------:R1:W2:Y:S02]  /*f990*/  SHFL.IDX P6, R14, R13, R12, R11 ;  /* 0x0000000c0d0e7389 */ /* 0x0002a400000c000b */
[----:B012---:R-:W-:Y:S01]  /*f9a0*/  ENDCOLLECTIVE ;  /* 0x000000000000791b */ /* 0x007fe20003800000 */
.L_x_391:
[C---:B------:R-:W-:Y:S02]  /*f9b0*/  ISETP.LT.OR P4, PT, R5.reuse, 0x1, !P0 ;  /* 0x000000010500780c */ /* 0x040fe40004781670 */
[----:B------:R-:W-:Y:S01]  /*f9c0*/  ISETP.LT.OR P3, PT, R5, 0x1, P1 ;  /* 0x000000010500780c */ /* 0x000fe20000f61670 */
[----:B------:R-:W-:Y:S02]  /*f9d0*/  IMAD.MOV.U32 R13, RZ, RZ, R24 ;  /* 0x000000ffff0d7224 */ /* 0x000fe400078e0018 */
[----:B------:R-:W-:Y:S02]  /*f9e0*/  IMAD.MOV.U32 R12, RZ, RZ, 0x1 ;  /* 0x00000001ff0c7424 */ /* 0x000fe400078e00ff */
[----:B------:R-:W-:-:S05]  /*f9f0*/  IMAD.SHL.U32 R4, R4, 0x8, RZ ;  /* 0x0000000804047824 */ /* 0x000fca00078e00ff */
[----:B------:R-:W-:-:S05]  /*fa00*/  LOP3.LUT R4, R4, 0x38, RZ, 0xc0, !PT ;  /* 0x0000003804047812 */ /* 0x000fca00078ec0ff */
[----:B------:R-:W-:Y:S01]  /*fa10*/  IMAD.SHL.U32 R6, R4, 0x2, RZ ;  /* 0x0000000204067824 */ /* 0x000fe200078e00ff */
[----:B------:R-:W-:-:S04]  /*fa20*/  LEA R4, R7, R22, 0x1 ;  /* 0x0000001607047211 */ /* 0x000fc800078e08ff */
[----:B------:R-:W-:-:S13]  /*fa30*/  IADD3 R2, P2, R14, R6, RZ ;  /* 0x000000060e027210 */ /* 0x000fda0007f5e0ff */
[----:B------:R-:W-:Y:S05]  /*fa40*/  WARPSYNC.COLLECTIVE R15, `(.L_x_392) ;  /* 0x000000000f087348 */ /* 0x000fea0003c00000 */
[----:B------:R0:W1:Y:S02]  /*fa50*/  SHFL.IDX P6, R14, R13, R12, R11 ;  /* 0x0000000c0d0e7389 */ /* 0x00006400000c000b */
[----:B01----:R-:W-:Y:S01]  /*fa60*/  ENDCOLLECTIVE ;  /* 0x000000000000791b */ /* 0x003fe20003800000 */
.L_x_392:
[----:B------:R-:W-:-:S05]  /*fa70*/  IMAD.X R3, RZ, RZ, R3, P2 ;  /* 0x000000ffff037224 */ /* 0x000fca00010e0603 */
[----:B------:R-:W-:Y:S01]  /*fa80*/  @!PT LDS RZ, [RZ] ;  /* 0x00000000fffff984 */ /* 0x000fe20000000800 */
[----:B------:R-:W-:Y:S01]  /*fa90*/  @!PT LDS RZ, [RZ] ;  /* 0x00000000fffff984 */ /* 0x000fe20000000800 */
[----:B------:R-:W-:Y:S01]  /*faa0*/  @!PT LDS RZ, [RZ] ;  /* 0x00000000fffff984 */ /* 0x000fe20000000800 */
[----:B------:R0:W-:Y:S01]  /*fab0*/  LDGSTS.E.BYPASS.LTC128B.128 [R4+0x400], desc[UR56][R2.64], !P3 ;  /* 0x0040000002047fae */ /* 0x0001e2000d901d78 */
[----:B------:R-:W-:-:S03]  /*fac0*/  ISETP.LT.OR P3, PT, R5, 0x11, P1 ;  /* 0x000000110500780c */ /* 0x000fc60000f61670 */
[----:B------:R0:W-:Y:S01]  /*fad0*/  LDGSTS.E.BYPASS.LTC128B.128 [R4+0x3400], desc[UR56][R2.64+0x80], !P4 ;  /* 0x0340008002047fae */ /* 0x0001e2000e101d78 */
[----:B------:R-:W-:Y:S01]  /*fae0*/  ISETP.LT.OR P4, PT, R5, 0x11, !P0 ;  /* 0x000000110500780c */ /* 0x000fe20004781670 */
[----:B------:R-:W-:Y:S02]  /*faf0*/  IMAD.MOV.U32 R13, RZ, RZ, R23 ;  /* 0x000000ffff0d7224 */ /* 0x000fe400078e0017 */
[----:B------:R-:W-:-:S10]  /*fb00*/  IMAD.MOV.U32 R8, RZ, RZ, R14 ;  /* 0x000000ffff087224 */ /* 0x000fd400078e000e */
[----:B0-----:R-:W-:Y:S05]  /*fb10*/  WARPSYNC.COLLECTIVE R15, `(.L_x_393) ;  /* 0x000000000f087348 */ /* 0x001fea0003c00000 */
[----:B------:R1:W2:Y:S02]  /*fb20*/  SHFL.IDX P6, R14, R13, R12, R11 ;  /* 0x0000000c0d0e7389 */ /* 0x0002a400000c000b */
[----:B012---:R-:W-:Y:S01]  /*fb30*/  ENDCOLLECTIVE ;  /* 0x000000000000791b */ /* 0x007fe20003800000 */
.L_x_393:
[----:B------:R-:W-:Y:S02]  /*fb40*/  IMAD.MOV.U32 R13, RZ, RZ, R24 ;  /* 0x000000ffff0d7224 */ /* 0x000fe400078e0018 */
[----:B------:R-:W-:Y:S01]  /*fb50*/  IMAD.MOV.U32 R12, RZ, RZ, 0x2 ;  /* 0x00000002ff0c7424 */ /* 0x000fe200078e00ff */
[----:B------:R-:W-:-:S13]  /*fb60*/  IADD3 R2, P2, R14, R6, RZ ;  /* 0x000000060e027210 */ /* 0x000fda0007f5e0ff */
[----:B------:R-:W-:Y:S05]  /*fb70*/  WARPSYNC.COLLECTIVE R15, `(.L_x_394) ;  /* 0x000000000f087348 */ /* 0x000fea0003c00000 */
[----:B------:R0:W1:Y:S02]  /*fb80*/  SHFL.IDX P6, R14, R13, R12, R11 ;  /* 0x0000000c0d0e7389 */ /* 0x00006400000c000b */
[----:B01----:R-:W-:Y:S01]  /*fb90*/  ENDCOLLECTIVE ;  /* 0x000000000000791b */ /* 0x003fe20003800000 */
.L_x_394:
[----:B------:R-:W-:-:S05]  /*fba0*/  IADD3.X R3, RZ, R8, RZ, P2, !PT ;  /* 0x00000008ff037210 */ /* 0x000fca00017fe4ff */
        /* <DEDUP_REMOVED lines=12> */
.L_x_395:
[----:B------:R-:W-:Y:S02]  /*fc70*/  IMAD.MOV.U32 R13, RZ, RZ, R24 ;  /* 0x000000ffff0d7224 */ /* 0x000fe400078e0018 */
[----:B------:R-:W-:Y:S01]  /*fc80*/  IMAD.MOV.U32 R12, RZ, RZ, 0x3 ;  /* 0x00000003ff0c7424 */ /* 0x000fe200078e00ff */
[----:B------:R-:W-:-:S07]  /*fc90*/  MOV R9, R14 ;  /* 0x0000000e00097202 */ /* 0x000fce0000000f00 */
[----:B------:R-:W-:Y:S05]  /*fca0*/  WARPSYNC.COLLECTIVE R15, `(.L_x_396) ;  /* 0x000000000f087348 */ /* 0x000fea0003c00000 */
[----:B------:R0:W1:Y:S02]  /*fcb0*/  SHFL.IDX P6, R14, R13, R12, R11 ;  /* 0x0000000c0d0e7389 */ /* 0x00006400000c000b */
[----:B01----:R-:W-:Y:S01]  /*fcc0*/  ENDCOLLECTIVE ;  /* 0x000000000000791b */ /* 0x003fe20003800000 */
.L_x_396:
[----:B------:R-:W-:-:S05]  /*fcd0*/  IADD3 R2, P2, R9, R6, RZ ;  /* 0x0000000609027210 */ /* 0x000fca0007f5e0ff */
[----:B------:R-:W-:-:S05]  /*fce0*/  IMAD.X R3, RZ, RZ, R7, P2 ;  /* 0x000000ffff037224 */ /* 0x000fca00010e0607 */
[----:B------:R-:W-:Y:S01]  /*fcf0*/  @!PT LDS RZ, [RZ] ;  /* 0x00000000fffff984 */ /* 0x000fe20000000800 */
[----:B------:R-:W-:Y:S01]  /*fd00*/  @!PT LDS RZ, [RZ] ;  /* 0x00000000fffff984 */ /* 0x000fe20000000800 */
[----:B------:R-:W-:Y:S01]  /*fd10*/  @!PT LDS RZ, [RZ] ;  /* 0x00000000fffff984 */ /* 0x000fe20000000800 */
[----:B------:R0:W-:Y:S01]  /*fd20*/  LDGSTS.E.BYPASS.LTC128B.128 [R4+0x1400], desc[UR56][R2.64], !P3 ;  /* 0x0140000002047fae */ /* 0x0001e2000d901d78 */
[C---:B------:R-:W-:Y:S02]  /*fd30*/  ISETP.LT.OR P3, PT, R5.reuse, 0x31, P1 ;  /* 0x000000310500780c */ /* 0x040fe40000f61670 */
[----:B------:R-:W-:Y:S01]  /*fd40*/  MOV R13, R23 ;  /* 0x00000017000d7202 */ /* 0x000fe20000000f00 */
[----:B------:R0:W-:Y:S01]  /*fd50*/  LDGSTS.E.BYPASS.LTC128B.128 [R4+0x4400], desc[UR56][R2.64+0x80], !P4 ;  /* 0x0440008002047fae */ /* 0x0001e2000e101d78 */
[----:B------:R-:W-:Y:S01]  /*fd60*/  ISETP.LT.OR P4, PT, R5, 0x31, !P0 ;  /* 0x000000310500780c */ /* 0x000fe20004781670 */
[----:B------:R-:W-:-:S12]  /*fd70*/  IMAD.MOV.U32 R8, RZ, RZ, R14 ;  /* 0x000000ffff087224 */ /* 0x000fd800078e000e */
[----:B0-----:R-:W-:Y:S05]  /*fd80*/  WARPSYNC.COLLECTIVE R15, `(.L_x_397) ;  /* 0x000000000f087348 */ /* 0x001fea0003c00000 */
[----:B------:R1:W2:Y:S02]  /*fd90*/  SHFL.IDX P6, R14, R13, R12, R11 ;  /* 0x0000000c0d0e7389 */ /* 0x0002a400000c000b */
[----:B012---:R-:W-:Y:S01]  /*fda0*/  ENDCOLLECTIVE ;  /* 0x000000000000791b */ /* 0x007fe20003800000 */
.L_x_397:
[----:B------:R-:W-:Y:S02]  /*fdb0*/  IMAD.MOV.U32 R13, RZ, RZ, R24 ;  /* 0x000000ffff0d7224 */ /* 0x000fe400078e0018 */
[----:B------:R-:W-:Y:S01]  /*fdc0*/  IMAD.MOV.U32 R12, RZ, RZ, 0x4 ;  /* 0x00000004ff0c7424 */ /* 0x000fe200078e00ff */
[----:B------:R-:W-:-:S13]  /*fdd0*/  IADD3 R2, P2, R14, R6, RZ ;  /* 0x000000060e027210 */ /* 0x000fda0007f5e0ff */
[----:B------:R-:W-:Y:S05]  /*fde0*/  WARPSYNC.COLLECTIVE R15, `(.L_x_398) ;  /* 0x000000000f087348 */ /* 0x000fea0003c00000 */
[----:B------:R0:W1:Y:S02]  /*fdf0*/  SHFL.IDX P6, R14, R13, R12, R11 ;  /* 0x0000000c0d0e7389 */ /* 0x00006400000c000b */
[----:B01----:R-:W-:Y:S01]  /*fe00*/  ENDCOLLECTIVE ;  /* 0x000000000000791b */ /* 0x003fe20003800000 */
.L_x_398:
[----:B------:R-:W-:-:S05]  /*fe10*/  IMAD.X R3, RZ, RZ, R8, P2 ;  /* 0x000000ffff037224 */ /* 0x000fca00010e0608 */
[----:B------:R-:W-:Y:S01]  /*fe20*/  @!PT LDS RZ, [RZ] ;  /* 0x00000000fffff984 */ /* 0x000fe20000000800 */
[----:B------:R-:W-:Y:S01]  /*fe30*/  @!PT LDS RZ, [RZ] ;  /* 0x00000000fffff984 */ /* 0x000fe20000000800 */
[----:B------:R-:W-:Y:S01]  /*fe40*/  @!PT LDS RZ, [RZ] ;  /* 0x00000000fffff984 */ /* 0x000fe20000000800 */
[----:B------:R0:W-:Y:S01]  /*fe50*/  LDGSTS.E.BYPASS.LTC128B.128 [R4+0x1c00], desc[UR56][R2.64], !P3 ;  /* 0x01c0000002047fae */ /* 0x0001e2000d901d78 */
[----:B------:R-:W-:-:S03]  /*fe60*/  ISETP.LT.OR P3, PT, R5, 0x41, P1 ;  /* 0x000000410500780c */ /* 0x000fc60000f61670 */
[----:B------:R0:W-:Y:S01]  /*fe70*/  LDGSTS.E.BYPASS.LTC128B.128 [R4+0x4c00], desc[UR56][R2.64+0x80], !P4 ;  /* 0x04c0008002047fae */ /* 0x0001e2000e101d78 */
[----:B------:R-:W-:Y:S02]  /*fe80*/  ISETP.LT.OR P4, PT, R5, 0x41, !P0 ;  /* 0x000000410500780c */ /* 0x000fe40004781670 */
[----:B------:R-:W-:Y:S01]  /*fe90*/  MOV R13, R23 ;  /* 0x00000017000d7202 */ /* 0x000fe20000000f00 */
[----:B------:R-:W-:-:S10]  /*fea0*/  IMAD.MOV.U32 R7, RZ, RZ, R14 ;  /* 0x000000ffff077224 */ /* 0x000fd400078e000e */
[----:B0-----:R-:W-:Y:S05]  /*feb0*/  WARPSYNC.COLLECTIVE R15, `(.L_x_399) ;  /* 0x000000000f087348 */ /* 0x001fea0003c00000 */
[----:B------:R1:W2:Y:S02]  /*fec0*/  SHFL.IDX P6, R14, R13, R12, R11 ;  /* 0x0000000c0d0e7389 */ /* 0x0002a400000c000b */
[----:B012---:R-:W-:Y:S01]  /*fed0*/  ENDCOLLECTIVE ;  /* 0x000000000000791b */ /* 0x007fe20003800000 */
.L_x_399:
[----:B------:R-:W-:Y:S02]  /*fee0*/  IMAD.MOV.U32 R13, RZ, RZ, R24 ;  /* 0x000000ffff0d7224 */ /* 0x000fe400078e0018 */
[----:B------:R-:W-:Y:S02]  /*fef0*/  IMAD.MOV.U32 R12, RZ, RZ, 0x5 ;  /* 0x00000005ff0c7424 */ /* 0x000fe400078e00ff */
[----:B------:R-:W-:-:S07]  /*ff00*/  IMAD.MOV.U32 R9, RZ, RZ, R14 ;  /* 0x000000ffff097224 */ /* 0x000fce00078e000e */
[----:B------:R-:W-:Y:S05]  /*ff10*/  WARPSYNC.COLLECTIVE R15, `(.L_x_400) ;  /* 0x000000000f087348 */ /* 0x000fea0003c00000 */
[----:B------:R0:W1:Y:S02]  /*ff20*/  SHFL.IDX P6, R14, R13, R12, R11 ;  /* 0x0000000c0d0e7389 */ /* 0x00006400000c000b */
[----:B01----:R-:W-:Y:S01]  /*ff30*/  ENDCOLLECTIVE ;  /* 0x000000000000791b */ /* 0x003fe20003800000 */
.L_x_400:
[----:B------:R-:W-:-:S05]  /*ff40*/  IADD3 R2, P2, R9, R6, RZ ;  /* 0x0000000609027210 */ /* 0x000fca0007f5e0ff */
[----:B------:R-:W-:-:S05]  /*ff50*/  IMAD.X R3, RZ, RZ, R7, P2 ;  /* 0x000000ffff037224 */ /* 0x000fca00010e0607 */
[----:B------:R-:W-:Y:S01]  /*ff60*/  @!PT LDS RZ, [RZ] ;  /* 0x00000000fffff984 */ /* 0x000fe20000000800 */
[----:B------:R-:W-:Y:S01]  /*ff70*/  @!PT LDS RZ, [RZ] ;  /* 0x00000000fffff984 */ /* 0x000fe20000000800 */
[----:B------:R-:W-:Y:S01]  /*ff80*/  @!PT LDS RZ, [RZ] ;  /* 0x00000000fffff984 */ /* 0x000fe20000000800 */
[----:B------:R0:W-:Y:S01]  /*ff90*/  LDGSTS.E.BYPASS.LTC128B.128 [R4+0x2400], desc[UR56][R2.64], !P3 ;  /* 0x0240000002047fae */ /* 0x0001e2000d901d78 */
[----:B------:R-:W-:-:S03]  /*ffa0*/  IMAD.MOV.U32 R13, RZ, RZ, R23 ;  /* 0x000000ffff0d7224 */ /* 0x000fc600078e0017 */
[----:B------:R0:W-:Y:S01]  /*ffb0*/  LDGSTS.E.BYPASS.LTC128B.128 [R4+0x5400], desc[UR56][R2.64+0x80], !P4 ;  /* 0x0540008002047fae */ /* 0x0001e2000e101d78 */
[----:B------:R-:W-:-:S07]  /*ffc0*/  MOV R24, R14 ;  /* 0x0000000e00187202 */ /* 0x000fce0000000f00 */
[----:B0-----:R-:W-:Y:S05]  /*ffd0*/  WARPSYNC.COLLECTIVE R15, `(.L_x_401) ;  /* 0x000000000f087348 */ /* 0x001fea0003c00000 */
[----:B------:R1:W2:Y:S02]  /*ffe0*/  SHFL.IDX P6, R14, R13, R12, R11 ;  /* 0x0000000c0d0e7389 */ /* 0x0002a400000c000b */
[----:B012---:R-:W-:Y:S01]  /*fff0*/  ENDCOLLECTIVE ;  /* 0x000000000000791b */ /* 0x007fe20003800000 */
.L_x_401:
[----:B------:R-:W-:Y:S05]  /*10000*/  BRA `(.L_x_402) ;  /* 0xffffffc000847947 */ /* 0x000fea000383ffff */
.L_x_296:
        /* <DEDUP_REMOVED lines=8> */
.L_x_404:
[----:B------:R-:W-:Y:S05]  /*10090*/  BSYNC B0 ;  /* 0x0000000000007941 */ /* 0x000fea0003800000 */
.L_x_403:
[----:B------:R-:W-:Y:S01]  /*100a0*/  IMAD.MOV.U32 R13, RZ, RZ, R16 ;  /* 0x000000ffff0d7224 */ /* 0x000fe200078e0010 */
[----:B------:R-:W-:Y:S01]  /*100b0*/  MOV R15, 0xffffffff ;  /* 0xffffffff000f7802 */ /* 0x000fe20000000f00 */
[----:B------:R-:W-:Y:S02]  /*100c0*/  IMAD.MOV.U32 R12, RZ, RZ, 0x1 ;  /* 0x00000001ff0c7424 */ /* 0x000fe400078e00ff */
[----:B------:R-:W-:Y:S02]  /*100d0*/  IMAD.MOV.U32 R11, RZ, RZ, 0x1f ;  /* 0x0000001fff0b7424 */ /* 0x000fe400078e00ff */
[----:B------:R-:W-:Y:S02]  /*100e0*/  IMAD.IADD R7, R19, 0x1, R8 ;  /* 0x0000000113077824 */ /* 0x000fe400078e0208 */
[----:B------:R-:W-:-:S07]  /*100f0*/  IMAD.MOV.U32 R5, RZ, RZ, R14 ;  /* 0x000000ffff057224 */ /* 0x000fce00078e000e */
[----:B------:R-:W-:Y:S05]  /*10100*/  WARPSYNC.COLLECTIVE R15, `(.L_x_405) ;  /* 0x000000000f087348 */ /* 0x000fea0003c00000 */
[----:B------:R0:W1:Y:S02]  /*10110*/  SHFL.IDX P6, R14, R13, R12, R11 ;  /* 0x0000000c0d0e7389 */ /* 0x00006400000c000b */
[----:B01----:R-:W-:Y:S01]  /*10120*/  ENDCOLLECTIVE ;  /* 0x000000000000791b */ /* 0x003fe20003800000 */
.L_x_405:
[----:B------:R-:W-:Y:S02]  /*10130*/  ULDC UR4, c[0x0][0xc3c] ;  /* 0x00030f0000047ab9 */ /* 0x000fe40000000800 */
[----:B------:R-:W-:-:S13]  /*10140*/  ISETP.GE.OR P1, PT, R7, UR4, !P0 ;  /* 0x0000000407007c0c */ /* 0x000fda000c726670 */
[----:B------:R-:W0:Y:S01]  /*10150*/  @!P1 LDC.64 R2, c[0x0][0xc80] ;  /* 0x00032000ff029b82 */ /* 0x000e220000000a00 */
[----:B------:R-:W-:Y:S02]  /*10160*/  IMAD.MOV.U32 R4, RZ, RZ, RZ ;  /* 0x000000ffff047224 */ /* 0x000fe400078e00ff */
[----:B------:R-:W-:Y:S02]  /*10170*/  IMAD.MOV.U32 R11, RZ, RZ, RZ ;  /* 0x000000ffff0b7224 */ /* 0x000fe400078e00ff */
[----:B------:R-:W-:Y:S02]  /*10180*/  IMAD.MOV.U32 R0, RZ, RZ, R14 ;  /* 0x000000ffff007224 */ /* 0x000fe400078e000e */
[----:B0-----:R-:W-:-:S06]  /*10190*/  @!P1 IMAD.WIDE R2, R7, 0x4, R2 ;  /* 0x0000000407029825 */ /* 0x001fcc00078e0202 */
[----:B------:R-:W2:Y:S01]  /*101a0*/  @!P1 LDG.E R2, desc[UR56][R2.64] ;  /* 0x0000003802029981 */ /* 0x000ea2000c1e1900 */
[C---:B------:R-:W-:Y:S02]  /*101b0*/  ISETP.GE.U32.AND P2, PT, R8.reuse, 0x2, PT ;  /* 0x000000020800780c */ /* 0x040fe40003f46070 */
[C---:B------:R-:W-:Y:S02]  /*101c0*/  ISETP.GE.U32.AND P3, PT, R8.reuse, 0x4, PT ;  /* 0x000000040800780c */ /* 0x040fe40003f66070 */
[C---:B------:R-:W-:Y:S02]  /*101d0*/  ISETP.GE.U32.AND P4, PT, R8.reuse, 0x8, PT ;  /* 0x000000080800780c */ /* 0x040fe40003f86070 */
[C---:B------:R-:W-:Y:S01]  /*101e0*/  ISETP.GE.U32.AND P5, PT, R8.reuse, 0x10, PT ;  /* 0x000000100800780c */ /* 0x040fe20003fa6070 */
[----:B--2---:R-:W-:Y:S01]  /*101f0*/  @!P1 IMAD.MOV.U32 R4, RZ, RZ, R2 ;  /* 0x000000ffff049224 */ /* 0x004fe200078e0002 */
[----:B------:R-:W-:-:S04]  /*10200*/  ISETP.NE.AND P1, PT, R8, RZ, PT ;  /* 0x000000ff0800720c */ /* 0x000fc80003f25270 */
[----:B------:R-:W-:-:S09]  /*10210*/  MOV R13, R4 ;  /* 0x00000004000d7202 */ /* 0x000fd20000000f00 */
[----:B------:R-:W-:Y:S05]  /*10220*/  WARPSYNC.COLLECTIVE R15, `(.L_x_406) ;  /* 0x000000000f087348 */ /* 0x000fea0003c00000 */
[----:B------:R0:W1:Y:S02]  /*10230*/  SHFL.UP P6, R14, R13, R12, R11 ;  /* 0x0400000c0d0e7389 */ /* 0x00006400000c000b */
[----:B01----:R-:W-:Y:S01]  /*10240*/  ENDCOLLECTIVE ;  /* 0x000000000000791b */ /* 0x003fe20003800000 */
.L_x_406:
[----:B------:R-:W-:Y:S01]  /*10250*/  IMAD.MOV.U32 R12, RZ, RZ, 0x2 ;  /* 0x00000002ff0c7424 */ /* 0x000fe200078e00ff */
[----:B------:R-:W-:-:S05]  /*10260*/  SEL R7, R14, RZ, P1 ;  /* 0x000000ff0e077207 */ /* 0x000fca0000800000 */
[----:B------:R-:W-:-:S04]  /*10270*/  IMAD.IADD R6, R4, 0x1, R7 ;  /* 0x0000000104067824 */ /* 0x000fc800078e0207 */
[----:B------:R-:W-:-:S07]  /*10280*/  IMAD.MOV.U32 R13, RZ, RZ, R6 ;  /* 0x000000ffff0d7224 */ /* 0x000fce00078e0006 */
[----:B------:R-:W-:Y:S05]  /*10290*/  WARPSYNC.COLLECTIVE R15, `(.L_x_407) ;  /* 0x000000000f087348 */ /* 0x000fea0003c00000 */
[----:B------:R0:W1:Y:S02]  /*102a0*/  SHFL.UP P6, R14, R13, R12, R11 ;  /* 0x0400000c0d0e7389 */ /* 0x00006400000c000b */
[----:B01----:R-:W-:Y:S01]  /*102b0*/  ENDCOLLECTIVE ;  /* 0x000000000000791b */ /* 0x003fe20003800000 */
.L_x_407:
[----:B------:R-:W-:Y:S01]  /*102c0*/  IMAD.MOV.U32 R12, RZ, RZ, 0x4 ;  /* 0x00000004ff0c7424 */ /* 0x000fe200078e00ff */
[----:B------:R-:W-:-:S04]  /*102d0*/  SEL R7, R14, RZ, P2 ;  /* 0x000000ff0e077207 */ /* 0x000fc80001000000 */
[----:B------:R-:W-:-:S05]  /*102e0*/  IADD3 R7, R6, R7, RZ ;  /* 0x0000000706077210 */ /* 0x000fca0007ffe0ff */
[----:B------:R-:W-:-:S07]  /*102f0*/  IMAD.MOV.U32 R13, RZ, RZ, R7 ;  /* 0x000000ffff0d7224 */ /* 0x000fce00078e0007 */
[----:B------:R-:W-:Y:S05]  /*10300*/  WARPSYNC.COLLECTIVE R15, `(.L_x_408) ;  /* 0x000000000f087348 */ /* 0x000fea0003c00000 */
[----:B------:R0:W1:Y:S02]  /*10310*/  SHFL.UP P6, R14, R13, R12, R11 ;  /* 0x0400000c0d0e7389 */ /* 0x00006400000c000b */
[----:B01----:R-:W-:Y:S01]  /*10320*/  ENDCOLLECTIVE ;  /* 0x000000000000791b */ /* 0x003fe20003800000 */
.L_x_408:
[----:B------:R-:W-:Y:S02]  /*10330*/  MOV R12, 0x8 ;  /* 0x00000008000c7802 */ /* 0x000fe40000000f00 */
[----:B------:R-:W-:-:S05]  /*10340*/  SEL R2, R14, RZ, P3 ;  /* 0x000000ff0e027207 */ /* 0x000fca0001800000 */
[----:B------:R-:W-:-:S04]  /*10350*/  IMAD.IADD R2, R7, 0x1, R2 ;  /* 0x0000000107027824 */ /* 0x000fc800078e0202 */
[----:B------:R-:W-:-:S07]  /*10360*/  IMAD.MOV.U32 R13, RZ, RZ, R2 ;  /* 0x000000ffff0d7224 */ /* 0x000fce00078e0002 */
[----:B------:R-:W-:Y:S05]  /*10370*/  WARPSYNC.COLLECTIVE R15, `(.L_x_409) ;  /* 0x000000000f087348 */ /* 0x000fea0003c00000 */
[----:B------:R0:W1:Y:S02]  /*10380*/  SHFL.UP P6, R14, R13, R12, R11 ;  /* 0x0400000c0d0e7389 */ /* 0x00006400000c000b */
[----:B01----:R-:W-:Y:S01]  /*10390*/  ENDCOLLECTIVE ;  /* 0x000000000000791b */ /* 0x003fe20003800000 */
.L_x_409:
[----:B------:R-:W-:Y:S01]  /*103a0*/  IMAD.MOV.U32 R12, RZ, RZ, 0x10 ;  /* 0x00000010ff0c7424 */ /* 0x000fe200078e00ff */
[----:B------:R-:W-:-:S05]  /*103b0*/  SEL R3, R14, RZ, P4 ;  /* 0x000000ff0e037207 */ /* 0x000fca0002000000 */
[----:B------:R-:W-:-:S04]  /*103c0*/  IMAD.IADD R3, R2, 0x1, R3 ;  /* 0x0000000102037824 */ /* 0x000fc800078e0203 */
[----:B------:R-:W-:-:S07]  /*103d0*/  IMAD.MOV.U32 R13, RZ, RZ, R3 ;  /* 0x000000ffff0d7224 */ /* 0x000fce00078e0003 */
[----:B------:R-:W-:Y:S05]  /*103e0*/  WARPSYNC.COLLECTIVE R15, `(.L_x_410) ;  /* 0x000000000f087348 */ /* 0x000fea0003c00000 */
[----:B------:R0:W1:Y:S02]  /*103f0*/  SHFL.UP P6, R14, R13, R12, R11 ;  /* 0x0400000c0d0e7389 */ /* 0x00006400000c000b */
[----:B01----:R-:W-:Y:S01]  /*10400*/  ENDCOLLECTIVE ;  /* 0x000000000000791b */ /* 0x003fe20003800000 */
.L_x_410:
[----:B------:R-:W-:Y:S02]  /*10410*/  IMAD.MOV.U32 R12, RZ, RZ, 0x1f ;  /* 0x0000001fff0c7424 */ /* 0x000fe400078e00ff */
[----:B------:R-:W-:Y:S01]  /*10420*/  IMAD.MOV.U32 R11, RZ, RZ, 0x1f ;  /* 0x0000001fff0b7424 */ /* 0x000fe200078e00ff */
[----:B------:R-:W-:-:S05]  /*10430*/  SEL R6, R14, RZ, P5 ;  /* 0x000000ff0e067207 */ /* 0x000fca0002800000 */
[----:B------:R-:W-:-:S05]  /*10440*/  IMAD.IADD R6, R3, 0x1, R6 ;  /* 0x0000000103067824 */ /* 0x000fca00078e0206 */
[----:B------:R-:W-:-:S07]  /*10450*/  MOV R13, R6 ;  /* 0x00000006000d7202 */ /* 0x000fce0000000f00 */
[----:B------:R-:W-:Y:S05]  /*10460*/  WARPSYNC.COLLECTIVE R15, `(.L_x_411) ;  /* 0x000000000f087348 */ /* 0x000fea0003c00000 */
[----:B------:R0:W1:Y:S02]  /*10470*/  SHFL.IDX P6, R14, R13, R12, R11 ;  /* 0x0000000c0d0e7389 */ /* 0x00006400000c000b */
[----:B01----:R-:W-:Y:S01]  /*10480*/  ENDCOLLECTIVE ;  /* 0x000000000000791b */ /* 0x003fe20003800000 */
.L_x_411:
[----:B------:R-:W-:Y:S05]  /*10490*/  BRA `(.L_x_412) ;  /* 0xffffffc000907947 */ /* 0x000fea000383ffff */
.L_x_301:
[----:B------:R-:W-:Y:S01]  /*104a0*/  BSSY B0, `(.L_x_413) ;  /* 0x0000008000007945 */ /* 0x000fe20003800000 */
[----:B-----5:R-:W-:Y:S01]  /*104b0*/  IMAD.MOV.U32 R13, RZ, RZ, R4 ;  /* 0x000000ffff0d7224 */ /* 0x020fe200078e0004 */
[----:B------:R-:W-:Y:S01]  /*104c0*/  MOV R11, RZ ;  /* 0x000000ff000b7202 */ /* 0x000fe20000000f00 */
[----:B------:R-:W-:Y:S02]  /*104d0*/  IMAD.MOV.U32 R12, RZ, RZ, 0x1 ;  /* 0x00000001ff0c7424 */ /* 0x000fe400078e00ff */
[----:B------:R-:W-:-:S07]  /*104e0*/  IMAD.MOV.U32 R15, RZ, RZ, -0x1 ;  /* 0xffffffffff0f7424 */ /* 0x000fce00078e00ff */
[----:B012---:R-:W-:Y:S05]  /*104f0*/  WARPSYNC.COLLECTIVE R15, `(.L_x_414) ;  /* 0x000000000f087348 */ /* 0x007fea0003c00000 */
[----:B------:R3:W4:Y:S02]  /*10500*/  SHFL.UP P6, R14, R13, R12, R11 ;  /* 0x0400000c0d0e7389 */ /* 0x00072400000c000b */
[----:B01234-:R-:W-:Y:S01]  /*10510*/  ENDCOLLECTIVE ;  /* 0x000000000000791b */ /* 0x01ffe20003800000 */
.L_x_414:
[----:B------:R-:W-:Y:S05]  /*10520*/  BSYNC B0 ;  /* 0x0000000000007941 */ /* 0x000fea0003800000 */
.L_x_413:
[----:B------:R-:W-:Y:S01]  /*10530*/  SEL R13, R14, RZ, P1 ;  /* 0x000000ff0e0d7207 */ /* 0x000fe20000800000 */
[----:B------:R-:W-:Y:S01]  /*10540*/  IMAD.MOV.U32 R12, RZ, RZ, 0x2 ;  /* 0x00000002ff0c7424 */ /* 0x000fe200078e00ff */
[----:B------:R-:W-:Y:S01]  /*10550*/  MOV R15, 0xffffffff ;  /* 0xffffffff000f7802 */ /* 0x000fe20000000f00 */
[----:B------:R-:W-:Y:S02]  /*10560*/  IMAD.MOV.U32 R11, RZ, RZ, RZ ;  /* 0x000000ffff0b7224 */ /* 0x000fe400078e00ff */
[----:B------:R-:W-:-:S07]  /*10570*/  IMAD.IADD R13, R4, 0x1, R13 ;  /* 0x00000001040d7824 */ /* 0x000fce00078e020d */
[----:B------:R-:W-:Y:S05]  /*10580*/  WARPSYNC.COLLECTIVE R15, `(.L_x_415) ;  /* 0x000000000f087348 */ /* 0x000fea0003c00000 */
[----:B------:R0:W1:Y:S02]  /*10590*/  SHFL.UP P6, R14, R13, R12, R11 ;  /* 0x0400000c0d0e7389 */ /* 0x00006400000c000b */
[----:B01----:R-:W-:Y:S01]  /*105a0*/  ENDCOLLECTIVE ;  /* 0x000000000000791b */ /* 0x003fe20003800000 */
.L_x_415:
[----:B------:R-:W-:Y:S01]  /*105b0*/  IMAD.MOV.U32 R12, RZ, RZ, 0x4 ;  /* 0x00000004ff0c7424 */ /* 0x000fe200078e00ff */
[----:B------:R-:W-:-:S05]  /*105c0*/  SEL R0, R14, RZ, P2 ;  /* 0x000000ff0e007207 */ /* 0x000fca0001000000 */
[----:B------:R-:W-:-:S04]  /*105d0*/  IMAD.IADD R0, R13, 0x1, R0 ;  /* 0x000000010d007824 */ /* 0x000fc800078e0200 */
[----:B------:R-:W-:-:S07]  /*105e0*/  IMAD.MOV.U32 R13, RZ, RZ, R0 ;  /* 0x000000ffff0d7224 */ /* 0x000fce00078e0000 */
[----:B------:R-:W-:Y:S05]  /*105f0*/  WARPSYNC.COLLECTIVE R15, `(.L_x_416) ;  /* 0x000000000f087348 */ /* 0x000fea0003c00000 */
[----:B------:R0:W1:Y:S02]  /*10600*/  SHFL.UP P6, R14, R13, R12, R11 ;  /* 0x0400000c0d0e7389 */ /* 0x00006400000c000b */
[----:B01----:R-:W-:Y:S01]  /*10610*/  ENDCOLLECTIVE ;  /* 0x000000000000791b */ /* 0x003fe20003800000 */
.L_x_416:
[----:B------:R-:W-:Y:S01]  /*10620*/  IMAD.MOV.U32 R12, RZ, RZ, 0x8 ;  /* 0x00000008ff0c7424 */ /* 0x000fe200078e00ff */
[----:B------:R-:W-:-:S05]  /*10630*/  SEL R3, R14, RZ, P3 ;  /* 0x000000ff0e037207 */ /* 0x000fca0001800000 */
[----:B------:R-:W-:-:S05]  /*10640*/  IMAD.IADD R2, R0, 0x1, R3 ;  /* 0x0000000100027824 */ /* 0x000fca00078e0203 */
[----:B------:R-:W-:-:S07]  /*10650*/  MOV R13, R2 ;  /* 0x00000002000d7202 */ /* 0x000fce0000000f00 */
[----:B------:R-:W-:Y:S05]  /*10660*/  WARPSYNC.COLLECTIVE R15, `(.L_x_417) ;  /* 0x000000000f087348 */ /* 0x000fea0003c00000 */
[----:B------:R0:W1:Y:S02]  /*10670*/  SHFL.UP P6, R14, R13, R12, R11 ;  /* 0x0400000c0d0e7389 */ /* 0x00006400000c000b */
[----:B01----:R-:W-:Y:S01]  /*10680*/  ENDCOLLECTIVE ;  /* 0x000000000000791b */ /* 0x003fe20003800000 */
.L_x_417:
[----:B------:R-:W-:Y:S01]  /*10690*/  IMAD.MOV.U32 R12, RZ, RZ, 0x10 ;  /* 0x00000010ff0c7424 */ /* 0x000fe200078e00ff */
[----:B------:R-:W-:-:S05]  /*106a0*/  SEL R3, R14, RZ, P4 ;  /* 0x000000ff0e037207 */ /* 0x000fca0002000000 */
[----:B------:R-:W-:-:S04]  /*106b0*/  IMAD.IADD R3, R2, 0x1, R3 ;  /* 0x0000000102037824 */ /* 0x000fc800078e0203 */
[----:B------:R-:W-:-:S07]  /*106c0*/  IMAD.MOV.U32 R13, RZ, RZ, R3 ;  /* 0x000000ffff0d7224 */ /* 0x000fce00078e0003 */
[----:B------:R-:W-:Y:S05]  /*106d0*/  WARPSYNC.COLLECTIVE R15, `(.L_x_418) ;  /* 0x000000000f087348 */ /* 0x000fea0003c00000 */
[----:B------:R0:W1:Y:S02]  /*106e0*/  SHFL.UP P6, R14, R13, R12, R11 ;  /* 0x0400000c0d0e7389 */ /* 0x00006400000c000b */
[----:B01----:R-:W-:Y:S01]  /*106f0*/  ENDCOLLECTIVE ;  /* 0x000000000000791b */ /* 0x003fe20003800000 */
.L_x_418:
[----:B------:R-:W-:Y:S02]  /*10700*/  IMAD.MOV.U32 R12, RZ, RZ, 0x1f ;  /* 0x0000001fff0c7424 */ /* 0x000fe400078e00ff */
[----:B------:R-:W-:Y:S01]  /*10710*/  IMAD.MOV.U32 R11, RZ, RZ, 0x1f ;  /* 0x0000001fff0b7424 */ /* 0x000fe200078e00ff */
[----:B------:R-:W-:-:S04]  /*10720*/  SEL R6, R14, RZ, P5 ;  /* 0x000000ff0e067207 */ /* 0x000fc80002800000 */
[----:B------:R-:W-:-:S05]  /*10730*/  IADD3 R6, R3, R6, RZ ;  /* 0x0000000603067210 */ /* 0x000fca0007ffe0ff */
[----:B------:R-:W-:-:S07]  /*10740*/  IMAD.MOV.U32 R13, RZ, RZ, R6 ;  /* 0x000000ffff0d7224 */ /* 0x000fce00078e0006 */
[----:B------:R-:W-:Y:S05]  /*10750*/  WARPSYNC.COLLECTIVE R15, `(.L_x_419) ;  /* 0x000000000f087348 */ /* 0x000fea0003c00000 */
[----:B------:R0:W1:Y:S02]  /*10760*/  SHFL.IDX P6, R14, R13, R12, R11 ;  /* 0x0000000c0d0e7389 */ /* 0x00006400000c000b */
[----:B01----:R-:W-:Y:S01]  /*10770*/  ENDCOLLECTIVE ;  /* 0x000000000000791b */ /* 0x003fe20003800000 */
.L_x_419:
[----:B------:R-:W-:Y:S05]  /*10780*/  BRA `(.L_x_420) ;  /* 0xffffffc000707947 */ /* 0x000fea000383ffff */
.L_x_303:
[----:B------:R-:W-:Y:S01]  /*10790*/  BSSY B0, `(.L_x_421) ;  /* 0x0000006000007945 */ /* 0x000fe20003800000 */
[----:B------:R-:W-:Y:S01]  /*107a0*/  PLOP3.LUT P6, PT, P6, PT, PT, 0x8, 0x0 ;  /* 0x000000000000781c */ /* 0x000fe200037ce170 */
[----:B------:R-:W-:-:S12]  /*107b0*/  IMAD.MOV.U32 R15, RZ, RZ, -0x1 ;  /* 0xffffffffff0f7424 */ /* 0x000fd800078e00ff */
[----:B01----:R-:W-:Y:S05]  /*107c0*/  WARPSYNC.COLLECTIVE R15, `(.L_x_422) ;  /* 0x000000000f087348 */ /* 0x003fea0003c00000 */
[----:B------:R-:W-:Y:S01]  /*107d0*/  VOTE.ANY R14, PT, P6 ;  /* 0x00000000000e7806 */ /* 0x000fe200030e0100 */
[----:B01----:R-:W-:Y:S06]  /*107e0*/  ENDCOLLECTIVE ;  /* 0x000000000000791b */ /* 0x003fec0003800000 */
.L_x_422:
[----:B------:R-:W-:Y:S05]  /*107f0*/  BSYNC B0 ;  /* 0x0000000000007941 */ /* 0x000fea0003800000 */
.L_x_421:
[----:B------:R-:W-:Y:S01]  /*10800*/  MOV R2, R14 ;  /* 0x0000000e00027202 */ /* 0x000fe20000000f00 */
[----:B------:R-:W-:Y:S02]  /*10810*/  IMAD.MOV.U32 R13, RZ, RZ, R4 ;  /* 0x000000ffff0d7224 */ /* 0x000fe400078e0004 */
[----:B------:R-:W-:Y:S01]  /*10820*/  IMAD.MOV.U32 R11, RZ, RZ, 0x1f ;  /* 0x0000001fff0b7424 */ /* 0x000fe200078e00ff */
[----:B------:R-:W0:Y:S01]  /*10830*/  POPC R0, R2 ;  /* 0x0000000200007309 */ /* 0x000e220000000000 */
[----:B------:R-:W-:Y:S02]  /*10840*/  IMAD.MOV.U32 R15, RZ, RZ, -0x1 ;  /* 0xffffffffff0f7424 */ /* 0x000fe400078e00ff */
[----:B0-----:R-:W-:-:S07]  /*10850*/  IMAD.MOV.U32 R12, RZ, RZ, R0 ;  /* 0x000000ffff0c7224 */ /* 0x001fce00078e0000 */
[----:B------:R-:W-:Y:S05]  /*10860*/  WARPSYNC.COLLECTIVE R15, `(.L_x_423) ;  /* 0x000000000f087348 */ /* 0x000fea0003c00000 */
[----:B------:R0:W1:Y:S02]  /*10870*/  SHFL.IDX P6, R14, R13, R12, R11 ;  /* 0x0000000c0d0e7389 */ /* 0x00006400000c000b */
[----:B01----:R-:W-:Y:S01]  /*10880*/  ENDCOLLECTIVE ;  /* 0x000000000000791b */ /* 0x003fe20003800000 */
.L_x_423:
[----:B------:R-:W-:Y:S01]  /*10890*/  MOV R4, R14 ;  /* 0x0000000e00047202 */ /* 0x000fe20000000f00 */
[----:B------:R-:W-:Y:S06]  /*108a0*/  BRA `(.L_x_424) ;  /* 0xffffffc000607947 */ /* 0x000fec000383ffff */
.L_x_305:
[----:B------:R-:W-:Y:S01]  /*108b0*/  BSSY B0, `(.L_x_425) ;  /* 0x0000007000007945 */ /* 0x000fe20003800000 */
[----:B------:R-:W-:Y:S02]  /*108c0*/  IMAD.MOV.U32 R13, RZ, RZ, R6 ;  /* 0x000000ffff0d7224 */ /* 0x000fe400078e0006 */
[----:B------:R-:W-:Y:S02]  /*108d0*/  IMAD.MOV.U32 R11, RZ, RZ, 0x1f ;  /* 0x0000001fff0b7424 */ /* 0x000fe400078e00ff */
[----:B------:R-:W-:-:S07]  /*108e0*/  IMAD.MOV.U32 R15, RZ, RZ, -0x1 ;  /* 0xffffffffff0f7424 */ /* 0x000fce00078e00ff */
[----:B0123--:R-:W-:Y:S05]  /*108f0*/  WARPSYNC.COLLECTIVE R15, `(.L_x_426) ;  /* 0x000000000f087348 */ /* 0x00ffea0003c00000 */
[----:B------:R4:W0:Y:S02]  /*10900*/  SHFL.IDX P6, R14, R13, R12, R11 ;  /* 0x0000000c0d0e7389 */ /* 0x00082400000c000b */
[----:B01234-:R-:W-:Y:S01]  /*10910*/  ENDCOLLECTIVE ;  /* 0x000000000000791b */ /* 0x01ffe20003800000 */
.L_x_426:
[----:B------:R-:W-:Y:S05]  /*10920*/  BSYNC B0 ;  /* 0x0000000000007941 */ /* 0x000fea0003800000 */
.L_x_425:
[----:B------:R-:W-:Y:S05]  /*10930*/  BRA `(.L_x_304) ;  /* 0xffffffc000587947 */ /* 0x000fea000383ffff */
.L_x_309:
[----:B0-----:R0:W2:Y:S02]  /*10940*/  SYNCS.PHASECHK.TRANS64.TRYWAIT P0, [R4+URZ+0x2a820], R0 ;  /* 0x02a82000040075a7 */ /* 0x0010a4000800017f */
[----:B--2---:R-:W-:Y:S05]  /*10950*/  @!P0 NANOSLEEP.SYNCS 0x989680 ;  /* 0x009896800000895d */ /* 0x004fea0003900000 */
[----:B------:R-:W2:Y:S02]  /*10960*/  @!P0 SYNCS.PHASECHK.TRANS64 P0, [R4+URZ+0x2a820], R0 ;  /* 0x02a82000040085a7 */ /* 0x000ea4000800007f */
[----:B--2---:R-:W-:Y:S05]  /*10970*/  @!P0 BRA `(.L_x_309) ;  /* 0xfffffffc00f08947 */ /* 0x004fea000383ffff */
[----:B------:R-:W-:Y:S05]  /*10980*/  BRA `(.L_x_427) ;  /* 0xffffffc400447947 */ /* 0x000fea000383ffff */
.L_x_310:
[----:B------:R-:W2:Y:S01]  /*10990*/  S2R R2, SR_TID.X ;  /* 0x0000000000027919 */ /* 0x000ea20000002100 */
[----:B------:R-:W-:Y:S01]  /*109a0*/  BSSY B0, `(.L_x_428) ;  /* 0x000000a000007945 */ /* 0x000fe20003800000 */
[----:B------:R-:W-:Y:S01]  /*109b0*/  MOV R12, RZ ;  /* 0x000000ff000c7202 */ /* 0x000fe20000000f00 */
[----:B------:R-:W-:Y:S02]  /*109c0*/  IMAD.MOV.U32 R11, RZ, RZ, 0x1f ;  /* 0x0000001fff0b7424 */ /* 0x000fe400078e00ff */
[----:B------:R-:W-:Y:S01]  /*109d0*/  IMAD.MOV.U32 R15, RZ, RZ, -0x1 ;  /* 0xffffffffff0f7424 */ /* 0x000fe200078e00ff */
[----:B--2---:R-:W-:-:S04]  /*109e0*/  SHF.R.U32.HI R2, RZ, 0x5, R2 ;  /* 0x00000005ff027819 */ /* 0x004fc80000011602 */
[----:B------:R-:W-:-:S05]  /*109f0*/  LOP3.LUT R2, R2, 0x3, RZ, 0xc0, !PT ;  /* 0x0000000302027812 */ /* 0x000fca00078ec0ff */
[----:B------:R-:W-:-:S07]  /*10a00*/  IMAD.MOV.U32 R13, RZ, RZ, R2 ;  /* 0x000000ffff0d7224 */ /* 0x000fce00078e0002 */
[----:B01-3--:R-:W-:Y:S05]  /*10a10*/  WARPSYNC.COLLECTIVE R15, `(.L_x_429) ;  /* 0x000000000f087348 */ /* 0x00bfea0003c00000 */
[----:B------:R2:W4:Y:S02]  /*10a20*/  SHFL.IDX P6, R14, R13, R12, R11 ;  /* 0x0000000c0d0e7389 */ /* 0x00052400000c000b */
[----:B01234-:R-:W-:Y:S01]  /*10a30*/  ENDCOLLECTIVE ;  /* 0x000000000000791b */ /* 0x01ffe20003800000 */
.L_x_429:
[----:B------:R-:W-:Y:S05]  /*10a40*/  BSYNC B0 ;  /* 0x0000000000007941 */ /* 0x000fea0003800000 */
.L_x_428:
[----:B------:R-:W-:Y:S05]  /*10a50*/  BRA `(.L_x_430) ;  /* 0xffffffc4002c7947 */ /* 0x000fea000383ffff */
.L_x_313:
[----:B------:R-:W-:Y:S01]  /*10a60*/  BSSY B1, `(.L_x_431) ;  /* 0x0000006000017945 */ /* 0x000fe20003800000 */
[----:B------:R-:W-:-:S07]  /*10a70*/  IMAD.MOV.U32 R15, RZ, RZ, -0x1 ;  /* 0xffffffffff0f7424 */ /* 0x000fce00078e00ff */
[----:B01-3--:R-:W-:Y:S05]  /*10a80*/  WARPSYNC.COLLECTIVE R15, `(.L_x_432) ;  /* 0x000000000f0c7348 */ /* 0x00bfea0003c00000 */
[----:B------:R-:W-:Y:S02]  /*10a90*/  ELECT P6, UR62, PT ;  /* 0x00000000003e782f */ /* 0x000fe400038c0000 */
[----:B------:R-:W-:Y:S01]  /*10aa0*/  MOV R14, UR62 ;  /* 0x0000003e000e7c02 */ /* 0x000fe20008000f00 */
[----:B01-3--:R-:W-:Y:S10]  /*10ab0*/  ENDCOLLECTIVE ;  /* 0x000000000000791b */ /* 0x00bff40003800000 */
.L_x_432:
[----:B------:R-:W-:Y:S05]  /*10ac0*/  BSYNC B1 ;  /* 0x0000000000017941 */ /* 0x000fea0003800000 */
.L_x_431:
[----:B------:R-:W-:Y:S05]  /*10ad0*/  BRA `(.L_x_433) ;  /* 0xffffffc400247947 */ /* 0x000fea000383ffff */
.L_x_315:
[----:B0-----:R0:W2:Y:S02]  /*10ae0*/  SYNCS.PHASECHK.TRANS64.TRYWAIT P1, [R5+URZ+0x2a840], R0 ;  /* 0x02a84000050075a7 */ /* 0x0010a4000802017f */
[----:B--2---:R-:W-:Y:S05]  /*10af0*/  @!P1 NANOSLEEP.SYNCS 0x989680 ;  /* 0x009896800000995d */ /* 0x004fea0003900000 */
[----:B------:R-:W2:Y:S02]  /*10b00*/  @!P1 SYNCS.PHASECHK.TRANS64 P1, [R5+URZ+0x2a840], R0 ;  /* 0x02a84000050095a7 */ /* 0x000ea4000802007f */
[----:B--2---:R-:W-:Y:S05]  /*10b10*/  @!P1 BRA `(.L_x_315) ;  /* 0xfffffffc00f09947 */ /* 0x004fea000383ffff */
[----:B------:R-:W-:Y:S05]  /*10b20*/  BRA `(.L_x_434) ;  /* 0xffffffc400447947 */ /* 0x000fea000383ffff */
.L_x_317:
[----:B--2---:R2:W4:Y:S02]  /*10b30*/  SYNCS.PHASECHK.TRANS64.TRYWAIT P1, [R27+URZ+0x2a840], R2 ;  /* 0x02a840021b0075a7 */ /* 0x004524000802017f */
[----:B----4-:R-:W-:Y:S05]  /*10b40*/  @!P1 NANOSLEEP.SYNCS 0x989680 ;  /* 0x009896800000995d */ /* 0x010fea0003900000 */
[----:B------:R-:W4:Y:S02]  /*10b50*/  @!P1 SYNCS.PHASECHK.TRANS64 P1, [R27+URZ+0x2a840], R2 ;  /* 0x02a840021b0095a7 */ /* 0x000f24000802007f */
[----:B----4-:R-:W-:Y:S05]  /*10b60*/  @!P1 BRA `(.L_x_317) ;  /* 0xfffffffc00f09947 */ /* 0x010fea000383ffff */
[----:B------:R-:W-:Y:S05]  /*10b70*/  BRA `(.L_x_435) ;  /* 0xffffffc400507947 */ /* 0x000fea000383ffff */
.L_x_319:
[----:B----4-:R4:W0:Y:S02]  /*10b80*/  SYNCS.PHASECHK.TRANS64.TRYWAIT P1, [R5+URZ+0x2a860], R0 ;  /* 0x02a86000050075a7 */ /* 0x010824000802017f */
[----:B0-----:R-:W-:Y:S05]  /*10b90*/  @!P1 NANOSLEEP.SYNCS 0x989680 ;  /* 0x009896800000995d */ /* 0x001fea0003900000 */
[----:B------:R-:W0:Y:S02]  /*10ba0*/  @!P1 SYNCS.PHASECHK.TRANS64 P1, [R5+URZ+0x2a860], R0 ;  /* 0x02a86000050095a7 */ /* 0x000e24000802007f */
[----:B0-----:R-:W-:Y:S05]  /*10bb0*/  @!P1 BRA `(.L_x_319) ;  /* 0xfffffffc00f09947 */ /* 0x001fea000383ffff */
[----:B------:R-:W-:Y:S05]  /*10bc0*/  BRA `(.L_x_436) ;  /* 0xffffffc4004c7947 */ /* 0x000fea000383ffff */
.L_x_437:
        /* <DEDUP_REMOVED lines=11> */
.L_x_3227:


//--------------------- .text._ZN7cutlass13device_kernelIN5flash11enable_sm90INS1_16FlashAttnFwdSm90INS1_25CollectiveMainloopFwdSm90ILi2EN4cute5tupleIJNS5_1CILi1EEES8_S8_EEENS6_IJNS7_ILi128EEENS7_ILi96EEENS7_ILi192EEEEEELi128ENS_10bfloat16_tEfNS_4arch4Sm90ELb0ELb0ELb0ELb1ELb1ELb1ELb0ELb1ELb1ELb1ELb0ELb0EEENS1_21CollectiveEpilogueFwdINS6_IJSA_SA_SB_EEES9_SE_SG_Li256ELb1ELb1ELb0ELb0EEENS1_36VarlenDynamicPersistentTileSchedulerILi128ELi96ELi256ELi128ELb0ELb1ELb1ELb0ELb1ELb1EEEEEEEEEvNT_6ParamsE --------------------------
	.section	.text._ZN7cutlass13device_kernelIN5flash11enable_sm90INS1_16FlashAttnFwdSm90INS1_25CollectiveMainloopFwdSm90ILi2EN4cute5tupleIJNS5_1CILi1EEES8_S8_EEENS6_IJNS7_ILi128EEENS7_ILi96EEENS7_ILi192EEEEEELi128ENS_10bfloat16_tEfNS_4arch4Sm90ELb0ELb0ELb0ELb1ELb1ELb1ELb0ELb1ELb1ELb1ELb0ELb0EEENS1_21CollectiveEpilogueFwdINS6_IJSA_SA_SB_EEES9_SE_SG_Li256ELb1ELb1ELb0ELb0EEENS1_36VarlenDynamicPersistentTileSchedulerILi128ELi96ELi256ELi128ELb0ELb1ELb1ELb0ELb1ELb1EEEEEEEEEvNT_6ParamsE,"ax",@progbits
	.align	128
.text._ZN7cutlass13device_kernelIN5flash11enable_sm90INS1_16FlashAttnFwdSm90INS1_25CollectiveMainloopFwdSm90ILi2EN4cute5tupleIJNS5_1CILi1EEES8_S8_EEENS6_IJNS7_ILi128EEENS7_ILi96EEENS7_ILi192EEEEEELi128ENS_10bfloat16_tEfNS_4arch4Sm90ELb0ELb0ELb0ELb1ELb1ELb1ELb0ELb1ELb1ELb1ELb0ELb0EEENS1_21CollectiveEpilogueFwdINS6_IJSA_SA_SB_EEES9_SE_SG_Li256ELb1ELb1ELb0ELb0EEENS1_36VarlenDynamicPersistentTileSchedulerILi128ELi96ELi256ELi128ELb0ELb1ELb1ELb0ELb1ELb1EEEEEEEEEvNT_6ParamsE:
        .type           _ZN7cutlass13device_kernelIN5flash11enable_sm90INS1_16FlashAttnFwdSm90INS1_25CollectiveMainloopFwdSm90ILi2EN4cute5tupleIJNS5_1CILi1EEES8_S8_EEENS6_IJNS7_ILi128EEENS7_ILi96EEENS7_ILi192EEEEEELi128ENS_10bfloat16_tEfNS_4arch4Sm90ELb0ELb0ELb0ELb1ELb1ELb1ELb0ELb1ELb1ELb1ELb0ELb0EEENS1_21CollectiveEpilogueFwdINS6_IJSA_SA_SB_EEES9_SE_SG_Li256ELb1ELb1ELb0ELb0EEENS1_36VarlenDynamicPersistentTileSchedulerILi128ELi96ELi256ELi128ELb0ELb1ELb1ELb0ELb1ELb1EEEEEEEEEvNT_6ParamsE,@function
        .size           _ZN7cutlass13device_kernelIN5flash11enable_sm90INS1_16FlashAttnFwdSm90INS1_25CollectiveMainloopFwdSm90ILi2EN4cute5tupleIJNS5_1CILi1EEES8_S8_EEENS6_IJNS7_ILi128EEENS7_ILi96EEENS7_ILi192EEEEEELi128ENS_10bfloat16_tEfNS_4arch4Sm90ELb0ELb0ELb0ELb1ELb1ELb1ELb0ELb1ELb1ELb1ELb0ELb0EEENS1_21CollectiveEpilogueFwdINS6_IJSA_SA_SB_EEES9_SE_SG_Li256ELb1ELb1ELb0ELb0EEENS1_36VarlenDynamicPersistentTileSchedulerILi128ELi96ELi256ELi128ELb0ELb1ELb1ELb0ELb1ELb1EEEEEEEEEvNT_6ParamsE,(.L_x_3228 - _ZN7cutlass13device_kernelIN5flash11enable_sm90INS1_16FlashAttnFwdSm90INS1_25CollectiveMainloopFwdSm90ILi2EN4cute5tupleIJNS5_1CILi1EEES8_S8_EEENS6_IJNS7_ILi128EEENS7_ILi96EEENS7_ILi192EEEEEELi128ENS_10bfloat16_tEfNS_4arch4Sm90ELb0ELb0ELb0ELb1ELb1ELb1ELb0ELb1ELb1ELb1ELb0ELb0EEENS1_21CollectiveEpilogueFwdINS6_IJSA_SA_SB_EEES9_SE_SG_Li256ELb1ELb1ELb0ELb0EEENS1_36VarlenDynamicPersistentTileSchedulerILi128ELi96ELi256ELi128ELb0ELb1ELb1ELb0ELb1ELb1EEEEEEEEEvNT_6ParamsE)
        .other          _ZN7cutlass13device_kernelIN5flash11enable_sm90INS1_16FlashAttnFwdSm90INS1_25CollectiveMainloopFwdSm90ILi2EN4cute5tupleIJNS5_1CILi1EEES8_S8_EEENS6_IJNS7_ILi128EEENS7_ILi96EEENS7_ILi192EEEEEELi128ENS_10bfloat16_tEfNS_4arch4Sm90ELb0ELb0ELb0ELb1ELb1ELb1ELb0ELb1ELb1ELb1ELb0ELb0EEENS1_21CollectiveEpilogueFwdINS6_IJSA_SA_SB_EEES9_SE_SG_Li256ELb1ELb1ELb0ELb0EEENS1_36VarlenDynamicPersistentTileSchedulerILi128ELi96ELi256ELi128ELb0ELb1ELb1ELb0ELb1ELb1EEEEEEEEEvNT_6ParamsE,@"STO_CUDA_ENTRY STV_DEFAULT"
_ZN7cutlass13device_kernelIN5flash11enable_sm90INS1_16FlashAttnFwdSm90INS1_25CollectiveMainloopFwdSm90ILi2EN4cute5tupleIJNS5_1CILi1EEES8_S8_EEENS6_IJNS7_ILi128EEENS7_ILi96EEENS7_ILi192EEEEEELi128ENS_10bfloat16_tEfNS_4arch4Sm90ELb0ELb0ELb0ELb1ELb1ELb1ELb0ELb1ELb1ELb1ELb0ELb0EEENS1_21CollectiveEpilogueFwdINS6_IJSA_SA_SB_EEES9_SE_SG_Li256ELb1ELb1ELb0ELb0EEENS1_36VarlenDynamicPersistentTileSchedulerILi128ELi96ELi256ELi128ELb0ELb1ELb1ELb0ELb1ELb1EEEEEEEEEvNT_6ParamsE:
[----:B------:R-:W0:Y:S02]  /*0000*/  LDC R1, c[0x0][0x28] ;  /* 0x00000a00ff017b82 */ /* 0x000e240000000800 */
[----:B0-----:R-:W-:Y:S01]  /*0010*/  VIADD R1, R1, 0xffffffb0 ;  /* 0xffffffb001017836 */ /* 0x001fe20000000000 */
[----:B------:R-:W0:Y:S01]  /*0020*/  S2R R0, SR_TID.X ;  /* 0x0000000000007919 */ /* 0x000e220000002100 */
[----:B------:R-:W-:Y:S01]  /*0030*/  ELECT P0, URZ, PT ;  /* 0x00000000003f782f */ /* 0x000fe20003800000 */
[----:B------:R-:W-:Y:S01]  /*0040*/  BSSY B0, `(.L_x_438) ;  /* 0x000000e000007945 */ /* 0x000fe20003800000 */
[----:B0-----:R-:W-:-:S05]  /*0050*/  SHF.R.U32.HI R2, RZ, 0x5, R0 ;  /* 0x00000005ff027819 */ /* 0x001fca0000011600 */
[----:B------:R-:W0:Y:S02]  /*0060*/  SHFL.IDX PT, R3, R2, RZ, 0x1f ;  /* 0x00001fff02037589 */ /* 0x000e2400000e0000 */
[----:B0-----:R-:W-:Y:S02]  /*0070*/  ISETP.EQ.AND P0, PT, R3, RZ, P0 ;  /* 0x000000ff0300720c */ /* 0x001fe40000702270 */
[----:B------:R-:W-:-:S11]  /*0080*/  SHF.R.U32.HI R3, RZ, 0x7, R0 ;  /* 0x00000007ff037819 */ /* 0x000fd60000011600 */
[----:B------:R-:W-:Y:S05]  /*0090*/  @!P0 BRA `(.L_x_439) ;  /* 0x0000000000208947 */ /* 0x000fea0003800000 */
[----:B------:R-:W-:Y:S02]  /*00a0*/  ULDC.64 UR4, c[0x0][0x198] ;  /* 0x0000660000047ab9 */ /* 0x000fe40000000a00 */
[----:B------:R-:W-:Y:S02]  /*00b0*/  UIADD3 UR6, UP0, UR4, 0x570, URZ ;  /* 0x0000057004067890 */ /* 0x000fe4000ff1e03f */
[----:B------:R-:W-:Y:S02]  /*00c0*/  UIADD3 UR4, UP1, UR4, 0x670, URZ ;  /* 0x0000067004047890 */ /* 0x000fe4000ff3e03f */
[----:B------:R-:W-:Y:S02]  /*00d0*/  UIADD3.X UR7, URZ, UR5, URZ, UP0, !UPT ;  /* 0x000000053f077290 */ /* 0x000fe400087fe43f */
[----:B------:R-:W-:-:S07]  /*00e0*/  UIADD3.X UR5, URZ, UR5, URZ, UP1, !UPT ;  /* 0x000000053f057290 */ /* 0x000fce0008ffe43f */
[----:B------:R0:W-:Y:S02]  /*00f0*/  UTMACCTL.PF [UR6] ;  /* 0x00000000060079b9 */ /* 0x0001e40008040000 */
[----:B------:R0:W-:Y:S02]  /*0100*/  UTMACCTL.PF [UR4] ;  /* 0x00000000040079b9 */ /* 0x0001e40008040000 */
[----:B0-----:R-:W-:Y:S01]  /*0110*/  NOP ;  /* 0x0000000000007918 */ /* 0x001fe20000000000 */
.L_x_439:
[----:B------:R-:W-:Y:S05]  /*0120*/  BSYNC B0 ;  /* 0x0000000000007941 */ /* 0x000fea0003800000 */
.L_x_438:
[----:B------:R-:W-:Y:S01]  /*0130*/  VOTEU.ANY UP0, P0 ;  /* 0x00000000003f7886 */ /* 0x000fe20000000100 */
[----:B------:R-:W0:Y:S01]  /*0140*/  SHFL.IDX PT, R3, R3, RZ, 0x1f ;  /* 0x00001fff03037589 */ /* 0x000e2200000e0000 */
[----:B------:R-:W-:Y:S01]  /*0150*/  UMOV UR4, 0x80 ;  /* 0x0000008000047882 */ /* 0x000fe20000000000 */
[----:B------:R-:W-:Y:S01]  /*0160*/  UMOV UR7, 0x100 ;  /* 0x0000010000077882 */ /* 0x000fe20000000000 */
[----:B------:R-:W-:Y:S01]  /*0170*/  VOTEU.ANY UP1, P0 ;  /* 0x00000000003f7886 */ /* 0x000fe20000020100 */
[----:B------:R-:W1:Y:S01]  /*0180*/  @UP0 S2UR UR8, SR_CgaCtaId ;  /* 0x00000000000809c3 */ /* 0x000e620000008800 */
[----:B------:R-:W2:Y:S01]  /*0190*/  SHFL.IDX PT, R4, R2, RZ, 0x1f ;  /* 0x00001fff02047589 */ /* 0x000ea200000e0000 */
[----:B------:R-:W-:Y:S01]  /*01a0*/  @UP0 UMOV UR6, 0x400 ;  /* 0x0000040000060882 */ /* 0x000fe20000000000 */
[----:B------:R-:W-:-:S04]  /*01b0*/  @UP0 UIADD3 UR4, -UR4, 0x100000, URZ ;  /* 0x0010000004040890 */ /* 0x000fc8000fffe13f */
[----:B------:R-:W-:Y:S02]  /*01c0*/  @UP0 USHF.L.U32 UR5, UR4, 0xb, URZ ;  /* 0x0000000b04050899 */ /* 0x000fe4000800063f */
[----:B------:R-:W-:Y:S01]  /*01d0*/  @UP0 USHF.L.U32 UR4, UR4, 0x1, URZ ;  /* 0x0000000104040899 */ /* 0x000fe2000800063f */
[----:B------:R-:W-:Y:S01]  /*01e0*/  VOTEU.ANY UP2, P0 ;  /* 0x00000000003f7886 */ /* 0x000fe20000040100 */
[----:B0-----:R-:W-:Y:S01]  /*01f0*/  R2UR UR9, R3 ;  /* 0x00000000030972ca */ /* 0x001fe200000e0000 */
[----:B-1----:R-:W-:Y:S01]  /*0200*/  @UP0 ULEA UR8, UR8, UR6, 0x18 ;  /* 0x0000000608080291 */ /* 0x002fe2000f8ec03f */
[----:B--2---:R-:W-:Y:S01]  /*0210*/  ISETP.NE.AND P1, PT, R4, RZ, PT ;  /* 0x000000ff0400720c */ /* 0x004fe20003f25270 */
[----:B------:R-:W-:-:S04]  /*0220*/  @UP0 UIADD3 UR6, -UR7, 0x100000, URZ ;  /* 0x0010000007060890 */ /* 0x000fc8000fffe13f */
[----:B------:R-:W-:Y:S02]  /*0230*/  @UP0 USHF.L.U32 UR7, UR6, 0xb, URZ ;  /* 0x0000000b06070899 */ /* 0x000fe4000800063f */
[----:B------:R-:W-:-:S04]  /*0240*/  @UP0 USHF.L.U32 UR6, UR6, 0x1, URZ ;  /* 0x0000000106060899 */ /* 0x000fc8000800063f */
[----:B------:R-:W-:Y:S01]  /*0250*/  UISETP.NE.AND UP0, UPT, UR9, URZ, UPT ;  /* 0x0000003f0900728c */ /* 0x000fe2000bf05270 */
[----:B------:R-:W0:Y:S02]  /*0260*/  FENCE.VIEW.ASYNC.S ;  /* 0x00000000000073c6 */ /* 0x000e240000000000 */
[----:B0-----:R0:W1:Y:S05]  /*0270*/  @UP1 SYNCS.EXCH.64 URZ, [UR8+0x2a800], UR4 ;  /* 0x02a80004083f15b2 */ /* 0x00106a0008000100 */
[----:B------:R0:W2:Y:S01]  /*0280*/  @UP2 SYNCS.EXCH.64 URZ, [UR8+0x2a820], UR6 ;  /* 0x02a82006083f25b2 */ /* 0x0000a20008000100 */
        /* <DEDUP_REMOVED lines=14> */
[----:B0-----:R3:W4:Y:S08]  /*0370*/  SYNCS.EXCH.64 URZ, [UR8+0x2a830], UR4 ;  /* 0x02a83004083f75b2 */ /* 0x0017300008000100 */
[----:B------:R3:W0:Y:S01]  /*0380*/  SYNCS.EXCH.64 URZ, [UR8+0x2a840], UR6 ;  /* 0x02a84006083f75b2 */ /* 0x0006220008000100 */
[----:B------:R3:W0:Y:S01]  /*0390*/  SYNCS.EXCH.64 URZ, [UR8+0x2a838], UR4 ;  /* 0x02a83804083f75b2 */ /* 0x0006220008000100 */
[----:B------:R3:W0:Y:S02]  /*03a0*/  SYNCS.EXCH.64 URZ, [UR8+0x2a848], UR6 ;  /* 0x02a84806083f75b2 */ /* 0x0006240008000100 */
[----:B---3--:R-:W-:Y:S01]  /*03b0*/  NOP ;  /* 0x0000000000007918 */ /* 0x008fe20000000000 */
.L_x_440:
[----:B------:R-:W3:Y:S01]  /*03c0*/  SHFL.IDX PT, R3, R2, RZ, 0x1f ;  /* 0x00001fff02037589 */ /* 0x000ee200000e0000 */
[----:B------:R-:W-:Y:S01]  /*03d0*/  NOP ;  /* 0x0000000000007918 */ /* 0x000fe20000000000 */
[----:B---3--:R-:W-:-:S13]  /*03e0*/  ISETP.NE.AND P0, PT, R3, RZ, PT ;  /* 0x000000ff0300720c */ /* 0x008fda0003f05270 */
        /* <DEDUP_REMOVED lines=17> */
[----:B------:R3:W0:Y:S02]  /*0500*/  SYNCS.EXCH.64 URZ, [UR8+0x2a868], UR6 ;  /* 0x02a86806083f75b2 */ /* 0x0006240008000100 */
[----:B---3--:R-:W-:Y:S01]  /*0510*/  NOP ;  /* 0x0000000000007918 */ /* 0x008fe20000000000 */
.L_x_441:
[----:B------:R-:W3:Y:S01]  /*0520*/  SHFL.IDX PT, R3, R2, RZ, 0x1f ;  /* 0x00001fff02037589 */ /* 0x000ee200000e0000 */
[----:B------:R-:W-:Y:S01]  /*0530*/  NOP ;  /* 0x0000000000007918 */ /* 0x000fe20000000000 */
[----:B---3--:R-:W-:-:S13]  /*0540*/  ISETP.NE.AND P0, PT, R3, RZ, PT ;  /* 0x000000ff0300720c */ /* 0x008fda0003f05270 */
        /* <DEDUP_REMOVED lines=13> */
[----:B------:R3:W0:Y:S02]  /*0620*/  SYNCS.EXCH.64 URZ, [UR6+0x2a888], UR4 ;  /* 0x02a88804063f75b2 */ /* 0x0006240008000100 */
[----:B---3--:R-:W-:Y:S01]  /*0630*/  NOP ;  /* 0x0000000000007918 */ /* 0x008fe20000000000 */
.L_x_442:
        /* <DEDUP_REMOVED lines=22> */
.L_x_443:
        /* <DEDUP_REMOVED lines=22> */
.L_x_444:
[----:B0-----:R-:W-:Y:S01]  /*0900*/  UMOV UR4, 0x1 ;  /* 0x0000000100047882 */ /* 0x001fe20000000000 */
[----:B------:R-:W-:Y:S01]  /*0910*/  PLOP3.LUT P0, PT, PT, PT, UP0, 0x80, 0x0 ;  /* 0x000000000000781c */ /* 0x000fe20003f0f008 */
[----:B------:R-:W-:Y:S01]  /*0920*/  USEL UR4, UR4, 0x2, !UP0 ;  /* 0x0000000204047887 */ /* 0x000fe2000c000000 */
[----:B------:R-:W-:Y:S01]  /*0930*/  NOP ;  /* 0x0000000000007918 */ /* 0x000fe20000000000 */
[----:B------:R-:W-:Y:S01]  /*0940*/  ULDC.64 UR60, c[0x0][0x208] ;  /* 0x00008200003c7ab9 */ /* 0x000fe20000000a00 */
[----:B------:R-:W-:Y:S03]  /*0950*/  BSSY B9, `(.L_x_445) ;  /* 0x0001dd3000097945 */ /* 0x000fe60003800000 */
[----:B------:R-:W-:-:S05]  /*0960*/  IMAD.U32 R3, RZ, RZ, UR4 ;  /* 0x00000004ff037e24 */ /* 0x000fca000f8e00ff */
[----:B------:R0:W-:Y:S01]  /*0970*/  STL [R1+0x38], R3 ;  /* 0x0000380301007387 */ /* 0x0001e20000100800 */
[----:B-12-4-:R-:W-:Y:S06]  /*0980*/  BAR.SYNC.DEFER_BLOCKING 0x0 ;  /* 0x0000000000007b1d */ /* 0x016fec0000010000 */
[----:B------:R-:W-:Y:S05]  /*0990*/  @!P0 BRA `(.L_x_446) ;  /* 0x00000174002c8947 */ /* 0x000fea0003800000 */
.L_x_447:
[----:B------:R-:W-:-:S08]  /*09a0*/  NOP ;  /* 0x0000000000007918 */ /* 0x000fd00000000000 */
[----:B------:R-:W1:Y:S02]  /*09b0*/  USETMAXREG.TRY_ALLOC.CTAPOOL UP0, 0xe8 ;  /* 0x000000e8000079c8 */ /* 0x000e640008000600 */
[----:B-1----:R-:W-:-:S13]  /*09c0*/  PLOP3.LUT P0, PT, PT, PT, UP0, 0x80, 0x0 ;  /* 0x000000000000781c */ /* 0x002fda0003f0f008 */
[----:B------:R-:W-:Y:S05]  /*09d0*/  @!P0 BRA `(.L_x_447) ;  /* 0xfffffffc00f08947 */ /* 0x000fea000383ffff */
[----:B------:R-:W1:Y:S08]  /*09e0*/  S2UR UR4, SR_CgaCtaId ;  /* 0x00000000000479c3 */ /* 0x000e700000008800 */
[----:B------:R-:W-:Y:S06]  /*09f0*/  BAR.ARV 0x8, 0x180 ;  /* 0x0206000000007b1d */ /* 0x000fec0000002000 */
[----:B------:R-:W-:-:S02]  /*0a00*/  MOV R2, 0x400 ;  /* 0x0000040000027802 */ /* 0x000fc40000000f00 */
[----:B------:R-:W-:Y:S01]  /*0a10*/  BAR.SYNC.DEFER_BLOCKING 0x5, 0x180 ;  /* 0x0146000000007b1d */ /* 0x000fe20000010000 */
[----:B-1----:R-:W-:-:S05]  /*0a20*/  IMAD.U32 R181, RZ, RZ, UR4 ;  /* 0x00000004ffb57e24 */ /* 0x002fca000f8e00ff */
[----:B------:R-:W-:Y:S01]  /*0a30*/  ULDC UR4, c[0x0][0xc3c] ;  /* 0x00030f0000047ab9 */ /* 0x000fe20000000800 */
[----:B------:R-:W-:-:S05]  /*0a40*/  LEA R2, R181, R2, 0x18 ;  /* 0x00000002b5027211 */ /* 0x000fca00078ec0ff */
[----:B------:R-:W1:Y:S01]  /*0a50*/  LDS.128 R28, [R2+0x2a8d0] ;  /* 0x02a8d000021c7984 */ /* 0x000e620000000c00 */
[----:B------:R-:W-:Y:S06]  /*0a60*/  BAR.ARV 0x4, 0x180 ;  /* 0x0106000000007b1d */ /* 0x000fec0000002000 */
[----:B-1----:R-:W-:-:S13]  /*0a70*/  ISETP.GE.AND P0, PT, R31, UR4, PT ;  /* 0x000000041f007c0c */ /* 0x002fda000bf06270 */
[----:B------:R-:W-:Y:S05]  /*0a80*/  @P0 BRA `(.L_x_448) ;  /* 0x000001d800fc0947 */ /* 0x000fea0003800000 */
[----:B0-----:R-:W2:Y:S01]  /*0a90*/  LDL R3, [R1+0x38] ;  /* 0x0000380001037983 */ /* 0x001ea20000100800 */
[----:B------:R-:W-:Y:S01]  /*0aa0*/  VIADD R11, R0, 0xffffff80 ;  /* 0xffffff80000b7836 */ /* 0x000fe20000000000 */
[----:B------:R-:W-:Y:S01]  /*0ab0*/  R2UR UR4, R2 ;  /* 0x00000000020472ca */ /* 0x000fe200000e0000 */
[----:B------:R-:W-:Y:S01]  /*0ac0*/  IMAD.MOV.U32 R227, RZ, RZ, -0x2 ;  /* 0xfffffffeffe37424 */ /* 0x000fe200078e00ff */
[----:B------:R-:W-:Y:S01]  /*0ad0*/  MOV R166, RZ ;  /* 0x000000ff00a67202 */ /* 0x000fe20000000f00 */
[----:B------:R-:W-:Y:S01]  /*0ae0*/  IMAD.MOV.U32 R189, RZ, RZ, RZ ;  /* 0x000000ffffbd7224 */ /* 0x000fe200078e00ff */
[----:B------:R-:W-:Y:S01]  /*0af0*/  SHF.R.S32.HI R0, RZ, 0x1f, R11 ;  /* 0x0000001fff007819 */ /* 0x000fe2000001140b */
[----:B------:R-:W-:Y:S02]  /*0b00*/  IMAD.MOV.U32 R18, RZ, RZ, RZ ;  /* 0x000000ffff127224 */ /* 0x000fe400078e00ff */
[----:B------:R-:W-:Y:S01]  /*0b10*/  IMAD.MOV.U32 R180, RZ, RZ, RZ ;  /* 0x000000ffffb47224 */ /* 0x000fe200078e00ff */
[CC--:B------:R-:W-:Y:S01]  /*0b20*/  LEA.HI R4, R0.reuse, R11.reuse, RZ, 0x7 ;  /* 0x0000000b00047211 */ /* 0x0c0fe200078f38ff */
[----:B------:R-:W-:Y:S01]  /*0b30*/  IMAD.MOV.U32 R173, RZ, RZ, RZ ;  /* 0x000000ffffad7224 */ /* 0x000fe200078e00ff */
[----:B------:R-:W-:-:S02]  /*0b40*/  LEA.HI R9, R0, R11, RZ, 0x2 ;  /* 0x0000000b00097211 */ /* 0x000fc400078f10ff */
[C---:B------:R-:W-:Y:S01]  /*0b50*/  LOP3.LUT R197, R4.reuse, 0xffffff80, RZ, 0xc0, !PT ;  /* 0xffffff8004c57812 */ /* 0x040fe200078ec0ff */
[----:B------:R-:W-:Y:S01]  /*0b60*/  UIADD3 UR4, UR4, 0xc400, URZ ;  /* 0x0000c40004047890 */ /* 0x000fe2000fffe03f */
[----:B------:R-:W-:Y:S02]  /*0b70*/  LOP3.LUT R191, R9, 0xfffffffc, RZ, 0xc0, !PT ;  /* 0xfffffffc09bf7812 */ /* 0x000fe400078ec0ff */
[----:B------:R-:W-:Y:S01]  /*0b80*/  SHF.R.S32.HI R165, RZ, 0x2, R9 ;  /* 0x00000002ffa57819 */ /* 0x000fe20000011409 */
[C---:B------:R-:W-:Y:S01]  /*0b90*/  IMAD.IADD R197, R11.reuse, 0x1, -R197 ;  /* 0x000000010bc57824 */ /* 0x040fe200078e0ac5 */
[----:B------:R-:W-:Y:S01]  /*0ba0*/  SHF.R.S32.HI R225, RZ, 0x7, R4 ;  /* 0x00000007ffe17819 */ /* 0x000fe20000011404 */
[----:B------:R-:W-:Y:S02]  /*0bb0*/  IMAD.IADD R191, R11, 0x1, -R191 ;  /* 0x000000010bbf7824 */ /* 0x000fe400078e0abf */
[----:B------:R-:W-:Y:S01]  /*0bc0*/  VIADD R224, R165, 0x40 ;  /* 0x00000040a5e07836 */ /* 0x000fe20000000000 */
[----:B------:R-:W-:Y:S01]  /*0bd0*/  SHF.R.S32.HI R8, RZ, 0x1f, R197 ;  /* 0x0000001fff087819 */ /* 0x000fe200000114c5 */
[----:B------:R-:W-:Y:S01]  /*0be0*/  IMAD.SHL.U32 R160, R191, 0x4, RZ ;  /* 0x00000004bfa07824 */ /* 0x000fe200078e00ff */
[----:B------:R-:W-:Y:S01]  /*0bf0*/  LEA.HI R4, R4, R225, RZ, 0x1 ;  /* 0x000000e104047211 */ /* 0x000fe200078f08ff */
[----:B------:R-:W-:Y:S01]  /*0c00*/  IMAD.SHL.U32 R167, R224, 0x40, RZ ;  /* 0x00000040e0a77824 */ /* 0x000fe200078e00ff */
[-C--:B------:R-:W-:Y:S01]  /*0c10*/  LEA.HI R7, R8, R197.reuse, RZ, 0x2 ;  /* 0x000000c508077211 */ /* 0x080fe200078f10ff */
[----:B------:R-:W-:Y:S01]  /*0c20*/  VIADD R170, R160, 0x40 ;  /* 0x00000040a0aa7836 */ /* 0x000fe20000000000 */
[----:B------:R-:W-:Y:S01]  /*0c30*/  LEA.HI R8, R8, R197, RZ, 0x5 ;  /* 0x000000c508087211 */ /* 0x000fe200078f28ff */
[C---:B------:R-:W-:Y:S01]  /*0c40*/  VIADD R168, R160.reuse, 0x20 ;  /* 0x00000020a0a87836 */ /* 0x040fe20000000000 */
[----:B------:R-:W-:Y:S01]  /*0c50*/  LOP3.LUT R10, R7, 0x7ffffffc, RZ, 0xc0, !PT ;  /* 0x7ffffffc070a7812 */ /* 0x000fe200078ec0ff */
[----:B------:R-:W-:Y:S01]  /*0c60*/  IMAD.SHL.U32 R16, R191, 0x8, RZ ;  /* 0x00000008bf107824 */ /* 0x000fe200078e00ff */
[----:B------:R-:W-:Y:S01]  /*0c70*/  SHF.R.S32.HI R8, RZ, 0x5, R8 ;  /* 0x00000005ff087819 */ /* 0x000fe20000011408 */
[----:B------:R-:W-:Y:S01]  /*0c80*/  VIADD R169, R160, 0x10 ;  /* 0x00000010a0a97836 */ /* 0x000fe20000000000 */
[----:B------:R-:W-:Y:S01]  /*0c90*/  LOP3.LUT R4, R4, 0x3fffffe, RZ, 0xc0, !PT ;  /* 0x03fffffe04047812 */ /* 0x000fe200078ec0ff */
[----:B------:R-:W-:Y:S01]  /*0ca0*/  IMAD.IADD R10, R197, 0x1, -R10 ;  /* 0x00000001c50a7824 */ /* 0x000fe200078e0a0a */
[----:B------:R-:W-:Y:S01]  /*0cb0*/  LOP3.LUT R167, R167, 0x1c0, RZ, 0xc0, !PT ;  /* 0x000001c0a7a77812 */ /* 0x000fe200078ec0ff */
[----:B------:R-:W-:Y:S01]  /*0cc0*/  VIADD R171, R160, 0x30 ;  /* 0x00000030a0ab7836 */ /* 0x000fe20000000000 */
[----:B------:R-:W-:Y:S01]  /*0cd0*/  IADD3 R4, R225, -R4, RZ ;  /* 0x80000004e1047210 */ /* 0x000fe20007ffe0ff */
[----:B------:R-:W-:Y:S01]  /*0ce0*/  IMAD R227, R10, R227, 0x60 ;  /* 0x000000600ae37424 */ /* 0x000fe200078e02e3 */
[----:B------:R-:W-:Y:S01]  /*0cf0*/  SHF.R.U32.HI R223, RZ, 0x3, R167 ;  /* 0x00000003ffdf7819 */ /* 0x000fe200000116a7 */
[----:B------:R-:W-:Y:S01]  /*0d00*/  IMAD.IADD R10, R160, 0x1, R170 ;  /* 0x00000001a00a7824 */ /* 0x000fe200078e02aa */
[----:B------:R-:W-:Y:S01]  /*0d10*/  IADD3 R22, R16, 0x80, RZ ;  /* 0x0000008010167810 */ /* 0x000fe20007ffe0ff */
[----:B------:R-:W-:Y:S01]  /*0d20*/  VIADD R172, R160, 0x50 ;  /* 0x00000050a0ac7836 */ /* 0x000fe20000000000 */
[----:B------:R-:W-:Y:S01]  /*0d30*/  SHF.R.S32.HI R198, RZ, 0x1f, R169 ;  /* 0x0000001fffc67819 */ /* 0x000fe200000114a9 */
[C---:B------:R-:W-:Y:S01]  /*0d40*/  VIADD R19, R16.reuse, 0x60 ;  /* 0x0000006010137836 */ /* 0x040fe20000000000 */
[----:B------:R-:W-:Y:S01]  /*0d50*/  SHF.R.S32.HI R202, RZ, 0x1f, R171 ;  /* 0x0000001fffca7819 */ /* 0x000fe200000114ab */
[----:B------:R-:W-:Y:S01]  /*0d60*/  VIADD R23, R16, 0xa0 ;  /* 0x000000a010177836 */ /* 0x000fe20000000000 */
[----:B------:R-:W-:Y:S01]  /*0d70*/  SHF.R.S32.HI R17, RZ, 0x1f, R16 ;  /* 0x0000001fff117819 */ /* 0x000fe20000011410 */
[----:B------:R-:W-:Y:S01]  /*0d80*/  IMAD.SHL.U32 R199, R169, 0x2, RZ ;  /* 0x00000002a9c77824 */ /* 0x000fe200078e00ff */
[----:B------:R-:W-:Y:S01]  /*0d90*/  SHF.R.S32.HI R164, RZ, 0x1f, R19 ;  /* 0x0000001fffa47819 */ /* 0x000fe20000011413 */
[----:B------:R-:W-:Y:S01]  /*0da0*/  IMAD.SHL.U32 R201, R168, 0x2, RZ ;  /* 0x00000002a8c97824 */ /* 0x000fe200078e00ff */
[----:B------:R-:W-:Y:S01]  /*0db0*/  SHF.R.S32.HI R175, RZ, 0x1f, R22 ;  /* 0x0000001fffaf7819 */ /* 0x000fe20000011416 */
[----:B------:R-:W-:Y:S01]  /*0dc0*/  IMAD.SHL.U32 R203, R171, 0x2, RZ ;  /* 0x00000002abcb7824 */ /* 0x000fe200078e00ff */
[----:B------:R-:W-:Y:S01]  /*0dd0*/  SHF.R.S32.HI R174, RZ, 0x1f, R23 ;  /* 0x0000001fffae7819 */ /* 0x000fe20000011417 */
[----:B------:R-:W-:Y:S01]  /*0de0*/  IMAD.SHL.U32 R215, R170, 0x2, RZ ;  /* 0x00000002aad77824 */ /* 0x000fe200078e00ff */
[----:B------:R-:W-:Y:S01]  /*0df0*/  SHF.L.U64.HI R198, R169, 0x1, R198 ;  /* 0x00000001a9c67819 */ /* 0x000fe200000102c6 */
[----:B------:R-:W-:Y:S01]  /*0e00*/  IMAD.SHL.U32 R217, R172, 0x2, RZ ;  /* 0x00000002acd97824 */ /* 0x000fe200078e00ff */
[----:B------:R-:W-:-:S02]  /*0e10*/  SHF.L.U64.HI R202, R171, 0x1, R202 ;  /* 0x00000001abca7819 */ /* 0x000fc400000102ca */
[----:B--2---:R-:W-:Y:S02]  /*0e20*/  R2UR UR5, R3 ;  /* 0x00000000030572ca */ /* 0x004fe400000e0000 */
[----:B------:R-:W-:-:S04]  /*0e30*/  LEA.HI R3, R0, R11, RZ, 0x4 ;  /* 0x0000000b00037211 */ /* 0x000fc800078f20ff */
[----:B------:R-:W-:-:S04]  /*0e40*/  SHF.R.S32.HI R6, RZ, 0x4, R3 ;  /* 0x00000004ff067819 */ /* 0x000fc80000011403 */
[C---:B------:R-:W-:Y:S02]  /*0e50*/  LEA.HI R5, R3.reuse, R6, RZ, 0x1 ;  /* 0x0000000603057211 */ /* 0x040fe400078f08ff */
[----:B------:R-:W-:Y:S01]  /*0e60*/  LOP3.LUT R3, R3, 0x3fffff0, RZ, 0xc0, !PT ;  /* 0x03fffff003037812 */ /* 0x000fe200078ec0ff */
[----:B------:R-:W-:Y:S01]  /*0e70*/  ULOP3.LUT UR5, UR5, 0x1, URZ, 0xfc, !UPT ;  /* 0x0000000105057892 */ /* 0x000fe2000f8efc3f */
[----:B------:R-:W-:-:S03]  /*0e80*/  LOP3.LUT R5, R5, 0x1ffffffe, RZ, 0xc0, !PT ;  /* 0x1ffffffe05057812 */ /* 0x000fc600078ec0ff */
[C---:B------:R-:W-:Y:S02]  /*0e90*/  IMAD.IADD R3, R11.reuse, 0x1, -R3 ;  /* 0x000000010b037824 */ /* 0x040fe400078e0a03 */
[----:B------:R-:W-:Y:S01]  /*0ea0*/  IMAD.IADD R6, R6, 0x1, -R5 ;  /* 0x0000000106067824 */ /* 0x000fe200078e0a05 */
[CC--:B------:R-:W-:Y:S02]  /*0eb0*/  LEA.HI R5, R0.reuse, R11.reuse, RZ, 0x5 ;  /* 0x0000000b00057211 */ /* 0x0c0fe400078f28ff */
[----:B------:R-:W-:Y:S02]  /*0ec0*/  LEA.HI R0, R0, R11, RZ, 0x3 ;  /* 0x0000000b00007211 */ /* 0x000fe400078f18ff */
[----:B------:R-:W-:Y:S01]  /*0ed0*/  SHF.R.S32.HI R178, RZ, 0x5, R5 ;  /* 0x00000005ffb27819 */ /* 0x000fe20000011405 */
[----:B------:R-:W-:Y:S01]  /*0ee0*/  IMAD.IADD R5, R160, 0x1, R168 ;  /* 0x00000001a0057824 */ /* 0x000fe200078e02a8 */
[----:B------:R-:W-:Y:S02]  /*0ef0*/  LOP3.LUT R184, R0, 0xfffffff8, RZ, 0xc0, !PT ;  /* 0xfffffff800b87812 */ /* 0x000fe400078ec0ff */
[C---:B------:R-:W-:Y:S01]  /*0f00*/  LEA R3, R178.reuse, R3, 0x4 ;  /* 0x00000003b2037211 */ /* 0x040fe200078e20ff */
[----:B------:R-:W-:Y:S01]  /*0f10*/  IMAD.SHL.U32 R178, R178, 0x200, RZ ;  /* 0x00000200b2b27824 */ /* 0x000fe200078e00ff */
[----:B------:R-:W-:Y:S01]  /*0f20*/  SHF.R.S32.HI R12, RZ, 0x1f, R5 ;  /* 0x0000001fff0c7819 */ /* 0x000fe20000011405 */
[----:B------:R-:W-:Y:S01]  /*0f30*/  IMAD.IADD R184, R11, 0x1, -R184 ;  /* 0x000000010bb87824 */ /* 0x000fe200078e0ab8 */
[----:B------:R-:W-:Y:S01]  /*0f40*/  SHF.R.S32.HI R192, RZ, 0x3, R0 ;  /* 0x00000003ffc07819 */ /* 0x000fe20000011400 */
[----:B------:R-:W-:Y:S01]  /*0f50*/  IMAD R229, R3, 0x8, R6 ;  /* 0x0000000803e57824 */ /* 0x000fe200078e0206 */
[--C-:B------:R-:W-:Y:S01]  /*0f60*/  SHF.R.S32.HI R3, RZ, 0x2, R7.reuse ;  /* 0x00000002ff037819 */ /* 0x100fe20000011407 */
[----:B------:R-:W-:Y:S01]  /*0f70*/  IMAD.U32 R0, RZ, RZ, UR4 ;  /* 0x00000004ff007e24 */ /* 0x000fe2000f8e00ff */
[----:B------:R-:W-:Y:S01]  /*0f80*/  SHF.R.S32.HI R6, RZ, 0x1f, R7 ;  /* 0x0000001fff067819 */ /* 0x000fe20000011407 */
[----:B------:R-:W-:Y:S01]  /*0f90*/  IMAD.SHL.U32 R182, R184, 0x8, RZ ;  /* 0x00000008b8b67824 */ /* 0x000fe200078e00ff */
[----:B------:R-:W-:Y:S01]  /*0fa0*/  SHF.R.S32.HI R7, RZ, 0x1f, R10 ;  /* 0x0000001fff077819 */ /* 0x000fe2000001140a */
[----:B------:R-:W-:Y:S01]  /*0fb0*/  IMAD.SHL.U32 R229, R229, 0x8, RZ ;  /* 0x00000008e5e57824 */ /* 0x000fe200078e00ff */
[----:B------:R-:W-:Y:S01]  /*0fc0*/  LEA.HI R6, R6, R3, RZ, 0x3 ;  /* 0x0000000306067211 */ /* 0x000fe200078f18ff */
[----:B------:R-:W-:Y:S01]  /*0fd0*/  VIADD R183, R182, 0x40 ;  /* 0x00000040b6b77836 */ /* 0x000fe20000000000 */
[----:B------:R-:W-:-:S02]  /*0fe0*/  LEA.HI R163, R7, R10, RZ, 0x3 ;  /* 0x0000000a07a37211 */ /* 0x000fc400078f18ff */
[----:B------:R-:W-:Y:S02]  /*0ff0*/  LEA.HI R7, R7, R10, RZ, 0x6 ;  /* 0x0000000a07077211 */ /* 0x000fe400078f30ff */
[----:B------:R-:W-:Y:S02]  /*1000*/  SHF.R.S32.HI R10, RZ, 0x1f, R9 ;  /* 0x0000001fff0a7819 */ /* 0x000fe40000011409 */
[----:B------:R-:W-:Y:S01]  /*1010*/  LOP3.LUT R6, R6, 0xfffffff8, RZ, 0xc0, !PT ;  /* 0xfffffff806067812 */ /* 0x000fe200078ec0ff */
[----:B------:R-:W-:Y:S01]  /*1020*/  IMAD.SHL.U32 R7, R7, 0x80, RZ ;  /* 0x0000008007077824 */ /* 0x000fe200078e00ff */
[----:B------:R-:W-:Y:S02]  /*1030*/  LEA.HI R10, R10, R165, RZ, 0x3 ;  /* 0x000000a50a0a7211 */ /* 0x000fe400078f18ff */
[----:B------:R-:W-:Y:S01]  /*1040*/  LEA.HI R162, R12, R5, RZ, 0x3 ;  /* 0x000000050ca27211 */ /* 0x000fe200078f18ff */
[----:B------:R-:W-:Y:S01]  /*1050*/  IMAD.IADD R3, R3, 0x1, -R6 ;  /* 0x0000000103037824 */ /* 0x000fe200078e0a06 */
[----:B------:R-:W-:-:S02]  /*1060*/  LOP3.LUT R10, R10, 0xfffffff8, RZ, 0xc0, !PT ;  /* 0xfffffff80a0a7812 */ /* 0x000fc400078ec0ff */
[----:B------:R-:W-:Y:S01]  /*1070*/  LEA.HI R12, R12, R5, RZ, 0x6 ;  /* 0x000000050c0c7211 */ /* 0x000fe200078f30ff */
[----:B------:R-:W-:Y:S01]  /*1080*/  IMAD R3, R8, 0x10, R3 ;  /* 0x0000001008037824 */ /* 0x000fe200078e0203 */
[----:B------:R-:W-:Y:S01]  /*1090*/  SHF.R.S32.HI R5, RZ, 0x1f, R224 ;  /* 0x0000001fff057819 */ /* 0x000fe200000114e0 */
[----:B------:R-:W-:Y:S01]  /*10a0*/  IMAD.IADD R195, R165, 0x1, -R10 ;  /* 0x00000001a5c37824 */ /* 0x000fe200078e0a0a */
[----:B------:R-:W-:Y:S01]  /*10b0*/  LOP3.LUT R10, R167, 0x38, R163, 0xf8, !PT ;  /* 0x00000038a70a7812 */ /* 0x000fe200078ef8a3 */
[----:B------:R-:W-:Y:S01]  /*10c0*/  IMAD R226, R4, 0x40, R3 ;  /* 0x0000004004e27824 */ /* 0x000fe200078e0203 */
[----:B------:R-:W-:Y:S01]  /*10d0*/  LEA.HI R5, R5, R224, RZ, 0x3 ;  /* 0x000000e005057211 */ /* 0x000fe200078f18ff */
[----:B------:R-:W-:Y:S01]  /*10e0*/  IMAD.SHL.U32 R176, R195, 0x40, RZ ;  /* 0x00000040c3b07824 */ /* 0x000fe200078e00ff */
[----:B------:R-:W-:Y:S01]  /*10f0*/  LOP3.LUT R8, R167, 0x38, R162, 0xf8, !PT ;  /* 0x00000038a7087812 */ /* 0x000fe200078ef8a2 */
[----:B------:R-:W-:Y:S01]  /*1100*/  IMAD.SHL.U32 R12, R12, 0x80, RZ ;  /* 0x000000800c0c7824 */ /* 0x000fe200078e00ff */
[----:B------:R-:W-:Y:S01]  /*1110*/  LOP3.LUT R7, R7, 0xffffe000, RZ, 0xc0, !PT ;  /* 0xffffe00007077812 */ /* 0x000fe200078ec0ff */
[----:B------:R-:W-:Y:S01]  /*1120*/  IMAD.SHL.U32 R5, R5, 0x40, RZ ;  /* 0x0000004005057824 */ /* 0x000fe200078e00ff */
[----:B------:R-:W-:-:S02]  /*1130*/  LOP3.LUT R176, R176, 0x1c0, RZ, 0xc0, !PT ;  /* 0x000001c0b0b07812 */ /* 0x000fc400078ec0ff */
[----:B------:R-:W-:Y:S02]  /*1140*/  LOP3.LUT R12, R12, 0xffffe000, RZ, 0xc0, !PT ;  /* 0xffffe0000c0c7812 */ /* 0x000fe400078ec0ff */
[----:B------:R-:W-:Y:S02]  /*1150*/  SHF.R.U32.HI R177, RZ, 0x3, R176 ;  /* 0x00000003ffb17819 */ /* 0x000fe400000116b0 */
[C---:B------:R-:W-:Y:S02]  /*1160*/  LOP3.LUT R4, R176.reuse, 0x38, R162, 0xf8, !PT ;  /* 0x00000038b0047812 */ /* 0x040fe400078ef8a2 */
[----:B------:R-:W-:Y:S02]  /*1170*/  LOP3.LUT R6, R176, 0x38, R163, 0xf8, !PT ;  /* 0x00000038b0067812 */ /* 0x000fe400078ef8a3 */
[----:B------:R-:W-:Y:S02]  /*1180*/  LOP3.LUT R3, R4, R177, RZ, 0x3c, !PT ;  /* 0x000000b104037212 */ /* 0x000fe400078e3cff */
[----:B------:R-:W-:-:S02]  /*1190*/  LOP3.LUT R179, R5, 0xfffffe00, RZ, 0xc0, !PT ;  /* 0xfffffe0005b37812 */ /* 0x000fc400078ec0ff */
[--C-:B------:R-:W-:Y:S01]  /*11a0*/  IADD3 R222, R3, R12, R178.reuse ;  /* 0x0000000c03de7210 */ /* 0x100fe20007ffe0b2 */
[----:B------:R-:W-:Y:S01]  /*11b0*/  IMAD.U32 R3, RZ, RZ, UR5 ;  /* 0x00000005ff037e24 */ /* 0x000fe2000f8e00ff */
[----:B------:R-:W-:Y:S02]  /*11c0*/  LOP3.LUT R6, R6, R177, RZ, 0x3c, !PT ;  /* 0x000000b106067212 */ /* 0x000fe400078e3cff */
[-C--:B------:R-:W-:Y:S02]  /*11d0*/  LOP3.LUT R10, R10, R223.reuse, RZ, 0x3c, !PT ;  /* 0x000000df0a0a7212 */ /* 0x080fe400078e3cff */
[----:B------:R0:W-:Y:S01]  /*11e0*/  STL [R1+0x30], R3 ;  /* 0x0000300301007387 */ /* 0x0001e20000100800 */
[----:B------:R-:W-:Y:S02]  /*11f0*/  LOP3.LUT R8, R8, R223, RZ, 0x3c, !PT ;  /* 0x000000df08087212 */ /* 0x000fe400078e3cff */
[-C--:B------:R-:W-:Y:S01]  /*1200*/  IADD3 R6, R6, R7.reuse, R178 ;  /* 0x0000000706067210 */ /* 0x080fe20007ffe0b2 */
[----:B------:R1:W-:Y:S01]  /*1210*/  STL [R1+0x34], R0 ;  /* 0x0000340001007387 */ /* 0x0003e20000100800 */
[----:B------:R-:W-:-:S02]  /*1220*/  IADD3 R10, R10, R7, R179 ;  /* 0x000000070a0a7210 */ /* 0x000fc40007ffe0b3 */
[----:B------:R-:W-:Y:S02]  /*1230*/  IADD3 R8, R8, R12, R179 ;  /* 0x0000000c08087210 */ /* 0x000fe40007ffe0b3 */
[----:B------:R-:W-:Y:S02]  /*1240*/  SHF.R.S32.HI R5, RZ, 0x1f, R168 ;  /* 0x0000001fff057819 */ /* 0x000fe400000114a8 */
[----:B0-----:R-:W-:Y:S02]  /*1250*/  LEA.HI R3, R191, R191, RZ, 0x1 ;  /* 0x000000bfbf037211 */ /* 0x001fe400078f08ff */
[----:B------:R-:W-:Y:S02]  /*1260*/  SHF.R.S32.HI R7, RZ, 0x1f, R170 ;  /* 0x0000001fff077819 */ /* 0x000fe400000114aa */
[----:B-1----:R-:W-:Y:S02]  /*1270*/  LOP3.LUT R0, R3, 0x1ffffffe, RZ, 0xc0, !PT ;  /* 0x1ffffffe03007812 */ /* 0x002fe400078ec0ff */
[----:B------:R-:W-:-:S02]  /*1280*/  SHF.R.S32.HI R9, RZ, 0x1f, R172 ;  /* 0x0000001fff097819 */ /* 0x000fc400000114ac */
[----:B------:R-:W-:Y:S01]  /*1290*/  SHF.R.S32.HI R4, RZ, 0x1f, R182 ;  /* 0x0000001fff047819 */ /* 0x000fe200000114b6 */
[----:B------:R-:W-:Y:S01]  /*12a0*/  IMAD.IADD R3, R191, 0x1, -R0 ;  /* 0x00000001bf037824 */ /* 0x000fe200078e0a00 */
[----:B------:R-:W-:Y:S02]  /*12b0*/  LOP3.LUT R0, R167, 0x38, R16, 0xf8, !PT ;  /* 0x00000038a7007812 */ /* 0x000fe400078ef810 */
[----:B------:R-:W-:Y:S01]  /*12c0*/  SHF.R.S32.HI R4, RZ, 0x1f, R183 ;  /* 0x0000001fff047819 */ /* 0x000fe200000114b7 */
[----:B------:R-:W-:Y:S01]  /*12d0*/  IMAD R228, R3, 0x8, R226 ;  /* 0x0000000803e47824 */ /* 0x000fe200078e02e2 */
[----:B------:R-:W-:Y:S02]  /*12e0*/  LOP3.LUT R0, R179, R0, R223, 0xf6, !PT ;  /* 0x00000000b3007212 */ /* 0x000fe400078ef6df */
[----:B------:R-:W-:Y:S02]  /*12f0*/  SHF.L.U64.HI R200, R168, 0x1, R5 ;  /* 0x00000001a8c87819 */ /* 0x000fe40000010205 */
[----:B------:R-:W-:-:S02]  /*1300*/  SHF.L.U64.HI R214, R170, 0x1, R7 ;  /* 0x00000001aad67819 */ /* 0x000fc40000010207 */
[----:B------:R-:W-:Y:S02]  /*1310*/  SHF.L.U64.HI R216, R172, 0x1, R9 ;  /* 0x00000001acd87819 */ /* 0x000fe40000010209 */
[----:B------:R-:W-:Y:S02]  /*1320*/  SHF.R.S32.HI R162, RZ, 0x3, R162 ;  /* 0x00000003ffa27819 */ /* 0x000fe400000114a2 */
[----:B------:R-:W-:Y:S02]  /*1330*/  SHF.R.S32.HI R163, RZ, 0x3, R163 ;  /* 0x00000003ffa37819 */ /* 0x000fe400000114a3 */
[----:B------:R-:W-:Y:S02]  /*1340*/  LEA R221, R0, UR4, 0x1 ;  /* 0x0000000400dd7c11 */ /* 0x000fe4000f8e08ff */
[----:B------:R-:W-:Y:S02]  /*1350*/  LEA R222, R222, UR4, 0x1 ;  /* 0x00000004dede7c11 */ /* 0x000fe4000f8e08ff */
[----:B------:R-:W-:-:S02]  /*1360*/  LEA R219, R8, UR4, 0x1 ;  /* 0x0000000408db7c11 */ /* 0x000fc4000f8e08ff */
[----:B------:R-:W-:Y:S02]  /*1370*/  LEA R220, R6, UR4, 0x1 ;  /* 0x0000000406dc7c11 */ /* 0x000fe4000f8e08ff */
[----:B------:R-:W-:-:S07]  /*1380*/  LEA R218, R10, UR4, 0x1 ;  /* 0x000000040ada7c11 */ /* 0x000fce000f8e08ff */
.L_x_663:
[----:B0--3--:R-:W0:Y:S01]  /*1390*/  LDC.64 R4, c[0x0][0xc88] ;  /* 0x00032200ff047b82 */ /* 0x009e220000000a00 */
[----:B------:R-:W-:Y:S01]  /*13a0*/  ULDC.64 UR4, c[0x0][0xa28] ;  /* 0x00028a0000047ab9 */ /* 0x000fe20000000a00 */
[----:B------:R-:W-:Y:S01]  /*13b0*/  ULDC.64 UR8, c[0x0][0xa18] ;  /* 0x0002860000087ab9 */ /* 0x000fe20000000a00 */
[----:B------:R-:W-:Y:S01]  /*13c0*/  ULDC.64 UR6, c[0x0][0xa08] ;  /* 0x0002820000067ab9 */ /* 0x000fe20000000a00 */
[----:B0-----:R-:W-:-:S05]  /*13d0*/  IMAD.WIDE R4, R31, 0x4, R4 ;  /* 0x000000041f047825 */ /* 0x001fca00078e0204 */
[----:B--2---:R-:W2:Y:S01]  /*13e0*/  LDG.E R188, desc[UR60][R4.64] ;  /* 0x0000003c04bc7981 */ /* 0x004ea2000c1e1900 */
[----:B------:R-:W-:Y:S01]  /*13f0*/  ISETP.NE.U32.AND P2, PT, RZ, UR4, PT ;  /* 0x00000004ff007c0c */ /* 0x000fe2000bf45070 */
[----:B------:R-:W-:Y:S01]  /*1400*/  IMAD.MOV.U32 R3, RZ, RZ, RZ ;  /* 0x000000ffff037224 */ /* 0x000fe200078e00ff */
[----:B------:R-:W-:Y:S01]  /*1410*/  ISETP.NE.U32.AND P1, PT, RZ, UR8, PT ;  /* 0x00000008ff007c0c */ /* 0x000fe2000bf25070 */
[----:B------:R-:W-:Y:S01]  /*1420*/  IMAD.MOV.U32 R133, RZ, RZ, RZ ;  /* 0x000000ffff857224 */ /* 0x000fe200078e00ff */
[----:B------:R-:W-:Y:S02]  /*1430*/  ISETP.NE.AND.EX P2, PT, RZ, UR5, PT, P2 ;  /* 0x00000005ff007c0c */ /* 0x000fe4000bf45320 */
[----:B------:R-:W-:Y:S02]  /*1440*/  ISETP.NE.AND.EX P1, PT, RZ, UR9, PT, P1 ;  /* 0x00000009ff007c0c */ /* 0x000fe4000bf25310 */
[----:B------:R-:W-:-:S04]  /*1450*/  ISETP.NE.U32.AND P0, PT, RZ, UR6, PT ;  /* 0x00000006ff007c0c */ /* 0x000fc8000bf05070 */
[----:B------:R-:W-:Y:S02]  /*1460*/  ISETP.NE.AND.EX P0, PT, RZ, UR7, PT, P0 ;  /* 0x00000007ff007c0c */ /* 0x000fe4000bf05300 */
[----:B--2---:R-:W-:-:S03]  /*1470*/  SHF.R.S32.HI R193, RZ, 0x1f, R188 ;  /* 0x0000001fffc17819 */ /* 0x004fc600000114bc */
[C---:B------:R-:W-:Y:S02]  /*1480*/  @P2 LEA R4, P3, R188.reuse, UR4, 0x2 ;  /* 0x00000004bc042c11 */ /* 0x040fe4000f8610ff */
[C---:B------:R-:W-:Y:S02]  /*1490*/  SHF.L.U32 R186, R188.reuse, 0x2, RZ ;  /* 0x00000002bcba7819 */ /* 0x040fe400000006ff */
[C-C-:B------:R-:W-:Y:S01]  /*14a0*/  @P2 LEA.HI.X R5, R188.reuse, UR5, R193.reuse, 0x2, P3 ;  /* 0x00000005bc052c11 */ /* 0x140fe200098f14c1 */
[----:B------:R-:W-:Y:S01]  /*14b0*/  ULDC UR4, c[0x0][0x288] ;  /* 0x0000a20000047ab9 */ /* 0x000fe20000000800 */
[----:B------:R-:W-:Y:S02]  /*14c0*/  SHF.L.U64.HI R187, R188, 0x2, R193 ;  /* 0x00000002bcbb7819 */ /* 0x000fe400000102c1 */
[C---:B------:R-:W-:Y:S01]  /*14d0*/  IADD3 R8, P4, R186.reuse, UR6, RZ ;  /* 0x00000006ba087c10 */ /* 0x040fe2000ff9e0ff */
[----:B------:R0:W5:Y:S01]  /*14e0*/  @P2 LDG.E R3, desc[UR60][R4.64] ;  /* 0x0000003c04032981 */ /* 0x000162000c1e1900 */
[----:B------:R-:W-:Y:S01]  /*14f0*/  @P1 IADD3 R6, P2, R186, UR8, RZ ;  /* 0x00000008ba061c10 */ /* 0x000fe2000ff5e0ff */
[----:B------:R-:W-:Y:S01]  /*1500*/  IMAD.U32 R146, RZ, RZ, UR4 ;  /* 0x00000004ff927e24 */ /* 0x000fe2000f8e00ff */
[C---:B------:R-:W-:Y:S01]  /*1510*/  IADD3.X R9, R187.reuse, UR7, RZ, P4, !PT ;  /* 0x00000007bb097c10 */ /* 0x040fe2000a7fe4ff */
[----:B------:R-:W-:Y:S01]  /*1520*/  ULDC.64 UR4, c[0x0][0x418] ;  /* 0x0001060000047ab9 */ /* 0x000fe20000000a00 */
[----:B------:R-:W-:-:S03]  /*1530*/  @P1 IADD3.X R7, R187, UR9, RZ, P2, !PT ;  /* 0x00000009bb071c10 */ /* 0x000fc600097fe4ff */
[----:B------:R0:W5:Y:S01]  /*1540*/  @P0 LDG.E R133, desc[UR60][R8.64] ;  /* 0x0000003c08850981 */ /* 0x000162000c1e1900 */
[----:B------:R-:W-:Y:S01]  /*1550*/  UISETP.NE.U32.AND UP0, UPT, UR4, URZ, UPT ;  /* 0x0000003f0400728c */ /* 0x000fe2000bf05070 */
[----:B------:R-:W-:Y:S02]  /*1560*/  ULDC.64 UR8, c[0x0][0xa20] ;  /* 0x0002880000087ab9 */ /* 0x000fe40000000a00 */
[----:B------:R0:W5:Y:S01]  /*1570*/  @P1 LDG.E R146, desc[UR60][R6.64] ;  /* 0x0000003c06921981 */ /* 0x000162000c1e1900 */
[----:B------:R-:W-:Y:S01]  /*1580*/  UISETP.NE.AND.EX UP0, UPT, UR5, URZ, UPT, UP0 ;  /* 0x0000003f0500728c */ /* 0x000fe2000bf05300 */
[----:B------:R-:W-:Y:S01]  /*1590*/  ULDC UR4, c[0x0][0x424] ;  /* 0x0001090000047ab9 */ /* 0x000fe20000000800 */
[----:B------:R-:W-:Y:S02]  /*15a0*/  ISETP.NE.U32.AND P2, PT, RZ, UR8, PT ;  /* 0x00000008ff007c0c */ /* 0x000fe4000bf45070 */
[----:B------:R-:W-:Y:S01]  /*15b0*/  USEL UR4, UR4, 0x1, UP0 ;  /* 0x0000000104047887 */ /* 0x000fe20008000000 */
[----:B------:R-:W-:Y:S01]  /*15c0*/  ULDC UR5, c[0x0][0x2f0] ;  /* 0x0000bc0000057ab9 */ /* 0x000fe20000000800 */
[----:B------:R-:W-:-:S02]  /*15d0*/  ISETP.NE.AND.EX P2, PT, RZ, UR9, PT, P2 ;  /* 0x00000009ff007c0c */ /* 0x000fc4000bf45320 */
[----:B------:R-:W-:-:S03]  /*15e0*/  UIMAD UR4, UR4, UR5, URZ ;  /* 0x00000005040472a4 */ /* 0x000fc6000f8e023f */
[----:B------:R-:W-:Y:S01]  /*15f0*/  ULDC UR5, c[0x0][0x348] ;  /* 0x0000d20000057ab9 */ /* 0x000fe20000000800 */
[----:B------:R-:W-:Y:S02]  /*1600*/  IMAD.MOV.U32 R190, RZ, RZ, R29 ;  /* 0x000000ffffbe7224 */ /* 0x000fe400078e001d */
[----:B------:R-:W-:Y:S02]  /*1610*/  IMAD.MOV.U32 R185, RZ, RZ, R30 ;  /* 0x000000ffffb97224 */ /* 0x000fe400078e001e */
[----:B------:R-:W-:Y:S01]  /*1620*/  IMAD.MOV.U32 R102, RZ, RZ, R188 ;  /* 0x000000ffff667224 */ /* 0x000fe200078e00bc */
[----:B0---4-:R-:W-:Y:S06]  /*1630*/  @P1 BRA `(.L_x_449) ;  /* 0x0000000000241947 */ /* 0x011fec0003800000 */
[----:B------:R-:W-:Y:S02]  /*1640*/  ULDC.64 UR6, c[0x0][0xa00] ;  /* 0x0002800000067ab9 */ /* 0x000fe40000000a00 */
[----:B------:R-:W-:-:S04]  /*1650*/  ISETP.NE.U32.AND P1, PT, RZ, UR6, PT ;  /* 0x00000006ff007c0c */ /* 0x000fc8000bf25070 */
[----:B------:R-:W-:-:S13]  /*1660*/  ISETP.NE.AND.EX P1, PT, RZ, UR7, PT, P1 ;  /* 0x00000007ff007c0c */ /* 0x000fda000bf25310 */
[----:B------:R-:W-:Y:S05]  /*1670*/  @!P1 BRA `(.L_x_449) ;  /* 0x0000000000149947 */ /* 0x000fea0003800000 */
[----:B------:R-:W0:Y:S02]  /*1680*/  LDC.64 R4, c[0x0][0xa00] ;  /* 0x00028000ff047b82 */ /* 0x000e240000000a00 */
[----:B0-----:R-:W-:-:S05]  /*1690*/  IMAD.WIDE R4, R102, 0x4, R4 ;  /* 0x0000000466047825 */ /* 0x001fca00078e0204 */
[----:B-----5:R-:W2:Y:S04]  /*16a0*/  LDG.E R146, desc[UR60][R4.64] ;  /* 0x0000003c04927981 */ /* 0x020ea8000c1e1900 */
[----:B------:R-:W2:Y:S02]  /*16b0*/  LDG.E R7, desc[UR60][R4.64+0x4] ;  /* 0x0000043c04077981 */ /* 0x000ea4000c1e1900 */
[----:B--2---:R-:W-:-:S07]  /*16c0*/  IMAD.IADD R146, R7, 0x1, -R146 ;  /* 0x0000000107927824 */ /* 0x004fce00078e0a92 */
.L_x_449:
[----:B------:R-:W-:Y:S02]  /*16d0*/  IMAD.U32 R25, RZ, RZ, UR5 ;  /* 0x00000005ff197e24 */ /* 0x000fe4000f8e00ff */
[----:B------:R-:W-:Y:S01]  /*16e0*/  IMAD.U32 R26, RZ, RZ, UR4 ;  /* 0x00000004ff1a7e24 */ /* 0x000fe2000f8e00ff */
[----:B------:R-:W-:Y:S06]  /*16f0*/  @!P2 BRA `(.L_x_450) ;  /* 0x000000000010a947 */ /* 0x000fec0003800000 */
[----:B------:R-:W-:-:S04]  /*1700*/  IADD3 R4, P0, R186, UR8, RZ ;  /* 0x00000008ba047c10 */ /* 0x000fc8000ff1e0ff */
[----:B------:R-:W-:-:S05]  /*1710*/  IADD3.X R5, R187, UR9, RZ, P0, !PT ;  /* 0x00000009bb057c10 */ /* 0x000fca00087fe4ff */
[----:B------:R0:W5:Y:S01]  /*1720*/  LDG.E R26, desc[UR60][R4.64] ;  /* 0x0000003c041a7981 */ /* 0x000162000c1e1900 */
[----:B------:R-:W-:Y:S05]  /*1730*/  BRA `(.L_x_451) ;  /* 0x0000000000107947 */ /* 0x000fea0003800000 */
.L_x_450:
[----:B------:R-:W-:Y:S05]  /*1740*/  @!P0 BRA `(.L_x_451) ;  /* 0x00000000000c8947 */ /* 0x000fea0003800000 */
[----:B------:R-:W2:Y:S04]  /*1750*/  LDG.E R5, desc[UR60][R8.64] ;  /* 0x0000003c08057981 */ /* 0x000ea8000c1e1900 */
[----:B------:R-:W2:Y:S02]  /*1760*/  LDG.E R26, desc[UR60][R8.64+0x4] ;  /* 0x0000043c081a7981 */ /* 0x000ea4000c1e1900 */
[----:B--2---:R-:W-:-:S07]  /*1770*/  IMAD.IADD R26, R26, 0x1, -R5 ;  /* 0x000000011a1a7824 */ /* 0x004fce00078e0a05 */
.L_x_451:
[----:B------:R-:W-:Y:S02]  /*1780*/  ULDC.64 UR4, c[0x0][0xa10] ;  /* 0x0002840000047ab9 */ /* 0x000fe40000000a00 */
[----:B------:R-:W-:-:S04]  /*1790*/  ISETP.NE.U32.AND P0, PT, RZ, UR4, PT ;  /* 0x00000004ff007c0c */ /* 0x000fc8000bf05070 */
[----:B------:R-:W-:Y:S01]  /*17a0*/  ISETP.NE.AND.EX P0, PT, RZ, UR5, PT, P0 ;  /* 0x00000005ff007c0c */ /* 0x000fe2000bf05300 */
[----:B-----5:R-:W-:Y:S01]  /*17b0*/  IMAD.IADD R8, R26, 0x1, -R3 ;  /* 0x000000011a087824 */ /* 0x020fe200078e0a03 */
[----:B------:R-:W-:-:S11]  /*17c0*/  ULDC.64 UR4, c[0x0][0xa30] ;  /* 0x00028c0000047ab9 */ /* 0x000fd60000000a00 */
[----:B0-----:R-:W0:Y:S02]  /*17d0*/  @P0 LDC.64 R4, c[0x0][0xa10] ;  /* 0x00028400ff040b82 */ /* 0x001e240000000a00 */
[----:B0-----:R-:W-:-:S05]  /*17e0*/  @P0 IMAD.WIDE R4, R102, 0x4, R4 ;  /* 0x0000000466040825 */ /* 0x001fca00078e0204 */
[----:B------:R-:W2:Y:S04]  /*17f0*/  @P0 LDG.E R0, desc[UR60][R4.64] ;  /* 0x0000003c04000981 */ /* 0x000ea8000c1e1900 */
[----:B------:R-:W2:Y:S01]  /*1800*/  @P0 LDG.E R9, desc[UR60][R4.64+0x4] ;  /* 0x0000043c04090981 */ /* 0x000ea2000c1e1900 */
[----:B------:R-:W-:Y:S01]  /*1810*/  IMAD.MOV R130, RZ, RZ, -R8 ;  /* 0x000000ffff827224 */ /* 0x000fe200078e0a08 */
[----:B------:R-:W-:Y:S02]  /*1820*/  ISETP.NE.U32.AND P1, PT, RZ, UR4, PT ;  /* 0x00000004ff007c0c */ /* 0x000fe4000bf25070 */
[----:B------:R-:W-:Y:S02]  /*1830*/  MOV R145, R26 ;  /* 0x0000001a00917202 */ /* 0x000fe40000000f00 */
[----:B------:R-:W-:-:S02]  /*1840*/  VIMNMX R130, RZ, R130, !PT ;  /* 0x00000082ff827248 */ /* 0x000fc40007fe0100 */
[----:B------:R-:W-:-:S13]  /*1850*/  ISETP.NE.AND.EX P1, PT, RZ, UR5, PT, P1 ;  /* 0x00000005ff007c0c */ /* 0x000fda000bf25310 */
[----:B------:R-:W-:-:S04]  /*1860*/  @P1 IADD3 R6, P2, R186, UR4, RZ ;  /* 0x00000004ba061c10 */ /* 0x000fc8000ff5e0ff */
[----:B------:R-:W-:-:S05]  /*1870*/  @P1 IADD3.X R7, R187, UR5, RZ, P2, !PT ;  /* 0x00000005bb071c10 */ /* 0x000fca00097fe4ff */
[----:B------:R0:W5:Y:S01]  /*1880*/  @P1 LDG.E R145, desc[UR60][R6.64] ;  /* 0x0000003c06911981 */ /* 0x000162000c1e1900 */
[----:B--2---:R-:W-:-:S04]  /*1890*/  @P0 IMAD.IADD R25, R9, 0x1, -R0 ;  /* 0x0000000109190824 */ /* 0x004fc800078e0a00 */
[----:B------:R-:W-:-:S04]  /*18a0*/  IMAD.IADD R147, R8, 0x1, R25 ;  /* 0x0000000108937824 */ /* 0x000fc800078e0219 */
[----:B------:R-:W-:-:S04]  /*18b0*/  VIADD R0, R147, 0x5f ;  /* 0x0000005f93007836 */ /* 0x000fc80000000000 */
[----:B------:R-:W-:-:S05]  /*18c0*/  IMAD.HI R0, R0, 0x2aaaaaab, RZ ;  /* 0x2aaaaaab00007827 */ /* 0x000fca00078e02ff */
[----:B------:R-:W-:-:S04]  /*18d0*/  SHF.R.U32.HI R3, RZ, 0x1f, R0 ;  /* 0x0000001fff037819 */ /* 0x000fc80000011600 */
[----:B------:R-:W-:-:S05]  /*18e0*/  LEA.HI.SX32 R194, R0, R3, 0x1c ;  /* 0x0000000300c27211 */ /* 0x000fca00078fe2ff */
[----:B------:R-:W-:-:S05]  /*18f0*/  IMAD R0, R194, 0x60, -R8 ;  /* 0x00000060c2007824 */ /* 0x000fca00078e0a08 */
[----:B------:R-:W-:-:S04]  /*1900*/  VIMNMX R3, R0, R25, PT ;  /* 0x0000001900037248 */ /* 0x000fc80003fe0100 */
[----:B------:R-:W-:Y:S01]  /*1910*/  ISETP.GT.AND P0, PT, R3, R130, PT ;  /* 0x000000820300720c */ /* 0x000fe20003f04270 */
[----:B------:R-:W-:-:S05]  /*1920*/  IMAD.WIDE.U32 R130, R130, -0x55555555, RZ ;  /* 0xaaaaaaab82827825 */ /* 0x000fca00078e00ff */
[----:B------:R-:W-:-:S05]  /*1930*/  SHF.R.U32.HI R130, RZ, 0x6, R131 ;  /* 0x00000006ff827819 */ /* 0x000fca0000011683 */
[----:B------:R-:W-:Y:S02]  /*1940*/  IMAD.MOV.U32 R24, RZ, RZ, R130 ;  /* 0x000000ffff187224 */ /* 0x000fe400078e0082 */
[----:B------:R-:W-:-:S04]  /*1950*/  @P0 VIADD R0, R3, 0x5f ;  /* 0x0000005f03000836 */ /* 0x000fc80000000000 */
[----:B------:R-:W-:-:S05]  /*1960*/  @P0 IMAD.HI R0, R0, 0x2aaaaaab, RZ ;  /* 0x2aaaaaab00000827 */ /* 0x000fca00078e02ff */
[----:B------:R-:W-:-:S04]  /*1970*/  @P0 SHF.R.U32.HI R3, RZ, 0x1f, R0 ;  /* 0x0000001fff030819 */ /* 0x000fc80000011600 */
[----:B------:R-:W-:Y:S02]  /*1980*/  @P0 LEA.HI.SX32 R24, R0, R3, 0x1c ;  /* 0x0000000300180211 */ /* 0x000fe400078fe2ff */
[----:B------:R-:W-:Y:S02]  /*1990*/  PLOP3.LUT P0, PT, PT, PT, PT, 0x80, 0x0 ;  /* 0x000000000000781c */ /* 0x000fe40003f0f070 */
[----:B------:R-:W-:-:S13]  /*19a0*/  ISETP.GT.AND P1, PT, R24, R130, PT ;  /* 0x000000821800720c */ /* 0x000fda0003f24270 */
[----:B0-----:R-:W-:Y:S05]  /*19b0*/  @!P1 BRA `(.L_x_452) ;  /* 0x0000009400209947 */ /* 0x001fea0003800000 */
[----:B------:R-:W-:Y:S01]  /*19c0*/  VIADD R126, R2, 0x18400 ;  /* 0x00018400027e7836 */ /* 0x000fe20000000000 */
[----:B------:R-:W-:Y:S04]  /*19d0*/  BSSY B6, `(.L_x_453) ;  /* 0x0000013000067945 */ /* 0x000fe80003800000 */
[----:B------:R-:W-:-:S13]  /*19e0*/  LOP3.LUT P0, RZ, R126, 0x3ff, RZ, 0xc0, !PT ;  /* 0x000003ff7eff7812 */ /* 0x000fda000780c0ff */
[----:B------:R-:W-:Y:S05]  /*19f0*/  @!P0 BRA `(.L_x_454) ;  /* 0x0000000000408947 */ /* 0x000fea0003800000 */
        /* <DEDUP_REMOVED lines=16> */
.L_x_454:
[----:B------:R-:W-:Y:S05]  /*1b00*/  BSYNC B6 ;  /* 0x0000000000067941 */ /* 0x000fea0003800000 */
.L_x_453:
        /* <DEDUP_REMOVED lines=20> */
.L_x_456:
[----:B------:R-:W-:Y:S05]  /*1c50*/  BSYNC B6 ;  /* 0x0000000000067941 */ /* 0x000fea0003800000 */
.L_x_455:
[----:B------:R-:W-:Y:S01]  /*1c60*/  ULDC.64 UR4, c[0x0][0x9f8] ;  /* 0x00027e0000047ab9 */ /* 0x000fe20000000a00 */
[----:B------:R-:W-:Y:S01]  /*1c70*/  VIADD R0, R16, 0x20 ;  /* 0x0000002010007836 */ /* 0x000fe20000000000 */
[----:B------:R-:W-:Y:S01]  /*1c80*/  ISETP.NE.U32.AND P0, PT, RZ, UR4, PT ;  /* 0x00000004ff007c0c */ /* 0x000fe2000bf05070 */
[----:B------:R-:W0:Y:S03]  /*1c90*/  LDC.64 R96, c[0x0][0x3f8] ;  /* 0x0000fe00ff607b82 */ /* 0x000e260000000a00 */
[----:B------:R-:W-:-:S05]  /*1ca0*/  ISETP.NE.AND.EX P0, PT, RZ, UR5, PT, P0 ;  /* 0x00000005ff007c0c */ /* 0x000fca000bf05300 */
[----:B------:R-:W1:Y:S08]  /*1cb0*/  LDC R129, c[0x0][0x3f4] ;  /* 0x0000fd00ff817b82 */ /* 0x000e700000000800 */
[----:B------:R-:W-:Y:S01]  /*1cc0*/  @P0 IADD3 R4, P1, R186, UR4, RZ ;  /* 0x00000004ba040c10 */ /* 0x000fe2000ff3e0ff */
[----:B------:R-:W-:Y:S01]  /*1cd0*/  ULDC UR4, c[0x0][0x2f4] ;  /* 0x0000bd0000047ab9 */ /* 0x000fe20000000800 */
[----:B------:R-:W2:Y:S02]  /*1ce0*/  LDC.64 R90, c[0x0][0x408] ;  /* 0x00010200ff5a7b82 */ /* 0x000ea40000000a00 */
[----:B------:R-:W-:Y:S01]  /*1cf0*/  @P0 IADD3.X R5, R187, UR5, RZ, P1, !PT ;  /* 0x00000005bb050c10 */ /* 0x000fe20008ffe4ff */
[----:B------:R-:W-:-:S04]  /*1d00*/  ULDC UR5, c[0x0][0x320] ;  /* 0x0000c80000057ab9 */ /* 0x000fc80000000800 */
[----:B------:R3:W4:Y:S01]  /*1d10*/  @P0 LDG.E R102, desc[UR60][R4.64] ;  /* 0x0000003c04660981 */ /* 0x000722000c1e1900 */
[----:B------:R-:W-:Y:S01]  /*1d20*/  ISETP.GE.AND P1, PT, R0, UR4, PT ;  /* 0x0000000400007c0c */ /* 0x000fe2000bf26270 */
[----:B0-----:R-:W-:Y:S01]  /*1d30*/  IMAD.WIDE.U32 R98, R165, R96, R16 ;  /* 0x00000060a5627225 */ /* 0x001fe200078e0010 */
[----:B------:R-:W-:Y:S01]  /*1d40*/  ISETP.GE.AND P0, PT, R16, UR4, PT ;  /* 0x0000000410007c0c */ /* 0x000fe2000bf06270 */
[----:B------:R-:W0:Y:S01]  /*1d50*/  S2R R148, SR_TID.X ;  /* 0x0000000000947919 */ /* 0x000e220000002100 */
[----:B------:R-:W-:Y:S01]  /*1d60*/  SEL R6, RZ, 0xffffffff, P1 ;  /* 0xffffffffff067807 */ /* 0x000fe20000800000 */
[----:B------:R-:W-:Y:S01]  /*1d70*/  IMAD.MOV.U32 R131, RZ, RZ, 0x20 ;  /* 0x00000020ff837424 */ /* 0x000fe200078e00ff */
[----:B------:R-:W-:Y:S01]  /*1d80*/  SEL R3, RZ, 0x1, P0 ;  /* 0x00000001ff037807 */ /* 0x000fe20000000000 */
[----:B------:R-:W-:Y:S01]  /*1d90*/  IMAD.SHL.U32 R111, R96, 0x40, RZ ;  /* 0x00000040606f7824 */ /* 0x000fe200078e00ff */
[----:B------:R-:W-:Y:S01]  /*1da0*/  ISETP.GE.AND P0, PT, R0, UR5, PT ;  /* 0x0000000500007c0c */ /* 0x000fe2000bf06270 */
[----:B------:R-:W-:Y:S01]  /*1db0*/  IMAD.SHL.U32 R6, R6, 0x2, RZ ;  /* 0x0000000206067824 */ /* 0x000fe200078e00ff */
[----:B------:R-:W-:Y:S01]  /*1dc0*/  ISETP.GE.AND P1, PT, R19, UR4, PT ;  /* 0x0000000413007c0c */ /* 0x000fe2000bf26270 */
[----:B------:R-:W-:Y:S01]  /*1dd0*/  IMAD R117, R191, 0x40, R165 ;  /* 0x00000040bf757824 */ /* 0x000fe200078e02a5 */
[----:B---3--:R-:W-:-:S02]  /*1de0*/  SEL R4, RZ, 0xffffffff, P0 ;  /* 0xffffffffff047807 */ /* 0x008fc40000000000 */
[----:B------:R-:W-:Y:S01]  /*1df0*/  LOP3.LUT R6, R6, 0x2, R3, 0xe2, !PT ;  /* 0x0000000206067812 */ /* 0x000fe200078ee203 */
[----:B------:R-:W-:Y:S01]  /*1e00*/  VIADD R3, R16, 0x40 ;  /* 0x0000004010037836 */ /* 0x000fe20000000000 */
[----:B------:R-:W-:Y:S01]  /*1e10*/  SHF.R.S32.HI R9, RZ, 0x1f, R165 ;  /* 0x0000001fff097819 */ /* 0x000fe200000114a5 */
[----:B------:R-:W-:Y:S01]  /*1e20*/  IMAD.SHL.U32 R8, R4, 0x2, RZ ;  /* 0x0000000204087824 */ /* 0x000fe200078e00ff */
[----:B------:R-:W-:Y:S01]  /*1e30*/  SEL R4, RZ, 0x8, P1 ;  /* 0x00000008ff047807 */ /* 0x000fe20000800000 */
[----:B--2---:R-:W-:Y:S01]  /*1e40*/  IMAD.WIDE.U32 R92, R165, R90, R16 ;  /* 0x0000005aa55c7225 */ /* 0x004fe200078e0010 */
[----:B------:R-:W-:Y:S02]  /*1e50*/  ISETP.GE.AND P0, PT, R3, UR4, PT ;  /* 0x0000000403007c0c */ /* 0x000fe4000bf06270 */
[----:B------:R-:W-:Y:S01]  /*1e60*/  SHF.R.S32.HI R161, RZ, 0x1f, R160 ;  /* 0x0000001fffa17819 */ /* 0x000fe200000114a0 */
[----:B------:R-:W-:Y:S01]  /*1e70*/  IMAD.SHL.U32 R113, R90, 0x40, RZ ;  /* 0x000000405a717824 */ /* 0x000fe200078e00ff */
[----:B------:R-:W-:-:S02]  /*1e80*/  SEL R5, RZ, 0x4, P0 ;  /* 0x00000004ff057807 */ /* 0x000fc40000000000 */
[----:B------:R-:W-:Y:S01]  /*1e90*/  ISETP.GE.AND P0, PT, R22, UR4, PT ;  /* 0x0000000416007c0c */ /* 0x000fe2000bf06270 */
[----:B------:R-:W-:Y:S01]  /*1ea0*/  IMAD.WIDE.U32 R100, R165, R96, R160 ;  /* 0x00000060a5647225 */ /* 0x000fe200078e00a0 */
[----:B------:R-:W-:Y:S02]  /*1eb0*/  LOP3.LUT R4, R4, R6, R5, 0xfe, !PT ;  /* 0x0000000604047212 */ /* 0x000fe400078efe05 */
[----:B------:R-:W-:Y:S01]  /*1ec0*/  ISETP.GE.AND P2, PT, R16, UR5, PT ;  /* 0x0000000510007c0c */ /* 0x000fe2000bf46270 */
[----:B------:R-:W-:Y:S01]  /*1ed0*/  IMAD R6, R9, R96, RZ ;  /* 0x0000006009067224 */ /* 0x000fe200078e02ff */
[----:B------:R-:W-:Y:S01]  /*1ee0*/  SEL R5, RZ, 0x10, P0 ;  /* 0x00000010ff057807 */ /* 0x000fe20000000000 */
[C---:B------:R-:W-:Y:S01]  /*1ef0*/  IMAD.WIDE.U32 R94, R165.reuse, R90, R160 ;  /* 0x0000005aa55e7225 */ /* 0x040fe200078e00a0 */
[----:B------:R-:W-:Y:S02]  /*1f00*/  SEL R7, RZ, 0x1, P2 ;  /* 0x00000001ff077807 */ /* 0x000fe40001000000 */
[----:B-1----:R-:W-:Y:S01]  /*1f10*/  ISETP.GE.AND P2, PT, R0, R129, PT ;  /* 0x000000810000720c */ /* 0x002fe20003f46270 */
[----:B------:R-:W-:Y:S01]  /*1f20*/  IMAD R11, R165, R97, R6 ;  /* 0x00000061a50b7224 */ /* 0x000fe200078e0206 */
[----:B------:R-:W-:-:S02]  /*1f30*/  ISETP.GE.AND P1, PT, R3, UR5, PT ;  /* 0x0000000503007c0c */ /* 0x000fc4000bf26270 */
[----:B------:R-:W-:Y:S01]  /*1f40*/  ISETP.GE.AND P3, PT, R16, R129, PT ;  /* 0x000000811000720c */ /* 0x000fe20003f66270 */
[----:B------:R-:W-:Y:S01]  /*1f50*/  IMAD.IADD R101, R101, 0x1, R11 ;  /* 0x0000000165657824 */ /* 0x000fe200078e020b */
[----:B------:R-:W-:Y:S01]  /*1f60*/  SEL R6, RZ, 0x4, P1 ;  /* 0x00000004ff067807 */ /* 0x000fe20000800000 */
[----:B------:R-:W-:Y:S01]  /*1f70*/  IMAD.IADD R99, R11, 0x1, R99 ;  /* 0x000000010b637824 */ /* 0x000fe200078e0263 */
[----:B------:R-:W-:Y:S01]  /*1f80*/  LOP3.LUT R11, R4, R5, RZ, 0xfc, !PT ;  /* 0x00000005040b7212 */ /* 0x000fe200078efcff */
[----:B------:R-:W-:Y:S01]  /*1f90*/  IMAD R4, R9, R90, RZ ;  /* 0x0000005a09047224 */ /* 0x000fe200078e02ff */
[----:B------:R-:W-:Y:S01]  /*1fa0*/  SEL R9, R129, RZ, P2 ;  /* 0x000000ff81097207 */ /* 0x000fe20001000000 */
[----:B-----5:R-:W-:Y:S01]  /*1fb0*/  IMAD.WIDE.U32 R100, R145, R96, R100 ;  /* 0x0000006091647225 */ /* 0x020fe200078e0064 */
[----:B------:R-:W-:Y:S02]  /*1fc0*/  ISETP.GE.AND P1, PT, R3, R129, PT ;  /* 0x000000810300720c */ /* 0x000fe40003f26270 */
[----:B------:R-:W-:Y:S01]  /*1fd0*/  SEL R5, R129, RZ, P3 ;  /* 0x000000ff81057207 */ /* 0x000fe20001800000 */
[----:B------:R-:W-:Y:S01]  /*1fe0*/  IMAD R13, R165, R91, R4 ;  /* 0x0000005ba50d7224 */ /* 0x000fe200078e0204 */
[----:B------:R-:W-:Y:S01]  /*1ff0*/  LOP3.LUT R7, R8, 0x2, R7, 0xe2, !PT ;  /* 0x0000000208077812 */ /* 0x000fe200078ee207 */
[----:B------:R-:W-:Y:S01]  /*2000*/  IMAD.IADD R9, R0, 0x1, R9 ;  /* 0x0000000100097824 */ /* 0x000fe200078e0209 */
[----:B------:R-:W-:Y:S01]  /*2010*/  SEL R4, R129, RZ, P1 ;  /* 0x000000ff81047207 */ /* 0x000fe20000800000 */
[----:B------:R-:W-:Y:S01]  /*2020*/  IMAD.IADD R5, R16, 0x1, R5 ;  /* 0x0000000110057824 */ /* 0x000fe200078e0205 */
[----:B------:R-:W-:Y:S01]  /*2030*/  LOP3.LUT R7, R7, R6, RZ, 0xfc, !PT ;  /* 0x0000000607077212 */ /* 0x000fe200078efcff */
[----:B------:R-:W-:Y:S01]  /*2040*/  IMAD.IADD R95, R95, 0x1, R13 ;  /* 0x000000015f5f7824 */ /* 0x000fe200078e020d */
[----:B------:R-:W-:Y:S01]  /*2050*/  SHF.R.S32.HI R6, RZ, 0x1f, R9 ;  /* 0x0000001fff067819 */ /* 0x000fe20000011409 */
[----:B------:R-:W-:Y:S01]  /*2060*/  IMAD.IADD R14, R3, 0x1, R4 ;  /* 0x00000001030e7824 */ /* 0x000fe200078e0204 */
[----:B------:R-:W-:Y:S01]  /*2070*/  SHF.R.S32.HI R4, RZ, 0x1f, R5 ;  /* 0x0000001fff047819 */ /* 0x000fe20000011405 */
[----:B------:R-:W-:Y:S01]  /*2080*/  IMAD.IADD R93, R13, 0x1, R93 ;  /* 0x000000010d5d7824 */ /* 0x000fe200078e025d */
[CC--:B------:R-:W-:Y:S01]  /*2090*/  LEA.HI R10, R6.reuse, R9.reuse, RZ, 0x6 ;  /* 0x00000009060a7211 */ /* 0x0c0fe200078f30ff */
[----:B------:R-:W-:Y:S01]  /*20a0*/  IMAD.WIDE.U32 R94, R145, R90, R94 ;  /* 0x0000005a915e7225 */ /* 0x000fe200078e005e */
[----:B------:R-:W-:-:S02]  /*20b0*/  LEA.HI R9, R6, R9, RZ, 0x3 ;  /* 0x0000000906097211 */ /* 0x000fc400078f18ff */
[CC--:B------:R-:W-:Y:S01]  /*20c0*/  LEA.HI R8, R4.reuse, R5.reuse, RZ, 0x3 ;  /* 0x0000000504087211 */ /* 0x0c0fe200078f18ff */
[C---:B------:R-:W-:Y:S01]  /*20d0*/  IMAD.WIDE.U32 R92, R145.reuse, R90, R92 ;  /* 0x0000005a915c7225 */ /* 0x040fe200078e005c */
[----:B------:R-:W-:Y:S02]  /*20e0*/  LEA.HI R4, R4, R5, RZ, 0x6 ;  /* 0x0000000504047211 */ /* 0x000fe400078f30ff */
[----:B------:R-:W-:Y:S01]  /*20f0*/  SHF.R.S32.HI R10, RZ, 0x6, R10 ;  /* 0x00000006ff0a7819 */ /* 0x000fe2000001140a */
[----:B------:R-:W-:Y:S01]  /*2100*/  IMAD.WIDE.U32 R98, R145, R96, R98 ;  /* 0x0000006091627225 */ /* 0x000fe200078e0062 */
[----:B------:R-:W-:Y:S02]  /*2110*/  LOP3.LUT R6, R176, 0x38, R9, 0xf8, !PT ;  /* 0x00000038b0067812 */ /* 0x000fe400078ef809 */
[----:B------:R-:W-:Y:S01]  /*2120*/  SHF.R.S32.HI R5, RZ, 0x6, R4 ;  /* 0x00000006ff057819 */ /* 0x000fe20000011404 */
[C---:B------:R-:W-:Y:S01]  /*2130*/  IMAD R143, R10.reuse, 0x1800, R178 ;  /* 0x000018000a8f7824 */ /* 0x040fe200078e02b2 */
[----:B------:R-:W-:Y:S01]  /*2140*/  SHF.R.S32.HI R15, RZ, 0x1f, R14 ;  /* 0x0000001fff0f7819 */ /* 0x000fe2000001140e */
[--C-:B------:R-:W-:Y:S01]  /*2150*/  IMAD R140, R10, 0x1800, R179.reuse ;  /* 0x000018000a8c7824 */ /* 0x100fe200078e02b3 */
[----:B------:R-:W-:Y:S01]  /*2160*/  LOP3.LUT R4, R176, 0x38, R8, 0xf8, !PT ;  /* 0x00000038b0047812 */ /* 0x000fe200078ef808 */
[C---:B------:R-:W-:Y:S01]  /*2170*/  IMAD R144, R5.reuse, 0x1800, R178 ;  /* 0x0000180005907824 */ /* 0x040fe200078e02b2 */
[-C--:B------:R-:W-:Y:S01]  /*2180*/  LOP3.LUT R6, R6, R177.reuse, RZ, 0x3c, !PT ;  /* 0x000000b106067212 */ /* 0x080fe200078e3cff */
[----:B------:R-:W-:Y:S01]  /*2190*/  IMAD R142, R5, 0x1800, R179 ;  /* 0x00001800058e7824 */ /* 0x000fe200078e02b3 */
[-C--:B------:R-:W-:Y:S01]  /*21a0*/  LEA.HI R20, R15, R14.reuse, RZ, 0x3 ;  /* 0x0000000e0f147211 */ /* 0x080fe200078f18ff */
[----:B------:R-:W-:Y:S01]  /*21b0*/  IMAD.SHL.U32 R129, R129, 0x2, RZ ;  /* 0x0000000281817824 */ /* 0x000fe200078e00ff */
[----:B------:R-:W-:Y:S01]  /*21c0*/  LOP3.LUT R5, R4, R177, RZ, 0x3c, !PT ;  /* 0x000000b104057212 */ /* 0x000fe200078e3cff */
[----:B------:R-:W-:Y:S01]  /*21d0*/  IMAD.IADD R143, R143, 0x1, R6 ;  /* 0x000000018f8f7824 */ /* 0x000fe200078e0206 */
[----:B------:R-:W-:-:S02]  /*21e0*/  LEA.HI R14, R15, R14, RZ, 0x6 ;  /* 0x0000000e0f0e7211 */ /* 0x000fc400078f30ff */
[----:B------:R-:W-:Y:S01]  /*21f0*/  SHF.R.S32.HI R15, RZ, 0x1f, R145 ;  /* 0x0000001fff0f7819 */ /* 0x000fe20000011491 */
[----:B------:R-:W-:Y:S01]  /*2200*/  IMAD.IADD R144, R144, 0x1, R5 ;  /* 0x0000000190907824 */ /* 0x000fe200078e0205 */
[C---:B------:R-:W-:Y:S02]  /*2210*/  LOP3.LUT R6, R167.reuse, 0x38, R9, 0xf8, !PT ;  /* 0x00000038a7067812 */ /* 0x040fe400078ef809 */
[----:B------:R-:W-:Y:S02]  /*2220*/  LOP3.LUT R12, R167, 0x38, R8, 0xf8, !PT ;  /* 0x00000038a70c7812 */ /* 0x000fe400078ef808 */
[----:B------:R-:W-:Y:S01]  /*2230*/  LOP3.LUT R5, R6, R223, RZ, 0x3c, !PT ;  /* 0x000000df06057212 */ /* 0x000fe200078e3cff */
[----:B------:R-:W-:Y:S01]  /*2240*/  IMAD R6, R15, R96, RZ ;  /* 0x000000600f067224 */ /* 0x000fe200078e02ff */
[----:B------:R-:W-:Y:S02]  /*2250*/  SHF.R.S32.HI R14, RZ, 0x6, R14 ;  /* 0x00000006ff0e7819 */ /* 0x000fe4000001140e */
[----:B------:R-:W-:Y:S01]  /*2260*/  LOP3.LUT R4, R176, 0x38, R20, 0xf8, !PT ;  /* 0x00000038b0047812 */ /* 0x000fe200078ef814 */
[----:B------:R-:W-:Y:S01]  /*2270*/  IMAD R107, R145, R97, R6 ;  /* 0x00000061916b7224 */ /* 0x000fe200078e0206 */
[----:B------:R-:W-:Y:S01]  /*2280*/  LOP3.LUT R13, R12, R223, RZ, 0x3c, !PT ;  /* 0x000000df0c0d7212 */ /* 0x000fe200078e3cff */
[----:B------:R-:W-:Y:S01]  /*2290*/  IMAD R141, R14, 0x1800, R178 ;  /* 0x000018000e8d7824 */ /* 0x000fe200078e02b2 */
[----:B------:R-:W-:Y:S01]  /*22a0*/  LOP3.LUT R6, R176, 0x18, R16, 0xf8, !PT ;  /* 0x00000018b0067812 */ /* 0x000fe200078ef810 */
[----:B------:R-:W-:Y:S01]  /*22b0*/  IMAD.IADD R140, R140, 0x1, R5 ;  /* 0x000000018c8c7824 */ /* 0x000fe200078e0205 */
[----:B------:R-:W-:Y:S01]  /*22c0*/  ISETP.GE.AND P4, PT, R19, UR5, PT ;  /* 0x0000000513007c0c */ /* 0x000fe2000bf86270 */
[----:B------:R-:W-:Y:S01]  /*22d0*/  IMAD.IADD R142, R142, 0x1, R13 ;  /* 0x000000018e8e7824 */ /* 0x000fe200078e020d */
[----:B------:R-:W-:Y:S01]  /*22e0*/  LOP3.LUT R12, R167, 0x38, R20, 0xf8, !PT ;  /* 0x00000038a70c7812 */ /* 0x000fe200078ef814 */
[----:B------:R-:W-:Y:S01]  /*22f0*/  IMAD R138, R14, 0x1800, R179 ;  /* 0x000018000e8a7824 */ /* 0x000fe200078e02b3 */
[----:B------:R-:W-:-:S02]  /*2300*/  LOP3.LUT R4, R4, R177, RZ, 0x3c, !PT ;  /* 0x000000b104047212 */ /* 0x000fc400078e3cff */
[----:B------:R-:W-:Y:S02]  /*2310*/  ISETP.GE.AND P0, PT, R23, UR4, PT ;  /* 0x0000000417007c0c */ /* 0x000fe4000bf06270 */
[----:B------:R-:W-:Y:S02]  /*2320*/  LOP3.LUT R5, R6, R177, RZ, 0x3c, !PT ;  /* 0x000000b106057212 */ /* 0x000fe400078e3cff */
[----:B------:R-:W-:Y:S02]  /*2330*/  SEL R6, RZ, 0x8, P4 ;  /* 0x00000008ff067807 */ /* 0x000fe40002000000 */
[----:B------:R-:W-:Y:S01]  /*2340*/  LOP3.LUT R13, R12, R223, RZ, 0x3c, !PT ;  /* 0x000000df0c0d7212 */ /* 0x000fe200078e3cff */
[----:B------:R-:W-:Y:S01]  /*2350*/  IMAD.IADD R5, R178, 0x1, R5 ;  /* 0x00000001b2057824 */ /* 0x000fe200078e0205 */
[----:B------:R-:W-:Y:S01]  /*2360*/  IADD3 R141, R141, R4, RZ ;  /* 0x000000048d8d7210 */ /* 0x000fe20007ffe0ff */
[----:B------:R-:W-:Y:S01]  /*2370*/  IMAD R4, R15, R90, RZ ;  /* 0x0000005a0f047224 */ /* 0x000fe200078e02ff */
[----:B------:R-:W-:Y:S01]  /*2380*/  IADD3 R133, R133, R26, RZ ;  /* 0x0000001a85857210 */ /* 0x000fe20007ffe0ff */
[----:B------:R-:W-:Y:S01]  /*2390*/  IMAD.IADD R138, R138, 0x1, R13 ;  /* 0x000000018a8a7824 */ /* 0x000fe200078e020d */
[----:B------:R-:W-:Y:S01]  /*23a0*/  LOP3.LUT P5, RZ, R195, 0x4, RZ, 0xc0, !PT ;  /* 0x00000004c3ff7812 */ /* 0x000fe200078ac0ff */
[----:B------:R-:W-:Y:S01]  /*23b0*/  IMAD R21, R145, R91, R4 ;  /* 0x0000005b91157224 */ /* 0x000fe200078e0204 */
[----:B------:R-:W-:Y:S01]  /*23c0*/  SEL R10, RZ, 0x20, P0 ;  /* 0x00000020ff0a7807 */ /* 0x000fe20000000000 */
[----:B------:R-:W-:Y:S01]  /*23d0*/  IMAD R13, R97, 0x60, RZ ;  /* 0x00000060610d7824 */ /* 0x000fe200078e02ff */
[----:B------:R-:W-:Y:S01]  /*23e0*/  LOP3.LUT R26, R7, R6, RZ, 0xfc, !PT ;  /* 0x00000006071a7212 */ /* 0x000fe200078efcff */
[----:B------:R-:W-:Y:S01]  /*23f0*/  IMAD R15, R91, 0x60, RZ ;  /* 0x000000605b0f7824 */ /* 0x000fe200078e02ff */
[----:B------:R-:W-:Y:S01]  /*2400*/  LOP3.LUT R6, R7, 0x1, RZ, 0xc0, !PT ;  /* 0x0000000107067812 */ /* 0x000fe200078ec0ff */
[----:B------:R-:W-:Y:S01]  /*2410*/  IMAD.IADD R108, R95, 0x1, R21 ;  /* 0x000000015f6c7824 */ /* 0x000fe200078e0215 */
[----:B------:R-:W-:Y:S01]  /*2420*/  SHF.R.S32.HI R124, RZ, 0x3, R8 ;  /* 0x00000003ff7c7819 */ /* 0x000fe20000011408 */
[----:B------:R-:W-:Y:S01]  /*2430*/  IMAD.IADD R106, R21, 0x1, R93 ;  /* 0x00000001156a7824 */ /* 0x000fe200078e025d */
[----:B------:R-:W-:-:S02]  /*2440*/  LOP3.LUT R7, R8, 0xfffffff8, RZ, 0xc0, !PT ;  /* 0xfffffff808077812 */ /* 0x000fc400078ec0ff */
[C---:B------:R-:W-:Y:S01]  /*2450*/  SHF.L.U64.HI R110, R96.reuse, 0x6, R97 ;  /* 0x00000006606e7819 */ /* 0x040fe20000010261 */
[----:B------:R-:W-:Y:S01]  /*2460*/  IMAD.WIDE.U32 R96, R96, 0x60, RZ ;  /* 0x0000006060607825 */ /* 0x000fe200078e00ff */
[C---:B------:R-:W-:Y:S02]  /*2470*/  SHF.L.U64.HI R112, R90.reuse, 0x6, R91 ;  /* 0x000000065a707819 */ /* 0x040fe4000001025b */
[----:B------:R-:W-:Y:S01]  /*2480*/  SEL R131, R131, 0xffffffe0, !P5 ;  /* 0xffffffe083837807 */ /* 0x000fe20006800000 */
[----:B------:R-:W-:Y:S01]  /*2490*/  IMAD.WIDE.U32 R90, R90, 0x60, RZ ;  /* 0x000000605a5a7825 */ /* 0x000fe200078e00ff */
[----:B------:R-:W-:Y:S02]  /*24a0*/  SHF.R.S32.HI R121, RZ, 0x3, R9 ;  /* 0x00000003ff797819 */ /* 0x000fe40000011409 */
[----:B------:R-:W-:Y:S01]  /*24b0*/  LOP3.LUT R8, R9, 0xfffffff8, RZ, 0xc0, !PT ;  /* 0xfffffff809087812 */ /* 0x000fe200078ec0ff */
[----:B------:R-:W-:Y:S01]  /*24c0*/  IMAD.IADD R134, R97, 0x1, R13 ;  /* 0x0000000161867824 */ /* 0x000fe200078e020d */
[----:B------:R-:W-:Y:S01]  /*24d0*/  LOP3.LUT R103, R11, R10, RZ, 0xfc, !PT ;  /* 0x0000000a0b677212 */ /* 0x000fe200078efcff */
[----:B------:R-:W-:Y:S01]  /*24e0*/  IMAD.IADD R136, R91, 0x1, R15 ;  /* 0x000000015b887824 */ /* 0x000fe200078e020f */
[----:B------:R-:W-:Y:S01]  /*24f0*/  LOP3.LUT R9, R20, 0xfffffff8, RZ, 0xc0, !PT ;  /* 0xfffffff814097812 */ /* 0x000fe200078ec0ff */
[----:B------:R-:W-:Y:S01]  /*2500*/  IMAD.IADD R137, R131, 0x1, R5 ;  /* 0x0000000183897824 */ /* 0x000fe200078e0205 */
[----:B------:R-:W-:-:S02]  /*2510*/  SHF.R.S32.HI R120, RZ, 0x3, R20 ;  /* 0x00000003ff787819 */ /* 0x000fc40000011414 */
[----:B------:R-:W-:Y:S01]  /*2520*/  IADD3 R109, R101, R107, RZ ;  /* 0x0000006b656d7210 */ /* 0x000fe20007ffe0ff */
[----:B------:R-:W-:Y:S01]  /*2530*/  IMAD.IADD R107, R107, 0x1, R99 ;  /* 0x000000016b6b7824 */ /* 0x000fe200078e0263 */
[C---:B------:R-:W-:Y:S02]  /*2540*/  LOP3.LUT R20, R26.reuse, 0x2, RZ, 0xc0, !PT ;  /* 0x000000021a147812 */ /* 0x040fe400078ec0ff */
[----:B------:R-:W-:Y:S02]  /*2550*/  LOP3.LUT R21, R26, 0x4, RZ, 0xc0, !PT ;  /* 0x000000041a157812 */ /* 0x000fe400078ec0ff */
[C---:B------:R-:W-:Y:S02]  /*2560*/  LOP3.LUT R27, R103.reuse, 0x2, RZ, 0xc0, !PT ;  /* 0x00000002671b7812 */ /* 0x040fe400078ec0ff */
[C---:B------:R-:W-:Y:S02]  /*2570*/  LOP3.LUT R28, R103.reuse, 0x4, RZ, 0xc0, !PT ;  /* 0x00000004671c7812 */ /* 0x040fe400078ec0ff */
[----:B------:R-:W-:-:S02]  /*2580*/  LOP3.LUT R105, R103, 0x8, RZ, 0xc0, !PT ;  /* 0x0000000867697812 */ /* 0x000fc400078ec0ff */
[----:B------:R-:W-:Y:S02]  /*2590*/  LOP3.LUT R104, R103, 0x10, RZ, 0xc0, !PT ;  /* 0x0000001067687812 */ /* 0x000fe400078ec0ff */
[----:B------:R-:W-:Y:S02]  /*25a0*/  SHF.R.S32.HI R4, RZ, 0x1f, R30 ;  /* 0x0000001fff047819 */ /* 0x000fe4000001141e */
[----:B0-----:R-:W-:Y:S02]  /*25b0*/  LEA.HI R148, R148, 0x8, RZ, 0x19 ;  /* 0x0000000894947811 */ /* 0x001fe400078fc8ff */
[----:B------:R-:W-:Y:S02]  /*25c0*/  LOP3.LUT R10, R11, 0x1, RZ, 0xc0, !PT ;  /* 0x000000010b0a7812 */ /* 0x000fe400078ec0ff */
[----:B------:R-:W-:Y:S02]  /*25d0*/  LOP3.LUT R26, R26, 0x8, RZ, 0xc0, !PT ;  /* 0x000000081a1a7812 */ /* 0x000fe400078ec0ff */
[----:B------:R-:W-:-:S02]  /*25e0*/  SHF.R.S32.HI R116, RZ, 0x1f, R7 ;  /* 0x0000001fff747819 */ /* 0x000fc40000011407 */
[----:B------:R-:W-:Y:S02]  /*25f0*/  SHF.R.S32.HI R115, RZ, 0x1f, R8 ;  /* 0x0000001fff737819 */ /* 0x000fe40000011408 */
[----:B------:R-:W-:Y:S02]  /*2600*/  SHF.R.S32.HI R114, RZ, 0x1f, R9 ;  /* 0x0000001fff727819 */ /* 0x000fe40000011409 */
[----:B------:R-:W-:Y:S02]  /*2610*/  LOP3.LUT R103, R103, 0x20, RZ, 0xc0, !PT ;  /* 0x0000002067677812 */ /* 0x000fe400078ec0ff */
[----:B----4-:R-:W-:-:S07]  /*2620*/  SHF.R.S32.HI R132, RZ, 0x1f, R102 ;  /* 0x0000001fff847819 */ /* 0x010fce0000011466 */
.L_x_562:
[----:B------:R-:W0:Y:S01]  /*2630*/  LDC R84, c[0x0][0x430] ;  /* 0x00010c00ff547b82 */ /* 0x000e220000000800 */
[----:B------:R-:W-:Y:S02]  /*2640*/  VIADD R24, R24, 0xffffffff ;  /* 0xffffffff18187836 */ /* 0x000fe40000000000 */
[----:B------:R-:W-:Y:S02]  /*2650*/  IMAD.MOV.U32 R31, RZ, RZ, RZ ;  /* 0x000000ffff1f7224 */ /* 0x000fe400078e00ff */
[----:B-1----:R-:W-:-:S03]  /*2660*/  IMAD R12, R24, 0x60, R117 ;  /* 0x00000060180c7824 */ /* 0x002fc600078e0275 */
[----:B------:R-:W1:Y:S01]  /*2670*/  LDC R128, c[0x0][0x3f4] ;  /* 0x0000fd00ff807b82 */ /* 0x000e620000000800 */
[----:B------:R-:W-:Y:S01]  /*2680*/  IMAD.IADD R36, R133, 0x1, R12 ;  /* 0x0000000185247824 */ /* 0x000fe200078e020c */
[----:B------:R-:W-:-:S03]  /*2690*/  ISETP.GE.AND P0, PT, R12, R25, PT ;  /* 0x000000190c00720c */ /* 0x000fc60003f06270 */
[----:B--2---:R-:W-:Y:S01]  /*26a0*/  IMAD.MOV.U32 R32, RZ, RZ, R36 ;  /* 0x000000ffff207224 */ /* 0x004fe200078e0024 */
[----:B------:R-:W-:Y:S02]  /*26b0*/  ISETP.GT.OR P0, PT, R117, 0x5f, P0 ;  /* 0x0000005f7500780c */ /* 0x000fe40000704670 */
[----:B0-----:R-:W-:-:S11]  /*26c0*/  ISETP.NE.AND P4, PT, R84, 0x1, PT ;  /* 0x000000015400780c */ /* 0x001fd60003f85270 */
[----:B------:R-:W0:Y:S08]  /*26d0*/  @!P0 LDC.64 R14, c[0x0][0x428] ;  /* 0x00010a00ff0e8b82 */ /* 0x000e300000000a00 */
[----:B------:R-:W2:Y:S08]  /*26e0*/  @!P0 LDC.64 R12, c[0x0][0x418] ;  /* 0x00010600ff0c8b82 */ /* 0x000eb00000000a00 */
[----:B------:R-:W3:Y:S08]  /*26f0*/  @P4 LDC R11, c[0x0][0x434] ;  /* 0x00010d00ff0b4b82 */ /* 0x000ef00000000800 */
[----:B----4-:R-:W4:Y:S01]  /*2700*/  @P4 LDC R34, c[0x0][0x438] ;  /* 0x00010e00ff224b82 */ /* 0x010f220000000800 */
[----:B---3--:R-:W-:-:S05]  /*2710*/  @P4 IMAD.HI.U32 R11, R36, R11, RZ ;  /* 0x0000000b240b4227 */ /* 0x008fca00078e00ff */
[----:B----4-:R-:W-:Y:S01]  /*2720*/  @P4 SHF.R.U32.HI R32, RZ, R34, R11 ;  /* 0x00000022ff204219 */ /* 0x010fe2000001160b */
[----:B0-----:R-:W-:-:S03]  /*2730*/  @!P0 IMAD R11, R132, R14, RZ ;  /* 0x0000000e840b8224 */ /* 0x001fc600078e02ff */
[--C-:B------:R-:W-:Y:S01]  /*2740*/  @!P0 SHF.R.S32.HI R33, RZ, 0x1f, R32.reuse ;  /* 0x0000001fff218819 */ /* 0x100fe20000011420 */
[C---:B------:R-:W-:Y:S02]  /*2750*/  @!P0 IMAD R11, R102.reuse, R15, R11 ;  /* 0x0000000f660b8224 */ /* 0x040fe400078e020b */
[----:B------:R-:W-:-:S04]  /*2760*/  @!P0 IMAD.WIDE.U32 R14, R102, R14, R32 ;  /* 0x0000000e660e8225 */ /* 0x000fc800078e0020 */
[----:B------:R-:W-:Y:S01]  /*2770*/  @!P0 IMAD.IADD R11, R15, 0x1, R11 ;  /* 0x000000010f0b8824 */ /* 0x000fe200078e020b */
[----:B--2---:R-:W-:-:S04]  /*2780*/  @!P0 LEA R12, P4, R14, R12, 0x2 ;  /* 0x0000000c0e0c8211 */ /* 0x004fc800078810ff */
[----:B------:R-:W-:-:S05]  /*2790*/  @!P0 LEA.HI.X R13, R14, R13, R11, 0x2, P4 ;  /* 0x0000000d0e0d8211 */ /* 0x000fca00020f140b */
[----:B------:R0:W5:Y:S01]  /*27a0*/  @!P0 LDG.E R31, desc[UR60][R12.64] ;  /* 0x0000003c0c1f8981 */ /* 0x000162000c1e1900 */
[----:B-1----:R-:W-:Y:S01]  /*27b0*/  ISETP.GE.AND P0, PT, R128, 0x1, PT ;  /* 0x000000018000780c */ /* 0x002fe20003f06270 */
[----:B------:R-:W-:Y:S01]  /*27c0*/  IMAD.MOV R11, RZ, RZ, -R32 ;  /* 0x000000ffff0b7224 */ /* 0x000fe200078e0a20 */
[----:B------:R-:W-:Y:S01]  /*27d0*/  ISETP.GT.AND P4, PT, R24, R130, PT ;  /* 0x000000821800720c */ /* 0x000fe20003f84270 */
[----:B------:R-:W-:Y:S01]  /*27e0*/  IMAD R33, R18, 0x4800, R5 ;  /* 0x0000480012217824 */ /* 0x000fe200078e0205 */
[----:B------:R-:W-:Y:S05]  /*27f0*/  YIELD ;  /* 0x0000000000007946 */ /* 0x000fea0003800000 */
[----:B------:R-:W-:Y:S01]  /*2800*/  IMAD R84, R84, R11, R36 ;  /* 0x0000000b54547224 */ /* 0x000fe200078e0224 */
[----:B------:R-:W-:Y:S01]  /*2810*/  BSSY B0, `(.L_x_457) ;  /* 0x00007ef000007945 */ /* 0x000fe20003800000 */
[----:B------:R-:W-:Y:S01]  /*2820*/  IMAD R11, R18, 0x4800, R137 ;  /* 0x00004800120b7824 */ /* 0x000fe200078e0289 */
[----:B------:R-:W-:Y:S01]  /*2830*/  P2R R127, PR, RZ, 0x10 ;  /* 0x00000010ff7f7803 */ /* 0x000fe20000000000 */
[----:B------:R-:W-:-:S03]  /*2840*/  IMAD R33, R33, 0x2, R126 ;  /* 0x0000000221217824 */ /* 0x000fc600078e027e */
[----:B------:R-:W-:Y:S01]  /*2850*/  LEA R32, R11, R126, 0x1 ;  /* 0x0000007e0b207211 */ /* 0x000fe200078e08ff */
[----:B0-----:R-:W-:Y:S06]  /*2860*/  @!P0 BRA `(.L_x_458) ;  /* 0x0000007400c88947 */ /* 0x001fec0003800000 */
[----:B------:R-:W-:Y:S01]  /*2870*/  SHF.R.S32.HI R85, RZ, 0x1f, R84 ;  /* 0x0000001fff557819 */ /* 0x000fe20000011454 */
[----:B------:R-:W-:Y:S01]  /*2880*/  ULDC.64 UR4, c[0x0][0x300] ;  /* 0x0000c00000047ab9 */ /* 0x000fe20000000a00 */
[----:B-----5:R-:W-:Y:S01]  /*2890*/  SHF.R.S32.HI R86, RZ, 0x1f, R31 ;  /* 0x0000001fff567819 */ /* 0x020fe2000001141f */
[----:B------:R-:W-:Y:S01]  /*28a0*/  IMAD.WIDE.U32 R12, R84, UR4, RZ ;  /* 0x00000004540c7c25 */ /* 0x000fe2000f8e00ff */
[----:B------:R-:W-:Y:S02]  /*28b0*/  ULDC.U8 UR6, c[0x0][0x410] ;  /* 0x0001040000067ab9 */ /* 0x000fe40000000000 */
[----:B------:R-:W-:Y:S01]  /*28c0*/  ISETP.NE.AND P0, PT, RZ, UR6, PT ;  /* 0x00000006ff007c0c */ /* 0x000fe2000bf05270 */
[----:B------:R-:W-:Y:S02]  /*28d0*/  IMAD R11, R85, UR4, RZ ;  /* 0x00000004550b7c24 */ /* 0x000fe4000f8e02ff */
[----:B------:R-:W-:Y:S02]  /*28e0*/  IMAD R34, R136, R24, RZ ;  /* 0x0000001888227224 */ /* 0x000fe400078e02ff */
[----:B------:R-:W-:Y:S01]  /*28f0*/  IMAD R11, R84, UR5, R11 ;  /* 0x00000005540b7c24 */ /* 0x000fe2000f8e020b */
[----:B------:R-:W-:Y:S01]  /*2900*/  ULDC.64 UR4, c[0x0][0x310] ;  /* 0x0000c40000047ab9 */ /* 0x000fe20000000a00 */
[----:B------:R-:W-:-:S02]  /*2910*/  IMAD R87, R24, -0x60, R25 ;  /* 0xffffffa018577824 */ /* 0x000fc400078e0219 */
[----:B------:R-:W-:Y:S02]  /*2920*/  IMAD R14, R86, UR4, RZ ;  /* 0x00000004560e7c24 */ /* 0x000fe4000f8e02ff */
[----:B------:R-:W-:Y:S01]  /*2930*/  IMAD.IADD R13, R13, 0x1, R11 ;  /* 0x000000010d0d7824 */ /* 0x000fe200078e020b */
[----:B------:R-:W-:Y:S01]  /*2940*/  SHF.R.S32.HI R11, RZ, 0x1f, R24 ;  /* 0x0000001fff0b7819 */ /* 0x000fe20000011418 */
[----:B------:R-:W-:Y:S01]  /*2950*/  IMAD R15, R31, UR5, R14 ;  /* 0x000000051f0f7c24 */ /* 0x000fe2000f8e020e */
[----:B------:R-:W-:Y:S01]  /*2960*/  VIMNMX R87, R87, 0x60, PT ;  /* 0x0000006057577848 */ /* 0x000fe20003fe0100 */
[----:B------:R-:W-:Y:S01]  /*2970*/  IMAD.WIDE.U32 R12, R31, UR4, R12 ;  /* 0x000000041f0c7c25 */ /* 0x000fe2000f8e000c */
[----:B------:R-:W-:-:S03]  /*2980*/  ULDC.64 UR4, c[0x0][0x308] ;  /* 0x0000c20000047ab9 */ /* 0x000fc60000000a00 */
[----:B------:R-:W-:Y:S02]  /*2990*/  IMAD R14, R134, R24, RZ ;  /* 0x00000018860e7224 */ /* 0x000fe400078e02ff */
[----:B------:R-:W-:Y:S02]  /*29a0*/  IMAD.IADD R13, R13, 0x1, R15 ;  /* 0x000000010d0d7824 */ /* 0x000fe400078e020f */
[----:B------:R-:W-:Y:S02]  /*29b0*/  IMAD R15, R4, UR4, RZ ;  /* 0x00000004040f7c24 */ /* 0x000fe4000f8e02ff */
[C---:B------:R-:W-:Y:S02]  /*29c0*/  IMAD R35, R11.reuse, R96, R14 ;  /* 0x000000600b237224 */ /* 0x040fe400078e020e */
[----:B------:R-:W-:Y:S02]  /*29d0*/  IMAD R37, R11, R90, R34 ;  /* 0x0000005a0b257224 */ /* 0x000fe400078e0222 */
[----:B------:R-:W-:-:S02]  /*29e0*/  IMAD R11, R30, UR5, R15 ;  /* 0x000000051e0b7c24 */ /* 0x000fc4000f8e020f */
[----:B------:R-:W-:Y:S01]  /*29f0*/  IMAD.WIDE.U32 R118, R30, UR4, R12 ;  /* 0x000000041e767c25 */ /* 0x000fe2000f8e000c */
[----:B------:R-:W-:-:S03]  /*2a00*/  ULDC.64 UR4, c[0x0][0x2e8] ;  /* 0x0000ba0000047ab9 */ /* 0x000fc60000000a00 */
[----:B------:R-:W-:Y:S01]  /*2a10*/  IMAD.IADD R11, R119, 0x1, R11 ;  /* 0x00000001770b7824 */ /* 0x000fe200078e020b */
[----:B------:R-:W-:Y:S01]  /*2a20*/  LEA R119, P4, R118, UR4, 0x1 ;  /* 0x0000000476777c11 */ /* 0x000fe2000f8808ff */
[----:B------:R-:W-:-:S03]  /*2a30*/  IMAD.WIDE.U32 R14, R96, R24, RZ ;  /* 0x00000018600e7225 */ /* 0x000fc600078e00ff */
[----:B------:R-:W-:Y:S01]  /*2a40*/  LEA.HI.X R118, R118, UR5, R11, 0x1, P4 ;  /* 0x0000000576767c11 */ /* 0x000fe2000a0f0c0b */
[----:B------:R-:W-:-:S04]  /*2a50*/  IMAD.WIDE.U32 R12, R90, R24, RZ ;  /* 0x000000185a0c7225 */ /* 0x000fc800078e00ff */
[----:B------:R-:W-:Y:S02]  /*2a60*/  IMAD.IADD R11, R15, 0x1, R35 ;  /* 0x000000010f0b7824 */ /* 0x000fe400078e0223 */
[----:B------:R-:W-:Y:S01]  /*2a70*/  IMAD.IADD R82, R13, 0x1, R37 ;  /* 0x000000010d527824 */ /* 0x000fe200078e0225 */
[----:B------:R-:W-:Y:S06]  /*2a80*/  @!P0 BRA `(.L_x_459) ;  /* 0x0000003800548947 */ /* 0x000fec0003800000 */
[----:B------:R-:W-:Y:S01]  /*2a90*/  ISETP.GE.AND P4, PT, R165, R87, PT ;  /* 0x00000057a500720c */ /* 0x000fe20003f86270 */
[----:B------:R-:W-:Y:S01]  /*2aa0*/  BSSY B1, `(.L_x_460) ;  /* 0x0000037000017945 */ /* 0x000fe20003800000 */
        /* <DEDUP_REMOVED lines=13> */
[----:B------:R-:W-:Y:S06]  /*2b80*/  @P4 BRA `(.L_x_461) ;  /* 0x0000000000a04947 */ /* 0x000fec0003800000 */
[----:B------:R-:W-:Y:S01]  /*2b90*/  IADD3 R37, P5, R100, R14, RZ ;  /* 0x0000000e64257210 */ /* 0x000fe20007fbe0ff */
[----:B------:R-:W-:Y:S01]  /*2ba0*/  ULDC.64 UR4, c[0x0][0x3e8] ;  /* 0x0000fa0000047ab9 */ /* 0x000fe20000000a00 */
[----:B------:R-:W-:Y:S01]  /*2bb0*/  IADD3 R39, P0, R94, R12, RZ ;  /* 0x0000000c5e277210 */ /* 0x000fe20007f1e0ff */
[----:B------:R-:W-:Y:S01]  /*2bc0*/  ULDC.64 UR6, c[0x0][0x400] ;  /* 0x0001000000067ab9 */ /* 0x000fe20000000a00 */
[----:B------:R-:W-:Y:S01]  /*2bd0*/  CS2R R78, SRZ ;  /* 0x00000000004e7805 */ /* 0x000fe2000001ff00 */
[----:B------:R-:W-:Y:S01]  /*2be0*/  IMAD.X R38, R11, 0x1, R109, P5 ;  /* 0x000000010b267824 */ /* 0x000fe200028e066d */
[----:B------:R-:W-:Y:S01]  /*2bf0*/  LEA R36, P5, R37, UR4, 0x1 ;  /* 0x0000000425247c11 */ /* 0x000fe2000f8a08ff */
[----:B------:R-:W-:Y:S01]  /*2c00*/  IMAD.X R40, R82, 0x1, R108, P0 ;  /* 0x0000000152287824 */ /* 0x000fe200000e066c */
[----:B------:R-:W-:Y:S02]  /*2c10*/  ISETP.GE.AND P0, PT, R160, R128, PT ;  /* 0x00000080a000720c */ /* 0x000fe40003f06270 */
[----:B------:R-:W-:-:S02]  /*2c20*/  CS2R R74, SRZ ;  /* 0x00000000004a7805 */ /* 0x000fc4000001ff00 */
[----:B------:R-:W-:Y:S02]  /*2c30*/  LEA.HI.X R37, R37, UR5, R38, 0x1, P5 ;  /* 0x0000000525257c11 */ /* 0x000fe4000a8f0c26 */
[----:B------:R-:W-:Y:S02]  /*2c40*/  CS2R R80, SRZ ;  /* 0x0000000000507805 */ /* 0x000fe4000001ff00 */
[C---:B------:R-:W-:Y:S02]  /*2c50*/  LEA R38, P5, R39.reuse, UR6, 0x1 ;  /* 0x0000000627267c11 */ /* 0x040fe4000f8a08ff */
[----:B------:R-:W-:Y:S02]  /*2c60*/  CS2R R76, SRZ ;  /* 0x00000000004c7805 */ /* 0x000fe4000001ff00 */
[----:B------:R-:W-:Y:S02]  /*2c70*/  LEA.HI.X R39, R39, UR7, R40, 0x1, P5 ;  /* 0x0000000727277c11 */ /* 0x000fe4000a8f0c28 */
[-C--:B------:R-:W-:Y:S01]  /*2c80*/  ISETP.GE.AND P5, PT, R169, R128.reuse, PT ;  /* 0x00000080a900720c */ /* 0x080fe20003fa6270 */
[----:B------:R0:W5:Y:S04]  /*2c90*/  @!P0 LDG.E.64 R78, desc[UR60][R36.64] ;  /* 0x0000003c244e8981 */ /* 0x000168000c1e1b00 */
[----:B------:R0:W5:Y:S01]  /*2ca0*/  @!P0 LDG.E.64 R80, desc[UR60][R38.64] ;  /* 0x0000003c26508981 */ /* 0x000162000c1e1b00 */
[----:B------:R-:W-:-:S07]  /*2cb0*/  ISETP.GE.AND P0, PT, R168, R128, PT ;  /* 0x00000080a800720c */ /* 0x000fce0003f06270 */
[----:B------:R0:W5:Y:S04]  /*2cc0*/  @!P5 LDG.E.64 R74, desc[UR60][R36.64+0x20] ;  /* 0x0000203c244ad981 */ /* 0x000168000c1e1b00 */
[----:B------:R0:W5:Y:S01]  /*2cd0*/  @!P5 LDG.E.64 R76, desc[UR60][R38.64+0x20] ;  /* 0x0000203c264cd981 */ /* 0x000162000c1e1b00 */
[----:B------:R-:W-:Y:S02]  /*2ce0*/  ISETP.GE.AND P5, PT, R171, R128, PT ;  /* 0x00000080ab00720c */ /* 0x000fe40003fa6270 */
[----:B------:R-:W-:Y:S02]  /*2cf0*/  CS2R R70, SRZ ;  /* 0x0000000000467805 */ /* 0x000fe4000001ff00 */
[----:B------:R-:W-:Y:S02]  /*2d00*/  CS2R R72, SRZ ;  /* 0x0000000000487805 */ /* 0x000fe4000001ff00 */
[----:B------:R-:W-:-:S02]  /*2d10*/  CS2R R66, SRZ ;  /* 0x0000000000427805 */ /* 0x000fc4000001ff00 */
[----:B------:R-:W-:Y:S01]  /*2d20*/  CS2R R68, SRZ ;  /* 0x0000000000447805 */ /* 0x000fe2000001ff00 */
[----:B------:R0:W5:Y:S04]  /*2d30*/  @!P0 LDG.E.64 R70, desc[UR60][R36.64+0x40] ;  /* 0x0000403c24468981 */ /* 0x000168000c1e1b00 */
[----:B------:R0:W5:Y:S01]  /*2d40*/  @!P0 LDG.E.64 R72, desc[UR60][R38.64+0x40] ;  /* 0x0000403c26488981 */ /* 0x000162000c1e1b00 */
[----:B------:R-:W-:-:S03]  /*2d50*/  ISETP.GE.AND P0, PT, R170, R128, PT ;  /* 0x00000080aa00720c */ /* 0x000fc60003f06270 */
        /* <DEDUP_REMOVED lines=8> */
[----:B------:R0:W5:Y:S04]  /*2de0*/  @!P0 LDG.E.64 R64, desc[UR60][R38.64+0x80] ;  /* 0x0000803c26408981 */ /* 0x000168000c1e1b00 */
[----:B------:R0:W5:Y:S04]  /*2df0*/  @!P5 LDG.E.64 R58, desc[UR60][R36.64+0xa0] ;  /* 0x0000a03c243ad981 */ /* 0x000168000c1e1b00 */
[----:B------:R0:W5:Y:S02]  /*2e00*/  @!P5 LDG.E.64 R60, desc[UR60][R38.64+0xa0] ;  /* 0x0000a03c263cd981 */ /* 0x000164000c1e1b00 */
.L_x_461:
[----:B------:R-:W-:Y:S05]  /*2e10*/  BSYNC B1 ;  /* 0x0000000000017941 */ /* 0x000fea0003800000 */
.L_x_460:
[----:B------:R-:W-:Y:S01]  /*2e20*/  ISETP.GE.AND P5, PT, R224, R87, PT ;  /* 0x00000057e000720c */ /* 0x000fe20003fa6270 */
[----:B------:R-:W-:Y:S01]  /*2e30*/  BSSY B1, `(.L_x_462) ;  /* 0x0000037000017945 */ /* 0x000fe20003800000 */
[----:B0-----:R-:W-:Y:S02]  /*2e40*/  CS2R R38, SRZ ;  /* 0x0000000000267805 */ /* 0x001fe4000001ff00 */
        /* <DEDUP_REMOVED lines=8> */
[----:B------:R-:W-:Y:S01]  /*2ed0*/  CS2R R52, SRZ ;  /* 0x0000000000347805 */ /* 0x000fe2000001ff00 */
[----:B-----5:R-:W-:Y:S01]  /*2ee0*/  IMAD.MOV.U32 R88, RZ, RZ, R58 ;  /* 0x000000ffff587224 */ /* 0x020fe200078e003a */
[----:B------:R-:W-:Y:S01]  /*2ef0*/  CS2R R56, SRZ ;  /* 0x0000000000387805 */ /* 0x000fe2000001ff00 */
[----:B------:R-:W-:Y:S01]  /*2f00*/  IMAD.MOV.U32 R83, RZ, RZ, R59 ;  /* 0x000000ffff537224 */ /* 0x000fe200078e003b */
[----:B------:R-:W-:Y:S06]  /*2f10*/  @P5 BRA `(.L_x_463) ;  /* 0x0000000000a05947 */ /* 0x000fec0003800000 */
[----:B------:R-:W-:Y:S01]  /*2f20*/  IADD3 R14, P0, P6, R100, R14, R111 ;  /* 0x0000000e640e7210 */ /* 0x000fe20007e1e06f */
[----:B------:R-:W-:Y:S01]  /*2f30*/  ULDC.64 UR4, c[0x0][0x3e8] ;  /* 0x0000fa0000047ab9 */ /* 0x000fe20000000a00 */
[----:B------:R-:W-:Y:S01]  /*2f40*/  ULDC.64 UR6, c[0x0][0x400] ;  /* 0x0001000000067ab9 */ /* 0x000fe20000000a00 */
[----:B------:R-:W-:Y:S02]  /*2f50*/  CS2R R54, SRZ ;  /* 0x0000000000367805 */ /* 0x000fe4000001ff00 */
[----:B------:R-:W-:Y:S02]  /*2f60*/  IADD3.X R13, R109, R11, R110, P0, P6 ;  /* 0x0000000b6d0d7210 */ /* 0x000fe400007ec46e */
[----:B------:R-:W-:Y:S02]  /*2f70*/  CS2R R56, SRZ ;  /* 0x0000000000387805 */ /* 0x000fe4000001ff00 */
[----:B------:R-:W-:-:S04]  /*2f80*/  IADD3 R11, P0, P6, R94, R12, R113 ;  /* 0x0000000c5e0b7210 */ /* 0x000fc80007e1e071 */
[----:B------:R-:W-:Y:S02]  /*2f90*/  IADD3.X R82, R108, R82, R112, P0, P6 ;  /* 0x000000526c527210 */ /* 0x000fe400007ec470 */
[----:B------:R-:W-:-:S04]  /*2fa0*/  LEA R12, P0, R14, UR4, 0x1 ;  /* 0x000000040e0c7c11 */ /* 0x000fc8000f8008ff */
[----:B------:R-:W-:Y:S02]  /*2fb0*/  LEA.HI.X R13, R14, UR5, R13, 0x1, P0 ;  /* 0x000000050e0d7c11 */ /* 0x000fe400080f0c0d */
[----:B------:R-:W-:-:S04]  /*2fc0*/  LEA R14, P0, R11, UR6, 0x1 ;  /* 0x000000060b0e7c11 */ /* 0x000fc8000f8008ff */
[----:B------:R-:W-:Y:S02]  /*2fd0*/  LEA.HI.X R15, R11, UR7, R82, 0x1, P0 ;  /* 0x000000070b0f7c11 */ /* 0x000fe400080f0c52 */
[----:B------:R-:W-:Y:S02]  /*2fe0*/  ISETP.GE.AND P0, PT, R160, R128, PT ;  /* 0x00000080a000720c */ /* 0x000fe40003f06270 */
[----:B------:R-:W-:Y:S02]  /*2ff0*/  CS2R R50, SRZ ;  /* 0x0000000000327805 */ /* 0x000fe4000001ff00 */
[----:B------:R-:W-:-:S09]  /*3000*/  CS2R R52, SRZ ;  /* 0x0000000000347805 */ /* 0x000fd2000001ff00 */
[----:B------:R0:W5:Y:S04]  /*3010*/  @!P0 LDG.E.64 R54, desc[UR60][R12.64] ;  /* 0x0000003c0c368981 */ /* 0x000168000c1e1b00 */
[----:B------:R0:W5:Y:S01]  /*3020*/  @!P0 LDG.E.64 R56, desc[UR60][R14.64] ;  /* 0x0000003c0e388981 */ /* 0x000162000c1e1b00 */
        /* <DEDUP_REMOVED lines=20> */
[----:B------:R-:W-:-:S13]  /*3170*/  ISETP.GE.AND P0, PT, R172, R128, PT ;  /* 0x00000080ac00720c */ /* 0x000fda0003f06270 */
[----:B------:R0:W5:Y:S04]  /*3180*/  @!P0 LDG.E.64 R34, desc[UR60][R12.64+0xa0] ;  /* 0x0000a03c0c228981 */ /* 0x000168000c1e1b00 */
[----:B------:R0:W5:Y:S02]  /*3190*/  @!P0 LDG.E.64 R36, desc[UR60][R14.64+0xa0] ;  /* 0x0000a03c0e248981 */ /* 0x000164000c1e1b00 */
.L_x_463:
[----:B------:R-:W-:Y:S05]  /*31a0*/  BSYNC B1 ;  /* 0x0000000000017941 */ /* 0x000fea0003800000 */
.L_x_462:
[----:B------:R-:W2:Y:S01]  /*31b0*/  LDL R11, [R1+0x30] ;  /* 0x00003000010b7983 */ /* 0x000ea20000100800 */
[----:B0-----:R-:W-:Y:S01]  /*31c0*/  MOV R12, R63 ;  /* 0x0000003f000c7202 */ /* 0x001fe20000000f00 */
[----:B------:R-:W-:Y:S01]  /*31d0*/  IMAD.MOV.U32 R13, RZ, RZ, R70 ;  /* 0x000000ffff0d7224 */ /* 0x000fe200078e0046 */
[----:B------:R-:W-:Y:S01]  /*31e0*/  PRMT R204, R88, 0x5410, R83 ;  /* 0x0000541058cc7816 */ /* 0x000fe20000000053 */
        /* <DEDUP_REMOVED lines=8> */
[----:B------:R-:W-:-:S03]  /*3270*/  IMAD.MOV.U32 R12, RZ, RZ, R75 ;  /* 0x000000ffff0c7224 */ /* 0x000fc600078e004b */
[----:B------:R-:W-:Y:S01]  /*3280*/  PRMT R152, R14, 0x5410, R13 ;  /* 0x000054100e987816 */ /* 0x000fe2000000000d */
[----:B------:R-:W-:Y:S01]  /*3290*/  IMAD.MOV.U32 R14, RZ, RZ, R60 ;  /* 0x000000ffff0e7224 */ /* 0x000fe200078e003c */
[----:B------:R-:W-:Y:S01]  /*32a0*/  PRMT R213, R213, 0x5410, R12 ;  /* 0x00005410d5d57816 */ /* 0x000fe2000000000c */
[----:B------:R-:W-:Y:S01]  /*32b0*/  IMAD.MOV.U32 R13, RZ, RZ, R61 ;  /* 0x000000ffff0d7224 */ /* 0x000fe200078e003d */
[----:B------:R-:W-:-:S04]  /*32c0*/  MOV R12, R64 ;  /* 0x00000040000c7202 */ /* 0x000fc80000000f00 */
[----:B------:R-:W-:Y:S01]  /*32d0*/  PRMT R205, R14, 0x5410, R13 ;  /* 0x000054100ecd7816 */ /* 0x000fe2000000000d */
[----:B------:R-:W-:Y:S02]  /*32e0*/  IMAD.MOV.U32 R14, RZ, RZ, R68 ;  /* 0x000000ffff0e7224 */ /* 0x000fe400078e0044 */
[----:B------:R-:W-:-:S05]  /*32f0*/  IMAD.MOV.U32 R13, RZ, RZ, R69 ;  /* 0x000000ffff0d7224 */ /* 0x000fca00078e0045 */
[----:B------:R-:W-:Y:S01]  /*3300*/  PRMT R208, R13, 0x7610, R208 ;  /* 0x000076100dd07816 */ /* 0x000fe200000000d0 */
[----:B------:R-:W-:Y:S01]  /*3310*/  IMAD.MOV.U32 R13, RZ, RZ, R80 ;  /* 0x000000ffff0d7224 */ /* 0x000fe200078e0050 */
[----:B--2---:R-:W-:Y:S01]  /*3320*/  R2UR UR4, R11 ;  /* 0x000000000b0472ca */ /* 0x004fe200000e0000 */
[----:B------:R-:W-:-:S05]  /*3330*/  IMAD.MOV.U32 R11, RZ, RZ, R62 ;  /* 0x000000ffff0b7224 */ /* 0x000fca00078e003e */
[----:B------:R-:W-:Y:S01]  /*3340*/  PRMT R207, R207, 0x5410, R11 ;  /* 0x00005410cfcf7816 */ /* 0x000fe2000000000b */
[----:B------:R-:W-:-:S03]  /*3350*/  IMAD.MOV.U32 R11, RZ, RZ, R66 ;  /* 0x000000ffff0b7224 */ /* 0x000fc600078e0042 */
[----:B------:R-:W-:Y:S01]  /*3360*/  PRMT R207, R12, 0x7610, R207 ;  /* 0x000076100ccf7816 */ /* 0x000fe200000000cf */
[----:B------:R-:W-:Y:S01]  /*3370*/  IMAD.MOV.U32 R12, RZ, RZ, R73 ;  /* 0x000000ffff0c7224 */ /* 0x000fe200078e0049 */
[----:B------:R-:W-:Y:S01]  /*3380*/  PRMT R209, R209, 0x5410, R11 ;  /* 0x00005410d1d17816 */ /* 0x000fe2000000000b */
[----:B------:R-:W-:Y:S01]  /*3390*/  IMAD.MOV.U32 R11, RZ, RZ, R74 ;  /* 0x000000ffff0b7224 */ /* 0x000fe200078e004a */
[----:B------:R-:W-:Y:S02]  /*33a0*/  UISETP.NE.AND UP0, UPT, UR4, 0x3, UPT ;  /* 0x000000030400788c */ /* 0x000fe4000bf05270 */
[----:B------:R-:W-:Y:S01]  /*33b0*/  PRMT R211, R12, 0x7610, R211 ;  /* 0x000076100cd37816 */ /* 0x000fe200000000d3 */
[----:B------:R-:W-:Y:S01]  /*33c0*/  IMAD.MOV.U32 R12, RZ, RZ, R77 ;  /* 0x000000ffff0c7224 */ /* 0x000fe200078e004d */
[----:B------:R-:W-:Y:S01]  /*33d0*/  PRMT R212, R212, 0x5410, R11 ;  /* 0x00005410d4d47816 */ /* 0x000fe2000000000b */
[----:B------:R-:W-:Y:S01]  /*33e0*/  IMAD.MOV.U32 R11, RZ, RZ, R65 ;  /* 0x000000ffff0b7224 */ /* 0x000fe200078e0041 */
[----:B------:R-:W-:-:S02]  /*33f0*/  PLOP3.LUT P0, PT, PT, PT, UP0, 0x80, 0x0 ;  /* 0x000000000000781c */ /* 0x000fc40003f0f008 */
[----:B------:R-:W-:Y:S01]  /*3400*/  PRMT R213, R12, 0x7610, R213 ;  /* 0x000076100cd57816 */ /* 0x000fe200000000d5 */
[----:B-----5:R-:W-:Y:S01]  /*3410*/  IMAD.MOV.U32 R12, RZ, RZ, R38 ;  /* 0x000000ffff0c7224 */ /* 0x020fe200078e0026 */
        /* <DEDUP_REMOVED lines=8> */
[----:B------:R-:W-:Y:S02]  /*34a0*/  MOV R13, R35 ;  /* 0x00000023000d7202 */ /* 0x000fe40000000f00 */
[----:B------:R-:W-:Y:S01]  /*34b0*/  PRMT R212, R11, 0x7610, R212 ;  /* 0x000076100bd47816 */ /* 0x000fe200000000d4 */
[----:B------:R-:W-:Y:S01]  /*34c0*/  IMAD.MOV.U32 R11, RZ, RZ, R39 ;  /* 0x000000ffff0b7224 */ /* 0x000fe200078e0027 */
[----:B------:R-:W-:-:S04]  /*34d0*/  PRMT R83, R14, 0x5410, R13 ;  /* 0x000054100e537816 */ /* 0x000fc8000000000d */
[----:B------:R-:W-:Y:S01]  /*34e0*/  PRMT R123, R12, 0x5410, R11 ;  /* 0x000054100c7b7816 */ /* 0x000fe2000000000b */
[----:B------:R-:W-:Y:S02]  /*34f0*/  IMAD.MOV.U32 R12, RZ, RZ, R42 ;  /* 0x000000ffff0c7224 */ /* 0x000fe400078e002a */
[----:B------:R-:W-:-:S05]  /*3500*/  IMAD.MOV.U32 R11, RZ, RZ, R43 ;  /* 0x000000ffff0b7224 */ /* 0x000fca00078e002b */
        /* <DEDUP_REMOVED lines=10> */
[----:B------:R-:W-:Y:S01]  /*35b0*/  IMAD.MOV.U32 R11, RZ, RZ, R37 ;  /* 0x000000ffff0b7224 */ /* 0x000fe200078e0025 */
[----:B------:R-:W-:-:S04]  /*35c0*/  MOV R12, R36 ;  /* 0x00000024000c7202 */ /* 0x000fc80000000f00 */
        /* <DEDUP_REMOVED lines=16> */
[----:B------:R-:W-:Y:S06]  /*36d0*/  @!P0 BRA `(.L_x_464) ;  /* 0x0000000000048947 */ /* 0x000fec0003800000 */
[----:B------:R-:W-:Y:S01]  /*36e0*/  BPT.TRAP 0x1 ;  /* 0x000000040000795c */ /* 0x000fe20000300000 */
.L_x_464:
[----:B------:R-:W-:Y:S01]  /*36f0*/  IMAD R88, R18, 0x8, R2 ;  /* 0x0000000812587824 */ /* 0x000fe200078e0202 */
[----:B------:R-:W-:Y:S01]  /*3700*/  SHF.L.U32 R89, R166, 0x1f, RZ ;  /* 0x0000001fa6597819 */ /* 0x000fe200000006ff */
[----:B------:R-:W-:Y:S03]  /*3710*/  BSSY B1, `(.L_x_465) ;  /* 0x0000003000017945 */ /* 0x000fe60003800000 */
[----:B------:R-:W0:Y:S02]  /*3720*/  SYNCS.PHASECHK.TRANS64.TRYWAIT P6, [R88+URZ+0x2a890], R89 ;  /* 0x02a89059580075a7 */ /* 0x000e2400080c017f */
[----:B0-----:R-:W-:Y:S05]  /*3730*/  @!P6 BRA `(.L_x_466) ;  /* 0x000001ac00d8e947 */ /* 0x001fea0003800000 */
.L_x_786:
[----:B------:R-:W-:Y:S05]  /*3740*/  BSYNC B1 ;  /* 0x0000000000017941 */ /* 0x000fea0003800000 */
.L_x_465:
[----:B------:R-:W-:-:S03]  /*3750*/  UMOV UR4, 0xffffffff ;  /* 0xffffffff00047882 */ /* 0x000fc60000000000 */
[----:B------:R-:W-:Y:S05]  /*3760*/  BRA.DIV UR4, `(.L_x_467) ;  /* 0x000001ae04e07947 */ /* 0x000fea000b800000 */
[----:B------:R1:W2:Y:S04]  /*3770*/  SHFL.IDX PT, R82, R118, RZ, 0x1c1f ;  /* 0x001c1fff76527589 */ /* 0x0002a800000e0000 */
[----:B------:R1:W3:Y:S02]  /*3780*/  SHFL.IDX PT, R11, R119, RZ, 0x1c1f ;  /* 0x001c1fff770b7589 */ /* 0x0002e400000e0000 */
.L_x_790:
[----:B------:R-:W-:Y:S04]  /*3790*/  BSSY B1, `(.L_x_468) ;  /* 0x0000167000017945 */ /* 0x000fe80003800000 */
[----:B------:R-:W-:Y:S05]  /*37a0*/  @P4 BRA `(.L_x_469) ;  /* 0x0000001400944947 */ /* 0x000fea0003800000 */
[----:B------:R-:W-:Y:S01]  /*37b0*/  ISETP.NE.AND P4, PT, R10, RZ, PT ;  /* 0x000000ff0a00720c */ /* 0x000fe20003f85270 */
[----:B------:R-:W-:-:S12]  /*37c0*/  BSSY B2, `(.L_x_470) ;  /* 0x0000039000027945 */ /* 0x000fd80003800000 */
[----:B------:R-:W-:Y:S05]  /*37d0*/  @!P4 BRA `(.L_x_471) ;  /* 0x0000000000dcc947 */ /* 0x000fea0003800000 */
[----:B------:R4:W0:Y:S01]  /*37e0*/  LDS.128 R12, [R33] ;  /* 0x00000000210c7984 */ /* 0x0008220000000c00 */
[----:B------:R-:W-:Y:S01]  /*37f0*/  ISETP.GE.AND P4, PT, R160, R128, PT ;  /* 0x00000080a000720c */ /* 0x000fe20003f86270 */
[----:B------:R-:W-:-:S12]  /*3800*/  BSSY B3, `(.L_x_472) ;  /* 0x0000031000037945 */ /* 0x000fd80003800000 */
[----:B----4-:R-:W-:Y:S05]  /*3810*/  @P4 BRA `(.L_x_473) ;  /* 0x0000000000bc4947 */ /* 0x010fea0003800000 */
[--C-:B------:R-:W-:Y:S02]  /*3820*/  SHF.R.U64 R78, R78, 0x10, R79.reuse ;  /* 0x000000104e4e7819 */ /* 0x100fe4000000124f */
[----:B------:R-:W-:Y:S02]  /*3830*/  SHF.R.U32.HI R151, RZ, 0x10, R79 ;  /* 0x00000010ff977819 */ /* 0x000fe4000001164f */
[--C-:B------:R-:W-:Y:S02]  /*3840*/  SHF.R.U64 R79, R80, 0x10, R81.reuse ;  /* 0x00000010504f7819 */ /* 0x100fe40000001251 */
[----:B------:R-:W-:Y:S02]  /*3850*/  SHF.R.U32.HI R80, RZ, 0x10, R81 ;  /* 0x00000010ff507819 */ /* 0x000fe40000011651 */
[C---:B------:R-:W-:Y:S02]  /*3860*/  PRMT R81, R153.reuse, 0x5410, R79 ;  /* 0x0000541099517816 */ /* 0x040fe4000000004f */
[----:B------:R-:W-:-:S02]  /*3870*/  PRMT R79, R153, 0x5432, R80 ;  /* 0x00005432994f7816 */ /* 0x000fc40000000050 */
[C---:B------:R-:W-:Y:S02]  /*3880*/  PRMT R78, R152.reuse, 0x5432, R78 ;  /* 0x00005432984e7816 */ /* 0x040fe4000000004e */
[----:B0-----:R-:W-:Y:S02]  /*3890*/  LOP3.LUT R154, R13, 0xffff0000, RZ, 0xc0, !PT ;  /* 0xffff00000d9a7812 */ /* 0x001fe400078ec0ff */
[C---:B------:R-:W-:Y:S01]  /*38a0*/  LOP3.LUT R153, R81.reuse, 0xffff0000, RZ, 0xc0, !PT ;  /* 0xffff000051997812 */ /* 0x040fe200078ec0ff */
[----:B------:R-:W-:Y:S01]  /*38b0*/  IMAD.U32 R81, R81, 0x10000, RZ ;  /* 0x0001000051517824 */ /* 0x000fe200078e00ff */
[----:B------:R-:W-:Y:S01]  /*38c0*/  PRMT R151, R152, 0x5410, R151 ;  /* 0x0000541098977816 */ /* 0x000fe20000000097 */
[----:B------:R-:W-:Y:S01]  /*38d0*/  IMAD.U32 R152, R13, 0x10000, RZ ;  /* 0x000100000d987824 */ /* 0x000fe200078e00ff */
[----:B------:R-:W-:Y:S01]  /*38e0*/  LOP3.LUT R13, R78, 0xffff0000, RZ, 0xc0, !PT ;  /* 0xffff00004e0d7812 */ /* 0x000fe200078ec0ff */
[----:B------:R-:W-:Y:S01]  /*38f0*/  FMUL.FTZ R80, R154, R153 ;  /* 0x000000999a507220 */ /* 0x000fe20000410000 */
[----:B------:R-:W-:-:S03]  /*3900*/  IMAD.U32 R78, R78, 0x10000, RZ ;  /* 0x000100004e4e7824 */ /* 0x000fc600078e00ff */
[-C--:B------:R-:W-:Y:S01]  /*3910*/  FFMA.FTZ R80, R152, R13.reuse, -R80 ;  /* 0x0000000d98507223 */ /* 0x080fe20000010850 */
[----:B------:R-:W-:Y:S01]  /*3920*/  FMUL.FTZ R13, R154, R13 ;  /* 0x0000000d9a0d7220 */ /* 0x000fe20000410000 */
[C---:B------:R-:W-:Y:S01]  /*3930*/  IMAD.U32 R154, R151.reuse, 0x10000, RZ ;  /* 0x00010000979a7824 */ /* 0x040fe200078e00ff */
[----:B------:R-:W-:Y:S02]  /*3940*/  LOP3.LUT R151, R151, 0xffff0000, RZ, 0xc0, !PT ;  /* 0xffff000097977812 */ /* 0x000fe400078ec0ff */
[----:B------:R-:W-:Y:S01]  /*3950*/  FFMA.FTZ R13, R152, R153, R13 ;  /* 0x00000099980d7223 */ /* 0x000fe2000001000d */
[C---:B------:R-:W-:Y:S01]  /*3960*/  LOP3.LUT R153, R14.reuse, 0xffff0000, RZ, 0xc0, !PT ;  /* 0xffff00000e997812 */ /* 0x040fe200078ec0ff */
[C---:B------:R-:W-:Y:S01]  /*3970*/  IMAD.U32 R152, R79.reuse, 0x10000, RZ ;  /* 0x000100004f987824 */ /* 0x040fe200078e00ff */
[----:B------:R-:W-:Y:S01]  /*3980*/  LOP3.LUT R79, R79, 0xffff0000, RZ, 0xc0, !PT ;  /* 0xffff00004f4f7812 */ /* 0x000fe200078ec0ff */
[----:B------:R-:W-:Y:S01]  /*3990*/  IMAD.U32 R14, R14, 0x10000, RZ ;  /* 0x000100000e0e7824 */ /* 0x000fe200078e00ff */
[----:B------:R-:W-:Y:S01]  /*39a0*/  F2FP.BF16.F32.PACK_AB R13, R13, R80 ;  /* 0x000000500d0d723e */ /* 0x000fe200000010ff */
[C---:B------:R-:W-:Y:S01]  /*39b0*/  FMUL.FTZ R155, R153.reuse, R152 ;  /* 0x00000098999b7220 */ /* 0x040fe20000410000 */
[----:B------:R-:W-:-:S03]  /*39c0*/  FMUL.FTZ R153, R153, R154 ;  /* 0x0000009a99997220 */ /* 0x000fc60000410000 */
[C---:B------:R-:W-:Y:S01]  /*39d0*/  FFMA.FTZ R155, R14.reuse, R154, -R155 ;  /* 0x0000009a0e9b7223 */ /* 0x040fe2000001089b */
[----:B------:R-:W-:Y:S01]  /*39e0*/  FFMA.FTZ R153, R14, R152, R153 ;  /* 0x000000980e997223 */ /* 0x000fe20000010099 */
[C---:B------:R-:W-:Y:S01]  /*39f0*/  LOP3.LUT R14, R15.reuse, 0xffff0000, RZ, 0xc0, !PT ;  /* 0xffff00000f0e7812 */ /* 0x040fe200078ec0ff */
[----:B------:R-:W-:-:S03]  /*3a00*/  IMAD.U32 R15, R15, 0x10000, RZ ;  /* 0x000100000f0f7824 */ /* 0x000fc600078e00ff */
        /* <DEDUP_REMOVED lines=11> */
[----:B------:R-:W-:-:S05]  /*3ac0*/  FFMA.FTZ R15, R12, R81, R15 ;  /* 0x000000510c0f7223 */ /* 0x000fca000001000f */
[----:B------:R-:W-:Y:S01]  /*3ad0*/  F2FP.BF16.F32.PACK_AB R79, R15, R79 ;  /* 0x0000004f0f4f723e */ /* 0x000fe200000010ff */
[----:B------:R-:W-:Y:S01]  /*3ae0*/  IMAD.MOV.U32 R15, RZ, RZ, R14 ;  /* 0x000000ffff0f7224 */ /* 0x000fe200078e000e */
[----:B------:R-:W-:-:S03]  /*3af0*/  MOV R14, R153 ;  /* 0x00000099000e7202 */ /* 0x000fc60000000f00 */
[----:B------:R-:W-:-:S07]  /*3b00*/  IMAD.MOV.U32 R12, RZ, RZ, R79 ;  /* 0x000000ffff0c7224 */ /* 0x000fce00078e004f */
.L_x_473:
[----:B------:R-:W-:Y:S05]  /*3b10*/  BSYNC B3 ;  /* 0x0000000000037941 */ /* 0x000fea0003800000 */
.L_x_472:
[----:B---3--:R-:W-:-:S04]  /*3b20*/  LEA R78, P4, R16, R11, 0x1 ;  /* 0x0000000b104e7211 */ /* 0x008fc800078808ff */
[----:B--2---:R-:W-:-:S05]  /*3b30*/  LEA.HI.X R79, R16, R82, R17, 0x1, P4 ;  /* 0x00000052104f7211 */ /* 0x004fca00020f0c11 */
[----:B0-----:R4:W-:Y:S04]  /*3b40*/  ST.E.128 desc[UR60][R78.64], R12 ;  /* 0x0000000c4e007985 */ /* 0x0019e8000c101d3c */
.L_x_471:
[----:B------:R-:W-:Y:S05]  /*3b50*/  BSYNC B2 ;  /* 0x0000000000027941 */ /* 0x000fea0003800000 */
.L_x_470:
[----:B------:R-:W-:Y:S01]  /*3b60*/  ISETP.NE.AND P4, PT, R27, RZ, PT ;  /* 0x000000ff1b00720c */ /* 0x000fe20003f85270 */
[----:B------:R-:W-:-:S12]  /*3b70*/  BSSY B2, `(.L_x_474) ;  /* 0x000003c000027945 */ /* 0x000fd80003800000 */
[----:B------:R-:W-:Y:S05]  /*3b80*/  @!P4 BRA `(.L_x_475) ;  /* 0x0000000000e8c947 */ /* 0x000fea0003800000 */
[----:B----4-:R4:W0:Y:S01]  /*3b90*/  LDS.128 R12, [R32] ;  /* 0x00000000200c7984 */ /* 0x0108220000000c00 */
[----:B------:R-:W-:Y:S01]  /*3ba0*/  ISETP.GE.AND P4, PT, R169, R128, PT ;  /* 0x00000080a900720c */ /* 0x000fe20003f86270 */
[----:B------:R-:W-:-:S12]  /*3bb0*/  BSSY B3, `(.L_x_476) ;  /* 0x0000032000037945 */ /* 0x000fd80003800000 */
[----:B----4-:R-:W-:Y:S05]  /*3bc0*/  @P4 BRA `(.L_x_477) ;  /* 0x0000000000c04947 */ /* 0x010fea0003800000 */
[--C-:B------:R-:W-:Y:S02]  /*3bd0*/  SHF.R.U64 R74, R74, 0x10, R75.reuse ;  /* 0x000000104a4a7819 */ /* 0x100fe4000000124b */
[----:B------:R-:W-:Y:S02]  /*3be0*/  SHF.R.U32.HI R78, RZ, 0x10, R75 ;  /* 0x00000010ff4e7819 */ /* 0x000fe4000001164b */
[--C-:B------:R-:W-:Y:S02]  /*3bf0*/  SHF.R.U64 R75, R76, 0x10, R77.reuse ;  /* 0x000000104c4b7819 */ /* 0x100fe4000000124d */
[----:B------:R-:W-:Y:S02]  /*3c00*/  SHF.R.U32.HI R79, RZ, 0x10, R77 ;  /* 0x00000010ff4f7819 */ /* 0x000fe4000001164d */
[C---:B------:R-:W-:Y:S01]  /*3c10*/  PRMT R77, R212.reuse, 0x5410, R75 ;  /* 0x00005410d44d7816 */ /* 0x040fe2000000004b */
[----:B0-----:R-:W-:Y:S01]  /*3c20*/  IMAD.U32 R75, R13, 0x10000, RZ ;  /* 0x000100000d4b7824 */ /* 0x001fe200078e00ff */
[----:B------:R-:W-:-:S02]  /*3c30*/  PRMT R74, R212, 0x5432, R74 ;  /* 0x00005432d44a7816 */ /* 0x000fc4000000004a */
[----:B------:R-:W-:Y:S02]  /*3c40*/  LOP3.LUT R151, R13, 0xffff0000, RZ, 0xc0, !PT ;  /* 0xffff00000d977812 */ /* 0x000fe400078ec0ff */
[C---:B------:R-:W-:Y:S01]  /*3c50*/  LOP3.LUT R80, R77.reuse, 0xffff0000, RZ, 0xc0, !PT ;  /* 0xffff00004d507812 */ /* 0x040fe200078ec0ff */
[----:B------:R-:W-:Y:S01]  /*3c60*/  IMAD.U32 R77, R77, 0x10000, RZ ;  /* 0x000100004d4d7824 */ /* 0x000fe200078e00ff */
[C---:B------:R-:W-:Y:S01]  /*3c70*/  LOP3.LUT R76, R74.reuse, 0xffff0000, RZ, 0xc0, !PT ;  /* 0xffff00004a4c7812 */ /* 0x040fe200078ec0ff */
[----:B------:R-:W-:Y:S02]  /*3c80*/  IMAD.U32 R74, R74, 0x10000, RZ ;  /* 0x000100004a4a7824 */ /* 0x000fe400078e00ff */
[C---:B------:R-:W-:Y:S02]  /*3c90*/  FMUL.FTZ R81, R151.reuse, R80 ;  /* 0x0000005097517220 */ /* 0x040fe40000410000 */
[-C--:B------:R-:W-:Y:S02]  /*3ca0*/  FMUL.FTZ R13, R151, R76.reuse ;  /* 0x0000004c970d7220 */ /* 0x080fe40000410000 */
[----:B------:R-:W-:-:S02]  /*3cb0*/  FFMA.FTZ R76, R75, R76, -R81 ;  /* 0x0000004c4b4c7223 */ /* 0x000fc40000010851 */
[----:B------:R-:W-:Y:S01]  /*3cc0*/  FFMA.FTZ R75, R75, R80, R13 ;  /* 0x000000504b4b7223 */ /* 0x000fe2000001000d */
[C---:B------:R-:W-:Y:S02]  /*3cd0*/  PRMT R13, R213.reuse, 0x5432, R78 ;  /* 0x00005432d50d7816 */ /* 0x040fe4000000004e */
[----:B------:R-:W-:Y:S02]  /*3ce0*/  PRMT R78, R213, 0x5410, R79 ;  /* 0x00005410d54e7816 */ /* 0x000fe4000000004f */
[----:B------:R-:W-:Y:S01]  /*3cf0*/  LOP3.LUT R80, R14, 0xffff0000, RZ, 0xc0, !PT ;  /* 0xffff00000e507812 */ /* 0x000fe200078ec0ff */
[C---:B------:R-:W-:Y:S01]  /*3d00*/  IMAD.U32 R81, R13.reuse, 0x10000, RZ ;  /* 0x000100000d517824 */ /* 0x040fe200078e00ff */
[----:B------:R-:W-:Y:S01]  /*3d10*/  LOP3.LUT R13, R13, 0xffff0000, RZ, 0xc0, !PT ;  /* 0xffff00000d0d7812 */ /* 0x000fe200078ec0ff */
        /* <DEDUP_REMOVED lines=14> */
[C---:B------:R-:W-:Y:S01]  /*3e00*/  LOP3.LUT R13, R12.reuse, 0xffff0000, RZ, 0xc0, !PT ;  /* 0xffff00000c0d7812 */ /* 0x040fe200078ec0ff */
[----:B------:R-:W-:Y:S01]  /*3e10*/  FFMA.FTZ R14, R15, R78, R14 ;  /* 0x0000004e0f0e7223 */ /* 0x000fe2000001000e */
[----:B------:R-:W-:-:S03]  /*3e20*/  IMAD.U32 R12, R12, 0x10000, RZ ;  /* 0x000100000c0c7824 */ /* 0x000fc600078e00ff */
[C---:B------:R-:W-:Y:S01]  /*3e30*/  FMUL.FTZ R15, R13.reuse, R77 ;  /* 0x0000004d0d0f7220 */ /* 0x040fe20000410000 */
[-C--:B------:R-:W-:Y:S01]  /*3e40*/  FMUL.FTZ R13, R13, R74.reuse ;  /* 0x0000004a0d0d7220 */ /* 0x080fe20000410000 */
[----:B------:R-:W-:Y:S02]  /*3e50*/  F2FP.BF16.F32.PACK_AB R14, R14, R79 ;  /* 0x0000004f0e0e723e */ /* 0x000fe400000010ff */
[C---:B------:R-:W-:Y:S01]  /*3e60*/  FFMA.FTZ R15, R12.reuse, R74, -R15 ;  /* 0x0000004a0c0f7223 */ /* 0x040fe2000001080f */
[----:B------:R-:W-:-:S05]  /*3e70*/  FFMA.FTZ R13, R12, R77, R13 ;  /* 0x0000004d0c0d7223 */ /* 0x000fca000001000d */
[----:B------:R-:W-:Y:S01]  /*3e80*/  F2FP.BF16.F32.PACK_AB R13, R13, R15 ;  /* 0x0000000f0d0d723e */ /* 0x000fe200000010ff */
[----:B------:R-:W-:Y:S01]  /*3e90*/  IMAD.MOV.U32 R15, RZ, RZ, R14 ;  /* 0x000000ffff0f7224 */ /* 0x000fe200078e000e */
[----:B------:R-:W-:-:S03]  /*3ea0*/  MOV R14, R80 ;  /* 0x00000050000e7202 */ /* 0x000fc60000000f00 */
[----:B------:R-:W-:Y:S02]  /*3eb0*/  IMAD.MOV.U32 R12, RZ, RZ, R13 ;  /* 0x000000ffff0c7224 */ /* 0x000fe400078e000d */
[----:B------:R-:W-:-:S07]  /*3ec0*/  IMAD.MOV.U32 R13, RZ, RZ, R75 ;  /* 0x000000ffff0d7224 */ /* 0x000fce00078e004b */
.L_x_477:
[----:B------:R-:W-:Y:S05]  /*3ed0*/  BSYNC B3 ;  /* 0x0000000000037941 */ /* 0x000fea0003800000 */
.L_x_476:
[----:B------:R-:W-:Y:S02]  /*3ee0*/  IMAD.SHL.U32 R76, R162, 0x8, RZ ;  /* 0x00000008a24c7824 */ /* 0x000fe400078e00ff */
[----:B---3--:R-:W-:Y:S02]  /*3ef0*/  IMAD.MOV.U32 R74, RZ, RZ, R11 ;  /* 0x000000ffff4a7224 */ /* 0x008fe400078e000b */
[----:B--2---:R-:W-:Y:S02]  /*3f00*/  IMAD.MOV.U32 R75, RZ, RZ, R82 ;  /* 0x000000ffff4b7224 */ /* 0x004fe400078e0052 */
[----:B------:R-:W-:-:S05]  /*3f10*/  IMAD.WIDE R74, R76, 0x2, R74 ;  /* 0x000000024c4a7825 */ /* 0x000fca00078e024a */
[----:B0-----:R0:W-:Y:S02]  /*3f20*/  ST.E.128 desc[UR60][R74.64], R12 ;  /* 0x0000000c4a007985 */ /* 0x0011e4000c101d3c */
.L_x_475:
[----:B------:R-:W-:Y:S05]  /*3f30*/  BSYNC B2 ;  /* 0x0000000000027941 */ /* 0x000fea0003800000 */
.L_x_474:
[----:B------:R-:W-:Y:S01]  /*3f40*/  ISETP.NE.AND P4, PT, R28, RZ, PT ;  /* 0x000000ff1c00720c */ /* 0x000fe20003f85270 */
[----:B------:R-:W-:-:S12]  /*3f50*/  BSSY B2, `(.L_x_478) ;  /* 0x000003c000027945 */ /* 0x000fd80003800000 */
[----:B------:R-:W-:Y:S05]  /*3f60*/  @!P4 BRA `(.L_x_479) ;  /* 0x0000000000e8c947 */ /* 0x000fea0003800000 */
[----:B0---4-:R0:W4:Y:S01]  /*3f70*/  LDS.128 R12, [R33+0x3000] ;  /* 0x00300000210c7984 */ /* 0x0111220000000c00 */
[----:B------:R-:W-:Y:S01]  /*3f80*/  ISETP.GE.AND P4, PT, R168, R128, PT ;  /* 0x00000080a800720c */ /* 0x000fe20003f86270 */
[----:B------:R-:W-:-:S12]  /*3f90*/  BSSY B3, `(.L_x_480) ;  /* 0x0000032000037945 */ /* 0x000fd80003800000 */
[----:B0-----:R-:W-:Y:S05]  /*3fa0*/  @P4 BRA `(.L_x_481) ;  /* 0x0000000000c04947 */ /* 0x001fea0003800000 */
[--C-:B------:R-:W-:Y:S02]  /*3fb0*/  SHF.R.U64 R70, R70, 0x10, R71.reuse ;  /* 0x0000001046467819 */ /* 0x100fe40000001247 */
[----:B------:R-:W-:Y:S02]  /*3fc0*/  SHF.R.U32.HI R74, RZ, 0x10, R71 ;  /* 0x00000010ff4a7819 */ /* 0x000fe40000011647 */
[--C-:B------:R-:W-:Y:S02]  /*3fd0*/  SHF.R.U64 R71, R72, 0x10, R73.reuse ;  /* 0x0000001048477819 */ /* 0x100fe40000001249 */
[----:B------:R-:W-:Y:S02]  /*3fe0*/  SHF.R.U32.HI R75, RZ, 0x10, R73 ;  /* 0x00000010ff4b7819 */ /* 0x000fe40000011649 */
[C---:B------:R-:W-:Y:S01]  /*3ff0*/  PRMT R73, R210.reuse, 0x5410, R71 ;  /* 0x00005410d2497816 */ /* 0x040fe20000000047 */
[----:B----4-:R-:W-:Y:S01]  /*4000*/  IMAD.U32 R71, R13, 0x10000, RZ ;  /* 0x000100000d477824 */ /* 0x010fe200078e00ff */
[----:B------:R-:W-:-:S02]  /*4010*/  PRMT R70, R210, 0x5432, R70 ;  /* 0x00005432d2467816 */ /* 0x000fc40000000046 */
[----:B------:R-:W-:Y:S02]  /*4020*/  LOP3.LUT R78, R13, 0xffff0000, RZ, 0xc0, !PT ;  /* 0xffff00000d4e7812 */ /* 0x000fe400078ec0ff */
[C---:B------:R-:W-:Y:S01]  /*4030*/  LOP3.LUT R76, R73.reuse, 0xffff0000, RZ, 0xc0, !PT ;  /* 0xffff0000494c7812 */ /* 0x040fe200078ec0ff */
[----:B------:R-:W-:Y:S01]  /*4040*/  IMAD.U32 R73, R73, 0x10000, RZ ;  /* 0x0001000049497824 */ /* 0x000fe200078e00ff */
[C---:B------:R-:W-:Y:S02]  /*4050*/  LOP3.LUT R72, R70.reuse, 0xffff0000, RZ, 0xc0, !PT ;  /* 0xffff000046487812 */ /* 0x040fe400078ec0ff */
[----:B------:R-:W-:Y:S01]  /*4060*/  SHF.L.U32 R70, R70, 0x10, RZ ;  /* 0x0000001046467819 */ /* 0x000fe200000006ff */
[C---:B------:R-:W-:Y:S02]  /*4070*/  FMUL.FTZ R77, R78.reuse, R76 ;  /* 0x0000004c4e4d7220 */ /* 0x040fe40000410000 */
[-C--:B------:R-:W-:Y:S01]  /*4080*/  FMUL.FTZ R13, R78, R72.reuse ;  /* 0x000000484e0d7220 */ /* 0x080fe20000410000 */
[C---:B------:R-:W-:Y:S01]  /*4090*/  LOP3.LUT R78, R14.reuse, 0xffff0000, RZ, 0xc0, !PT ;  /* 0xffff00000e4e7812 */ /* 0x040fe200078ec0ff */
[----:B------:R-:W-:Y:S01]  /*40a0*/  FFMA.FTZ R72, R71, R72, -R77 ;  /* 0x0000004847487223 */ /* 0x000fe2000001084d */
[----:B------:R-:W-:-:S02]  /*40b0*/  IMAD.U32 R14, R14, 0x10000, RZ ;  /* 0x000100000e0e7824 */ /* 0x000fc400078e00ff */
[----:B------:R-:W-:Y:S01]  /*40c0*/  FFMA.FTZ R71, R71, R76, R13 ;  /* 0x0000004c47477223 */ /* 0x000fe2000001000d */
[C---:B------:R-:W-:Y:S02]  /*40d0*/  PRMT R13, R211.reuse, 0x5432, R74 ;  /* 0x00005432d30d7816 */ /* 0x040fe4000000004a */
[----:B------:R-:W-:Y:S02]  /*40e0*/  PRMT R74, R211, 0x5410, R75 ;  /* 0x00005410d34a7816 */ /* 0x000fe4000000004b */
[----:B------:R-:W-:Y:S01]  /*40f0*/  F2FP.BF16.F32.PACK_AB R71, R71, R72 ;  /* 0x000000484747723e */ /* 0x000fe200000010ff */
[C---:B------:R-:W-:Y:S01]  /*4100*/  IMAD.U32 R76, R13.reuse, 0x10000, RZ ;  /* 0x000100000d4c7824 */ /* 0x040fe200078e00ff */
[----:B------:R-:W-:Y:S01]  /*4110*/  LOP3.LUT R13, R13, 0xffff0000, RZ, 0xc0, !PT ;  /* 0xffff00000d0d7812 */ /* 0x000fe200078ec0ff */
[C---:B------:R-:W-:Y:S01]  /*4120*/  IMAD.U32 R75, R74.reuse, 0x10000, RZ ;  /* 0x000100004a4b7824 */ /* 0x040fe200078e00ff */
[----:B------:R-:W-:-:S03]  /*4130*/  LOP3.LUT R74, R74, 0xffff0000, RZ, 0xc0, !PT ;  /* 0xffff00004a4a7812 */ /* 0x000fc600078ec0ff */
        /* <DEDUP_REMOVED lines=19> */
[----:B------:R-:W-:Y:S02]  /*4270*/  IMAD.MOV.U32 R15, RZ, RZ, R14 ;  /* 0x000000ffff0f7224 */ /* 0x000fe400078e000e */
[----:B------:R-:W-:Y:S02]  /*4280*/  IMAD.MOV.U32 R14, RZ, RZ, R77 ;  /* 0x000000ffff0e7224 */ /* 0x000fe400078e004d */
[----:B------:R-:W-:Y:S02]  /*4290*/  IMAD.MOV.U32 R12, RZ, RZ, R13 ;  /* 0x000000ffff0c7224 */ /* 0x000fe400078e000d */
[----:B------:R-:W-:-:S07]  /*42a0*/  IMAD.MOV.U32 R13, RZ, RZ, R71 ;  /* 0x000000ffff0d7224 */ /* 0x000fce00078e0047 */
.L_x_481:
[----:B------:R-:W-:Y:S05]  /*42b0*/  BSYNC B3 ;  /* 0x0000000000037941 */ /* 0x000fea0003800000 */
.L_x_480:
[----:B------:R-:W-:Y:S02]  /*42c0*/  IMAD.SHL.U32 R72, R163, 0x8, RZ ;  /* 0x00000008a3487824 */ /* 0x000fe400078e00ff */
[----:B---3--:R-:W-:Y:S02]  /*42d0*/  IMAD.MOV.U32 R70, RZ, RZ, R11 ;  /* 0x000000ffff467224 */ /* 0x008fe400078e000b */
[----:B--2---:R-:W-:Y:S02]  /*42e0*/  IMAD.MOV.U32 R71, RZ, RZ, R82 ;  /* 0x000000ffff477224 */ /* 0x004fe400078e0052 */
[----:B------:R-:W-:-:S05]  /*42f0*/  IMAD.WIDE R70, R72, 0x2, R70 ;  /* 0x0000000248467825 */ /* 0x000fca00078e0246 */
[----:B----4-:R0:W-:Y:S02]  /*4300*/  ST.E.128 desc[UR60][R70.64], R12 ;  /* 0x0000000c46007985 */ /* 0x0101e4000c101d3c */
.L_x_479:
[----:B------:R-:W-:Y:S05]  /*4310*/  BSYNC B2 ;  /* 0x0000000000027941 */ /* 0x000fea0003800000 */
.L_x_478:
[----:B------:R-:W-:Y:S01]  /*4320*/  ISETP.NE.AND P4, PT, R105, RZ, PT ;  /* 0x000000ff6900720c */ /* 0x000fe20003f85270 */
[----:B------:R-:W-:-:S12]  /*4330*/  BSSY B2, `(.L_x_482) ;  /* 0x000003a000027945 */ /* 0x000fd80003800000 */
[----:B------:R-:W-:Y:S05]  /*4340*/  @!P4 BRA `(.L_x_483) ;  /* 0x0000000000e0c947 */ /* 0x000fea0003800000 */
[----:B0---4-:R0:W4:Y:S01]  /*4350*/  LDS.128 R12, [R32+0x3000] ;  /* 0x00300000200c7984 */ /* 0x0111220000000c00 */
[C---:B---3--:R-:W-:Y:S01]  /*4360*/  LEA R70, P4, R19.reuse, R11, 0x1 ;  /* 0x0000000b13467211 */ /* 0x048fe200078808ff */
[----:B------:R-:W-:Y:S03]  /*4370*/  BSSY B3, `(.L_x_484) ;  /* 0x0000034000037945 */ /* 0x000fe60003800000 */
[----:B--2---:R-:W-:Y:S02]  /*4380*/  LEA.HI.X R71, R19, R82, R164, 0x1, P4 ;  /* 0x0000005213477211 */ /* 0x004fe400020f0ca4 */
[----:B------:R-:W-:-:S13]  /*4390*/  ISETP.GE.AND P4, PT, R171, R128, PT ;  /* 0x00000080ab00720c */ /* 0x000fda0003f86270 */
[----:B0-----:R-:W-:Y:S05]  /*43a0*/  @P4 BRA `(.L_x_485) ;  /* 0x0000000000c04947 */ /* 0x001fea0003800000 */
[--C-:B------:R-:W-:Y:S02]  /*43b0*/  SHF.R.U64 R66, R66, 0x10, R67.reuse ;  /* 0x0000001042427819 */ /* 0x100fe40000001243 */
[----:B------:R-:W-:Y:S02]  /*43c0*/  SHF.R.U32.HI R72, RZ, 0x10, R67 ;  /* 0x00000010ff487819 */ /* 0x000fe40000011643 */
[--C-:B------:R-:W-:Y:S02]  /*43d0*/  SHF.R.U64 R67, R68, 0x10, R69.reuse ;  /* 0x0000001044437819 */ /* 0x100fe40000001245 */
[----:B------:R-:W-:Y:S02]  /*43e0*/  SHF.R.U32.HI R73, RZ, 0x10, R69 ;  /* 0x00000010ff497819 */ /* 0x000fe40000011645 */
[----:B------:R-:W-:Y:S01]  /*43f0*/  PRMT R69, R209, 0x5410, R67 ;  /* 0x00005410d1457816 */ /* 0x000fe20000000043 */
[----:B----4-:R-:W-:Y:S01]  /*4400*/  IMAD.U32 R67, R13, 0x10000, RZ ;  /* 0x000100000d437824 */ /* 0x010fe200078e00ff */
[----:B------:R-:W-:-:S02]  /*4410*/  PRMT R66, R209, 0x5432, R66 ;  /* 0x00005432d1427816 */ /* 0x000fc40000000042 */
[----:B------:R-:W-:Y:S02]  /*4420*/  LOP3.LUT R76, R13, 0xffff0000, RZ, 0xc0, !PT ;  /* 0xffff00000d4c7812 */ /* 0x000fe400078ec0ff */
[C---:B------:R-:W-:Y:S01]  /*4430*/  LOP3.LUT R74, R69.reuse, 0xffff0000, RZ, 0xc0, !PT ;  /* 0xffff0000454a7812 */ /* 0x040fe200078ec0ff */
[----:B------:R-:W-:Y:S01]  /*4440*/  IMAD.U32 R69, R69, 0x10000, RZ ;  /* 0x0001000045457824 */ /* 0x000fe200078e00ff */
[C---:B------:R-:W-:Y:S01]  /*4450*/  LOP3.LUT R68, R66.reuse, 0xffff0000, RZ, 0xc0, !PT ;  /* 0xffff000042447812 */ /* 0x040fe200078ec0ff */
[----:B------:R-:W-:Y:S02]  /*4460*/  IMAD.U32 R66, R66, 0x10000, RZ ;  /* 0x0001000042427824 */ /* 0x000fe400078e00ff */
        /* <DEDUP_REMOVED lines=10> */
[C---:B------:R-:W-:Y:S02]  /*4510*/  SHF.L.U32 R73, R72.reuse, 0x10, RZ ;  /* 0x0000001048497819 */ /* 0x040fe400000006ff */
[----:B------:R-:W-:Y:S02]  /*4520*/  LOP3.LUT R72, R72, 0xffff0000, RZ, 0xc0, !PT ;  /* 0xffff000048487812 */ /* 0x000fe400078ec0ff */
[----:B------:R-:W-:Y:S01]  /*4530*/  LOP3.LUT R13, R13, 0xffff0000, RZ, 0xc0, !PT ;  /* 0xffff00000d0d7812 */ /* 0x000fe200078ec0ff */
        /* <DEDUP_REMOVED lines=23> */
.L_x_485:
[----:B------:R-:W-:Y:S05]  /*46b0*/  BSYNC B3 ;  /* 0x0000000000037941 */ /* 0x000fea0003800000 */
.L_x_484:
[----:B----4-:R0:W-:Y:S02]  /*46c0*/  ST.E.128 desc[UR60][R70.64], R12 ;  /* 0x0000000c46007985 */ /* 0x0101e4000c101d3c */
.L_x_483:
[----:B------:R-:W-:Y:S05]  /*46d0*/  BSYNC B2 ;  /* 0x0000000000027941 */ /* 0x000fea0003800000 */
.L_x_482:
        /* <DEDUP_REMOVED lines=9> */
[----:B------:R-:W-:Y:S01]  /*4770*/  SHF.R.U64 R69, R62, 0x10, R63 ;  /* 0x000000103e457819 */ /* 0x000fe2000000123f */
[----:B----4-:R-:W-:Y:S01]  /*4780*/  IMAD.U32 R74, R12, 0x10000, RZ ;  /* 0x000100000c4a7824 */ /* 0x010fe200078e00ff */
[----:B------:R-:W-:Y:S02]  /*4790*/  SHF.R.U64 R62, R64, 0x10, R65 ;  /* 0x00000010403e7819 */ /* 0x000fe40000001241 */
[C---:B------:R-:W-:Y:S02]  /*47a0*/  PRMT R64, R207.reuse, 0x5432, R69 ;  /* 0x00005432cf407816 */ /* 0x040fe40000000045 */
[----:B------:R-:W-:Y:S02]  /*47b0*/  PRMT R62, R207, 0x5410, R62 ;  /* 0x00005410cf3e7816 */ /* 0x000fe4000000003e */
[----:B------:R-:W-:Y:S02]  /*47c0*/  LOP3.LUT R68, R13, 0xffff0000, RZ, 0xc0, !PT ;  /* 0xffff00000d447812 */ /* 0x000fe400078ec0ff */
[C---:B------:R-:W-:Y:S01]  /*47d0*/  LOP3.LUT R70, R62.reuse, 0xffff0000, RZ, 0xc0, !PT ;  /* 0xffff00003e467812 */ /* 0x040fe200078ec0ff */
[----:B------:R-:W-:Y:S01]  /*47e0*/  IMAD.U32 R62, R62, 0x10000, RZ ;  /* 0x000100003e3e7824 */ /* 0x000fe200078e00ff */
[C---:B------:R-:W-:Y:S01]  /*47f0*/  LOP3.LUT R69, R64.reuse, 0xffff0000, RZ, 0xc0, !PT ;  /* 0xffff000040457812 */ /* 0x040fe200078ec0ff */
[----:B------:R-:W-:Y:S01]  /*4800*/  IMAD.U32 R64, R64, 0x10000, RZ ;  /* 0x0001000040407824 */ /* 0x000fe200078e00ff */
[----:B------:R-:W-:-:S02]  /*4810*/  SHF.R.U32.HI R72, RZ, 0x10, R65 ;  /* 0x00000010ff487819 */ /* 0x000fc40000011641 */
[----:B------:R-:W-:Y:S01]  /*4820*/  SHF.R.U32.HI R63, RZ, 0x10, R63 ;  /* 0x00000010ff3f7819 */ /* 0x000fe2000001163f */
[CC--:B------:R-:W-:Y:S01]  /*4830*/  FMUL.FTZ R71, R68.reuse, R69.reuse ;  /* 0x0000004544477220 */ /* 0x0c0fe20000410000 */
[----:B------:R-:W-:Y:S01]  /*4840*/  SHF.L.U32 R65, R13, 0x10, RZ ;  /* 0x000000100d417819 */ /* 0x000fe200000006ff */
[-C--:B------:R-:W-:Y:S01]  /*4850*/  FMUL.FTZ R13, R68, R70.reuse ;  /* 0x00000046440d7220 */ /* 0x080fe20000410000 */
[C---:B------:R-:W-:Y:S02]  /*4860*/  PRMT R68, R206.reuse, 0x5410, R72 ;  /* 0x00005410ce447816 */ /* 0x040fe40000000048 */
[----:B------:R-:W-:Y:S01]  /*4870*/  PRMT R63, R206, 0x5432, R63 ;  /* 0x00005432ce3f7816 */ /* 0x000fe2000000003f */
[C---:B------:R-:W-:Y:S01]  /*4880*/  FFMA.FTZ R69, R65.reuse, R69, -R13 ;  /* 0x0000004541457223 */ /* 0x040fe2000001080d */
[----:B------:R-:W-:Y:S01]  /*4890*/  FFMA.FTZ R65, R65, R70, R71 ;  /* 0x0000004641417223 */ /* 0x000fe20000010047 */
[----:B------:R-:W-:Y:S01]  /*48a0*/  LOP3.LUT R13, R14, 0xffff0000, RZ, 0xc0, !PT ;  /* 0xffff00000e0d7812 */ /* 0x000fe200078ec0ff */
[C---:B------:R-:W-:Y:S01]  /*48b0*/  IMAD.U32 R71, R68.reuse, 0x10000, RZ ;  /* 0x0001000044477824 */ /* 0x040fe200078e00ff */
[----:B------:R-:W-:Y:S01]  /*48c0*/  LOP3.LUT R68, R68, 0xffff0000, RZ, 0xc0, !PT ;  /* 0xffff000044447812 */ /* 0x000fe200078ec0ff */
[C---:B------:R-:W-:Y:S01]  /*48d0*/  IMAD.U32 R72, R63.reuse, 0x10000, RZ ;  /* 0x000100003f487824 */ /* 0x040fe200078e00ff */
[----:B------:R-:W-:Y:S01]  /*48e0*/  LOP3.LUT R63, R63, 0xffff0000, RZ, 0xc0, !PT ;  /* 0xffff00003f3f7812 */ /* 0x000fe200078ec0ff */
[----:B------:R-:W-:-:S02]  /*48f0*/  IMAD.U32 R70, R14, 0x10000, RZ ;  /* 0x000100000e467824 */ /* 0x000fc400078e00ff */
[-C--:B------:R-:W-:Y:S01]  /*4900*/  FMUL.FTZ R73, R13, R71.reuse ;  /* 0x000000470d497220 */ /* 0x080fe20000410000 */
[----:B------:R-:W-:Y:S01]  /*4910*/  LOP3.LUT R14, R15, 0xffff0000, RZ, 0xc0, !PT ;  /* 0xffff00000f0e7812 */ /* 0x000fe200078ec0ff */
[-C--:B------:R-:W-:Y:S01]  /*4920*/  FMUL.FTZ R13, R13, R72.reuse ;  /* 0x000000480d0d7220 */ /* 0x080fe20000410000 */
[----:B------:R-:W-:Y:S01]  /*4930*/  LOP3.LUT R12, R12, 0xffff0000, RZ, 0xc0, !PT ;  /* 0xffff00000c0c7812 */ /* 0x000fe200078ec0ff */
[C---:B------:R-:W-:Y:S01]  /*4940*/  FFMA.FTZ R73, R70.reuse, R72, -R73 ;  /* 0x0000004846497223 */ /* 0x040fe20000010849 */
[----:B------:R-:W-:Y:S02]  /*4950*/  IMAD.U32 R15, R15, 0x10000, RZ ;  /* 0x000100000f0f7824 */ /* 0x000fe400078e00ff */
[----:B------:R-:W-:Y:S01]  /*4960*/  FFMA.FTZ R13, R70, R71, R13 ;  /* 0x00000047460d7223 */ /* 0x000fe2000001000d */
[C---:B------:R-:W-:Y:S01]  /*4970*/  FMUL.FTZ R70, R14.reuse, R68 ;  /* 0x000000440e467220 */ /* 0x040fe20000410000 */
[-C--:B------:R-:W-:Y:S01]  /*4980*/  FMUL.FTZ R71, R14, R63.reuse ;  /* 0x0000003f0e477220 */ /* 0x080fe20000410000 */
[C---:B------:R-:W-:Y:S01]  /*4990*/  FMUL.FTZ R14, R12.reuse, R62 ;  /* 0x0000003e0c0e7220 */ /* 0x040fe20000410000 */
[----:B------:R-:W-:Y:S01]  /*49a0*/  FMUL.FTZ R12, R12, R64 ;  /* 0x000000400c0c7220 */ /* 0x000fe20000410000 */
[C---:B------:R-:W-:Y:S01]  /*49b0*/  FFMA.FTZ R70, R15.reuse, R63, -R70 ;  /* 0x0000003f0f467223 */ /* 0x040fe20000010846 */
[----:B------:R-:W-:Y:S01]  /*49c0*/  FFMA.FTZ R71, R15, R68, R71 ;  /* 0x000000440f477223 */ /* 0x000fe20000010047 */
[C---:B------:R-:W-:Y:S01]  /*49d0*/  FFMA.FTZ R14, R74.reuse, R64, -R14 ;  /* 0x000000404a0e7223 */ /* 0x040fe2000001080e */
[----:B------:R-:W-:Y:S01]  /*49e0*/  FFMA.FTZ R12, R74, R62, R12 ;  /* 0x0000003e4a0c7223 */ /* 0x000fe2000001000c */
[----:B------:R-:W-:-:S02]  /*49f0*/  F2FP.BF16.F32.PACK_AB R13, R13, R73 ;  /* 0x000000490d0d723e */ /* 0x000fc400000010ff */
[----:B------:R-:W-:Y:S02]  /*4a00*/  F2FP.BF16.F32.PACK_AB R65, R65, R69 ;  /* 0x000000454141723e */ /* 0x000fe400000010ff */
[----:B------:R-:W-:Y:S02]  /*4a10*/  F2FP.BF16.F32.PACK_AB R70, R71, R70 ;  /* 0x000000464746723e */ /* 0x000fe400000010ff */
[----:B------:R-:W-:Y:S01]  /*4a20*/  F2FP.BF16.F32.PACK_AB R12, R12, R14 ;  /* 0x0000000e0c0c723e */ /* 0x000fe200000010ff */
[----:B------:R-:W-:Y:S02]  /*4a30*/  IMAD.MOV.U32 R14, RZ, RZ, R13 ;  /* 0x000000ffff0e7224 */ /* 0x000fe400078e000d */
[----:B------:R-:W-:Y:S02]  /*4a40*/  IMAD.MOV.U32 R15, RZ, RZ, R70 ;  /* 0x000000ffff0f7224 */ /* 0x000fe400078e0046 */
[----:B------:R-:W-:-:S07]  /*4a50*/  IMAD.MOV.U32 R13, RZ, RZ, R65 ;  /* 0x000000ffff0d7224 */ /* 0x000fce00078e0041 */
.L_x_489:
[----:B------:R-:W-:Y:S05]  /*4a60*/  BSYNC B3 ;  /* 0x0000000000037941 */ /* 0x000fea0003800000 */
.L_x_488:
[----:B----4-:R0:W-:Y:S02]  /*4a70*/  ST.E.128 desc[UR60][R66.64], R12 ;  /* 0x0000000c42007985 */ /* 0x0101e4000c101d3c */
.L_x_487:
[----:B------:R-:W-:Y:S05]  /*4a80*/  BSYNC B2 ;  /* 0x0000000000027941 */ /* 0x000fea0003800000 */
.L_x_486:
[----:B------:R-:W-:-:S13]  /*4a90*/  ISETP.NE.AND P4, PT, R103, RZ, PT ;  /* 0x000000ff6700720c */ /* 0x000fda0003f85270 */
        /* <DEDUP_REMOVED lines=9> */
[--C-:B------:R-:W-:Y:S02]  /*4b30*/  SHF.R.U64 R58, R60, 0x10, R61.reuse ;  /* 0x000000103c3a7819 */ /* 0x100fe4000000123d */
[----:B------:R-:W-:Y:S02]  /*4b40*/  SHF.R.U32.HI R64, RZ, 0x10, R61 ;  /* 0x00000010ff407819 */ /* 0x000fe4000001163d */
[----:B------:R-:W-:Y:S02]  /*4b50*/  SHF.R.U32.HI R59, RZ, 0x10, R59 ;  /* 0x00000010ff3b7819 */ /* 0x000fe4000001163b */
[C---:B------:R-:W-:Y:S02]  /*4b60*/  PRMT R58, R205.reuse, 0x5410, R58 ;  /* 0x00005410cd3a7816 */ /* 0x040fe4000000003a */
[----:B------:R-:W-:Y:S01]  /*4b70*/  PRMT R205, R205, 0x5432, R64 ;  /* 0x00005432cdcd7816 */ /* 0x000fe20000000040 */
[----:B------:R-:W-:Y:S01]  /*4b80*/  IMAD.U32 R64, R13, 0x10000, RZ ;  /* 0x000100000d407824 */ /* 0x000fe200078e00ff */
[----:B------:R-:W-:-:S02]  /*4b90*/  PRMT R11, R204, 0x5410, R11 ;  /* 0x00005410cc0b7816 */ /* 0x000fc4000000000b */
[----:B------:R-:W-:Y:S01]  /*4ba0*/  PRMT R59, R204, 0x5432, R59 ;  /* 0x00005432cc3b7816 */ /* 0x000fe2000000003b */
[----:B------:R-:W-:Y:S01]  /*4bb0*/  IMAD.U32 R67, R205, 0x10000, RZ ;  /* 0x00010000cd437824 */ /* 0x000fe200078e00ff */
[C---:B------:R-:W-:Y:S02]  /*4bc0*/  SHF.L.U32 R61, R14.reuse, 0x10, RZ ;  /* 0x000000100e3d7819 */ /* 0x040fe400000006ff */
[----:B------:R-:W-:Y:S01]  /*4bd0*/  LOP3.LUT R70, R13, 0xffff0000, RZ, 0xc0, !PT ;  /* 0xffff00000d467812 */ /* 0x000fe200078ec0ff */
[----:B------:R-:W-:Y:S01]  /*4be0*/  IMAD.U32 R68, R59, 0x10000, RZ ;  /* 0x000100003b447824 */ /* 0x000fe200078e00ff */
[----:B------:R-:W-:Y:S02]  /*4bf0*/  LOP3.LUT R14, R14, 0xffff0000, RZ, 0xc0, !PT ;  /* 0xffff00000e0e7812 */ /* 0x000fe400078ec0ff */
[C---:B------:R-:W-:Y:S01]  /*4c00*/  LOP3.LUT R13, R58.reuse, 0xffff0000, RZ, 0xc0, !PT ;  /* 0xffff00003a0d7812 */ /* 0x040fe200078ec0ff */
[----:B------:R-:W-:Y:S01]  /*4c10*/  IMAD.U32 R58, R58, 0x10000, RZ ;  /* 0x000100003a3a7824 */ /* 0x000fe200078e00ff */
[----:B------:R-:W-:Y:S01]  /*4c20*/  LOP3.LUT R65, R11, 0xffff0000, RZ, 0xc0, !PT ;  /* 0xffff00000b417812 */ /* 0x000fe200078ec0ff */
[----:B------:R-:W-:Y:S01]  /*4c30*/  FMUL.FTZ R71, R14, R67 ;  /* 0x000000430e477220 */ /* 0x000fe20000410000 */
[----:B------:R-:W-:Y:S01]  /*4c40*/  LOP3.LUT R60, R15, 0xffff0000, RZ, 0xc0, !PT ;  /* 0xffff00000f3c7812 */ /* 0x000fe200078ec0ff */
[----:B------:R-:W-:Y:S01]  /*4c50*/  FMUL.FTZ R69, R70, R13 ;  /* 0x0000000d46457220 */ /* 0x000fe20000410000 */
[-C--:B------:R-:W-:Y:S01]  /*4c60*/  FMUL.FTZ R14, R14, R68.reuse ;  /* 0x000000440e0e7220 */ /* 0x080fe20000410000 */
[----:B------:R-:W-:Y:S01]  /*4c70*/  FMUL.FTZ R70, R70, R65 ;  /* 0x0000004146467220 */ /* 0x000fe20000410000 */
[----:B------:R-:W-:Y:S01]  /*4c80*/  LOP3.LUT R205, R205, 0xffff0000, RZ, 0xc0, !PT ;  /* 0xffff0000cdcd7812 */ /* 0x000fe200078ec0ff */
[----:B------:R-:W-:Y:S01]  /*4c90*/  IMAD.U32 R11, R11, 0x10000, RZ ;  /* 0x000100000b0b7824 */ /* 0x000fe200078e00ff */
[----:B------:R-:W-:Y:S01]  /*4ca0*/  LOP3.LUT R59, R59, 0xffff0000, RZ, 0xc0, !PT ;  /* 0xffff00003b3b7812 */ /* 0x000fe200078ec0ff */
[----:B------:R-:W-:Y:S01]  /*4cb0*/  FFMA.FTZ R70, R64, R13, R70 ;  /* 0x0000000d40467223 */ /* 0x000fe20000010046 */
[----:B------:R-:W-:Y:S01]  /*4cc0*/  LOP3.LUT R12, R12, 0xffff0000, RZ, 0xc0, !PT ;  /* 0xffff00000c0c7812 */ /* 0x000fe200078ec0ff */
[C---:B------:R-:W-:Y:S01]  /*4cd0*/  FFMA.FTZ R71, R61.reuse, R68, -R71 ;  /* 0x000000443d477223 */ /* 0x040fe20000010847 */
[----:B------:R-:W-:Y:S01]  /*4ce0*/  FFMA.FTZ R14, R61, R67, R14 ;  /* 0x000000433d0e7223 */ /* 0x000fe2000001000e */
[C---:B------:R-:W-:Y:S01]  /*4cf0*/  FMUL.FTZ R13, R60.reuse, R205 ;  /* 0x000000cd3c0d7220 */ /* 0x040fe20000410000 */
[----:B------:R-:W-:Y:S01]  /*4d00*/  FMUL.FTZ R61, R60, R59 ;  /* 0x0000003b3c3d7220 */ /* 0x000fe20000410000 */
[----:B------:R-:W-:-:S02]  /*4d10*/  IMAD.U32 R15, R15, 0x10000, RZ ;  /* 0x000100000f0f7824 */ /* 0x000fc400078e00ff */
[----:B------:R-:W-:Y:S01]  /*4d20*/  FFMA.FTZ R69, R64, R65, -R69 ;  /* 0x0000004140457223 */ /* 0x000fe20000010845 */
[CC--:B------:R-:W-:Y:S01]  /*4d30*/  FMUL.FTZ R60, R12.reuse, R58.reuse ;  /* 0x0000003a0c3c7220 */ /* 0x0c0fe20000410000 */
[----:B------:R-:W-:Y:S01]  /*4d40*/  FMUL.FTZ R12, R12, R11 ;  /* 0x0000000b0c0c7220 */ /* 0x000fe20000410000 */
[C---:B------:R-:W-:Y:S01]  /*4d50*/  FFMA.FTZ R13, R15.reuse, R59, -R13 ;  /* 0x0000003b0f0d7223 */ /* 0x040fe2000001080d */
[----:B------:R-:W-:Y:S01]  /*4d60*/  FFMA.FTZ R64, R15, R205, R61 ;  /* 0x000000cd0f407223 */ /* 0x000fe2000001003d */
[C---:B------:R-:W-:Y:S01]  /*4d70*/  FFMA.FTZ R60, R66.reuse, R11, -R60 ;  /* 0x0000000b423c7223 */ /* 0x040fe2000001083c */
[----:B------:R-:W-:Y:S01]  /*4d80*/  FFMA.FTZ R11, R66, R58, R12 ;  /* 0x0000003a420b7223 */ /* 0x000fe2000001000c */
[----:B------:R-:W-:Y:S02]  /*4d90*/  F2FP.BF16.F32.PACK_AB R69, R70, R69 ;  /* 0x000000454645723e */ /* 0x000fe400000010ff */
[----:B------:R-:W-:Y:S02]  /*4da0*/  F2FP.BF16.F32.PACK_AB R15, R64, R13 ;  /* 0x0000000d400f723e */ /* 0x000fe400000010ff */
[----:B------:R-:W-:Y:S01]  /*4db0*/  F2FP.BF16.F32.PACK_AB R14, R14, R71 ;  /* 0x000000470e0e723e */ /* 0x000fe200000010ff */
[----:B------:R-:W-:Y:S01]  /*4dc0*/  IMAD.MOV.U32 R13, RZ, RZ, R69 ;  /* 0x000000ffff0d7224 */ /* 0x000fe200078e0045 */
[----:B------:R-:W-:-:S07]  /*4dd0*/  F2FP.BF16.F32.PACK_AB R12, R11, R60 ;  /* 0x0000003c0b0c723e */ /* 0x000fce00000010ff */
.L_x_491:
[----:B------:R-:W-:Y:S05]  /*4de0*/  BSYNC B2 ;  /* 0x0000000000027941 */ /* 0x000fea0003800000 */
.L_x_490:
[----:B----4-:R0:W-:Y:S02]  /*4df0*/  ST.E.128 desc[UR60][R62.64], R12 ;  /* 0x0000000c3e007985 */ /* 0x0101e4000c101d3c */
.L_x_469:
[----:B------:R-:W-:Y:S05]  /*4e00*/  BSYNC B1 ;  /* 0x0000000000017941 */ /* 0x000fea0003800000 */
.L_x_468:
[----:B------:R-:W-:-:S03]  /*4e10*/  UMOV UR4, 0xffffffff ;  /* 0xffffffff00047882 */ /* 0x000fc60000000000 */
[----:B------:R-:W-:Y:S05]  /*4e20*/  BRA.DIV UR4, `(.L_x_492) ;  /* 0x0000019a047c7947 */ /* 0x000fea000b800000 */
[----:B-1----:R-:W1:Y:S04]  /*4e30*/  SHFL.IDX PT, R118, R118, 0x1, 0x1c1f ;  /* 0x003c1f0076767f89 */ /* 0x002e6800000e0000 */
[----:B------:R-:W0:Y:S02]  /*4e40*/  SHFL.IDX PT, R119, R119, 0x1, 0x1c1f ;  /* 0x003c1f0077777f89 */ /* 0x000e2400000e0000 */
.L_x_794:
[----:B------:R-:W-:Y:S05]  /*4e50*/  @P5 BRA `(.L_x_493) ;  /* 0x0000005800285947 */ /* 0x000fea0003800000 */
[----:B------:R-:W-:Y:S01]  /*4e60*/  ISETP.NE.AND P4, PT, R10, RZ, PT ;  /* 0x000000ff0a00720c */ /* 0x000fe20003f85270 */
[----:B------:R-:W-:-:S12]  /*4e70*/  BSSY B1, `(.L_x_494) ;  /* 0x0000037000017945 */ /* 0x000fd80003800000 */
[----:B------:R-:W-:Y:S05]  /*4e80*/  @!P4 BRA `(.L_x_495) ;  /* 0x0000000000d4c947 */ /* 0x000fea0003800000 */
[----:B0---4-:R0:W4:Y:S01]  /*4e90*/  LDS.128 R12, [R33+0x2000] ;  /* 0x00200000210c7984 */ /* 0x0111220000000c00 */
[----:B------:R-:W-:Y:S01]  /*4ea0*/  ISETP.GE.AND P5, PT, R160, R128, PT ;  /* 0x00000080a000720c */ /* 0x000fe20003fa6270 */
[----:B------:R-:W-:Y:S01]  /*4eb0*/  BSSY B2, `(.L_x_496) ;  /* 0x0000031000027945 */ /* 0x000fe20003800000 */
[----:B------:R-:W-:-:S04]  /*4ec0*/  LEA R58, P4, R16, R119, 0x1 ;  /* 0x00000077103a7211 */ /* 0x000fc800078808ff */
[----:B-1----:R-:W-:-:S07]  /*4ed0*/  LEA.HI.X R59, R16, R118, R17, 0x1, P4 ;  /* 0x00000076103b7211 */ /* 0x002fce00020f0c11 */
[----:B0-----:R-:W-:Y:S05]  /*4ee0*/  @P5 BRA `(.L_x_497) ;  /* 0x0000000000b45947 */ /* 0x001fea0003800000 */
[----:B------:R-:W-:Y:S02]  /*4ef0*/  SHF.R.U64 R61, R56, 0x10, R57 ;  /* 0x00000010383d7819 */ /* 0x000fe40000001239 */
[----:B------:R-:W-:Y:S01]  /*4f00*/  SHF.R.U64 R62, R54, 0x10, R55 ;  /* 0x00000010363e7819 */ /* 0x000fe20000001237 */
[----:B----4-:R-:W-:Y:S01]  /*4f10*/  IMAD.U32 R54, R14, 0x10000, RZ ;  /* 0x000100000e367824 */ /* 0x010fe200078e00ff */
[----:B------:R-:W-:Y:S02]  /*4f20*/  SHF.R.U32.HI R57, RZ, 0x10, R57 ;  /* 0x00000010ff397819 */ /* 0x000fe40000011639 */
[----:B------:R-:W-:Y:S02]  /*4f30*/  SHF.R.U32.HI R60, RZ, 0x10, R55 ;  /* 0x00000010ff3c7819 */ /* 0x000fe40000011637 */
[----:B------:R-:W-:Y:S02]  /*4f40*/  PRMT R56, R196, 0x5410, R61 ;  /* 0x00005410c4387816 */ /* 0x000fe4000000003d */
[----:B------:R-:W-:-:S02]  /*4f50*/  PRMT R55, R159, 0x5410, R62 ;  /* 0x000054109f377816 */ /* 0x000fc4000000003e */
[----:B------:R-:W-:Y:S02]  /*4f60*/  PRMT R196, R196, 0x5432, R57 ;  /* 0x00005432c4c47816 */ /* 0x000fe40000000039 */
[----:B------:R-:W-:Y:S02]  /*4f70*/  PRMT R159, R159, 0x5432, R60 ;  /* 0x000054329f9f7816 */ /* 0x000fe4000000003c */
[----:B---3--:R-:W-:Y:S01]  /*4f80*/  LOP3.LUT R11, R14, 0xffff0000, RZ, 0xc0, !PT ;  /* 0xffff00000e0b7812 */ /* 0x008fe200078ec0ff */
[----:B------:R-:W-:Y:S01]  /*4f90*/  IMAD.U32 R57, R196, 0x10000, RZ ;  /* 0x00010000c4397824 */ /* 0x000fe200078e00ff */
[----:B------:R-:W-:Y:S01]  /*4fa0*/  LOP3.LUT R61, R13, 0xffff0000, RZ, 0xc0, !PT ;  /* 0xffff00000d3d7812 */ /* 0x000fe200078ec0ff */
[----:B------:R-:W-:Y:S01]  /*4fb0*/  IMAD.U32 R60, R159, 0x10000, RZ ;  /* 0x000100009f3c7824 */ /* 0x000fe200078e00ff */
[----:B------:R-:W-:Y:S01]  /*4fc0*/  LOP3.LUT R64, R56, 0xffff0000, RZ, 0xc0, !PT ;  /* 0xffff000038407812 */ /* 0x000fe200078ec0ff */
[----:B------:R-:W-:Y:S01]  /*4fd0*/  FMUL.FTZ R67, R11, R57 ;  /* 0x000000390b437220 */ /* 0x000fe20000410000 */
[----:B------:R-:W-:Y:S01]  /*4fe0*/  LOP3.LUT R63, R55, 0xffff0000, RZ, 0xc0, !PT ;  /* 0xffff0000373f7812 */ /* 0x000fe200078ec0ff */
[----:B------:R-:W-:Y:S01]  /*4ff0*/  FMUL.FTZ R11, R11, R60 ;  /* 0x0000003c0b0b7220 */ /* 0x000fe20000410000 */
[----:B------:R-:W-:Y:S01]  /*5000*/  SHF.L.U32 R62, R13, 0x10, RZ ;  /* 0x000000100d3e7819 */ /* 0x000fe200000006ff */
[----:B------:R-:W-:Y:S01]  /*5010*/  FMUL.FTZ R65, R61, R64 ;  /* 0x000000403d417220 */ /* 0x000fe20000410000 */
[----:B------:R-:W-:Y:S01]  /*5020*/  LOP3.LUT R14, R15, 0xffff0000, RZ, 0xc0, !PT ;  /* 0xffff00000f0e7812 */ /* 0x000fe200078ec0ff */
[----:B------:R-:W-:-:S02]  /*5030*/  IMAD.U32 R13, R12, 0x10000, RZ ;  /* 0x000100000c0d7824 */ /* 0x000fc400078e00ff */
[-C--:B------:R-:W-:Y:S01]  /*5040*/  FMUL.FTZ R61, R61, R63.reuse ;  /* 0x0000003f3d3d7220 */ /* 0x080fe20000410000 */
[----:B------:R-:W-:Y:S01]  /*5050*/  LOP3.LUT R196, R196, 0xffff0000, RZ, 0xc0, !PT ;  /* 0xffff0000c4c47812 */ /* 0x000fe200078ec0ff */
[----:B------:R-:W-:Y:S01]  /*5060*/  IMAD.U32 R56, R56, 0x10000, RZ ;  /* 0x0001000038387824 */ /* 0x000fe200078e00ff */
[----:B------:R-:W-:Y:S01]  /*5070*/  LOP3.LUT R159, R159, 0xffff0000, RZ, 0xc0, !PT ;  /* 0xffff00009f9f7812 */ /* 0x000fe200078ec0ff */
[----:B------:R-:W-:Y:S01]  /*5080*/  IMAD.U32 R55, R55, 0x10000, RZ ;  /* 0x0001000037377824 */ /* 0x000fe200078e00ff */
[----:B------:R-:W-:Y:S01]  /*5090*/  LOP3.LUT R12, R12, 0xffff0000, RZ, 0xc0, !PT ;  /* 0xffff00000c0c7812 */ /* 0x000fe200078ec0ff */
[C---:B------:R-:W-:Y:S01]  /*50a0*/  FFMA.FTZ R63, R62.reuse, R63, -R65 ;  /* 0x0000003f3e3f7223 */ /* 0x040fe20000010841 */
[----:B------:R-:W-:Y:S01]  /*50b0*/  FFMA.FTZ R62, R62, R64, R61 ;  /* 0x000000403e3e7223 */ /* 0x000fe2000001003d */
[C---:B------:R-:W-:Y:S01]  /*50c0*/  FFMA.FTZ R60, R54.reuse, R60, -R67 ;  /* 0x0000003c363c7223 */ /* 0x040fe20000010843 */
[----:B------:R-:W-:Y:S01]  /*50d0*/  FFMA.FTZ R57, R54, R57, R11 ;  /* 0x0000003936397223 */ /* 0x000fe2000001000b */
[C---:B------:R-:W-:Y:S01]  /*50e0*/  FMUL.FTZ R54, R14.reuse, R196 ;  /* 0x000000c40e367220 */ /* 0x040fe20000410000 */
[----:B------:R-:W-:Y:S01]  /*50f0*/  FMUL.FTZ R61, R14, R159 ;  /* 0x0000009f0e3d7220 */ /* 0x000fe20000410000 */
[C---:B------:R-:W-:Y:S01]  /*5100*/  FMUL.FTZ R14, R12.reuse, R56 ;  /* 0x000000380c0e7220 */ /* 0x040fe20000410000 */
[-C--:B------:R-:W-:Y:S01]  /*5110*/  FMUL.FTZ R11, R12, R55.reuse ;  /* 0x000000370c0b7220 */ /* 0x080fe20000410000 */
[----:B------:R-:W-:Y:S01]  /*5120*/  IMAD.U32 R15, R15, 0x10000, RZ ;  /* 0x000100000f0f7824 */ /* 0x000fe200078e00ff */
[----:B------:R-:W-:Y:S01]  /*5130*/  F2FP.BF16.F32.PACK_AB R60, R57, R60 ;  /* 0x0000003c393c723e */ /* 0x000fe200000010ff */
[C---:B------:R-:W-:Y:S01]  /*5140*/  FFMA.FTZ R14, R13.reuse, R55, -R14 ;  /* 0x000000370d0e7223 */ /* 0x040fe2000001080e */
[----:B------:R-:W-:Y:S01]  /*5150*/  FFMA.FTZ R11, R13, R56, R11 ;  /* 0x000000380d0b7223 */ /* 0x000fe2000001000b */
[C---:B------:R-:W-:Y:S01]  /*5160*/  FFMA.FTZ R54, R15.reuse, R159, -R54 ;  /* 0x0000009f0f367223 */ /* 0x040fe20000010836 */
[----:B------:R-:W-:Y:S01]  /*5170*/  FFMA.FTZ R61, R15, R196, R61 ;  /* 0x000000c40f3d7223 */ /* 0x000fe2000001003d */
[----:B------:R-:W-:-:S02]  /*5180*/  F2FP.BF16.F32.PACK_AB R13, R62, R63 ;  /* 0x0000003f3e0d723e */ /* 0x000fc400000010ff */
[----:B------:R-:W-:Y:S01]  /*5190*/  F2FP.BF16.F32.PACK_AB R12, R11, R14 ;  /* 0x0000000e0b0c723e */ /* 0x000fe200000010ff */
[----:B------:R-:W-:Y:S01]  /*51a0*/  IMAD.MOV.U32 R14, RZ, RZ, R60 ;  /* 0x000000ffff0e7224 */ /* 0x000fe200078e003c */
[----:B------:R-:W-:-:S07]  /*51b0*/  F2FP.BF16.F32.PACK_AB R15, R61, R54 ;  /* 0x000000363d0f723e */ /* 0x000fce00000010ff */
.L_x_497:
[----:B------:R-:W-:Y:S05]  /*51c0*/  BSYNC B2 ;  /* 0x0000000000027941 */ /* 0x000fea0003800000 */
.L_x_496:
[----:B----4-:R0:W-:Y:S02]  /*51d0*/  ST.E.128 desc[UR60][R58.64], R12 ;  /* 0x0000000c3a007985 */ /* 0x0101e4000c101d3c */
.L_x_495:
[----:B------:R-:W-:Y:S05]  /*51e0*/  BSYNC B1 ;  /* 0x0000000000017941 */ /* 0x000fea0003800000 */
.L_x_494:
[----:B------:R-:W-:Y:S01]  /*51f0*/  ISETP.NE.AND P4, PT, R27, RZ, PT ;  /* 0x000000ff1b00720c */ /* 0x000fe20003f85270 */
[----:B------:R-:W-:-:S12]  /*5200*/  BSSY B1, `(.L_x_498) ;  /* 0x0000038000017945 */ /* 0x000fd80003800000 */
[----:B------:R-:W-:Y:S05]  /*5210*/  @!P4 BRA `(.L_x_499) ;  /* 0x0000000000d8c947 */ /* 0x000fea0003800000 */
[----:B0---4-:R0:W4:Y:S01]  /*5220*/  LDS.128 R12, [R32+0x2000] ;  /* 0x00200000200c7984 */ /* 0x0111220000000c00 */
[----:B------:R-:W-:Y:S01]  /*5230*/  ISETP.GE.AND P4, PT, R169, R128, PT ;  /* 0x00000080a900720c */ /* 0x000fe20003f86270 */
[----:B---3--:R-:W-:Y:S01]  /*5240*/  IMAD.SHL.U32 R11, R162, 0x8, RZ ;  /* 0x00000008a20b7824 */ /* 0x008fe200078e00ff */
[----:B------:R-:W-:Y:S01]  /*5250*/  BSSY B2, `(.L_x_500) ;  /* 0x0000031000027945 */ /* 0x000fe20003800000 */
[----:B------:R-:W-:Y:S02]  /*5260*/  IMAD.MOV.U32 R54, RZ, RZ, R119 ;  /* 0x000000ffff367224 */ /* 0x000fe400078e0077 */
[----:B-1----:R-:W-:Y:S02]  /*5270*/  IMAD.MOV.U32 R55, RZ, RZ, R118 ;  /* 0x000000ffff377224 */ /* 0x002fe400078e0076 */
[----:B------:R-:W-:-:S06]  /*5280*/  IMAD.WIDE R54, R11, 0x2, R54 ;  /* 0x000000020b367825 */ /* 0x000fcc00078e0236 */
[----:B0-----:R-:W-:Y:S05]  /*5290*/  @P4 BRA `(.L_x_501) ;  /* 0x0000000000b04947 */ /* 0x001fea0003800000 */
[--C-:B------:R-:W-:Y:S01]  /*52a0*/  SHF.R.U64 R58, R50, 0x10, R51.reuse ;  /* 0x00000010323a7819 */ /* 0x100fe20000001233 */
[----:B----4-:R-:W-:Y:S01]  /*52b0*/  IMAD.U32 R50, R14, 0x10000, RZ ;  /* 0x000100000e327824 */ /* 0x010fe200078e00ff */
[----:B------:R-:W-:Y:S02]  /*52c0*/  SHF.R.U32.HI R56, RZ, 0x10, R51 ;  /* 0x00000010ff387819 */ /* 0x000fe40000011633 */
[----:B------:R-:W-:Y:S02]  /*52d0*/  SHF.R.U64 R57, R52, 0x10, R53 ;  /* 0x0000001034397819 */ /* 0x000fe40000001235 */
[----:B------:R-:W-:Y:S02]  /*52e0*/  LOP3.LUT R51, R14, 0xffff0000, RZ, 0xc0, !PT ;  /* 0xffff00000e337812 */ /* 0x000fe400078ec0ff */
[C---:B------:R-:W-:Y:S02]  /*52f0*/  LOP3.LUT R11, R15.reuse, 0xffff0000, RZ, 0xc0, !PT ;  /* 0xffff00000f0b7812 */ /* 0x040fe400078ec0ff */
[----:B------:R-:W-:-:S02]  /*5300*/  SHF.L.U32 R14, R15, 0x10, RZ ;  /* 0x000000100f0e7819 */ /* 0x000fc400000006ff */
[C---:B------:R-:W-:Y:S02]  /*5310*/  PRMT R15, R157.reuse, 0x5410, R58 ;  /* 0x000054109d0f7816 */ /* 0x040fe4000000003a */
[----:B------:R-:W-:Y:S02]  /*5320*/  SHF.R.U32.HI R53, RZ, 0x10, R53 ;  /* 0x00000010ff357819 */ /* 0x000fe40000011635 */
[----:B------:R-:W-:Y:S02]  /*5330*/  PRMT R157, R157, 0x5432, R56 ;  /* 0x000054329d9d7816 */ /* 0x000fe40000000038 */
[C---:B------:R-:W-:Y:S01]  /*5340*/  PRMT R56, R158.reuse, 0x5410, R57 ;  /* 0x000054109e387816 */ /* 0x040fe20000000039 */
[----:B------:R-:W-:Y:S01]  /*5350*/  IMAD.U32 R57, R13, 0x10000, RZ ;  /* 0x000100000d397824 */ /* 0x000fe200078e00ff */
[----:B------:R-:W-:Y:S01]  /*5360*/  PRMT R158, R158, 0x5432, R53 ;  /* 0x000054329e9e7816 */ /* 0x000fe20000000035 */
[----:B------:R-:W-:Y:S01]  /*5370*/  IMAD.U32 R59, R157, 0x10000, RZ ;  /* 0x000100009d3b7824 */ /* 0x000fe200078e00ff */
[----:B------:R-:W-:Y:S01]  /*5380*/  LOP3.LUT R53, R13, 0xffff0000, RZ, 0xc0, !PT ;  /* 0xffff00000d357812 */ /* 0x000fe200078ec0ff */
[----:B------:R-:W-:Y:S01]  /*5390*/  IMAD.U32 R13, R12, 0x10000, RZ ;  /* 0x000100000c0d7824 */ /* 0x000fe200078e00ff */
[----:B------:R-:W-:Y:S01]  /*53a0*/  LOP3.LUT R60, R56, 0xffff0000, RZ, 0xc0, !PT ;  /* 0xffff0000383c7812 */ /* 0x000fe200078ec0ff */
[----:B------:R-:W-:Y:S01]  /*53b0*/  IMAD.U32 R52, R158, 0x10000, RZ ;  /* 0x000100009e347824 */ /* 0x000fe200078e00ff */
[----:B------:R-:W-:-:S02]  /*53c0*/  LOP3.LUT R58, R15, 0xffff0000, RZ, 0xc0, !PT ;  /* 0xffff00000f3a7812 */ /* 0x000fc400078ec0ff */
[----:B------:R-:W-:Y:S01]  /*53d0*/  LOP3.LUT R158, R158, 0xffff0000, RZ, 0xc0, !PT ;  /* 0xffff00009e9e7812 */ /* 0x000fe200078ec0ff */
[----:B------:R-:W-:Y:S01]  /*53e0*/  FMUL.FTZ R62, R53, R60 ;  /* 0x0000003c353e7220 */ /* 0x000fe20000410000 */
[----:B------:R-:W-:Y:S01]  /*53f0*/  FMUL.FTZ R63, R51, R52 ;  /* 0x00000034333f7220 */ /* 0x000fe20000410000 */
[-C--:B------:R-:W-:Y:S01]  /*5400*/  FMUL.FTZ R61, R53, R58.reuse ;  /* 0x0000003a353d7220 */ /* 0x080fe20000410000 */
[----:B------:R-:W-:Y:S01]  /*5410*/  LOP3.LUT R53, R12, 0xffff0000, RZ, 0xc0, !PT ;  /* 0xffff00000c357812 */ /* 0x000fe200078ec0ff */
[----:B------:R-:W-:Y:S01]  /*5420*/  FFMA.FTZ R12, R57, R58, -R62 ;  /* 0x0000003a390c7223 */ /* 0x000fe2000001083e */
[----:B------:R-:W-:Y:S01]  /*5430*/  LOP3.LUT R157, R157, 0xffff0000, RZ, 0xc0, !PT ;  /* 0xffff00009d9d7812 */ /* 0x000fe200078ec0ff */
[----:B------:R-:W-:Y:S01]  /*5440*/  FFMA.FTZ R57, R57, R60, R61 ;  /* 0x0000003c39397223 */ /* 0x000fe2000001003d */
[-C--:B------:R-:W-:Y:S01]  /*5450*/  FMUL.FTZ R61, R51, R59.reuse ;  /* 0x0000003b333d7220 */ /* 0x080fe20000410000 */
[----:B------:R-:W-:Y:S02]  /*5460*/  IMAD.U32 R58, R56, 0x10000, RZ ;  /* 0x00010000383a7824 */ /* 0x000fe400078e00ff */
[----:B------:R-:W-:Y:S01]  /*5470*/  FFMA.FTZ R51, R50, R59, -R63 ;  /* 0x0000003b32337223 */ /* 0x000fe2000001083f */
[----:B------:R-:W-:-:S02]  /*5480*/  IMAD.U32 R56, R15, 0x10000, RZ ;  /* 0x000100000f387824 */ /* 0x000fc400078e00ff */
        /* <DEDUP_REMOVED lines=9> */
[----:B------:R-:W-:Y:S02]  /*5520*/  F2FP.BF16.F32.PACK_AB R13, R57, R12 ;  /* 0x0000000c390d723e */ /* 0x000fe400000010ff */
[----:B------:R-:W-:-:S02]  /*5530*/  F2FP.BF16.F32.PACK_AB R15, R14, R15 ;  /* 0x0000000f0e0f723e */ /* 0x000fc400000010ff */
[----:B------:R-:W-:Y:S02]  /*5540*/  F2FP.BF16.F32.PACK_AB R14, R52, R51 ;  /* 0x00000033340e723e */ /* 0x000fe400000010ff */
[----:B------:R-:W-:-:S07]  /*5550*/  F2FP.BF16.F32.PACK_AB R12, R53, R50 ;  /* 0x00000032350c723e */ /* 0x000fce00000010ff */
.L_x_501:
[----:B------:R-:W-:Y:S05]  /*5560*/  BSYNC B2 ;  /* 0x0000000000027941 */ /* 0x000fea0003800000 */
.L_x_500:
[----:B----4-:R0:W-:Y:S02]  /*5570*/  ST.E.128 desc[UR60][R54.64], R12 ;  /* 0x0000000c36007985 */ /* 0x0101e4000c101d3c */
.L_x_499:
[----:B------:R-:W-:Y:S05]  /*5580*/  BSYNC B1 ;  /* 0x0000000000017941 */ /* 0x000fea0003800000 */
.L_x_498:
        /* <DEDUP_REMOVED lines=11> */
[----:B------:R-:W-:Y:S02]  /*5640*/  SHF.R.U64 R53, R48, 0x10, R49 ;  /* 0x0000001030357819 */ /* 0x000fe40000001231 */
[--C-:B------:R-:W-:Y:S01]  /*5650*/  SHF.R.U64 R57, R46, 0x10, R47.reuse ;  /* 0x000000102e397819 */ /* 0x100fe2000000122f */
[----:B----4-:R-:W-:Y:S01]  /*5660*/  IMAD.U32 R46, R14, 0x10000, RZ ;  /* 0x000100000e2e7824 */ /* 0x010fe200078e00ff */
[----:B------:R-:W-:Y:S02]  /*5670*/  SHF.R.U32.HI R55, RZ, 0x10, R47 ;  /* 0x00000010ff377819 */ /* 0x000fe4000001162f */
[----:B------:R-:W-:Y:S02]  /*5680*/  SHF.R.U32.HI R47, RZ, 0x10, R49 ;  /* 0x00000010ff2f7819 */ /* 0x000fe40000011631 */
[----:B------:R-:W-:Y:S02]  /*5690*/  PRMT R54, R156, 0x5410, R53 ;  /* 0x000054109c367816 */ /* 0x000fe40000000035 */
[----:B------:R-:W-:-:S02]  /*56a0*/  PRMT R49, R150, 0x5410, R57 ;  /* 0x0000541096317816 */ /* 0x000fc40000000039 */
[----:B------:R-:W-:Y:S02]  /*56b0*/  PRMT R156, R156, 0x5432, R47 ;  /* 0x000054329c9c7816 */ /* 0x000fe4000000002f */
[----:B------:R-:W-:Y:S02]  /*56c0*/  LOP3.LUT R47, R13, 0xffff0000, RZ, 0xc0, !PT ;  /* 0xffff00000d2f7812 */ /* 0x000fe400078ec0ff */
[C---:B------:R-:W-:Y:S01]  /*56d0*/  LOP3.LUT R56, R54.reuse, 0xffff0000, RZ, 0xc0, !PT ;  /* 0xffff000036387812 */ /* 0x040fe200078ec0ff */
[----:B------:R-:W-:Y:S01]  /*56e0*/  IMAD.U32 R54, R54, 0x10000, RZ ;  /* 0x0001000036367824 */ /* 0x000fe200078e00ff */
[C---:B------:R-:W-:Y:S01]  /*56f0*/  LOP3.LUT R52, R49.reuse, 0xffff0000, RZ, 0xc0, !PT ;  /* 0xffff000031347812 */ /* 0x040fe200078ec0ff */
[----:B------:R-:W-:Y:S01]  /*5700*/  IMAD.U32 R49, R49, 0x10000, RZ ;  /* 0x0001000031317824 */ /* 0x000fe200078e00ff */
[----:B------:R-:W-:Y:S01]  /*5710*/  PRMT R150, R150, 0x5432, R55 ;  /* 0x0000543296967816 */ /* 0x000fe20000000037 */
[C---:B------:R-:W-:Y:S01]  /*5720*/  FMUL.FTZ R58, R47.reuse, R56 ;  /* 0x000000382f3a7220 */ /* 0x040fe20000410000 */
[----:B------:R-:W-:Y:S01]  /*5730*/  LOP3.LUT R48, R14, 0xffff0000, RZ, 0xc0, !PT ;  /* 0xffff00000e307812 */ /* 0x000fe200078ec0ff */
[-C--:B------:R-:W-:Y:S01]  /*5740*/  FMUL.FTZ R47, R47, R52.reuse ;  /* 0x000000342f2f7220 */ /* 0x080fe20000410000 */
[C---:B------:R-:W-:Y:S01]  /*5750*/  LOP3.LUT R11, R15.reuse, 0xffff0000, RZ, 0xc0, !PT ;  /* 0xffff00000f0b7812 */ /* 0x040fe200078ec0ff */
[C---:B------:R-:W-:Y:S01]  /*5760*/  IMAD.U32 R53, R150.reuse, 0x10000, RZ ;  /* 0x0001000096357824 */ /* 0x040fe200078e00ff */
[----:B------:R-:W-:Y:S01]  /*5770*/  SHF.L.U32 R14, R15, 0x10, RZ ;  /* 0x000000100f0e7819 */ /* 0x000fe200000006ff */
[----:B------:R-:W-:Y:S01]  /*5780*/  IMAD.U32 R15, R13, 0x10000, RZ ;  /* 0x000100000d0f7824 */ /* 0x000fe200078e00ff */
[----:B------:R-:W-:Y:S01]  /*5790*/  LOP3.LUT R150, R150, 0xffff0000, RZ, 0xc0, !PT ;  /* 0xffff000096967812 */ /* 0x000fe200078ec0ff */
[C---:B------:R-:W-:Y:S01]  /*57a0*/  IMAD.U32 R55, R156.reuse, 0x10000, RZ ;  /* 0x000100009c377824 */ /* 0x040fe200078e00ff */
[----:B------:R-:W-:Y:S01]  /*57b0*/  LOP3.LUT R156, R156, 0xffff0000, RZ, 0xc0, !PT ;  /* 0xffff00009c9c7812 */ /* 0x000fe200078ec0ff */
[C---:B------:R-:W-:Y:S01]  /*57c0*/  FFMA.FTZ R58, R15.reuse, R52, -R58 ;  /* 0x000000340f3a7223 */ /* 0x040fe2000001083a */
[----:B------:R-:W-:Y:S01]  /*57d0*/  FFMA.FTZ R47, R15, R56, R47 ;  /* 0x000000380f2f7223 */ /* 0x000fe2000001002f */
[----:B------:R-:W-:Y:S01]  /*57e0*/  FMUL.FTZ R15, R48, R53 ;  /* 0x00000035300f7220 */ /* 0x000fe20000410000 */
[----:B------:R-:W-:-:S02]  /*57f0*/  IMAD.U32 R13, R12, 0x10000, RZ ;  /* 0x000100000c0d7824 */ /* 0x000fc400078e00ff */
[-C--:B------:R-:W-:Y:S01]  /*5800*/  FMUL.FTZ R57, R48, R55.reuse ;  /* 0x0000003730397220 */ /* 0x080fe20000410000 */
[----:B------:R-:W-:Y:S01]  /*5810*/  LOP3.LUT R12, R12, 0xffff0000, RZ, 0xc0, !PT ;  /* 0xffff00000c0c7812 */ /* 0x000fe200078ec0ff */
[C---:B------:R-:W-:Y:S01]  /*5820*/  FFMA.FTZ R48, R46.reuse, R55, R15 ;  /* 0x000000372e307223 */ /* 0x040fe2000001000f */
[C---:B------:R-:W-:Y:S01]  /*5830*/  FMUL.FTZ R15, R11.reuse, R156 ;  /* 0x0000009c0b0f7220 */ /* 0x040fe20000410000 */
[----:B------:R-:W-:Y:S01]  /*5840*/  FFMA.FTZ R57, R46, R53, -R57 ;  /* 0x000000352e397223 */ /* 0x000fe20000010839 */
[----:B------:R-:W-:Y:S01]  /*5850*/  FMUL.FTZ R53, R11, R150 ;  /* 0x000000960b357220 */ /* 0x000fe20000410000 */
[C---:B------:R-:W-:Y:S01]  /*5860*/  FMUL.FTZ R46, R12.reuse, R54 ;  /* 0x000000360c2e7220 */ /* 0x040fe20000410000 */
[-C--:B------:R-:W-:Y:S01]  /*5870*/  FMUL.FTZ R11, R12, R49.reuse ;  /* 0x000000310c0b7220 */ /* 0x080fe20000410000 */
[C---:B------:R-:W-:Y:S01]  /*5880*/  FFMA.FTZ R15, R14.reuse, R150, -R15 ;  /* 0x000000960e0f7223 */ /* 0x040fe2000001080f */
[----:B------:R-:W-:Y:S01]  /*5890*/  FFMA.FTZ R14, R14, R156, R53 ;  /* 0x0000009c0e0e7223 */ /* 0x000fe20000010035 */
[C---:B------:R-:W-:Y:S01]  /*58a0*/  FFMA.FTZ R46, R13.reuse, R49, -R46 ;  /* 0x000000310d2e7223 */ /* 0x040fe2000001082e */
[----:B------:R-:W-:Y:S01]  /*58b0*/  FFMA.FTZ R11, R13, R54, R11 ;  /* 0x000000360d0b7223 */ /* 0x000fe2000001000b */
[----:B------:R-:W-:-:S02]  /*58c0*/  F2FP.BF16.F32.PACK_AB R13, R47, R58 ;  /* 0x0000003a2f0d723e */ /* 0x000fc400000010ff */
[----:B------:R-:W-:Y:S02]  /*58d0*/  F2FP.BF16.F32.PACK_AB R15, R14, R15 ;  /* 0x0000000f0e0f723e */ /* 0x000fe400000010ff */
[----:B------:R-:W-:Y:S02]  /*58e0*/  F2FP.BF16.F32.PACK_AB R14, R48, R57 ;  /* 0x00000039300e723e */ /* 0x000fe400000010ff */
[----:B------:R-:W-:-:S07]  /*58f0*/  F2FP.BF16.F32.PACK_AB R12, R11, R46 ;  /* 0x0000002e0b0c723e */ /* 0x000fce00000010ff */
.L_x_505:
[----:B------:R-:W-:Y:S05]  /*5900*/  BSYNC B2 ;  /* 0x0000000000027941 */ /* 0x000fea0003800000 */
.L_x_504:
[----:B----4-:R0:W-:Y:S02]  /*5910*/  ST.E.128 desc[UR60][R50.64], R12 ;  /* 0x0000000c32007985 */ /* 0x0101e4000c101d3c */
.L_x_503:
[----:B------:R-:W-:Y:S05]  /*5920*/  BSYNC B1 ;  /* 0x0000000000017941 */ /* 0x000fea0003800000 */
.L_x_502:
        /* <DEDUP_REMOVED lines=9> */
[----:B------:R-:W-:Y:S01]  /*59c0*/  SHF.R.U64 R54, R42, 0x10, R43 ;  /* 0x000000102a367819 */ /* 0x000fe2000000122b */
[----:B----4-:R-:W-:Y:S01]  /*59d0*/  IMAD.U32 R42, R14, 0x10000, RZ ;  /* 0x000100000e2a7824 */ /* 0x010fe200078e00ff */
[--C-:B------:R-:W-:Y:S01]  /*59e0*/  SHF.R.U64 R50, R44, 0x10, R45.reuse ;  /* 0x000000102c327819 */ /* 0x100fe2000000122d */
[----:B---3--:R-:W-:Y:S01]  /*59f0*/  IMAD.U32 R11, R12, 0x10000, RZ ;  /* 0x000100000c0b7824 */ /* 0x008fe200078e00ff */
[----:B------:R-:W-:Y:S02]  /*5a00*/  SHF.R.U32.HI R48, RZ, 0x10, R45 ;  /* 0x00000010ff307819 */ /* 0x000fe4000001162d */
[----:B------:R-:W-:Y:S02]  /*5a10*/  SHF.R.U32.HI R52, RZ, 0x10, R43 ;  /* 0x00000010ff347819 */ /* 0x000fe4000001162b */
[----:B------:R-:W-:Y:S02]  /*5a20*/  PRMT R45, R139, 0x5410, R54 ;  /* 0x000054108b2d7816 */ /* 0x000fe40000000036 */
[----:B------:R-:W-:-:S02]  /*5a30*/  PRMT R50, R149, 0x5410, R50 ;  /* 0x0000541095327816 */ /* 0x000fc40000000032 */
[----:B------:R-:W-:Y:S02]  /*5a40*/  PRMT R149, R149, 0x5432, R48 ;  /* 0x0000543295957816 */ /* 0x000fe40000000030 */
[----:B------:R-:W-:Y:S01]  /*5a50*/  LOP3.LUT R43, R14, 0xffff0000, RZ, 0xc0, !PT ;  /* 0xffff00000e2b7812 */ /* 0x000fe200078ec0ff */
[----:B------:R-:W-:Y:S01]  /*5a60*/  IMAD.U32 R14, R13, 0x10000, RZ ;  /* 0x000100000d0e7824 */ /* 0x000fe200078e00ff */
[----:B------:R-:W-:Y:S02]  /*5a70*/  PRMT R139, R139, 0x5432, R52 ;  /* 0x000054328b8b7816 */ /* 0x000fe40000000034 */
[----:B------:R-:W-:Y:S02]  /*5a80*/  LOP3.LUT R13, R13, 0xffff0000, RZ, 0xc0, !PT ;  /* 0xffff00000d0d7812 */ /* 0x000fe400078ec0ff */
[C---:B------:R-:W-:Y:S01]  /*5a90*/  LOP3.LUT R51, R50.reuse, 0xffff0000, RZ, 0xc0, !PT ;  /* 0xffff000032337812 */ /* 0x040fe200078ec0ff */
[----:B------:R-:W-:Y:S01]  /*5aa0*/  IMAD.U32 R49, R139, 0x10000, RZ ;  /* 0x000100008b317824 */ /* 0x000fe200078e00ff */
[----:B------:R-:W-:Y:S01]  /*5ab0*/  LOP3.LUT R48, R45, 0xffff0000, RZ, 0xc0, !PT ;  /* 0xffff00002d307812 */ /* 0x000fe200078ec0ff */
[----:B------:R-:W-:Y:S01]  /*5ac0*/  IMAD.U32 R50, R50, 0x10000, RZ ;  /* 0x0001000032327824 */ /* 0x000fe200078e00ff */
[----:B------:R-:W-:Y:S01]  /*5ad0*/  SHF.L.U32 R52, R149, 0x10, RZ ;  /* 0x0000001095347819 */ /* 0x000fe200000006ff */
[----:B------:R-:W-:Y:S01]  /*5ae0*/  FMUL.FTZ R53, R13, R51 ;  /* 0x000000330d357220 */ /* 0x000fe20000410000 */
[----:B------:R-:W-:Y:S01]  /*5af0*/  LOP3.LUT R44, R15, 0xffff0000, RZ, 0xc0, !PT ;  /* 0xffff00000f2c7812 */ /* 0x000fe200078ec0ff */
[----:B------:R-:W-:Y:S01]  /*5b00*/  FMUL.FTZ R54, R13, R48 ;  /* 0x000000300d367220 */ /* 0x000fe20000410000 */
[----:B------:R-:W-:Y:S01]  /*5b10*/  LOP3.LUT R12, R12, 0xffff0000, RZ, 0xc0, !PT ;  /* 0xffff00000c0c7812 */ /* 0x000fe200078ec0ff */
[----:B------:R-:W-:Y:S01]  /*5b20*/  FMUL.FTZ R13, R43, R52 ;  /* 0x000000342b0d7220 */ /* 0x000fe20000410000 */
[----:B------:R-:W-:Y:S01]  /*5b30*/  LOP3.LUT R149, R149, 0xffff0000, RZ, 0xc0, !PT ;  /* 0xffff000095957812 */ /* 0x000fe200078ec0ff */
[----:B------:R-:W-:Y:S01]  /*5b40*/  FMUL.FTZ R43, R43, R49 ;  /* 0x000000312b2b7220 */ /* 0x000fe20000410000 */
[----:B------:R-:W-:Y:S01]  /*5b50*/  LOP3.LUT R139, R139, 0xffff0000, RZ, 0xc0, !PT ;  /* 0xffff00008b8b7812 */ /* 0x000fe200078ec0ff */
[----:B------:R-:W-:-:S02]  /*5b60*/  IMAD.U32 R45, R45, 0x10000, RZ ;  /* 0x000100002d2d7824 */ /* 0x000fc400078e00ff */
[C---:B------:R-:W-:Y:S01]  /*5b70*/  FFMA.FTZ R53, R14.reuse, R48, -R53 ;  /* 0x000000300e357223 */ /* 0x040fe20000010835 */
[----:B------:R-:W-:Y:S01]  /*5b80*/  FFMA.FTZ R54, R14, R51, R54 ;  /* 0x000000330e367223 */ /* 0x000fe20000010036 */
[C---:B------:R-:W-:Y:S01]  /*5b90*/  FFMA.FTZ R49, R42.reuse, R49, -R13 ;  /* 0x000000312a317223 */ /* 0x040fe2000001080d */
[----:B------:R-:W-:Y:S02]  /*5ba0*/  IMAD.U32 R15, R15, 0x10000, RZ ;  /* 0x000100000f0f7824 */ /* 0x000fe400078e00ff */
[----:B------:R-:W-:Y:S01]  /*5bb0*/  FFMA.FTZ R42, R42, R52, R43 ;  /* 0x000000342a2a7223 */ /* 0x000fe2000001002b */
[----:B------:R-:W-:Y:S01]  /*5bc0*/  FMUL.FTZ R48, R44, R149 ;  /* 0x000000952c307220 */ /* 0x000fe20000410000 */
[CC--:B------:R-:W-:Y:S01]  /*5bd0*/  FMUL.FTZ R14, R12.reuse, R50.reuse ;  /* 0x000000320c0e7220 */ /* 0x0c0fe20000410000 */
[----:B------:R-:W-:Y:S01]  /*5be0*/  FMUL.FTZ R13, R12, R45 ;  /* 0x0000002d0c0d7220 */ /* 0x000fe20000410000 */
[-C--:B------:R-:W-:Y:S01]  /*5bf0*/  FMUL.FTZ R44, R44, R139.reuse ;  /* 0x0000008b2c2c7220 */ /* 0x080fe20000410000 */
[----:B------:R-:W-:Y:S01]  /*5c00*/  FFMA.FTZ R48, R15, R139, -R48 ;  /* 0x0000008b0f307223 */ /* 0x000fe20000010830 */
[C---:B------:R-:W-:Y:S01]  /*5c10*/  FFMA.FTZ R14, R11.reuse, R45, -R14 ;  /* 0x0000002d0b0e7223 */ /* 0x040fe2000001080e */
[----:B------:R-:W-:Y:S01]  /*5c20*/  FFMA.FTZ R13, R11, R50, R13 ;  /* 0x000000320b0d7223 */ /* 0x000fe2000001000d */
[----:B------:R-:W-:Y:S01]  /*5c30*/  FFMA.FTZ R15, R15, R149, R44 ;  /* 0x000000950f0f7223 */ /* 0x000fe2000001002c */
[----:B------:R-:W-:-:S02]  /*5c40*/  F2FP.BF16.F32.PACK_AB R53, R54, R53 ;  /* 0x000000353635723e */ /* 0x000fc400000010ff */
[----:B------:R-:W-:Y:S02]  /*5c50*/  F2FP.BF16.F32.PACK_AB R42, R42, R49 ;  /* 0x000000312a2a723e */ /* 0x000fe400000010ff */
[----:B------:R-:W-:Y:S01]  /*5c60*/  F2FP.BF16.F32.PACK_AB R12, R13, R14 ;  /* 0x0000000e0d0c723e */ /* 0x000fe200000010ff */
[----:B------:R-:W-:Y:S01]  /*5c70*/  IMAD.MOV.U32 R13, RZ, RZ, R53 ;  /* 0x000000ffff0d7224 */ /* 0x000fe200078e0035 */
[----:B------:R-:W-:Y:S01]  /*5c80*/  F2FP.BF16.F32.PACK_AB R15, R15, R48 ;  /* 0x000000300f0f723e */ /* 0x000fe200000010ff */
[----:B------:R-:W-:-:S07]  /*5c90*/  IMAD.MOV.U32 R14, RZ, RZ, R42 ;  /* 0x000000ffff0e7224 */ /* 0x000fce00078e002a */
.L_x_509:
[----:B------:R-:W-:Y:S05]  /*5ca0*/  BSYNC B2 ;  /* 0x0000000000027941 */ /* 0x000fea0003800000 */
.L_x_508:
[----:B----4-:R0:W-:Y:S02]  /*5cb0*/  ST.E.128 desc[UR60][R46.64], R12 ;  /* 0x0000000c2e007985 */ /* 0x0101e4000c101d3c */
.L_x_507:
[----:B------:R-:W-:Y:S05]  /*5cc0*/  BSYNC B1 ;  /* 0x0000000000017941 */ /* 0x000fea0003800000 */
.L_x_506:
        /* <DEDUP_REMOVED lines=17> */
[----:B------:R-:W-:Y:S01]  /*5de0*/  LOP3.LUT R38, R14, 0xffff0000, RZ, 0xc0, !PT ;  /* 0xffff00000e267812 */ /* 0x000fe200078ec0ff */
[----:B------:R-:W-:Y:S01]  /*5df0*/  IMAD.U32 R14, R13, 0x10000, RZ ;  /* 0x000100000d0e7824 */ /* 0x000fe200078e00ff */
[----:B------:R-:W-:Y:S02]  /*5e00*/  PRMT R123, R123, 0x5432, R48 ;  /* 0x000054327b7b7816 */ /* 0x000fe40000000030 */
[----:B------:R-:W-:Y:S02]  /*5e10*/  PRMT R135, R135, 0x5432, R44 ;  /* 0x0000543287877816 */ /* 0x000fe4000000002c */
[----:B------:R-:W-:Y:S02]  /*5e20*/  LOP3.LUT R13, R13, 0xffff0000, RZ, 0xc0, !PT ;  /* 0xffff00000d0d7812 */ /* 0x000fe400078ec0ff */
[----:B------:R-:W-:Y:S01]  /*5e30*/  LOP3.LUT R46, R45, 0xffff0000, RZ, 0xc0, !PT ;  /* 0xffff00002d2e7812 */ /* 0x000fe200078ec0ff */
[----:B------:R-:W-:Y:S01]  /*5e40*/  IMAD.U32 R47, R135, 0x10000, RZ ;  /* 0x00010000872f7824 */ /* 0x000fe200078e00ff */
[----:B------:R-:W-:Y:S01]  /*5e50*/  LOP3.LUT R41, R40, 0xffff0000, RZ, 0xc0, !PT ;  /* 0xffff000028297812 */ /* 0x000fe200078ec0ff */
[----:B------:R-:W-:Y:S01]  /*5e60*/  IMAD.U32 R45, R45, 0x10000, RZ ;  /* 0x000100002d2d7824 */ /* 0x000fe200078e00ff */
[----:B------:R-:W-:Y:S01]  /*5e70*/  SHF.L.U32 R44, R123, 0x10, RZ ;  /* 0x000000107b2c7819 */ /* 0x000fe200000006ff */
[C---:B------:R-:W-:Y:S01]  /*5e80*/  FMUL.FTZ R49, R13.reuse, R46 ;  /* 0x0000002e0d317220 */ /* 0x040fe20000410000 */
[C---:B------:R-:W-:Y:S01]  /*5e90*/  FMUL.FTZ R48, R38.reuse, R47 ;  /* 0x0000002f26307220 */ /* 0x040fe20000410000 */
[-C--:B------:R-:W-:Y:S01]  /*5ea0*/  FMUL.FTZ R13, R13, R41.reuse ;  /* 0x000000290d0d7220 */ /* 0x080fe20000410000 */
[----:B------:R-:W-:Y:S01]  /*5eb0*/  LOP3.LUT R39, R15, 0xffff0000, RZ, 0xc0, !PT ;  /* 0xffff00000f277812 */ /* 0x000fe200078ec0ff */
[----:B------:R-:W-:Y:S01]  /*5ec0*/  FMUL.FTZ R50, R38, R44 ;  /* 0x0000002c26327220 */ /* 0x000fe20000410000 */
[----:B------:R-:W-:Y:S01]  /*5ed0*/  LOP3.LUT R12, R12, 0xffff0000, RZ, 0xc0, !PT ;  /* 0xffff00000c0c7812 */ /* 0x000fe200078ec0ff */
[C---:B------:R-:W-:Y:S01]  /*5ee0*/  FFMA.FTZ R49, R14.reuse, R41, -R49 ;  /* 0x000000290e317223 */ /* 0x040fe20000010831 */
[----:B------:R-:W-:Y:S01]  /*5ef0*/  FFMA.FTZ R46, R14, R46, R13 ;  /* 0x0000002e0e2e7223 */ /* 0x000fe2000001000d */
[----:B------:R-:W-:Y:S01]  /*5f00*/  LOP3.LUT R38, R135, 0xffff0000, RZ, 0xc0, !PT ;  /* 0xffff000087267812 */ /* 0x000fe200078ec0ff */
[----:B------:R-:W-:Y:S01]  /*5f10*/  IMAD.U32 R40, R40, 0x10000, RZ ;  /* 0x0001000028287824 */ /* 0x000fe200078e00ff */
[----:B------:R-:W-:Y:S01]  /*5f20*/  LOP3.LUT R14, R123, 0xffff0000, RZ, 0xc0, !PT ;  /* 0xffff00007b0e7812 */ /* 0x000fe200078ec0ff */
[C---:B------:R-:W-:Y:S01]  /*5f30*/  FFMA.FTZ R48, R33.reuse, R44, -R48 ;  /* 0x0000002c21307223 */ /* 0x040fe20000010830 */
[----:B------:R-:W-:Y:S01]  /*5f40*/  FFMA.FTZ R33, R33, R47, R50 ;  /* 0x0000002f21217223 */ /* 0x000fe20000010032 */
[----:B------:R-:W-:Y:S01]  /*5f50*/  FMUL.FTZ R50, R39, R38 ;  /* 0x0000002627327220 */ /* 0x000fe20000410000 */
[----:B------:R-:W-:Y:S01]  /*5f60*/  FMUL.FTZ R44, R12, R45 ;  /* 0x0000002d0c2c7220 */ /* 0x000fe20000410000 */
[----:B------:R-:W-:-:S02]  /*5f70*/  IMAD.U32 R15, R15, 0x10000, RZ ;  /* 0x000100000f0f7824 */ /* 0x000fc400078e00ff */
[----:B------:R-:W-:Y:S01]  /*5f80*/  FMUL.FTZ R39, R39, R14 ;  /* 0x0000000e27277220 */ /* 0x000fe20000410000 */
[-C--:B------:R-:W-:Y:S01]  /*5f90*/  FMUL.FTZ R12, R12, R40.reuse ;  /* 0x000000280c0c7220 */ /* 0x080fe20000410000 */
[----:B------:R-:W-:Y:S01]  /*5fa0*/  FFMA.FTZ R44, R11, R40, -R44 ;  /* 0x000000280b2c7223 */ /* 0x000fe2000001082c */
[C---:B------:R-:W-:Y:S01]  /*5fb0*/  FFMA.FTZ R50, R15.reuse, R14, -R50 ;  /* 0x0000000e0f327223 */ /* 0x040fe20000010832 */
[----:B------:R-:W-:Y:S01]  /*5fc0*/  FFMA.FTZ R39, R15, R38, R39 ;  /* 0x000000260f277223 */ /* 0x000fe20000010027 */
[----:B------:R-:W-:Y:S01]  /*5fd0*/  FFMA.FTZ R11, R11, R45, R12 ;  /* 0x0000002d0b0b7223 */ /* 0x000fe2000001000c */
[----:B------:R-:W-:Y:S02]  /*5fe0*/  F2FP.BF16.F32.PACK_AB R13, R46, R49 ;  /* 0x000000312e0d723e */ /* 0x000fe400000010ff */
[----:B------:R-:W-:Y:S02]  /*5ff0*/  F2FP.BF16.F32.PACK_AB R14, R33, R48 ;  /* 0x00000030210e723e */ /* 0x000fe400000010ff */
[----:B------:R-:W-:-:S02]  /*6000*/  F2FP.BF16.F32.PACK_AB R15, R39, R50 ;  /* 0x00000032270f723e */ /* 0x000fc400000010ff */
[----:B------:R-:W-:-:S07]  /*6010*/  F2FP.BF16.F32.PACK_AB R12, R11, R44 ;  /* 0x0000002c0b0c723e */ /* 0x000fce00000010ff */
.L_x_513:
[----:B------:R-:W-:Y:S05]  /*6020*/  BSYNC B2 ;  /* 0x0000000000027941 */ /* 0x000fea0003800000 */
.L_x_512:
[----:B----4-:R0:W-:Y:S02]  /*6030*/  ST.E.128 desc[UR60][R42.64], R12 ;  /* 0x0000000c2a007985 */ /* 0x0101e4000c101d3c */
.L_x_511:
[----:B------:R-:W-:Y:S05]  /*6040*/  BSYNC B1 ;  /* 0x0000000000017941 */ /* 0x000fea0003800000 */
.L_x_510:
[----:B------:R-:W-:-:S13]  /*6050*/  ISETP.NE.AND P4, PT, R103, RZ, PT ;  /* 0x000000ff6700720c */ /* 0x000fda0003f85270 */
[----:B------:R-:W-:Y:S05]  /*6060*/  @!P4 BRA `(.L_x_493) ;  /* 0x0000004400a4c947 */ /* 0x000fea0003800000 */
[----:B0---4-:R0:W4:Y:S01]  /*6070*/  LDS.128 R12, [R32+0x8000] ;  /* 0x00800000200c7984 */ /* 0x0111220000000c00 */
[----:B------:R-:W-:Y:S01]  /*6080*/  ISETP.GE.AND P5, PT, R172, R128, PT ;  /* 0x00000080ac00720c */ /* 0x000fe20003fa6270 */
[----:B------:R-:W-:Y:S01]  /*6090*/  BSSY B1, `(.L_x_514) ;  /* 0x0000032000017945 */ /* 0x000fe20003800000 */
[----:B------:R-:W-:-:S04]  /*60a0*/  LEA R38, P4, R23, R119, 0x1 ;  /* 0x0000007717267211 */ /* 0x000fc800078808ff */
[----:B-1----:R-:W-:-:S07]  /*60b0*/  LEA.HI.X R39, R23, R118, R174, 0x1, P4 ;  /* 0x0000007617277211 */ /* 0x002fce00020f0cae */
[----:B0-----:R-:W-:Y:S05]  /*60c0*/  @P5 BRA `(.L_x_515) ;  /* 0x0000000000b85947 */ /* 0x001fea0003800000 */
[--C-:B------:R-:W-:Y:S01]  /*60d0*/  SHF.R.U64 R42, R34, 0x10, R35.reuse ;  /* 0x00000010222a7819 */ /* 0x100fe20000001223 */
[----:B----4-:R-:W-:Y:S01]  /*60e0*/  IMAD.U32 R32, R14, 0x10000, RZ ;  /* 0x000100000e207824 */ /* 0x010fe200078e00ff */
[----:B------:R-:W-:Y:S02]  /*60f0*/  SHF.R.U32.HI R40, RZ, 0x10, R35 ;  /* 0x00000010ff287819 */ /* 0x000fe40000011623 */
[--C-:B---3--:R-:W-:Y:S02]  /*6100*/  SHF.R.U64 R11, R36, 0x10, R37.reuse ;  /* 0x00000010240b7819 */ /* 0x108fe40000001225 */
[----:B------:R-:W-:Y:S02]  /*6110*/  SHF.R.U32.HI R37, RZ, 0x10, R37 ;  /* 0x00000010ff257819 */ /* 0x000fe40000011625 */
[C---:B------:R-:W-:Y:S02]  /*6120*/  PRMT R35, R83.reuse, 0x5410, R42 ;  /* 0x0000541053237816 */ /* 0x040fe4000000002a */
[----:B------:R-:W-:-:S02]  /*6130*/  PRMT R83, R83, 0x5432, R40 ;  /* 0x0000543253537816 */ /* 0x000fc40000000028 */
[----:B------:R-:W-:Y:S01]  /*6140*/  PRMT R40, R122, 0x5410, R11 ;  /* 0x000054107a287816 */ /* 0x000fe2000000000b */
[----:B------:R-:W-:Y:S01]  /*6150*/  IMAD.U32 R11, R12, 0x10000, RZ ;  /* 0x000100000c0b7824 */ /* 0x000fe200078e00ff */
[----:B------:R-:W-:Y:S01]  /*6160*/  PRMT R122, R122, 0x5432, R37 ;  /* 0x000054327a7a7816 */ /* 0x000fe20000000025 */
[----:B------:R-:W-:Y:S01]  /*6170*/  IMAD.U32 R37, R83, 0x10000, RZ ;  /* 0x0001000053257824 */ /* 0x000fe200078e00ff */
[----:B------:R-:W-:Y:S01]  /*6180*/  LOP3.LUT R33, R14, 0xffff0000, RZ, 0xc0, !PT ;  /* 0xffff00000e217812 */ /* 0x000fe200078ec0ff */
[C---:B------:R-:W-:Y:S01]  /*6190*/  IMAD.U32 R14, R13.reuse, 0x10000, RZ ;  /* 0x000100000d0e7824 */ /* 0x040fe200078e00ff */
[----:B------:R-:W-:Y:S01]  /*61a0*/  LOP3.LUT R13, R13, 0xffff0000, RZ, 0xc0, !PT ;  /* 0xffff00000d0d7812 */ /* 0x000fe200078ec0ff */
[----:B------:R-:W-:Y:S01]  /*61b0*/  IMAD.U32 R42, R122, 0x10000, RZ ;  /* 0x000100007a2a7824 */ /* 0x000fe200078e00ff */
[C---:B------:R-:W-:Y:S01]  /*61c0*/  LOP3.LUT R41, R40.reuse, 0xffff0000, RZ, 0xc0, !PT ;  /* 0xffff000028297812 */ /* 0x040fe200078ec0ff */
[----:B------:R-:W-:Y:S01]  /*61d0*/  IMAD.U32 R40, R40, 0x10000, RZ ;  /* 0x0001000028287824 */ /* 0x000fe200078e00ff */
[C---:B------:R-:W-:Y:S01]  /*61e0*/  LOP3.LUT R36, R35.reuse, 0xffff0000, RZ, 0xc0, !PT ;  /* 0xffff000023247812 */ /* 0x040fe200078ec0ff */
[----:B------:R-:W-:Y:S01]  /*61f0*/  IMAD.U32 R35, R35, 0x10000, RZ ;  /* 0x0001000023237824 */ /* 0x000fe200078e00ff */
[----:B------:R-:W-:Y:S01]  /*6200*/  LOP3.LUT R12, R12, 0xffff0000, RZ, 0xc0, !PT ;  /* 0xffff00000c0c7812 */ /* 0x000fe200078ec0ff */
[----:B------:R-:W-:Y:S01]  /*6210*/  FMUL.FTZ R43, R13, R41 ;  /* 0x000000290d2b7220 */ /* 0x000fe20000410000 */
[----:B------:R-:W-:Y:S01]  /*6220*/  LOP3.LUT R34, R15, 0xffff0000, RZ, 0xc0, !PT ;  /* 0xffff00000f227812 */ /* 0x000fe200078ec0ff */
[----:B------:R-:W-:Y:S01]  /*6230*/  FMUL.FTZ R44, R13, R36 ;  /* 0x000000240d2c7220 */ /* 0x000fe20000410000 */
[C---:B------:R-:W-:Y:S01]  /*6240*/  FMUL.FTZ R13, R33.reuse, R42 ;  /* 0x0000002a210d7220 */ /* 0x040fe20000410000 */
[----:B------:R-:W-:Y:S01]  /*6250*/  FMUL.FTZ R33, R33, R37 ;  /* 0x0000002521217220 */ /* 0x000fe20000410000 */
[----:B------:R-:W-:Y:S01]  /*6260*/  LOP3.LUT R122, R122, 0xffff0000, RZ, 0xc0, !PT ;  /* 0xffff00007a7a7812 */ /* 0x000fe200078ec0ff */
[C---:B------:R-:W-:Y:S01]  /*6270*/  FFMA.FTZ R43, R14.reuse, R36, -R43 ;  /* 0x000000240e2b7223 */ /* 0x040fe2000001082b */
[----:B------:R-:W-:Y:S01]  /*6280*/  LOP3.LUT R83, R83, 0xffff0000, RZ, 0xc0, !PT ;  /* 0xffff000053537812 */ /* 0x000fe200078ec0ff */
[----:B------:R-:W-:Y:S01]  /*6290*/  FFMA.FTZ R44, R14, R41, R44 ;  /* 0x000000290e2c7223 */ /* 0x000fe2000001002c */
[C---:B------:R-:W-:Y:S01]  /*62a0*/  FFMA.FTZ R37, R32.reuse, R37, -R13 ;  /* 0x0000002520257223 */ /* 0x040fe2000001080d */
[----:B------:R-:W-:Y:S01]  /*62b0*/  FFMA.FTZ R32, R32, R42, R33 ;  /* 0x0000002a20207223 */ /* 0x000fe20000010021 */
[C---:B------:R-:W-:Y:S01]  /*62c0*/  FMUL.FTZ R14, R12.reuse, R40 ;  /* 0x000000280c0e7220 */ /* 0x040fe20000410000 */
[----:B------:R-:W-:Y:S01]  /*62d0*/  FMUL.FTZ R13, R12, R35 ;  /* 0x000000230c0d7220 */ /* 0x000fe20000410000 */
[----:B------:R-:W-:-:S02]  /*62e0*/  IMAD.U32 R15, R15, 0x10000, RZ ;  /* 0x000100000f0f7824 */ /* 0x000fc400078e00ff */
[C---:B------:R-:W-:Y:S01]  /*62f0*/  FMUL.FTZ R36, R34.reuse, R122 ;  /* 0x0000007a22247220 */ /* 0x040fe20000410000 */
        /* <DEDUP_REMOVED lines=9> */
[----:B------:R-:W-:-:S02]  /*6390*/  F2FP.BF16.F32.PACK_AB R15, R33, R36 ;  /* 0x00000024210f723e */ /* 0x000fc400000010ff */
[----:B------:R-:W-:-:S07]  /*63a0*/  MOV R14, R32 ;  /* 0x00000020000e7202 */ /* 0x000fce0000000f00 */
.L_x_515:
[----:B------:R-:W-:Y:S05]  /*63b0*/  BSYNC B1 ;  /* 0x0000000000017941 */ /* 0x000fea0003800000 */
.L_x_514:
[----:B----4-:R0:W-:Y:S01]  /*63c0*/  ST.E.128 desc[UR60][R38.64], R12 ;  /* 0x0000000c26007985 */ /* 0x0101e2000c101d3c */
[----:B------:R-:W-:Y:S05]  /*63d0*/  BRA `(.L_x_493) ;  /* 0x0000004000c87947 */ /* 0x000fea0003800000 */
.L_x_459:
        /* <DEDUP_REMOVED lines=18> */
[----:B------:R-:W-:Y:S02]  /*6500*/  IADD3 R32, P5, R92, R12, RZ ;  /* 0x0000000c5c207210 */ /* 0x000fe40007fbe0ff */
[----:B------:R-:W-:Y:S02]  /*6510*/  CS2R R42, SRZ ;  /* 0x00000000002a7805 */ /* 0x000fe4000001ff00 */
[----:B------:R-:W-:Y:S01]  /*6520*/  CS2R R40, SRZ ;  /* 0x0000000000287805 */ /* 0x000fe2000001ff00 */
[----:B------:R-:W-:Y:S01]  /*6530*/  IMAD.X R34, R11, 0x1, R107, P0 ;  /* 0x000000010b227824 */ /* 0x000fe200000e066b */
[----:B------:R-:W-:Y:S02]  /*6540*/  LEA R56, P0, R33, UR4, 0x1 ;  /* 0x0000000421387c11 */ /* 0x000fe4000f8008ff */
[----:B------:R-:W-:-:S02]  /*6550*/  CS2R R54, SRZ ;  /* 0x0000000000367805 */ /* 0x000fc4000001ff00 */
[----:B------:R-:W-:Y:S02]  /*6560*/  CS2R R52, SRZ ;  /* 0x0000000000347805 */ /* 0x000fe4000001ff00 */
[----:B------:R-:W-:Y:S01]  /*6570*/  LEA.HI.X R57, R33, UR5, R34, 0x1, P0 ;  /* 0x0000000521397c11 */ /* 0x000fe200080f0c22 */
[----:B------:R-:W-:Y:S01]  /*6580*/  ULDC.64 UR4, c[0x0][0x400] ;  /* 0x0001000000047ab9 */ /* 0x000fe20000000a00 */
[----:B------:R-:W-:Y:S01]  /*6590*/  ISETP.GE.AND P0, PT, R16, R128, PT ;  /* 0x000000801000720c */ /* 0x000fe20003f06270 */
[----:B------:R-:W-:Y:S01]  /*65a0*/  IMAD.X R33, R82, 0x1, R106, P5 ;  /* 0x0000000152217824 */ /* 0x000fe200028e066a */
[----:B------:R-:W-:-:S04]  /*65b0*/  LEA R60, P5, R32, UR4, 0x1 ;  /* 0x00000004203c7c11 */ /* 0x000fc8000f8a08ff */
[----:B------:R-:W-:Y:S02]  /*65c0*/  LEA.HI.X R61, R32, UR5, R33, 0x1, P5 ;  /* 0x00000005203d7c11 */ /* 0x000fe4000a8f0c21 */
[----:B------:R-:W-:-:S05]  /*65d0*/  ISETP.GE.AND P5, PT, R0, R128, PT ;  /* 0x000000800000720c */ /* 0x000fca0003fa6270 */
[----:B------:R0:W5:Y:S04]  /*65e0*/  @!P0 LDG.E.128 R40, desc[UR60][R56.64] ;  /* 0x0000003c38288981 */ /* 0x000168000c1e1d00 */
[----:B------:R0:W5:Y:S01]  /*65f0*/  @!P0 LDG.E.128 R52, desc[UR60][R60.64] ;  /* 0x0000003c3c348981 */ /* 0x000162000c1e1d00 */
[----:B------:R-:W-:Y:S02]  /*6600*/  ISETP.GE.AND P0, PT, R3, R128, PT ;  /* 0x000000800300720c */ /* 0x000fe40003f06270 */
        /* <DEDUP_REMOVED lines=8> */
[----:B------:R0:W5:Y:S04]  /*6690*/  @!P5 LDG.E.128 R36, desc[UR60][R56.64+0x40] ;  /* 0x0000403c3824d981 */ /* 0x000168000c1e1d00 */
[----:B------:R0:W5:Y:S04]  /*66a0*/  @!P0 LDG.E.128 R32, desc[UR60][R56.64+0x80] ;  /* 0x0000803c38208981 */ /* 0x000168000c1e1d00 */
[----:B------:R0:W5:Y:S04]  /*66b0*/  @!P5 LDG.E.128 R48, desc[UR60][R60.64+0x40] ;  /* 0x0000403c3c30d981 */ /* 0x000168000c1e1d00 */
[----:B------:R0:W5:Y:S02]  /*66c0*/  @!P0 LDG.E.128 R44, desc[UR60][R60.64+0x80] ;  /* 0x0000803c3c2c8981 */ /* 0x000164000c1e1d00 */
.L_x_517:
[----:B------:R-:W-:Y:S05]  /*66d0*/  BSYNC B1 ;  /* 0x0000000000017941 */ /* 0x000fea0003800000 */
.L_x_516:
        /* <DEDUP_REMOVED lines=22> */
[----:B------:R-:W-:Y:S02]  /*6840*/  IADD3 R11, P0, P6, R92, R12, R113 ;  /* 0x0000000c5c0b7210 */ /* 0x000fe40007e1e071 */
[----:B------:R-:W-:-:S02]  /*6850*/  CS2R R78, SRZ ;  /* 0x00000000004e7805 */ /* 0x000fc4000001ff00 */
[----:B------:R-:W-:Y:S02]  /*6860*/  CS2R R76, SRZ ;  /* 0x00000000004c7805 */ /* 0x000fe4000001ff00 */
[----:B------:R-:W-:Y:S02]  /*6870*/  IADD3.X R82, R106, R82, R112, P0, P6 ;  /* 0x000000526a527210 */ /* 0x000fe400007ec470 */
[----:B------:R-:W-:-:S04]  /*6880*/  LEA R12, P0, R14, UR4, 0x1 ;  /* 0x000000040e0c7c11 */ /* 0x000fc8000f8008ff */
[----:B------:R-:W-:Y:S02]  /*6890*/  LEA.HI.X R13, R14, UR5, R13, 0x1, P0 ;  /* 0x000000050e0d7c11 */ /* 0x000fe400080f0c0d */
[----:B------:R-:W-:-:S04]  /*68a0*/  LEA R14, P0, R11, UR6, 0x1 ;  /* 0x000000060b0e7c11 */ /* 0x000fc8000f8008ff */
[----:B------:R-:W-:Y:S02]  /*68b0*/  LEA.HI.X R15, R11, UR7, R82, 0x1, P0 ;  /* 0x000000070b0f7c11 */ /* 0x000fe400080f0c52 */
[----:B------:R-:W-:Y:S02]  /*68c0*/  ISETP.GE.AND P0, PT, R16, R128, PT ;  /* 0x000000801000720c */ /* 0x000fe40003f06270 */
[----:B------:R-:W-:Y:S02]  /*68d0*/  CS2R R62, SRZ ;  /* 0x00000000003e7805 */ /* 0x000fe4000001ff00 */
[----:B------:R-:W-:Y:S02]  /*68e0*/  CS2R R60, SRZ ;  /* 0x00000000003c7805 */ /* 0x000fe4000001ff00 */
[----:B------:R-:W-:Y:S02]  /*68f0*/  CS2R R74, SRZ ;  /* 0x00000000004a7805 */ /* 0x000fe4000001ff00 */
[----:B------:R-:W-:-:S05]  /*6900*/  CS2R R72, SRZ ;  /* 0x0000000000487805 */ /* 0x000fca000001ff00 */
[----:B------:R0:W5:Y:S04]  /*6910*/  @!P0 LDG.E.128 R64, desc[UR60][R12.64] ;  /* 0x0000003c0c408981 */ /* 0x000168000c1e1d00 */
[----:B------:R0:W5:Y:S01]  /*6920*/  @!P0 LDG.E.128 R76, desc[UR60][R14.64] ;  /* 0x0000003c0e4c8981 */ /* 0x000162000c1e1d00 */
[----:B------:R-:W-:Y:S02]  /*6930*/  ISETP.GE.AND P0, PT, R0, R128, PT ;  /* 0x000000800000720c */ /* 0x000fe40003f06270 */
[----:B------:R-:W-:Y:S02]  /*6940*/  CS2R R58, SRZ ;  /* 0x00000000003a7805 */ /* 0x000fe4000001ff00 */
[----:B------:R-:W-:Y:S02]  /*6950*/  CS2R R56, SRZ ;  /* 0x0000000000387805 */ /* 0x000fe4000001ff00 */
[----:B------:R-:W-:-:S02]  /*6960*/  CS2R R70, SRZ ;  /* 0x0000000000467805 */ /* 0x000fc4000001ff00 */
[----:B------:R-:W-:-:S05]  /*6970*/  CS2R R68, SRZ ;  /* 0x0000000000447805 */ /* 0x000fca000001ff00 */
[----:B------:R0:W5:Y:S04]  /*6980*/  @!P0 LDG.E.128 R60, desc[UR60][R12.64+0x40] ;  /* 0x0000403c0c3c8981 */ /* 0x000168000c1e1d00 */
[----:B------:R0:W5:Y:S01]  /*6990*/  @!P0 LDG.E.128 R72, desc[UR60][R14.64+0x40] ;  /* 0x0000403c0e488981 */ /* 0x000162000c1e1d00 */
[----:B------:R-:W-:-:S13]  /*69a0*/  ISETP.GE.AND P0, PT, R3, R128, PT ;  /* 0x000000800300720c */ /* 0x000fda0003f06270 */
[----:B------:R0:W5:Y:S04]  /*69b0*/  @!P0 LDG.E.128 R56, desc[UR60][R12.64+0x80] ;  /* 0x0000803c0c388981 */ /* 0x000168000c1e1d00 */
[----:B------:R0:W5:Y:S02]  /*69c0*/  @!P0 LDG.E.128 R68, desc[UR60][R14.64+0x80] ;  /* 0x0000803c0e448981 */ /* 0x000164000c1e1d00 */
.L_x_519:
[----:B------:R-:W-:Y:S05]  /*69d0*/  BSYNC B1 ;  /* 0x0000000000017941 */ /* 0x000fea0003800000 */
.L_x_518:
[----:B------:R-:W2:Y:S01]  /*69e0*/  LDL R11, [R1+0x30] ;  /* 0x00003000010b7983 */ /* 0x000ea20000100800 */
[----:B0-----:R-:W-:Y:S01]  /*69f0*/  IMAD.MOV.U32 R12, RZ, RZ, R33 ;  /* 0x000000ffff0c7224 */ /* 0x001fe200078e0021 */
[----:B------:R-:W-:Y:S01]  /*6a00*/  MOV R14, R37 ;  /* 0x00000025000e7202 */ /* 0x000fe20000000f00 */
[----:B------:R-:W-:Y:S01]  /*6a10*/  IMAD.MOV.U32 R13, RZ, RZ, R36 ;  /* 0x000000ffff0d7224 */ /* 0x000fe200078e0024 */
[----:B------:R-:W-:Y:S02]  /*6a20*/  PRMT R210, R81, 0x5410, R80 ;  /* 0x0000541051d27816 */ /* 0x000fe40000000050 */
[----:B--2---:R-:W-:Y:S01]  /*6a30*/  R2UR UR4, R11 ;  /* 0x000000000b0472ca */ /* 0x004fe200000e0000 */
[----:B------:R-:W-:-:S05]  /*6a40*/  IMAD.MOV.U32 R11, RZ, RZ, R32 ;  /* 0x000000ffff0b7224 */ /* 0x000fca00078e0020 */
[----:B------:R-:W-:Y:S01]  /*6a50*/  PRMT R211, R11, 0x5410, R12 ;  /* 0x000054100bd37816 */ /* 0x000fe2000000000c */
[----:B------:R-:W-:Y:S02]  /*6a60*/  IMAD.MOV.U32 R11, RZ, RZ, R38 ;  /* 0x000000ffff0b7224 */ /* 0x000fe400078e0026 */
[----:B------:R-:W-:-:S03]  /*6a70*/  IMAD.MOV.U32 R12, RZ, RZ, R39 ;  /* 0x000000ffff0c7224 */ /* 0x000fc600078e0027 */
[----:B------:R0:W-:Y:S01]  /*6a80*/  STL.S16 [R1+0x44], R11 ;  /* 0x0000440b01007387 */ /* 0x0001e20000100600 */
[----:B------:R-:W-:-:S03]  /*6a90*/  UISETP.NE.AND UP0, UPT, UR4, 0x3, UPT ;  /* 0x000000030400788c */ /* 0x000fc6000bf05270 */
[----:B------:R1:W-:Y:S03]  /*6aa0*/  STL.S16 [R1+0x42], R12 ;  /* 0x0000420c01007387 */ /* 0x0003e60000100600 */
[----:B------:R-:W-:Y:S01]  /*6ab0*/  PLOP3.LUT P0, PT, PT, PT, UP0, 0x80, 0x0 ;  /* 0x000000000000781c */ /* 0x000fe20003f0f008 */
[----:B------:R2:W-:Y:S01]  /*6ac0*/  STL.S16 [R1+0x46], R13 ;  /* 0x0000460d01007387 */ /* 0x0005e20000100600 */
[----:B0-----:R-:W-:-:S03]  /*6ad0*/  IMAD.MOV.U32 R11, RZ, RZ, R42 ;  /* 0x000000ffff0b7224 */ /* 0x001fc600078e002a */
[----:B------:R0:W-:Y:S01]  /*6ae0*/  STL.S16 [R1+0x48], R14 ;  /* 0x0000480e01007387 */ /* 0x0001e20000100600 */
[----:B-1----:R-:W-:Y:S01]  /*6af0*/  IMAD.MOV.U32 R12, RZ, RZ, R43 ;  /* 0x000000ffff0c7224 */ /* 0x002fe200078e002b */
[----:B------:R-:W-:Y:S01]  /*6b00*/  PRMT R196, R196, 0x5410, R11 ;  /* 0x00005410c4c47816 */ /* 0x000fe2000000000b */
[----:B------:R-:W-:Y:S02]  /*6b10*/  IMAD.MOV.U32 R11, RZ, RZ, R45 ;  /* 0x000000ffff0b7224 */ /* 0x000fe400078e002d */
[----:B--2---:R-:W-:Y:S01]  /*6b20*/  IMAD.MOV.U32 R13, RZ, RZ, R40 ;  /* 0x000000ffff0d7224 */ /* 0x004fe200078e0028 */
[----:B------:R-:W-:Y:S01]  /*6b30*/  PRMT R204, R204, 0x5410, R12 ;  /* 0x00005410cccc7816 */ /* 0x000fe2000000000c */
[----:B------:R-:W-:Y:S02]  /*6b40*/  IMAD.MOV.U32 R12, RZ, RZ, R46 ;  /* 0x000000ffff0c7224 */ /* 0x000fe400078e002e */
[----:B0-----:R-:W-:-:S05]  /*6b50*/  IMAD.MOV.U32 R14, RZ, RZ, R41 ;  /* 0x000000ffff0e7224 */ /* 0x001fca00078e0029 */
[----:B------:R-:W-:Y:S01]  /*6b60*/  PRMT R158, R14, 0x5410, R13 ;  /* 0x000054100e9e7816 */ /* 0x000fe2000000000d */
[----:B------:R-:W-:Y:S02]  /*6b70*/  IMAD.MOV.U32 R14, RZ, RZ, R44 ;  /* 0x000000ffff0e7224 */ /* 0x000fe400078e002c */
[----:B------:R-:W-:-:S03]  /*6b80*/  IMAD.MOV.U32 R13, RZ, RZ, R47 ;  /* 0x000000ffff0d7224 */ /* 0x000fc600078e002f */
[----:B------:R-:W-:Y:S01]  /*6b90*/  PRMT R213, R14, 0x5410, R11 ;  /* 0x000054100ed57816 */ /* 0x000fe2000000000b */
[----:B------:R-:W-:Y:S01]  /*6ba0*/  IMAD.MOV.U32 R14, RZ, RZ, R50 ;  /* 0x000000ffff0e7224 */ /* 0x000fe200078e0032 */
[----:B------:R-:W-:Y:S01]  /*6bb0*/  PRMT R212, R12, 0x5410, R13 ;  /* 0x000054100cd47816 */ /* 0x000fe2000000000d */
[----:B------:R-:W-:Y:S01]  /*6bc0*/  IMAD.MOV.U32 R13, RZ, RZ, R51 ;  /* 0x000000ffff0d7224 */ /* 0x000fe200078e0033 */
[----:B------:R-:W-:Y:S01]  /*6bd0*/  MOV R12, R48 ;  /* 0x00000030000c7202 */ /* 0x000fe20000000f00 */
[----:B------:R-:W-:Y:S01]  /*6be0*/  IMAD.MOV.U32 R11, RZ, RZ, R49 ;  /* 0x000000ffff0b7224 */ /* 0x000fe200078e0031 */
[----:B------:R0:W-:Y:S04]  /*6bf0*/  STL.S16 [R1+0x3e], R14 ;  /* 0x00003e0e01007387 */ /* 0x0001e80000100600 */
[----:B------:R1:W-:Y:S04]  /*6c00*/  STL.S16 [R1+0x3c], R13 ;  /* 0x00003c0d01007387 */ /* 0x0003e80000100600 */
[----:B------:R2:W-:Y:S01]  /*6c10*/  STL.S16 [R1+0x40], R12 ;  /* 0x0000400c01007387 */ /* 0x0005e20000100600 */
[----:B0-----:R-:W-:-:S03]  /*6c20*/  IMAD.MOV.U32 R14, RZ, RZ, R53 ;  /* 0x000000ffff0e7224 */ /* 0x001fc600078e0035 */
[----:B------:R0:W-:Y:S01]  /*6c30*/  STL.S16 [R1+0x4a], R11 ;  /* 0x00004a0b01007387 */ /* 0x0001e20000100600 */
[----:B-1----:R-:W-:Y:S02]  /*6c40*/  IMAD.MOV.U32 R13, RZ, RZ, R52 ;  /* 0x000000ffff0d7224 */ /* 0x002fe400078e0034 */
[----:B--2---:R-:W-:-:S03]  /*6c50*/  IMAD.MOV.U32 R12, RZ, RZ, R55 ;  /* 0x000000ffff0c7224 */ /* 0x004fc600078e0037 */
[----:B------:R-:W-:Y:S01]  /*6c60*/  PRMT R204, R13, 0x7610, R204 ;  /* 0x000076100dcc7816 */ /* 0x000fe200000000cc */
[----:B-----5:R-:W-:Y:S02]  /*6c70*/  IMAD.MOV.U32 R13, RZ, RZ, R59 ;  /* 0x000000ffff0d7224 */ /* 0x020fe400078e003b */
[----:B0-----:R-:W-:Y:S01]  /*6c80*/  IMAD.MOV.U32 R11, RZ, RZ, R54 ;  /* 0x000000ffff0b7224 */ /* 0x001fe200078e0036 */
[----:B------:R-:W-:Y:S01]  /*6c90*/  PRMT R196, R12, 0x7610, R196 ;  /* 0x000076100cc47816 */ /* 0x000fe200000000c4 */
[----:B------:R-:W-:-:S03]  /*6ca0*/  IMAD.MOV.U32 R12, RZ, RZ, R56 ;  /* 0x000000ffff0c7224 */ /* 0x000fc600078e0038 */
        /* <DEDUP_REMOVED lines=8> */
[----:B------:R-:W-:-:S03]  /*6d30*/  IMAD.MOV.U32 R14, RZ, RZ, R62 ;  /* 0x000000ffff0e7224 */ /* 0x000fc600078e003e */
[----:B------:R-:W-:Y:S01]  /*6d40*/  PRMT R154, R12, 0x5410, R11 ;  /* 0x000054100c9a7816 */ /* 0x000fe2000000000b */
[----:B------:R-:W-:Y:S01]  /*6d50*/  IMAD.MOV.U32 R12, RZ, RZ, R66 ;  /* 0x000000ffff0c7224 */ /* 0x000fe200078e0042 */
[----:B------:R-:W-:Y:S01]  /*6d60*/  PRMT R153, R14, 0x5410, R13 ;  /* 0x000054100e997816 */ /* 0x000fe2000000000d */
        /* <DEDUP_REMOVED lines=23> */
[----:B------:R-:W-:Y:S06]  /*6ee0*/  @!P0 BRA `(.L_x_520) ;  /* 0x0000000000048947 */ /* 0x000fec0003800000 */
[----:B------:R-:W-:Y:S01]  /*6ef0*/  BPT.TRAP 0x1 ;  /* 0x000000040000795c */ /* 0x000fe20000300000 */
.L_x_520:
[----:B------:R-:W-:Y:S01]  /*6f00*/  IMAD R88, R18, 0x8, R2 ;  /* 0x0000000812587824 */ /* 0x000fe200078e0202 */
[----:B------:R-:W-:Y:S01]  /*6f10*/  SHF.L.U32 R89, R166, 0x1f, RZ ;  /* 0x0000001fa6597819 */ /* 0x000fe200000006ff */
[----:B------:R-:W0:Y:S01]  /*6f20*/  LDC R135, c[0x0][0x2f4] ;  /* 0x0000bd00ff877b82 */ /* 0x000e220000000800 */
[----:B------:R-:W-:Y:S02]  /*6f30*/  BSSY B1, `(.L_x_521) ;  /* 0x0000003000017945 */ /* 0x000fe40003800000 */
[----:B------:R-:W1:Y:S02]  /*6f40*/  SYNCS.PHASECHK.TRANS64.TRYWAIT P6, [R88+URZ+0x2a890], R89 ;  /* 0x02a89059580075a7 */ /* 0x000e6400080c017f */
[----:B-1----:R-:W-:Y:S05]  /*6f50*/  @!P6 BRA `(.L_x_522) ;  /* 0x00000178007ce947 */ /* 0x002fea0003800000 */
.L_x_795:
[----:B------:R-:W-:Y:S05]  /*6f60*/  BSYNC B1 ;  /* 0x0000000000017941 */ /* 0x000fea0003800000 */
.L_x_521:
[----:B------:R-:W-:Y:S01]  /*6f70*/  UMOV UR4, 0xffffffff ;  /* 0xffffffff00047882 */ /* 0x000fe20000000000 */
[----:B0-----:R-:W-:Y:S02]  /*6f80*/  IMAD.IADD R139, R135, 0x1, -R129 ;  /* 0x00000001878b7824 */ /* 0x001fe400078e0a81 */
[----:B------:R-:W-:Y:S05]  /*6f90*/  BRA.DIV UR4, `(.L_x_523) ;  /* 0x0000017a04807947 */ /* 0x000fea000b800000 */
[----:B------:R0:W2:Y:S04]  /*6fa0*/  SHFL.IDX PT, R123, R118, RZ, 0x1c1f ;  /* 0x001c1fff767b7589 */ /* 0x0000a800000e0000 */
[----:B------:R0:W3:Y:S02]  /*6fb0*/  SHFL.IDX PT, R11, R119, RZ, 0x1c1f ;  /* 0x001c1fff770b7589 */ /* 0x0000e400000e0000 */
.L_x_799:
[----:B------:R-:W-:Y:S04]  /*6fc0*/  BSSY B1, `(.L_x_524) ;  /* 0x000017f000017945 */ /* 0x000fe80003800000 */
[----:B------:R-:W-:Y:S05]  /*6fd0*/  @P4 BRA `(.L_x_525) ;  /* 0x0000001400f44947 */ /* 0x000fea0003800000 */
[----:B------:R-:W-:Y:S01]  /*6fe0*/  ISETP.NE.AND P4, PT, R10, RZ, PT ;  /* 0x000000ff0a00720c */ /* 0x000fe20003f85270 */
[----:B------:R-:W-:Y:S01]  /*6ff0*/  BSSY B2, `(.L_x_526) ;  /* 0x000007d000027945 */ /* 0x000fe20003800000 */
[----:B---3--:R-:W-:-:S11]  /*7000*/  IMAD.MOV.U32 R122, RZ, RZ, R11 ;  /* 0x000000ffff7a7224 */ /* 0x008fd600078e000b */
[----:B------:R-:W-:Y:S05]  /*7010*/  @!P4 BRA `(.L_x_527) ;  /* 0x0000000400e8c947 */ /* 0x000fea0003800000 */
[----:B------:R-:W-:Y:S01]  /*7020*/  SEL R12, R129, R139, !P3 ;  /* 0x0000008b810c7207 */ /* 0x000fe20005800000 */
[----:B------:R-:W-:Y:S01]  /*7030*/  BSSY B3, `(.L_x_528) ;  /* 0x0000072000037945 */ /* 0x000fe20003800000 */
[----:B------:R-:W-:Y:S02]  /*7040*/  ISETP.GE.AND P4, PT, R16, R128, PT ;  /* 0x000000801000720c */ /* 0x000fe40003f86270 */
[----:B------:R-:W-:-:S04]  /*7050*/  SHF.R.S32.HI R13, RZ, 0x1f, R12 ;  /* 0x0000001fff0d7819 */ /* 0x000fc8000001140c */
[----:B------:R-:W-:-:S04]  /*7060*/  LEA.HI R13, R13, R12, RZ, 0x4 ;  /* 0x0000000c0d0d7211 */ /* 0x000fc800078f20ff */
[----:B------:R-:W-:-:S04]  /*7070*/  LEA.HI.SX32 R157, R13, R124, 0x1c ;  /* 0x0000007c0d9d7211 */ /* 0x000fc800078fe2ff */
[----:B------:R-:W-:-:S04]  /*7080*/  SHF.R.S32.HI R13, RZ, 0x1f, R157 ;  /* 0x0000001fff0d7819 */ /* 0x000fc8000001149d */
[----:B------:R-:W-:Y:S02]  /*7090*/  LEA.HI R13, R13, R157, RZ, 0x3 ;  /* 0x0000009d0d0d7211 */ /* 0x000fe400078f18ff */
[----:B------:R-:W-:Y:S02]  /*70a0*/  SHF.L.U32 R157, R157, 0x3, RZ ;  /* 0x000000039d9d7819 */ /* 0x000fe400000006ff */
[----:B------:R-:W-:Y:S02]  /*70b0*/  SHF.R.S32.HI R13, RZ, 0x3, R13 ;  /* 0x00000003ff0d7819 */ /* 0x000fe4000001140d */
[----:B------:R-:W-:-:S03]  /*70c0*/  LOP3.LUT R12, R176, 0x38, R157, 0xf8, !PT ;  /* 0x00000038b00c7812 */ /* 0x000fc600078ef89d */
[----:B------:R-:W-:Y:S01]  /*70d0*/  IMAD R13, R13, 0x1800, R178 ;  /* 0x000018000d0d7824 */ /* 0x000fe200078e02b2 */
[----:B------:R-:W-:-:S05]  /*70e0*/  LOP3.LUT R12, R12, R177, RZ, 0x3c, !PT ;  /* 0x000000b10c0c7212 */ /* 0x000fca00078e3cff */
[----:B------:R-:W-:-:S04]  /*70f0*/  IMAD.IADD R12, R13, 0x1, R12 ;  /* 0x000000010d0c7824 */ /* 0x000fc800078e020c */
[C---:B------:R-:W-:Y:S02]  /*7100*/  IMAD R80, R18.reuse, 0x4800, R12 ;  /* 0x0000480012507824 */ /* 0x040fe400078e020c */
[----:B------:R-:W-:Y:S02]  /*7110*/  IMAD R12, R18, 0x4800, R144 ;  /* 0x00004800120c7824 */ /* 0x000fe400078e0290 */
[--C-:B------:R-:W-:Y:S02]  /*7120*/  IMAD R80, R80, 0x2, R2.reuse ;  /* 0x0000000250507824 */ /* 0x100fe400078e0202 */
[----:B------:R-:W-:-:S04]  /*7130*/  IMAD R12, R12, 0x2, R2 ;  /* 0x000000020c0c7824 */ /* 0x000fc800078e0202 */
[----:B------:R-:W3:Y:S04]  /*7140*/  LDS.128 R80, [R80+0x18400] ;  /* 0x0184000050507984 */ /* 0x000ee80000000c00 */
[----:B------:R-:W4:Y:S01]  /*7150*/  LDS.128 R12, [R12+0x18400] ;  /* 0x018400000c0c7984 */ /* 0x000f220000000c00 */
[----:B------:R-:W-:Y:S05]  /*7160*/  @P4 BRA `(.L_x_529) ;  /* 0x0000000400784947 */ /* 0x000fea0003800000 */
[--C-:B------:R-:W-:Y:S02]  /*7170*/  SHF.R.U64 R40, R40, 0x10, R41.reuse ;  /* 0x0000001028287819 */ /* 0x100fe40000001229 */
[----:B------:R-:W-:Y:S02]  /*7180*/  SHF.R.U32.HI R41, RZ, 0x10, R41 ;  /* 0x00000010ff297819 */ /* 0x000fe40000011629 */
[----:B------:R-:W-:Y:S02]  /*7190*/  SHF.R.U32.HI R159, RZ, 0x10, R53 ;  /* 0x00000010ff9f7819 */ /* 0x000fe40000011635 */
[C---:B------:R-:W-:Y:S02]  /*71a0*/  PRMT R40, R158.reuse, 0x5432, R40 ;  /* 0x000054329e287816 */ /* 0x040fe40000000028 */
[----:B------:R-:W-:Y:S02]  /*71b0*/  PRMT R41, R158, 0x5410, R41 ;  /* 0x000054109e297816 */ /* 0x000fe40000000029 */
[----:B------:R-:W-:-:S02]  /*71c0*/  SHF.R.U64 R42, R42, 0x10, R43 ;  /* 0x000000102a2a7819 */ /* 0x000fc4000000122b */
[----:B------:R-:W-:Y:S02]  /*71d0*/  SHF.R.U32.HI R158, RZ, 0x10, R43 ;  /* 0x00000010ff9e7819 */ /* 0x000fe4000001162b */
[----:B------:R-:W-:Y:S02]  /*71e0*/  SHF.R.U64 R43, R52, 0x10, R53 ;  /* 0x00000010342b7819 */ /* 0x000fe40000001235 */
[----:B------:R-:W-:Y:S02]  /*71f0*/  SHF.R.U64 R52, R54, 0x10, R55 ;  /* 0x0000001036347819 */ /* 0x000fe40000001237 */
[----:B------:R-:W-:Y:S02]  /*7200*/  PRMT R159, R205, 0x5410, R159 ;  /* 0x00005410cd9f7816 */ /* 0x000fe4000000009f */
[----:B------:R-:W-:Y:S02]  /*7210*/  PRMT R53, R196, 0x5432, R42 ;  /* 0x00005432c4357816 */ /* 0x000fe4000000002a */
[----:B------:R-:W-:Y:S01]  /*7220*/  SHF.R.U32.HI R54, RZ, 0x10, R55 ;  /* 0x00000010ff367819 */ /* 0x000fe20000011637 */
[----:B------:R-:W-:Y:S01]  /*7230*/  IMAD.U32 R55, R41, 0x10000, RZ ;  /* 0x0001000029377824 */ /* 0x000fe200078e00ff */
[----:B------:R-:W-:-:S02]  /*7240*/  PRMT R42, R204, 0x5432, R158 ;  /* 0x00005432cc2a7816 */ /* 0x000fc4000000009e */
[----:B------:R-:W-:Y:S01]  /*7250*/  PRMT R43, R204, 0x5410, R43 ;  /* 0x00005410cc2b7816 */ /* 0x000fe2000000002b */
[----:B------:R-:W-:Y:S01]  /*7260*/  IMAD.U32 R204, R159, 0x10000, RZ ;  /* 0x000100009fcc7824 */ /* 0x000fe200078e00ff */
[----:B------:R-:W-:Y:S01]  /*7270*/  PRMT R52, R205, 0x5432, R52 ;  /* 0x00005432cd347816 */ /* 0x000fe20000000034 */
[----:B---3--:R-:W-:Y:S01]  /*7280*/  IMAD.U32 R205, R81, 0x10000, RZ ;  /* 0x0001000051cd7824 */ /* 0x008fe200078e00ff */
[----:B------:R-:W-:Y:S01]  /*7290*/  PRMT R54, R196, 0x5410, R54 ;  /* 0x00005410c4367816 */ /* 0x000fe20000000036 */
[----:B----4-:R-:W-:Y:S01]  /*72a0*/  IMAD.U32 R196, R13, 0x10000, RZ ;  /* 0x000100000dc47824 */ /* 0x010fe200078e00ff */
[----:B------:R-:W-:Y:S01]  /*72b0*/  LOP3.LUT R159, R159, 0xffff0000, RZ, 0xc0, !PT ;  /* 0xffff00009f9f7812 */ /* 0x000fe200078ec0ff */
[----:B------:R-:W-:Y:S01]  /*72c0*/  FMUL.FTZ R158, R205, R204 ;  /* 0x000000cccd9e7220 */ /* 0x000fe20000410000 */
[----:B------:R-:W-:Y:S02]  /*72d0*/  LOP3.LUT R81, R81, 0xffff0000, RZ, 0xc0, !PT ;  /* 0xffff000051517812 */ /* 0x000fe400078ec0ff */
[----:B------:R-:W-:Y:S01]  /*72e0*/  LOP3.LUT R41, R41, 0xffff0000, RZ, 0xc0, !PT ;  /* 0xffff000029297812 */ /* 0x000fe200078ec0ff */
[-C--:B------:R-:W-:Y:S01]  /*72f0*/  FFMA.FTZ R158, R196, R55.reuse, -R158 ;  /* 0x00000037c49e7223 */ /* 0x080fe2000001089e */
[----:B------:R-:W-:Y:S01]  /*7300*/  FMUL.FTZ R55, R205, R55 ;  /* 0x00000037cd377220 */ /* 0x000fe20000410000 */
[C---:B------:R-:W-:Y:S01]  /*7310*/  IMAD.U32 R205, R83.reuse, 0x10000, RZ ;  /* 0x0001000053cd7824 */ /* 0x040fe200078e00ff */
[----:B------:R-:W-:-:S02]  /*7320*/  LOP3.LUT R83, R83, 0xffff0000, RZ, 0xc0, !PT ;  /* 0xffff000053537812 */ /* 0x000fc400078ec0ff */
[----:B------:R-:W-:Y:S01]  /*7330*/  FFMA.FTZ R55, R196, R204, R55 ;  /* 0x000000ccc4377223 */ /* 0x000fe20000010037 */
[----:B------:R-:W-:Y:S01]  /*7340*/  LOP3.LUT R196, R13, 0xffff0000, RZ, 0xc0, !PT ;  /* 0xffff00000dc47812 */ /* 0x000fe200078ec0ff */
[C---:B------:R-:W-:Y:S01]  /*7350*/  FMUL.FTZ R13, R81.reuse, R159 ;  /* 0x0000009f510d7220 */ /* 0x040fe20000410000 */
[C---:B------:R-:W-:Y:S01]  /*7360*/  IMAD.U32 R204, R54.reuse, 0x10000, RZ ;  /* 0x0001000036cc7824 */ /* 0x040fe200078e00ff */
[----:B------:R-:W-:Y:S02]  /*7370*/  LOP3.LUT R54, R54, 0xffff0000, RZ, 0xc0, !PT ;  /* 0xffff000036367812 */ /* 0x000fe400078ec0ff */
[-C--:B------:R-:W-:Y:S01]  /*7380*/  FFMA.FTZ R13, R196, R41.reuse, -R13 ;  /* 0x00000029c40d7223 */ /* 0x080fe2000001080d */
[----:B------:R-:W-:Y:S01]  /*7390*/  FMUL.FTZ R41, R81, R41 ;  /* 0x0000002951297220 */ /* 0x000fe20000410000 */
[----:B------:R-:W-:-:S03]  /*73a0*/  FMUL.FTZ R81, R205, R204 ;  /* 0x000000cccd517220 */ /* 0x000fc60000410000 */
[----:B------:R-:W-:Y:S01]  /*73b0*/  FFMA.FTZ R41, R196, R159, R41 ;  /* 0x0000009fc4297223 */ /* 0x000fe20000010029 */
[C---:B------:R-:W-:Y:S01]  /*73c0*/  SHF.L.U32 R159, R42.reuse, 0x10, RZ ;  /* 0x000000102a9f7819 */ /* 0x040fe200000006ff */
[C---:B------:R-:W-:Y:S01]  /*73d0*/  IMAD.U32 R196, R15.reuse, 0x10000, RZ ;  /* 0x000100000fc47824 */ /* 0x040fe200078e00ff */
[----:B------:R-:W-:Y:S02]  /*73e0*/  LOP3.LUT R42, R42, 0xffff0000, RZ, 0xc0, !PT ;  /* 0xffff00002a2a7812 */ /* 0x000fe400078ec0ff */
[----:B------:R-:W-:Y:S01]  /*73f0*/  LOP3.LUT R15, R15, 0xffff0000, RZ, 0xc0, !PT ;  /* 0xffff00000f0f7812 */ /* 0x000fe200078ec0ff */
[-C--:B------:R-:W-:Y:S01]  /*7400*/  FFMA.FTZ R81, R196, R159.reuse, -R81 ;  /* 0x0000009fc4517223 */ /* 0x080fe20000010851 */
[----:B------:R-:W-:Y:S01]  /*7410*/  FMUL.FTZ R159, R205, R159 ;  /* 0x0000009fcd9f7220 */ /* 0x000fe20000410000 */
[----:B------:R-:W-:Y:S01]  /*7420*/  F2FP.BF16.F32.PACK_AB R41, R41, R55 ;  /* 0x000000372929723e */ /* 0x000fe200000010ff */
[----:B------:R-:W-:Y:S01]  /*7430*/  IMAD.U32 R55, R80, 0x10000, RZ ;  /* 0x0001000050377824 */ /* 0x000fe200078e00ff */
[----:B------:R-:W-:Y:S01]  /*7440*/  F2FP.BF16.F32.PACK_AB R13, R13, R158 ;  /* 0x0000009e0d0d723e */ /* 0x000fe200000010ff */
[----:B------:R-:W-:Y:S01]  /*7450*/  FFMA.FTZ R159, R196, R204, R159 ;  /* 0x000000ccc49f7223 */ /* 0x000fe2000001009f */
[----:B------:R-:W-:-:S04]  /*7460*/  FMUL.FTZ R196, R83, R54 ;  /* 0x0000003653c47220 */ /* 0x000fc80000410000 */
[-C--:B------:R-:W-:Y:S01]  /*7470*/  FFMA.FTZ R196, R15, R42.reuse, -R196 ;  /* 0x0000002a0fc47223 */ /* 0x080fe200000108c4 */
[----:B------:R-:W-:-:S04]  /*7480*/  FMUL.FTZ R42, R83, R42 ;  /* 0x0000002a532a7220 */ /* 0x000fc80000410000 */
[----:B------:R-:W-:Y:S01]  /*7490*/  FFMA.FTZ R42, R15, R54, R42 ;  /* 0x000000360f2a7223 */ /* 0x000fe2000001002a */
[----:B------:R-:W-:Y:S01]  /*74a0*/  F2FP.BF16.F32.PACK_AB R196, R196, R81 ;  /* 0x00000051c4c4723e */ /* 0x000fe200000010ff */
[C---:B------:R-:W-:Y:S01]  /*74b0*/  IMAD.U32 R54, R43.reuse, 0x10000, RZ ;  /* 0x000100002b367824 */ /* 0x040fe200078e00ff */
[----:B------:R-:W-:Y:S01]  /*74c0*/  LOP3.LUT R43, R43, 0xffff0000, RZ, 0xc0, !PT ;  /* 0xffff00002b2b7812 */ /* 0x000fe200078ec0ff */
[C---:B------:R-:W-:Y:S01]  /*74d0*/  IMAD.U32 R81, R40.reuse, 0x10000, RZ ;  /* 0x0001000028517824 */ /* 0x040fe200078e00ff */
[----:B------:R-:W-:Y:S01]  /*74e0*/  LOP3.LUT R40, R40, 0xffff0000, RZ, 0xc0, !PT ;  /* 0xffff000028287812 */ /* 0x000fe200078ec0ff */
[C---:B------:R-:W-:Y:S01]  /*74f0*/  FMUL.FTZ R83, R55.reuse, R54 ;  /* 0x0000003637537220 */ /* 0x040fe20000410000 */
[----:B------:R-:W-:Y:S02]  /*7500*/  IMAD.U32 R15, R12, 0x10000, RZ ;  /* 0x000100000c0f7824 */ /* 0x000fe400078e00ff */
[----:B------:R-:W-:Y:S01]  /*7510*/  FMUL.FTZ R55, R55, R81 ;  /* 0x0000005137377220 */ /* 0x000fe20000410000 */
[----:B------:R-:W-:Y:S01]  /*7520*/  F2FP.BF16.F32.PACK_AB R42, R42, R159 ;  /* 0x0000009f2a2a723e */ /* 0x000fe200000010ff */
[----:B------:R-:W-:-:S02]  /*7530*/  FFMA.FTZ R83, R15, R81, -R83 ;  /* 0x000000510f537223 */ /* 0x000fc40000010853 */
[----:B------:R-:W-:Y:S01]  /*7540*/  FFMA.FTZ R55, R15, R54, R55 ;  /* 0x000000360f377223 */ /* 0x000fe20000010037 */
[----:B------:R-:W-:Y:S01]  /*7550*/  LOP3.LUT R15, R80, 0xffff0000, RZ, 0xc0, !PT ;  /* 0xffff0000500f7812 */ /* 0x000fe200078ec0ff */
[----:B------:R-:W-:Y:S01]  /*7560*/  IMAD.U32 R81, R82, 0x10000, RZ ;  /* 0x0001000052517824 */ /* 0x000fe200078e00ff */
[----:B------:R-:W-:-:S03]  /*7570*/  LOP3.LUT R54, R12, 0xffff0000, RZ, 0xc0, !PT ;  /* 0xffff00000c367812 */ /* 0x000fc600078ec0ff */
[C---:B------:R-:W-:Y:S01]  /*7580*/  FMUL.FTZ R12, R15.reuse, R43 ;  /* 0x0000002b0f0c7220 */ /* 0x040fe20000410000 */
[----:B------:R-:W-:-:S03]  /*7590*/  FMUL.FTZ R15, R15, R40 ;  /* 0x000000280f0f7220 */ /* 0x000fc60000410000 */
[C---:B------:R-:W-:Y:S01]  /*75a0*/  FFMA.FTZ R12, R54.reuse, R40, -R12 ;  /* 0x00000028360c7223 */ /* 0x040fe2000001080c */
[----:B------:R-:W-:Y:S01]  /*75b0*/  FFMA.FTZ R15, R54, R43, R15 ;  /* 0x0000002b360f7223 */ /* 0x000fe2000001000f */
[C---:B------:R-:W-:Y:S01]  /*75c0*/  IMAD.U32 R43, R52.reuse, 0x10000, RZ ;  /* 0x00010000342b7824 */ /* 0x040fe200078e00ff */
[----:B------:R-:W-:Y:S01]  /*75d0*/  LOP3.LUT R52, R52, 0xffff0000, RZ, 0xc0, !PT ;  /* 0xffff000034347812 */ /* 0x000fe200078ec0ff */
[C---:B------:R-:W-:Y:S01]  /*75e0*/  IMAD.U32 R54, R53.reuse, 0x10000, RZ ;  /* 0x0001000035367824 */ /* 0x040fe200078e00ff */
[----:B------:R-:W-:Y:S01]  /*75f0*/  LOP3.LUT R53, R53, 0xffff0000, RZ, 0xc0, !PT ;  /* 0xffff000035357812 */ /* 0x000fe200078ec0ff */
[C---:B------:R-:W-:Y:S01]  /*7600*/  FMUL.FTZ R80, R81.reuse, R43 ;  /* 0x0000002b51507220 */ /* 0x040fe20000410000 */
[C---:B------:R-:W-:Y:S02]  /*7610*/  IMAD.U32 R40, R14.reuse, 0x10000, RZ ;  /* 0x000100000e287824 */ /* 0x040fe400078e00ff */
[-C--:B------:R-:W-:Y:S01]  /*7620*/  FMUL.FTZ R81, R81, R54.reuse ;  /* 0x0000003651517220 */ /* 0x080fe20000410000 */
[----:B------:R-:W-:Y:S01]  /*7630*/  LOP3.LUT R14, R14, 0xffff0000, RZ, 0xc0, !PT ;  /* 0xffff00000e0e7812 */ /* 0x000fe200078ec0ff */
[----:B------:R-:W-:-:S02]  /*7640*/  FFMA.FTZ R80, R40, R54, -R80 ;  /* 0x0000003628507223 */ /* 0x000fc40000010850 */
[----:B------:R-:W-:Y:S01]  /*7650*/  FFMA.FTZ R81, R40, R43, R81 ;  /* 0x0000002b28517223 */ /* 0x000fe20000010051 */
[----:B------:R-:W-:Y:S02]  /*7660*/  LOP3.LUT R40, R82, 0xffff0000, RZ, 0xc0, !PT ;  /* 0xffff000052287812 */ /* 0x000fe400078ec0ff */
[----:B------:R-:W-:Y:S02]  /*7670*/  F2FP.BF16.F32.PACK_AB R15, R15, R55 ;  /* 0x000000370f0f723e */ /* 0x000fe400000010ff */
[----:B------:R-:W-:Y:S01]  /*7680*/  F2FP.BF16.F32.PACK_AB R12, R12, R83 ;  /* 0x000000530c0c723e */ /* 0x000fe200000010ff */
[CC--:B------:R-:W-:Y:S01]  /*7690*/  FMUL.FTZ R43, R40.reuse, R52.reuse ;  /* 0x00000034282b7220 */ /* 0x0c0fe20000410000 */
[-C--:B------:R-:W-:Y:S01]  /*76a0*/  FMUL.FTZ R40, R40, R53.reuse ;  /* 0x0000003528287220 */ /* 0x080fe20000410000 */
[----:B------:R-:W-:Y:S02]  /*76b0*/  IMAD.MOV.U32 R83, RZ, RZ, R42 ;  /* 0x000000ffff537224 */ /* 0x000fe400078e002a */
[C---:B------:R-:W-:Y:S01]  /*76c0*/  FFMA.FTZ R43, R14.reuse, R53, -R43 ;  /* 0x000000350e2b7223 */ /* 0x040fe2000001082b */
[----:B------:R-:W-:-:S04]  /*76d0*/  FFMA.FTZ R40, R14, R52, R40 ;  /* 0x000000340e287223 */ /* 0x000fc80000010028 */
[----:B------:R-:W-:Y:S01]  /*76e0*/  F2FP.BF16.F32.PACK_AB R43, R43, R80 ;  /* 0x000000502b2b723e */ /* 0x000fe200000010ff */
[----:B------:R-:W-:Y:S01]  /*76f0*/  IMAD.MOV.U32 R80, RZ, RZ, R15 ;  /* 0x000000ffff507224 */ /* 0x000fe200078e000f */
[----:B------:R-:W-:Y:S01]  /*7700*/  F2FP.BF16.F32.PACK_AB R40, R40, R81 ;  /* 0x000000512828723e */ /* 0x000fe200000010ff */
[----:B------:R-:W-:Y:S01]  /*7710*/  IMAD.MOV.U32 R81, RZ, RZ, R41 ;  /* 0x000000ffff517224 */ /* 0x000fe200078e0029 */
[----:B------:R-:W-:Y:S01]  /*7720*/  MOV R14, R43 ;  /* 0x0000002b000e7202 */ /* 0x000fe20000000f00 */
[----:B------:R-:W-:Y:S02]  /*7730*/  IMAD.MOV.U32 R15, RZ, RZ, R196 ;  /* 0x000000ffff0f7224 */ /* 0x000fe400078e00c4 */
[----:B------:R-:W-:-:S07]  /*7740*/  IMAD.MOV.U32 R82, RZ, RZ, R40 ;  /* 0x000000ffff527224 */ /* 0x000fce00078e0028 */
.L_x_529:
[----:B------:R-:W-:Y:S05]  /*7750*/  BSYNC B3 ;  /* 0x0000000000037941 */ /* 0x000fea0003800000 */
.L_x_528:
[----:B------:R-:W-:-:S04]  /*7760*/  LEA R40, P4, R7, R11, 0x1 ;  /* 0x0000000b07287211 */ /* 0x000fc800078808ff */
[----:B--2---:R-:W-:Y:S02]  /*7770*/  LEA.HI.X R41, R7, R123, R116, 0x1, P4 ;  /* 0x0000007b07297211 */ /* 0x004fe400020f0c74 */
[----:B------:R-:W-:-:S03]  /*7780*/  ISETP.GE.AND P4, PT, R157, R135, PT ;  /* 0x000000879d00720c */ /* 0x000fc60003f86270 */
[----:B----4-:R2:W-:Y:S10]  /*7790*/  ST.E.128 desc[UR60][R40.64], R12 ;  /* 0x0000000c28007985 */ /* 0x0105f4000c101d3c */
[----:B--2---:R-:W-:-:S05]  /*77a0*/  @!P4 IMAD.WIDE R12, R157, 0x2, R122 ;  /* 0x000000029d0cc825 */ /* 0x004fca00078e027a */
[----:B---3--:R3:W-:Y:S02]  /*77b0*/  @!P4 ST.E.128 desc[UR60][R12.64], R80 ;  /* 0x000000500c00c985 */ /* 0x0087e4000c101d3c */
.L_x_527:
[----:B------:R-:W-:Y:S05]  /*77c0*/  BSYNC B2 ;  /* 0x0000000000027941 */ /* 0x000fea0003800000 */
.L_x_526:
[----:B------:R-:W-:Y:S01]  /*77d0*/  ISETP.NE.AND P4, PT, R27, RZ, PT ;  /* 0x000000ff1b00720c */ /* 0x000fe20003f85270 */
[----:B------:R-:W-:-:S12]  /*77e0*/  BSSY B2, `(.L_x_530) ;  /* 0x0000082000027945 */ /* 0x000fd80003800000 */
[----:B------:R-:W-:Y:S05]  /*77f0*/  @!P4 BRA `(.L_x_531) ;  /* 0x000000080000c947 */ /* 0x000fea0003800000 */
[----:B---3--:R-:W-:Y:S01]  /*7800*/  SEL R12, R129, R139, !P2 ;  /* 0x0000008b810c7207 */ /* 0x008fe20005000000 */
[----:B------:R-:W-:Y:S01]  /*7810*/  BSSY B3, `(.L_x_532) ;  /* 0x0000078000037945 */ /* 0x000fe20003800000 */
[----:B------:R-:W-:Y:S02]  /*7820*/  ISETP.GE.AND P4, PT, R0, R128, PT ;  /* 0x000000800000720c */ /* 0x000fe40003f86270 */
[----:B------:R-:W-:-:S04]  /*7830*/  SHF.R.S32.HI R13, RZ, 0x1f, R12 ;  /* 0x0000001fff0d7819 */ /* 0x000fc8000001140c */
[----:B------:R-:W-:-:S04]  /*7840*/  LEA.HI R13, R13, R12, RZ, 0x4 ;  /* 0x0000000c0d0d7211 */ /* 0x000fc800078f20ff */
[----:B------:R-:W-:-:S04]  /*7850*/  LEA.HI.SX32 R52, R13, R121, 0x1c ;  /* 0x000000790d347211 */ /* 0x000fc800078fe2ff */
[----:B------:R-:W-:-:S04]  /*7860*/  SHF.R.S32.HI R13, RZ, 0x1f, R52 ;  /* 0x0000001fff0d7819 */ /* 0x000fc80000011434 */
[----:B------:R-:W-:Y:S01]  /*7870*/  LEA.HI R13, R13, R52, RZ, 0x3 ;  /* 0x000000340d0d7211 */ /* 0x000fe200078f18ff */
[----:B------:R-:W-:-:S03]  /*7880*/  IMAD.SHL.U32 R52, R52, 0x8, RZ ;  /* 0x0000000834347824 */ /* 0x000fc600078e00ff */
        /* <DEDUP_REMOVED lines=12> */
[----:B------:R-:W5:Y:S04]  /*7950*/  LDL.S16 R159, [R1+0x46] ;  /* 0x00004600019f7983 */ /* 0x000f680000100600 */
[----:B------:R-:W2:Y:S04]  /*7960*/  LDL.S16 R81, [R1+0x48] ;  /* 0x0000480001517983 */ /* 0x000ea80000100600 */
[----:B------:R-:W3:Y:S04]  /*7970*/  LDL.LU.S16 R80, [R1+0x44] ;  /* 0x0000440001507983 */ /* 0x000ee80000300600 */
[----:B------:R-:W4:Y:S04]  /*7980*/  LDL.LU.S16 R55, [R1+0x4a] ;  /* 0x00004a0001377983 */ /* 0x000f280000300600 */
[----:B------:R-:W4:Y:S04]  /*7990*/  LDL.S16 R158, [R1+0x42] ;  /* 0x00004200019e7983 */ /* 0x000f280000100600 */
[----:B------:R-:W4:Y:S04]  /*79a0*/  LDL.LU.S16 R157, [R1+0x40] ;  /* 0x00004000019d7983 */ /* 0x000f280000300600 */
[----:B------:R-:W4:Y:S04]  /*79b0*/  LDL.S16 R83, [R1+0x3e] ;  /* 0x00003e0001537983 */ /* 0x000f280000100600 */
[----:B------:R-:W4:Y:S01]  /*79c0*/  LDL.LU.S16 R82, [R1+0x3c] ;  /* 0x00003c0001527983 */ /* 0x000f220000300600 */
[----:B------:R-:W-:-:S02]  /*79d0*/  SHF.R.U64 R53, R36, 0x10, R37 ;  /* 0x0000001024357819 */ /* 0x000fc40000001225 */
[----:B------:R-:W-:Y:S02]  /*79e0*/  SHF.R.U64 R38, R38, 0x10, R39 ;  /* 0x0000001026267819 */ /* 0x000fe40000001227 */
[--C-:B------:R-:W-:Y:S02]  /*79f0*/  SHF.R.U64 R36, R48, 0x10, R49.reuse ;  /* 0x0000001030247819 */ /* 0x100fe40000001231 */
[----:B------:R-:W-:Y:S02]  /*7a00*/  SHF.R.U32.HI R49, RZ, 0x10, R49 ;  /* 0x00000010ff317819 */ /* 0x000fe40000011631 */
[----:B------:R-:W-:Y:S02]  /*7a10*/  SHF.R.U32.HI R37, RZ, 0x10, R37 ;  /* 0x00000010ff257819 */ /* 0x000fe40000011625 */
[----:B------:R-:W-:Y:S02]  /*7a20*/  SHF.R.U32.HI R54, RZ, 0x10, R39 ;  /* 0x00000010ff367819 */ /* 0x000fe40000011627 */
[----:B------:R-:W-:-:S02]  /*7a30*/  SHF.R.U64 R39, R50, 0x10, R51 ;  /* 0x0000001032277819 */ /* 0x000fc40000001233 */
[----:B------:R-:W-:Y:S02]  /*7a40*/  SHF.R.U32.HI R50, RZ, 0x10, R51 ;  /* 0x00000010ff327819 */ /* 0x000fe40000011633 */
[----:B-----5:R-:W-:Y:S02]  /*7a50*/  PRMT R53, R159, 0x5410, R53 ;  /* 0x000054109f357816 */ /* 0x020fe40000000035 */
[----:B--2---:R-:W-:Y:S02]  /*7a60*/  PRMT R37, R81, 0x5410, R37 ;  /* 0x0000541051257816 */ /* 0x004fe40000000025 */
[----:B---3--:R-:W-:Y:S01]  /*7a70*/  PRMT R48, R80, 0x5410, R38 ;  /* 0x0000541050307816 */ /* 0x008fe20000000026 */
[C---:B------:R-:W-:Y:S01]  /*7a80*/  IMAD.U32 R80, R41.reuse, 0x10000, RZ ;  /* 0x0001000029507824 */ /* 0x040fe200078e00ff */
[----:B------:R-:W-:Y:S01]  /*7a90*/  LOP3.LUT R41, R41, 0xffff0000, RZ, 0xc0, !PT ;  /* 0xffff000029297812 */ /* 0x000fe200078ec0ff */
[----:B------:R-:W-:Y:S01]  /*7aa0*/  IMAD.U32 R51, R37, 0x10000, RZ ;  /* 0x0001000025337824 */ /* 0x000fe200078e00ff */
[----:B----4-:R-:W-:-:S02]  /*7ab0*/  PRMT R38, R55, 0x5410, R49 ;  /* 0x0000541037267816 */ /* 0x010fc40000000031 */
[----:B------:R-:W-:Y:S02]  /*7ac0*/  SHF.L.U32 R49, R13, 0x10, RZ ;  /* 0x000000100d317819 */ /* 0x000fe400000006ff */
[----:B------:R-:W-:Y:S01]  /*7ad0*/  PRMT R54, R158, 0x5410, R54 ;  /* 0x000054109e367816 */ /* 0x000fe20000000036 */
[----:B------:R-:W-:Y:S01]  /*7ae0*/  IMAD.U32 R55, R38, 0x10000, RZ ;  /* 0x0001000026377824 */ /* 0x000fe200078e00ff */
[----:B------:R-:W-:-:S03]  /*7af0*/  PRMT R36, R157, 0x5410, R36 ;  /* 0x000054109d247816 */ /* 0x000fc60000000024 */
[C---:B------:R-:W-:Y:S01]  /*7b00*/  FMUL.FTZ R81, R80.reuse, R55 ;  /* 0x0000003750517220 */ /* 0x040fe20000410000 */
[-C--:B------:R-:W-:Y:S01]  /*7b10*/  FMUL.FTZ R80, R80, R51.reuse ;  /* 0x0000003350507220 */ /* 0x080fe20000410000 */
[----:B------:R-:W-:Y:S02]  /*7b20*/  PRMT R39, R83, 0x5410, R39 ;  /* 0x0000541053277816 */ /* 0x000fe40000000027 */
[C---:B------:R-:W-:Y:S01]  /*7b30*/  FFMA.FTZ R51, R49.reuse, R51, -R81 ;  /* 0x0000003331337223 */ /* 0x040fe20000010851 */
[----:B------:R-:W-:Y:S01]  /*7b40*/  FFMA.FTZ R49, R49, R55, R80 ;  /* 0x0000003731317223 */ /* 0x000fe20000010050 */
[----:B------:R-:W-:Y:S02]  /*7b50*/  LOP3.LUT R55, R38, 0xffff0000, RZ, 0xc0, !PT ;  /* 0xffff000026377812 */ /* 0x000fe400078ec0ff */
[----:B------:R-:W-:Y:S02]  /*7b60*/  LOP3.LUT R80, R37, 0xffff0000, RZ, 0xc0, !PT ;  /* 0xffff000025507812 */ /* 0x000fe400078ec0ff */
[----:B------:R-:W-:Y:S01]  /*7b70*/  LOP3.LUT R37, R13, 0xffff0000, RZ, 0xc0, !PT ;  /* 0xffff00000d257812 */ /* 0x000fe200078ec0ff */
[----:B------:R-:W-:-:S02]  /*7b80*/  FMUL.FTZ R38, R41, R55 ;  /* 0x0000003729267220 */ /* 0x000fc40000410000 */
[-C--:B------:R-:W-:Y:S01]  /*7b90*/  FMUL.FTZ R13, R41, R80.reuse ;  /* 0x00000050290d7220 */ /* 0x080fe20000410000 */
[----:B------:R-:W-:Y:S02]  /*7ba0*/  IMAD.U32 R41, R15, 0x10000, RZ ;  /* 0x000100000f297824 */ /* 0x000fe400078e00ff */
[----:B------:R-:W-:Y:S01]  /*7bb0*/  FFMA.FTZ R38, R37, R80, -R38 ;  /* 0x0000005025267223 */ /* 0x000fe20000010826 */
[----:B------:R-:W-:Y:S02]  /*7bc0*/  IMAD.U32 R80, R43, 0x10000, RZ ;  /* 0x000100002b507824 */ /* 0x000fe400078e00ff */
[----:B------:R-:W-:Y:S01]  /*7bd0*/  FFMA.FTZ R37, R37, R55, R13 ;  /* 0x0000003725257223 */ /* 0x000fe2000001000d */
[----:B------:R-:W-:Y:S01]  /*7be0*/  PRMT R13, R82, 0x5410, R50 ;  /* 0x00005410520d7816 */ /* 0x000fe20000000032 */
[----:B------:R-:W-:Y:S01]  /*7bf0*/  IMAD.U32 R50, R54, 0x10000, RZ ;  /* 0x0001000036327824 */ /* 0x000fe200078e00ff */
[----:B------:R-:W-:Y:S02]  /*7c00*/  LOP3.LUT R43, R43, 0xffff0000, RZ, 0xc0, !PT ;  /* 0xffff00002b2b7812 */ /* 0x000fe400078ec0ff */
[----:B------:R-:W-:Y:S01]  /*7c10*/  F2FP.BF16.F32.PACK_AB R38, R38, R51 ;  /* 0x000000332626723e */ /* 0x000fe200000010ff */
[----:B------:R-:W-:Y:S01]  /*7c20*/  IMAD.U32 R55, R13, 0x10000, RZ ;  /* 0x000100000d377824 */ /* 0x000fe200078e00ff */
[----:B------:R-:W-:-:S03]  /*7c30*/  F2FP.BF16.F32.PACK_AB R37, R37, R49 ;  /* 0x000000312525723e */ /* 0x000fc600000010ff */
[C---:B------:R-:W-:Y:S01]  /*7c40*/  FMUL.FTZ R81, R80.reuse, R55 ;  /* 0x0000003750517220 */ /* 0x040fe20000410000 */
[----:B------:R-:W-:-:S03]  /*7c50*/  FMUL.FTZ R80, R80, R50 ;  /* 0x0000003250507220 */ /* 0x000fc60000410000 */
[C---:B------:R-:W-:Y:S01]  /*7c60*/  FFMA.FTZ R50, R41.reuse, R50, -R81 ;  /* 0x0000003229327223 */ /* 0x040fe20000010851 */
[----:B------:R-:W-:Y:S01]  /*7c70*/  FFMA.FTZ R41, R41, R55, R80 ;  /* 0x0000003729297223 */ /* 0x000fe20000010050 */
[----:B------:R-:W-:Y:S01]  /*7c80*/  LOP3.LUT R55, R54, 0xffff0000, RZ, 0xc0, !PT ;  /* 0xffff000036377812 */ /* 0x000fe200078ec0ff */
[----:B------:R-:W-:Y:S01]  /*7c90*/  IMAD.U32 R80, R53, 0x10000, RZ ;  /* 0x0001000035507824 */ /* 0x000fe200078e00ff */
[----:B------:R-:W-:Y:S02]  /*7ca0*/  LOP3.LUT R54, R13, 0xffff0000, RZ, 0xc0, !PT ;  /* 0xffff00000d367812 */ /* 0x000fe400078ec0ff */
[----:B------:R-:W-:Y:S02]  /*7cb0*/  LOP3.LUT R13, R15, 0xffff0000, RZ, 0xc0, !PT ;  /* 0xffff00000f0d7812 */ /* 0x000fe400078ec0ff */
[----:B------:R-:W-:Y:S01]  /*7cc0*/  LOP3.LUT R53, R53, 0xffff0000, RZ, 0xc0, !PT ;  /* 0xffff000035357812 */ /* 0x000fe200078ec0ff */
        /* <DEDUP_REMOVED lines=14> */
[----:B------:R-:W-:Y:S01]  /*7db0*/  LOP3.LUT R43, R12, 0xffff0000, RZ, 0xc0, !PT ;  /* 0xffff00000c2b7812 */ /* 0x000fe200078ec0ff */
[CC--:B------:R-:W-:Y:S01]  /*7dc0*/  FMUL.FTZ R12, R40.reuse, R36.reuse ;  /* 0x00000024280c7220 */ /* 0x0c0fe20000410000 */
[-C--:B------:R-:W-:Y:S01]  /*7dd0*/  FMUL.FTZ R40, R40, R53.reuse ;  /* 0x0000003528287220 */ /* 0x080fe20000410000 */
[C---:B------:R-:W-:Y:S01]  /*7de0*/  IMAD.U32 R80, R42.reuse, 0x10000, RZ ;  /* 0x000100002a507824 */ /* 0x040fe200078e00ff */
[----:B------:R-:W-:Y:S01]  /*7df0*/  LOP3.LUT R42, R42, 0xffff0000, RZ, 0xc0, !PT ;  /* 0xffff00002a2a7812 */ /* 0x000fe200078ec0ff */
[C---:B------:R-:W-:Y:S01]  /*7e00*/  FFMA.FTZ R12, R43.reuse, R53, -R12 ;  /* 0x000000352b0c7223 */ /* 0x040fe2000001080c */
[----:B------:R-:W-:Y:S01]  /*7e10*/  FFMA.FTZ R36, R43, R36, R40 ;  /* 0x000000242b247223 */ /* 0x000fe20000010028 */
[C---:B------:R-:W-:Y:S01]  /*7e20*/  IMAD.U32 R43, R39.reuse, 0x10000, RZ ;  /* 0x00010000272b7824 */ /* 0x040fe200078e00ff */
[----:B------:R-:W-:Y:S01]  /*7e30*/  SHF.L.U32 R53, R48, 0x10, RZ ;  /* 0x0000001030357819 */ /* 0x000fe200000006ff */
[----:B------:R-:W-:Y:S01]  /*7e40*/  IMAD.U32 R40, R14, 0x10000, RZ ;  /* 0x000100000e287824 */ /* 0x000fe200078e00ff */
[----:B------:R-:W-:Y:S01]  /*7e50*/  LOP3.LUT R39, R39, 0xffff0000, RZ, 0xc0, !PT ;  /* 0xffff000027277812 */ /* 0x000fe200078ec0ff */
[----:B------:R-:W-:Y:S01]  /*7e60*/  FMUL.FTZ R54, R80, R43 ;  /* 0x0000002b50367220 */ /* 0x000fe20000410000 */
[----:B------:R-:W-:Y:S01]  /*7e70*/  LOP3.LUT R48, R48, 0xffff0000, RZ, 0xc0, !PT ;  /* 0xffff000030307812 */ /* 0x000fe200078ec0ff */
[-C--:B------:R-:W-:Y:S01]  /*7e80*/  FMUL.FTZ R80, R80, R53.reuse ;  /* 0x0000003550507220 */ /* 0x080fe20000410000 */
[----:B------:R-:W-:Y:S01]  /*7e90*/  LOP3.LUT R14, R14, 0xffff0000, RZ, 0xc0, !PT ;  /* 0xffff00000e0e7812 */ /* 0x000fe200078ec0ff */
[----:B------:R-:W-:Y:S01]  /*7ea0*/  FFMA.FTZ R54, R40, R53, -R54 ;  /* 0x0000003528367223 */ /* 0x000fe20000010836 */
[----:B------:R-:W-:Y:S01]  /*7eb0*/  F2FP.BF16.F32.PACK_AB R36, R36, R55 ;  /* 0x000000372424723e */ /* 0x000fe200000010ff */
[----:B------:R-:W-:Y:S01]  /*7ec0*/  FFMA.FTZ R80, R40, R43, R80 ;  /* 0x0000002b28507223 */ /* 0x000fe20000010050 */
[C---:B------:R-:W-:Y:S01]  /*7ed0*/  FMUL.FTZ R40, R42.reuse, R39 ;  /* 0x000000272a287220 */ /* 0x040fe20000410000 */
[----:B------:R-:W-:Y:S01]  /*7ee0*/  FMUL.FTZ R42, R42, R48 ;  /* 0x000000302a2a7220 */ /* 0x000fe20000410000 */
[----:B------:R-:W-:Y:S01]  /*7ef0*/  F2FP.BF16.F32.PACK_AB R43, R13, R41 ;  /* 0x000000290d2b723e */ /* 0x000fe200000010ff */
[----:B------:R-:W-:-:S02]  /*7f00*/  IMAD.MOV.U32 R13, RZ, RZ, R38 ;  /* 0x000000ffff0d7224 */ /* 0x000fc400078e0026 */
[C---:B------:R-:W-:Y:S01]  /*7f10*/  FFMA.FTZ R40, R14.reuse, R48, -R40 ;  /* 0x000000300e287223 */ /* 0x040fe20000010828 */
[----:B------:R-:W-:Y:S01]  /*7f20*/  FFMA.FTZ R42, R14, R39, R42 ;  /* 0x000000270e2a7223 */ /* 0x000fe2000001002a */
[----:B------:R-:W-:Y:S01]  /*7f30*/  F2FP.BF16.F32.PACK_AB R12, R12, R81 ;  /* 0x000000510c0c723e */ /* 0x000fe200000010ff */
[----:B------:R-:W-:Y:S02]  /*7f40*/  IMAD.MOV.U32 R41, RZ, RZ, R37 ;  /* 0x000000ffff297224 */ /* 0x000fe400078e0025 */
[----:B------:R-:W-:Y:S01]  /*7f50*/  F2FP.BF16.F32.PACK_AB R54, R40, R54 ;  /* 0x000000362836723e */ /* 0x000fe200000010ff */
[----:B------:R-:W-:Y:S01]  /*7f60*/  IMAD.MOV.U32 R40, RZ, RZ, R36 ;  /* 0x000000ffff287224 */ /* 0x000fe200078e0024 */
[----:B------:R-:W-:-:S03]  /*7f70*/  F2FP.BF16.F32.PACK_AB R42, R42, R80 ;  /* 0x000000502a2a723e */ /* 0x000fc600000010ff */
[----:B------:R-:W-:-:S07]  /*7f80*/  IMAD.MOV.U32 R14, RZ, RZ, R54 ;  /* 0x000000ffff0e7224 */ /* 0x000fce00078e0036 */
.L_x_533:
[----:B------:R-:W-:Y:S05]  /*7f90*/  BSYNC B3 ;  /* 0x0000000000037941 */ /* 0x000fea0003800000 */
.L_x_532:
[----:B------:R-:W-:-:S04]  /*7fa0*/  LEA R36, P4, R8, R11, 0x1 ;  /* 0x0000000b08247211 */ /* 0x000fc800078808ff */
[----:B--2---:R-:W-:Y:S02]  /*7fb0*/  LEA.HI.X R37, R8, R123, R115, 0x1, P4 ;  /* 0x0000007b08257211 */ /* 0x004fe400020f0c73 */
[----:B------:R-:W-:-:S03]  /*7fc0*/  ISETP.GE.AND P4, PT, R52, R135, PT ;  /* 0x000000873400720c */ /* 0x000fc60003f86270 */
[----:B----4-:R2:W-:Y:S10]  /*7fd0*/  ST.E.128 desc[UR60][R36.64], R12 ;  /* 0x0000000c24007985 */ /* 0x0105f4000c101d3c */
[----:B--2---:R-:W-:-:S05]  /*7fe0*/  @!P4 IMAD.WIDE R12, R52, 0x2, R122 ;  /* 0x00000002340cc825 */ /* 0x004fca00078e027a */
[----:B---3--:R4:W-:Y:S02]  /*7ff0*/  @!P4 ST.E.128 desc[UR60][R12.64], R40 ;  /* 0x000000280c00c985 */ /* 0x0089e4000c101d3c */
.L_x_531:
[----:B------:R-:W-:Y:S05]  /*8000*/  BSYNC B2 ;  /* 0x0000000000027941 */ /* 0x000fea0003800000 */
.L_x_530:
[----:B------:R-:W-:-:S13]  /*8010*/  ISETP.NE.AND P4, PT, R28, RZ, PT ;  /* 0x000000ff1c00720c */ /* 0x000fda0003f85270 */
[----:B------:R-:W-:Y:S05]  /*8020*/  @!P4 BRA `(.L_x_525) ;  /* 0x0000000400e0c947 */ /* 0x000fea0003800000 */
[----:B---34-:R-:W-:Y:S01]  /*8030*/  SEL R12, R129, R139, !P1 ;  /* 0x0000008b810c7207 */ /* 0x018fe20004800000 */
[----:B------:R-:W-:Y:S01]  /*8040*/  BSSY B2, `(.L_x_534) ;  /* 0x0000074000027945 */ /* 0x000fe20003800000 */
[C---:B------:R-:W-:Y:S02]  /*8050*/  LEA R40, P4, R9.reuse, R11, 0x1 ;  /* 0x0000000b09287211 */ /* 0x040fe400078808ff */
[----:B------:R-:W-:Y:S02]  /*8060*/  SHF.R.S32.HI R13, RZ, 0x1f, R12 ;  /* 0x0000001fff0d7819 */ /* 0x000fe4000001140c */
[----:B--2---:R-:W-:Y:S02]  /*8070*/  LEA.HI.X R41, R9, R123, R114, 0x1, P4 ;  /* 0x0000007b09297211 */ /* 0x004fe400020f0c72 */
[----:B------:R-:W-:Y:S02]  /*8080*/  LEA.HI R12, R13, R12, RZ, 0x4 ;  /* 0x0000000c0d0c7211 */ /* 0x000fe400078f20ff */
[----:B------:R-:W-:-:S02]  /*8090*/  ISETP.GE.AND P6, PT, R3, R128, PT ;  /* 0x000000800300720c */ /* 0x000fc40003fc6270 */
[----:B------:R-:W-:-:S04]  /*80a0*/  LEA.HI.SX32 R12, R12, R120, 0x1c ;  /* 0x000000780c0c7211 */ /* 0x000fc800078fe2ff */
[----:B------:R-:W-:-:S04]  /*80b0*/  SHF.R.S32.HI R13, RZ, 0x1f, R12 ;  /* 0x0000001fff0d7819 */ /* 0x000fc8000001140c */
[----:B------:R-:W-:Y:S01]  /*80c0*/  LEA.HI R13, R13, R12, RZ, 0x3 ;  /* 0x0000000c0d0d7211 */ /* 0x000fe200078f18ff */
[----:B------:R-:W-:-:S03]  /*80d0*/  IMAD.SHL.U32 R12, R12, 0x8, RZ ;  /* 0x000000080c0c7824 */ /* 0x000fc600078e00ff */
[----:B------:R-:W-:Y:S02]  /*80e0*/  SHF.R.S32.HI R13, RZ, 0x3, R13 ;  /* 0x00000003ff0d7819 */ /* 0x000fe4000001140d */
[----:B------:R-:W-:Y:S02]  /*80f0*/  LOP3.LUT R14, R176, 0x38, R12, 0xf8, !PT ;  /* 0x00000038b00e7812 */ /* 0x000fe400078ef80c */
[----:B------:R-:W-:Y:S01]  /*8100*/  ISETP.GE.AND P4, PT, R12, R135, PT ;  /* 0x000000870c00720c */ /* 0x000fe20003f86270 */
[----:B------:R-:W-:Y:S01]  /*8110*/  IMAD R13, R13, 0x1800, R178 ;  /* 0x000018000d0d7824 */ /* 0x000fe200078e02b2 */
[----:B------:R-:W-:-:S05]  /*8120*/  LOP3.LUT R14, R14, R177, RZ, 0x3c, !PT ;  /* 0x000000b10e0e7212 */ /* 0x000fca00078e3cff */
[----:B------:R-:W-:Y:S02]  /*8130*/  IMAD.IADD R14, R13, 0x1, R14 ;  /* 0x000000010d0e7824 */ /* 0x000fe400078e020e */
[C---:B------:R-:W-:Y:S02]  /*8140*/  IMAD R13, R18.reuse, 0x4800, R141 ;  /* 0x00004800120d7824 */ /* 0x040fe400078e028d */
[----:B------:R-:W-:Y:S02]  /*8150*/  IMAD R36, R18, 0x4800, R14 ;  /* 0x0000480012247824 */ /* 0x000fe400078e020e */
[--C-:B------:R-:W-:Y:S02]  /*8160*/  IMAD R13, R13, 0x2, R2.reuse ;  /* 0x000000020d0d7824 */ /* 0x100fe400078e0202 */
[----:B------:R-:W-:Y:S02]  /*8170*/  IMAD R36, R36, 0x2, R2 ;  /* 0x0000000224247824 */ /* 0x000fe400078e0202 */
[----:B------:R-:W-:-:S02]  /*8180*/  @!P4 IMAD.WIDE R122, R12, 0x2, R122 ;  /* 0x000000020c7ac825 */ /* 0x000fc400078e027a */
[----:B------:R-:W2:Y:S04]  /*8190*/  LDS.128 R12, [R13+0x18400] ;  /* 0x018400000d0c7984 */ /* 0x000ea80000000c00 */
[----:B------:R-:W3:Y:S01]  /*81a0*/  LDS.128 R36, [R36+0x18400] ;  /* 0x0184000024247984 */ /* 0x000ee20000000c00 */
[----:B------:R-:W-:Y:S05]  /*81b0*/  @P6 BRA `(.L_x_535) ;  /* 0x0000000400706947 */ /* 0x000fea0003800000 */
[----:B------:R-:W-:Y:S01]  /*81c0*/  SHF.R.U32.HI R48, RZ, 0x10, R45 ;  /* 0x00000010ff307819 */ /* 0x000fe2000001162d */
[----:B---3--:R-:W-:Y:S01]  /*81d0*/  IMAD.U32 R50, R37, 0x10000, RZ ;  /* 0x0001000025327824 */ /* 0x008fe200078e00ff */
[----:B------:R-:W-:Y:S01]  /*81e0*/  SHF.R.U32.HI R49, RZ, 0x10, R33 ;  /* 0x00000010ff317819 */ /* 0x000fe20000011621 */
[----:B--2---:R-:W-:Y:S01]  /*81f0*/  IMAD.U32 R42, R13, 0x10000, RZ ;  /* 0x000100000d2a7824 */ /* 0x004fe200078e00ff */
[----:B------:R-:W-:Y:S01]  /*8200*/  PRMT R48, R213, 0x5432, R48 ;  /* 0x00005432d5307816 */ /* 0x000fe20000000030 */
[----:B------:R-:W-:Y:S01]  /*8210*/  IMAD.U32 R53, R39, 0x10000, RZ ;  /* 0x0001000027357824 */ /* 0x000fe200078e00ff */
[----:B------:R-:W-:Y:S02]  /*8220*/  PRMT R49, R211, 0x5432, R49 ;  /* 0x00005432d3317816 */ /* 0x000fe40000000031 */
[C---:B------:R-:W-:Y:S02]  /*8230*/  SHF.L.U32 R11, R48.reuse, 0x10, RZ ;  /* 0x00000010300b7819 */ /* 0x040fe400000006ff */
[----:B------:R-:W-:Y:S01]  /*8240*/  LOP3.LUT R48, R48, 0xffff0000, RZ, 0xc0, !PT ;  /* 0xffff000030307812 */ /* 0x000fe200078ec0ff */
[----:B------:R-:W-:Y:S01]  /*8250*/  IMAD.U32 R43, R49, 0x10000, RZ ;  /* 0x00010000312b7824 */ /* 0x000fe200078e00ff */
[----:B------:R-:W-:Y:S01]  /*8260*/  LOP3.LUT R37, R37, 0xffff0000, RZ, 0xc0, !PT ;  /* 0xffff000025257812 */ /* 0x000fe200078ec0ff */
[C---:B------:R-:W-:Y:S01]  /*8270*/  FMUL.FTZ R51, R50.reuse, R11 ;  /* 0x0000000b32337220 */ /* 0x040fe20000410000 */
[----:B------:R-:W-:Y:S01]  /*8280*/  LOP3.LUT R49, R49, 0xffff0000, RZ, 0xc0, !PT ;  /* 0xffff000031317812 */ /* 0x000fe200078ec0ff */
[-C--:B------:R-:W-:Y:S01]  /*8290*/  FMUL.FTZ R50, R50, R43.reuse ;  /* 0x0000002b32327220 */ /* 0x080fe20000410000 */
[----:B------:R-:W-:Y:S01]  /*82a0*/  LOP3.LUT R39, R39, 0xffff0000, RZ, 0xc0, !PT ;  /* 0xffff000027277812 */ /* 0x000fe200078ec0ff */
[----:B------:R-:W-:Y:S01]  /*82b0*/  FFMA.FTZ R43, R42, R43, -R51 ;  /* 0x0000002b2a2b7223 */ /* 0x000fe20000010833 */
[----:B------:R-:W-:Y:S01]  /*82c0*/  SHF.R.U64 R44, R44, 0x10, R45 ;  /* 0x000000102c2c7819 */ /* 0x000fe2000000122d */
[----:B------:R-:W-:Y:S01]  /*82d0*/  FFMA.FTZ R42, R42, R11, R50 ;  /* 0x0000000b2a2a7223 */ /* 0x000fe20000010032 */
[----:B------:R-:W-:Y:S01]  /*82e0*/  LOP3.LUT R11, R13, 0xffff0000, RZ, 0xc0, !PT ;  /* 0xffff00000d0b7812 */ /* 0x000fe200078ec0ff */
[C---:B------:R-:W-:Y:S01]  /*82f0*/  FMUL.FTZ R13, R37.reuse, R48 ;  /* 0x00000030250d7220 */ /* 0x040fe20000410000 */
[----:B------:R-:W-:Y:S01]  /*8300*/  FMUL.FTZ R37, R37, R49 ;  /* 0x0000003125257220 */ /* 0x000fe20000410000 */
[----:B------:R-:W-:-:S02]  /*8310*/  SHF.R.U64 R32, R32, 0x10, R33 ;  /* 0x0000001020207819 */ /* 0x000fc40000001221 */
[C---:B------:R-:W-:Y:S01]  /*8320*/  FFMA.FTZ R13, R11.reuse, R49, -R13 ;  /* 0x000000310b0d7223 */ /* 0x040fe2000001080d */
[----:B------:R-:W-:Y:S01]  /*8330*/  FFMA.FTZ R11, R11, R48, R37 ;  /* 0x000000300b0b7223 */ /* 0x000fe20000010025 */
[----:B------:R-:W-:Y:S01]  /*8340*/  SHF.R.U32.HI R48, RZ, 0x10, R47 ;  /* 0x00000010ff307819 */ /* 0x000fe2000001162f */
[C---:B------:R-:W-:Y:S01]  /*8350*/  IMAD.U32 R49, R15.reuse, 0x10000, RZ ;  /* 0x000100000f317824 */ /* 0x040fe200078e00ff */
[----:B------:R-:W-:Y:S02]  /*8360*/  SHF.R.U32.HI R37, RZ, 0x10, R35 ;  /* 0x00000010ff257819 */ /* 0x000fe40000011623 */
[----:B------:R-:W-:Y:S02]  /*8370*/  PRMT R48, R212, 0x5432, R48 ;  /* 0x00005432d4307816 */ /* 0x000fe40000000030 */
[----:B------:R-:W-:Y:S02]  /*8380*/  PRMT R37, R210, 0x5432, R37 ;  /* 0x00005432d2257816 */ /* 0x000fe40000000025 */
[----:B------:R-:W-:Y:S01]  /*8390*/  LOP3.LUT R15, R15, 0xffff0000, RZ, 0xc0, !PT ;  /* 0xffff00000f0f7812 */ /* 0x000fe200078ec0ff */
[C---:B------:R-:W-:Y:S01]  /*83a0*/  IMAD.U32 R50, R48.reuse, 0x10000, RZ ;  /* 0x0001000030327824 */ /* 0x040fe200078e00ff */
[----:B------:R-:W-:Y:S01]  /*83b0*/  LOP3.LUT R48, R48, 0xffff0000, RZ, 0xc0, !PT ;  /* 0xffff000030307812 */ /* 0x000fe200078ec0ff */
[C---:B------:R-:W-:Y:S01]  /*83c0*/  IMAD.U32 R51, R37.reuse, 0x10000, RZ ;  /* 0x0001000025337824 */ /* 0x040fe200078e00ff */
[----:B------:R-:W-:Y:S01]  /*83d0*/  LOP3.LUT R37, R37, 0xffff0000, RZ, 0xc0, !PT ;  /* 0xffff000025257812 */ /* 0x000fe200078ec0ff */
[----:B------:R-:W-:Y:S01]  /*83e0*/  FMUL.FTZ R52, R53, R50 ;  /* 0x0000003235347220 */ /* 0x000fe20000410000 */
[----:B------:R-:W-:Y:S01]  /*83f0*/  PRMT R44, R213, 0x5410, R44 ;  /* 0x00005410d52c7816 */ /* 0x000fe2000000002c */
[-C--:B------:R-:W-:Y:S01]  /*8400*/  FMUL.FTZ R53, R53, R51.reuse ;  /* 0x0000003335357220 */ /* 0x080fe20000410000 */
[----:B------:R-:W-:Y:S01]  /*8410*/  FMUL.FTZ R33, R39, R48 ;  /* 0x0000003027217220 */ /* 0x000fe20000410000 */
[----:B------:R-:W-:Y:S01]  /*8420*/  PRMT R32, R211, 0x5410, R32 ;  /* 0x00005410d3207816 */ /* 0x000fe20000000020 */
[C---:B------:R-:W-:Y:S01]  /*8430*/  FFMA.FTZ R52, R49.reuse, R51, -R52 ;  /* 0x0000003331347223 */ /* 0x040fe20000010834 */
[----:B------:R-:W-:Y:S01]  /*8440*/  FFMA.FTZ R53, R49, R50, R53 ;  /* 0x0000003231357223 */ /* 0x000fe20000010035 */
[-C--:B------:R-:W-:Y:S01]  /*8450*/  FMUL.FTZ R39, R39, R37.reuse ;  /* 0x0000002527277220 */ /* 0x080fe20000410000 */
[----:B------:R-:W-:Y:S01]  /*8460*/  FFMA.FTZ R33, R15, R37, -R33 ;  /* 0x000000250f217223 */ /* 0x000fe20000010821 */
[C---:B------:R-:W-:Y:S01]  /*8470*/  IMAD.U32 R49, R36.reuse, 0x10000, RZ ;  /* 0x0001000024317824 */ /* 0x040fe200078e00ff */
[----:B------:R-:W-:Y:S01]  /*8480*/  LOP3.LUT R36, R36, 0xffff0000, RZ, 0xc0, !PT ;  /* 0xffff000024247812 */ /* 0x000fe200078ec0ff */
[----:B------:R-:W-:-:S02]  /*8490*/  IMAD.U32 R37, R44, 0x10000, RZ ;  /* 0x000100002c257824 */ /* 0x000fc400078e00ff */
[----:B------:R-:W-:Y:S01]  /*84a0*/  FFMA.FTZ R39, R15, R48, R39 ;  /* 0x000000300f277223 */ /* 0x000fe20000010027 */
[----:B------:R-:W-:Y:S01]  /*84b0*/  IMAD.U32 R45, R32, 0x10000, RZ ;  /* 0x00010000202d7824 */ /* 0x000fe200078e00ff */
[----:B------:R-:W-:Y:S01]  /*84c0*/  LOP3.LUT R44, R44, 0xffff0000, RZ, 0xc0, !PT ;  /* 0xffff00002c2c7812 */ /* 0x000fe200078ec0ff */
[C---:B------:R-:W-:Y:S01]  /*84d0*/  FMUL.FTZ R48, R49.reuse, R37 ;  /* 0x0000002531307220 */ /* 0x040fe20000410000 */
[----:B------:R-:W-:Y:S02]  /*84e0*/  IMAD.U32 R15, R12, 0x10000, RZ ;  /* 0x000100000c0f7824 */ /* 0x000fe400078e00ff */
[----:B------:R-:W-:Y:S01]  /*84f0*/  FMUL.FTZ R49, R49, R45 ;  /* 0x0000002d31317220 */ /* 0x000fe20000410000 */
[----:B------:R-:W-:Y:S02]  /*8500*/  SHF.R.U64 R46, R46, 0x10, R47 ;  /* 0x000000102e2e7819 */ /* 0x000fe4000000122f */
[----:B------:R-:W-:Y:S01]  /*8510*/  LOP3.LUT R12, R12, 0xffff0000, RZ, 0xc0, !PT ;  /* 0xffff00000c0c7812 */ /* 0x000fe200078ec0ff */
[C---:B------:R-:W-:Y:S01]  /*8520*/  FFMA.FTZ R49, R15.reuse, R37, R49 ;  /* 0x000000250f317223 */ /* 0x040fe20000010031 */
[----:B------:R-:W-:Y:S01]  /*8530*/  LOP3.LUT R32, R32, 0xffff0000, RZ, 0xc0, !PT ;  /* 0xffff000020207812 */ /* 0x000fe200078ec0ff */
[----:B------:R-:W-:Y:S01]  /*8540*/  FMUL.FTZ R37, R36, R44 ;  /* 0x0000002c24257220 */ /* 0x000fe20000410000 */
[----:B------:R-:W-:Y:S01]  /*8550*/  SHF.R.U64 R34, R34, 0x10, R35 ;  /* 0x0000001022227819 */ /* 0x000fe20000001223 */
[----:B------:R-:W-:Y:S01]  /*8560*/  IMAD.U32 R35, R38, 0x10000, RZ ;  /* 0x0001000026237824 */ /* 0x000fe200078e00ff */
[----:B------:R-:W-:Y:S01]  /*8570*/  PRMT R46, R212, 0x5410, R46 ;  /* 0x00005410d42e7816 */ /* 0x000fe2000000002e */
[-C--:B------:R-:W-:Y:S01]  /*8580*/  FMUL.FTZ R36, R36, R32.reuse ;  /* 0x0000002024247220 */ /* 0x080fe20000410000 */
[----:B------:R-:W-:Y:S01]  /*8590*/  PRMT R34, R210, 0x5410, R34 ;  /* 0x00005410d2227816 */ /* 0x000fe20000000022 */
[----:B------:R-:W-:Y:S01]  /*85a0*/  FFMA.FTZ R37, R12, R32, -R37 ;  /* 0x000000200c257223 */ /* 0x000fe20000010825 */
[----:B------:R-:W-:Y:S01]  /*85b0*/  FFMA.FTZ R48, R15, R45, -R48 ;  /* 0x0000002d0f307223 */ /* 0x000fe20000010830 */
[----:B------:R-:W-:Y:S01]  /*85c0*/  IMAD.U32 R32, R46, 0x10000, RZ ;  /* 0x000100002e207824 */ /* 0x000fe200078e00ff */
[----:B------:R-:W-:Y:S01]  /*85d0*/  SHF.L.U32 R15, R14, 0x10, RZ ;  /* 0x000000100e0f7819 */ /* 0x000fe200000006ff */
[----:B------:R-:W-:Y:S01]  /*85e0*/  FFMA.FTZ R36, R12, R44, R36 ;  /* 0x0000002c0c247223 */ /* 0x000fe20000010024 */
        /* <DEDUP_REMOVED lines=8> */
[C---:B------:R-:W-:Y:S01]  /*8670*/  FMUL.FTZ R12, R38.reuse, R46 ;  /* 0x0000002e260c7220 */ /* 0x040fe20000410000 */
[----:B------:R-:W-:Y:S01]  /*8680*/  F2FP.BF16.F32.PACK_AB R37, R37, R48 ;  /* 0x000000302525723e */ /* 0x000fe200000010ff */
[----:B------:R-:W-:Y:S01]  /*8690*/  FFMA.FTZ R35, R15, R32, R35 ;  /* 0x000000200f237223 */ /* 0x000fe20000010023 */
[-C--:B------:R-:W-:Y:S01]  /*86a0*/  FMUL.FTZ R38, R38, R34.reuse ;  /* 0x0000002226267220 */ /* 0x080fe20000410000 */
[----:B------:R-:W-:Y:S01]  /*86b0*/  FFMA.FTZ R12, R14, R34, -R12 ;  /* 0x000000220e0c7223 */ /* 0x000fe2000001080c */
[----:B------:R-:W-:-:S02]  /*86c0*/  F2FP.BF16.F32.PACK_AB R33, R33, R52 ;  /* 0x000000342121723e */ /* 0x000fc400000010ff */
[----:B------:R-:W-:Y:S01]  /*86d0*/  FFMA.FTZ R38, R14, R46, R38 ;  /* 0x0000002e0e267223 */ /* 0x000fe20000010026 */
[----:B------:R-:W-:Y:S02]  /*86e0*/  F2FP.BF16.F32.PACK_AB R11, R11, R42 ;  /* 0x0000002a0b0b723e */ /* 0x000fe400000010ff */
[----:B------:R-:W-:Y:S01]  /*86f0*/  F2FP.BF16.F32.PACK_AB R44, R12, R44 ;  /* 0x0000002c0c2c723e */ /* 0x000fe200000010ff */
[----:B------:R-:W-:Y:S01]  /*8700*/  IMAD.MOV.U32 R12, RZ, RZ, R37 ;  /* 0x000000ffff0c7224 */ /* 0x000fe200078e0025 */
[----:B------:R-:W-:Y:S01]  /*8710*/  F2FP.BF16.F32.PACK_AB R13, R13, R43 ;  /* 0x0000002b0d0d723e */ /* 0x000fe200000010ff */
[----:B------:R-:W-:Y:S01]  /*8720*/  IMAD.MOV.U32 R37, RZ, RZ, R11 ;  /* 0x000000ffff257224 */ /* 0x000fe200078e000b */
[----:B------:R-:W-:Y:S01]  /*8730*/  F2FP.BF16.F32.PACK_AB R39, R39, R53 ;  /* 0x000000352727723e */ /* 0x000fe200000010ff */
[----:B------:R-:W-:Y:S01]  /*8740*/  IMAD.MOV.U32 R14, RZ, RZ, R44 ;  /* 0x000000ffff0e7224 */ /* 0x000fe200078e002c */
[----:B------:R-:W-:Y:S01]  /*8750*/  F2FP.BF16.F32.PACK_AB R36, R36, R49 ;  /* 0x000000312424723e */ /* 0x000fe200000010ff */
[----:B------:R-:W-:Y:S01]  /*8760*/  IMAD.MOV.U32 R15, RZ, RZ, R33 ;  /* 0x000000ffff0f7224 */ /* 0x000fe200078e0021 */
[----:B------:R-:W-:-:S07]  /*8770*/  F2FP.BF16.F32.PACK_AB R38, R38, R35 ;  /* 0x000000232626723e */ /* 0x000fce00000010ff */
.L_x_535:
[----:B------:R-:W-:Y:S05]  /*8780*/  BSYNC B2 ;  /* 0x0000000000027941 */ /* 0x000fea0003800000 */
.L_x_534:
[----:B--2---:R2:W-:Y:S04]  /*8790*/  ST.E.128 desc[UR60][R40.64], R12 ;  /* 0x0000000c28007985 */ /* 0x0045e8000c101d3c */
[----:B---3--:R2:W-:Y:S02]  /*87a0*/  @!P4 ST.E.128 desc[UR60][R122.64], R36 ;  /* 0x000000247a00c985 */ /* 0x0085e4000c101d3c */
.L_x_525:
[----:B------:R-:W-:Y:S05]  /*87b0*/  BSYNC B1 ;  /* 0x0000000000017941 */ /* 0x000fea0003800000 */
.L_x_524:
[----:B------:R-:W-:-:S03]  /*87c0*/  UMOV UR4, 0xffffffff ;  /* 0xffffffff00047882 */ /* 0x000fc60000000000 */
[----:B------:R-:W-:Y:S05]  /*87d0*/  BRA.DIV UR4, `(.L_x_536) ;  /* 0x0000016204bc7947 */ /* 0x000fea000b800000 */
[----:B0-----:R-:W0:Y:S04]  /*87e0*/  SHFL.IDX PT, R118, R118, 0x1, 0x1c1f ;  /* 0x003c1f0076767f89 */ /* 0x001e2800000e0000 */
[----:B------:R-:W0:Y:S02]  /*87f0*/  SHFL.IDX PT, R119, R119, 0x1, 0x1c1f ;  /* 0x003c1f0077777f89 */ /* 0x000e2400000e0000 */
.L_x_803:
[----:B------:R-:W-:Y:S05]  /*8800*/  @P5 BRA `(.L_x_493) ;  /* 0x0000001c00bc5947 */ /* 0x000fea0003800000 */
[----:B------:R-:W-:Y:S01]  /*8810*/  ISETP.NE.AND P4, PT, R10, RZ, PT ;  /* 0x000000ff0a00720c */ /* 0x000fe20003f85270 */
[----:B------:R-:W-:Y:S01]  /*8820*/  BSSY B1, `(.L_x_537) ;  /* 0x000007c000017945 */ /* 0x000fe20003800000 */
[----:B0-2---:R-:W-:Y:S02]  /*8830*/  IMAD.MOV.U32 R36, RZ, RZ, R119 ;  /* 0x000000ffff247224 */ /* 0x005fe400078e0077 */
[----:B------:R-:W-:-:S09]  /*8840*/  IMAD.MOV.U32 R37, RZ, RZ, R118 ;  /* 0x000000ffff257224 */ /* 0x000fd200078e0076 */
[----:B------:R-:W-:Y:S05]  /*8850*/  @!P4 BRA `(.L_x_538) ;  /* 0x0000000400e0c947 */ /* 0x000fea0003800000 */
[----:B---3--:R-:W-:Y:S01]  /*8860*/  SEL R11, R129, R139, !P3 ;  /* 0x0000008b810b7207 */ /* 0x008fe20005800000 */
[----:B------:R-:W-:Y:S01]  /*8870*/  BSSY B2, `(.L_x_539) ;  /* 0x0000074000027945 */ /* 0x000fe20003800000 */
[C---:B------:R-:W-:Y:S02]  /*8880*/  LEA R38, P5, R7.reuse, R119, 0x1 ;  /* 0x0000007707267211 */ /* 0x040fe400078a08ff */
[----:B----4-:R-:W-:Y:S02]  /*8890*/  SHF.R.S32.HI R12, RZ, 0x1f, R11 ;  /* 0x0000001fff0c7819 */ /* 0x010fe4000001140b */
[----:B------:R-:W-:Y:S02]  /*88a0*/  LEA.HI.X R39, R7, R118, R116, 0x1, P5 ;  /* 0x0000007607277211 */ /* 0x000fe400028f0c74 */
[----:B------:R-:W-:Y:S02]  /*88b0*/  LEA.HI R11, R12, R11, RZ, 0x4 ;  /* 0x0000000b0c0b7211 */ /* 0x000fe400078f20ff */
[----:B------:R-:W-:-:S02]  /*88c0*/  ISETP.GE.AND P5, PT, R16, R128, PT ;  /* 0x000000801000720c */ /* 0x000fc40003fa6270 */
[----:B------:R-:W-:-:S04]  /*88d0*/  LEA.HI.SX32 R11, R11, R124, 0x1c ;  /* 0x0000007c0b0b7211 */ /* 0x000fc800078fe2ff */
[----:B------:R-:W-:Y:S01]  /*88e0*/  SHF.R.S32.HI R12, RZ, 0x1f, R11 ;  /* 0x0000001fff0c7819 */ /* 0x000fe2000001140b */
[----:B------:R-:W-:-:S03]  /*88f0*/  IMAD.SHL.U32 R40, R11, 0x8, RZ ;  /* 0x000000080b287824 */ /* 0x000fc600078e00ff */
[----:B------:R-:W-:Y:S02]  /*8900*/  LEA.HI R12, R12, R11, RZ, 0x3 ;  /* 0x0000000b0c0c7211 */ /* 0x000fe400078f18ff */
[----:B------:R-:W-:Y:S02]  /*8910*/  ISETP.GE.AND P4, PT, R40, R135, PT ;  /* 0x000000872800720c */ /* 0x000fe40003f86270 */
[----:B------:R-:W-:Y:S02]  /*8920*/  SHF.R.S32.HI R14, RZ, 0x3, R12 ;  /* 0x00000003ff0e7819 */ /* 0x000fe4000001140c */
[----:B------:R-:W-:-:S03]  /*8930*/  LOP3.LUT R12, R167, 0x38, R40, 0xf8, !PT ;  /* 0x00000038a70c7812 */ /* 0x000fc600078ef828 */
[----:B------:R-:W-:Y:S01]  /*8940*/  IMAD R11, R14, 0x1800, R179 ;  /* 0x000018000e0b7824 */ /* 0x000fe200078e02b3 */
[----:B------:R-:W-:-:S04]  /*8950*/  LOP3.LUT R12, R12, R223, RZ, 0x3c, !PT ;  /* 0x000000df0c0c7212 */ /* 0x000fc800078e3cff */
[----:B------:R-:W-:Y:S01]  /*8960*/  IADD3 R13, R11, R12, RZ ;  /* 0x0000000c0b0d7210 */ /* 0x000fe20007ffe0ff */
[----:B------:R-:W-:Y:S02]  /*8970*/  IMAD R11, R18, 0x4800, R142 ;  /* 0x00004800120b7824 */ /* 0x000fe400078e028e */
[----:B------:R-:W-:-:S04]  /*8980*/  @!P4 IMAD.WIDE R40, R40, 0x2, R36 ;  /* 0x000000022828c825 */ /* 0x000fc800078e0224 */
[----:B------:R-:W-:Y:S02]  /*8990*/  IMAD R13, R18, 0x4800, R13 ;  /* 0x00004800120d7824 */ /* 0x000fe400078e020d */
[--C-:B------:R-:W-:Y:S02]  /*89a0*/  IMAD R11, R11, 0x2, R2.reuse ;  /* 0x000000020b0b7824 */ /* 0x100fe400078e0202 */
[----:B------:R-:W-:-:S03]  /*89b0*/  IMAD R32, R13, 0x2, R2 ;  /* 0x000000020d207824 */ /* 0x000fc600078e0202 */
[----:B------:R0:W2:Y:S04]  /*89c0*/  LDS.128 R12, [R11+0x18400] ;  /* 0x018400000b0c7984 */ /* 0x0000a80000000c00 */
[----:B------:R-:W3:Y:S01]  /*89d0*/  LDS.128 R32, [R32+0x18400] ;  /* 0x0184000020207984 */ /* 0x000ee20000000c00 */
[----:B------:R-:W-:Y:S05]  /*89e0*/  @P5 BRA `(.L_x_540) ;  /* 0x0000000400705947 */ /* 0x000fea0003800000 */
[--C-:B------:R-:W-:Y:S01]  /*89f0*/  SHF.R.U64 R43, R76, 0x10, R77.reuse ;  /* 0x000000104c2b7819 */ /* 0x100fe2000000124d */
[----:B---3--:R-:W-:Y:S01]  /*8a00*/  IMAD.U32 R47, R33, 0x10000, RZ ;  /* 0x00010000212f7824 */ /* 0x008fe200078e00ff */
[----:B------:R-:W-:Y:S01]  /*8a10*/  SHF.R.U32.HI R76, RZ, 0x10, R77 ;  /* 0x00000010ff4c7819 */ /* 0x000fe2000001164d */
[----:B--2---:R-:W-:Y:S01]  /*8a20*/  IMAD.U32 R45, R13, 0x10000, RZ ;  /* 0x000100000d2d7824 */ /* 0x004fe200078e00ff */
[--C-:B0-----:R-:W-:Y:S01]  /*8a30*/  SHF.R.U64 R11, R64, 0x10, R65.reuse ;  /* 0x00000010400b7819 */ /* 0x101fe20000001241 */
[----:B------:R-:W-:Y:S01]  /*8a40*/  IMAD.U32 R51, R35, 0x10000, RZ ;  /* 0x0001000023337824 */ /* 0x000fe200078e00ff */
[----:B------:R-:W-:Y:S01]  /*8a50*/  SHF.R.U32.HI R64, RZ, 0x10, R65 ;  /* 0x00000010ff407819 */ /* 0x000fe20000011641 */
[----:B------:R-:W-:Y:S01]  /*8a60*/  IMAD.U32 R50, R15, 0x10000, RZ ;  /* 0x000100000f327824 */ /* 0x000fe200078e00ff */
[----:B------:R-:W-:Y:S01]  /*8a70*/  PRMT R76, R209, 0x5432, R76 ;  /* 0x00005432d14c7816 */ /* 0x000fe2000000004c */
[----:B------:R-:W-:Y:S01]  /*8a80*/  IMAD.U32 R52, R34, 0x10000, RZ ;  /* 0x0001000022347824 */ /* 0x000fe200078e00ff */
[----:B------:R-:W-:Y:S01]  /*8a90*/  PRMT R64, R207, 0x5432, R64 ;  /* 0x00005432cf407816 */ /* 0x000fe20000000040 */
[----:B------:R-:W-:Y:S01]  /*8aa0*/  IMAD.U32 R49, R14, 0x10000, RZ ;  /* 0x000100000e317824 */ /* 0x000fe200078e00ff */
[----:B------:R-:W-:-:S02]  /*8ab0*/  SHF.R.U64 R44, R78, 0x10, R79 ;  /* 0x000000104e2c7819 */ /* 0x000fc4000000124f */
[----:B------:R-:W-:Y:S01]  /*8ac0*/  SHF.L.U32 R53, R76, 0x10, RZ ;  /* 0x000000104c357819 */ /* 0x000fe200000006ff */
[----:B------:R-:W-:Y:S01]  /*8ad0*/  IMAD.U32 R54, R64, 0x10000, RZ ;  /* 0x0001000040367824 */ /* 0x000fe200078e00ff */
[----:B------:R-:W-:Y:S02]  /*8ae0*/  SHF.R.U32.HI R78, RZ, 0x10, R79 ;  /* 0x00000010ff4e7819 */ /* 0x000fe4000001164f */
[--C-:B------:R-:W-:Y:S02]  /*8af0*/  SHF.R.U64 R42, R66, 0x10, R67.reuse ;  /* 0x00000010422a7819 */ /* 0x100fe40000001243 */
[----:B------:R-:W-:Y:S02]  /*8b00*/  SHF.R.U32.HI R66, RZ, 0x10, R67 ;  /* 0x00000010ff427819 */ /* 0x000fe40000011643 */
[C---:B------:R-:W-:Y:S01]  /*8b10*/  PRMT R55, R208.reuse, 0x5410, R44 ;  /* 0x00005410d0377816 */ /* 0x040fe2000000002c */
[CC--:B------:R-:W-:Y:S01]  /*8b20*/  FMUL.FTZ R44, R47.reuse, R53.reuse ;  /* 0x000000352f2c7220 */ /* 0x0c0fe20000410000 */
[----:B------:R-:W-:Y:S01]  /*8b30*/  PRMT R78, R208, 0x5432, R78 ;  /* 0x00005432d04e7816 */ /* 0x000fe2000000004e */
[-C--:B------:R-:W-:Y:S01]  /*8b40*/  FMUL.FTZ R47, R47, R54.reuse ;  /* 0x000000362f2f7220 */ /* 0x080fe20000410000 */
[----:B------:R-:W-:Y:S01]  /*8b50*/  LOP3.LUT R48, R33, 0xffff0000, RZ, 0xc0, !PT ;  /* 0xffff000021307812 */ /* 0x000fe200078ec0ff */
[C---:B------:R-:W-:Y:S01]  /*8b60*/  FFMA.FTZ R44, R45.reuse, R54, -R44 ;  /* 0x000000362d2c7223 */ /* 0x040fe2000001082c */
[----:B------:R-:W-:Y:S01]  /*8b70*/  PRMT R66, R206, 0x5432, R66 ;  /* 0x00005432ce427816 */ /* 0x000fe20000000042 */
[----:B------:R-:W-:Y:S01]  /*8b80*/  IMAD.U32 R54, R78, 0x10000, RZ ;  /* 0x000100004e367824 */ /* 0x000fe200078e00ff */
[----:B------:R-:W-:Y:S01]  /*8b90*/  LOP3.LUT R76, R76, 0xffff0000, RZ, 0xc0, !PT ;  /* 0xffff00004c4c7812 */ /* 0x000fe200078ec0ff */
[----:B------:R-:W-:Y:S01]  /*8ba0*/  FFMA.FTZ R47, R45, R53, R47 ;  /* 0x000000352d2f7223 */ /* 0x000fe2000001002f */
[----:B------:R-:W-:Y:S01]  /*8bb0*/  LOP3.LUT R64, R64, 0xffff0000, RZ, 0xc0, !PT ;  /* 0xffff000040407812 */ /* 0x000fe200078ec0ff */
[----:B------:R-:W-:Y:S01]  /*8bc0*/  IMAD.U32 R45, R66, 0x10000, RZ ;  /* 0x00010000422d7824 */ /* 0x000fe200078e00ff */
[----:B------:R-:W-:Y:S01]  /*8bd0*/  LOP3.LUT R46, R13, 0xffff0000, RZ, 0xc0, !PT ;  /* 0xffff00000d2e7812 */ /* 0x000fe200078ec0ff */
[C---:B------:R-:W-:Y:S01]  /*8be0*/  FMUL.FTZ R65, R48.reuse, R76 ;  /* 0x0000004c30417220 */ /* 0x040fe20000410000 */
[----:B------:R-:W-:Y:S01]  /*8bf0*/  PRMT R43, R209, 0x5410, R43 ;  /* 0x00005410d12b7816 */ /* 0x000fe2000000002b */
[----:B------:R-:W-:Y:S01]  /*8c00*/  FMUL.FTZ R48, R48, R64 ;  /* 0x0000004030307220 */ /* 0x000fe20000410000 */
[----:B------:R-:W-:Y:S01]  /*8c10*/  PRMT R11, R207, 0x5410, R11 ;  /* 0x00005410cf0b7816 */ /* 0x000fe2000000000b */
[----:B------:R-:W-:Y:S01]  /*8c20*/  FMUL.FTZ R53, R51, R54 ;  /* 0x0000003633357220 */ /* 0x000fe20000410000 */
[----:B------:R-:W-:Y:S01]  /*8c30*/  LOP3.LUT R35, R35, 0xffff0000, RZ, 0xc0, !PT ;  /* 0xffff000023237812 */ /* 0x000fe200078ec0ff */
[----:B------:R-:W-:Y:S01]  /*8c40*/  FMUL.FTZ R51, R51, R45 ;  /* 0x0000002d33337220 */ /* 0x000fe20000410000 */
[----:B------:R-:W-:Y:S01]  /*8c50*/  LOP3.LUT R78, R78, 0xffff0000, RZ, 0xc0, !PT ;  /* 0xffff00004e4e7812 */ /* 0x000fe200078ec0ff */
[C---:B------:R-:W-:Y:S01]  /*8c60*/  FFMA.FTZ R65, R46.reuse, R64, -R65 ;  /* 0x000000402e417223 */ /* 0x040fe20000010841 */
[----:B------:R-:W-:Y:S01]  /*8c70*/  FFMA.FTZ R48, R46, R76, R48 ;  /* 0x0000004c2e307223 */ /* 0x000fe20000010030 */
[----:B------:R-:W-:Y:S01]  /*8c80*/  LOP3.LUT R66, R66, 0xffff0000, RZ, 0xc0, !PT ;  /* 0xffff000042427812 */ /* 0x000fe200078ec0ff */
[----:B------:R-:W-:-:S02]  /*8c90*/  IMAD.U32 R33, R32, 0x10000, RZ ;  /* 0x0001000020217824 */ /* 0x000fc400078e00ff */
[C---:B------:R-:W-:Y:S01]  /*8ca0*/  FFMA.FTZ R53, R50.reuse, R45, -R53 ;  /* 0x0000002d32357223 */ /* 0x040fe20000010835 */
[----:B------:R-:W-:Y:S02]  /*8cb0*/  IMAD.U32 R46, R43, 0x10000, RZ ;  /* 0x000100002b2e7824 */ /* 0x000fe400078e00ff */
[----:B------:R-:W-:Y:S01]  /*8cc0*/  FFMA.FTZ R51, R50, R54, R51 ;  /* 0x0000003632337223 */ /* 0x000fe20000010033 */
[----:B------:R-:W-:Y:S01]  /*8cd0*/  IMAD.U32 R45, R11, 0x10000, RZ ;  /* 0x000100000b2d7824 */ /* 0x000fe200078e00ff */
        /* <DEDUP_REMOVED lines=8> */
[----:B------:R-:W-:Y:S01]  /*8d60*/  FMUL.FTZ R33, R33, R45 ;  /* 0x0000002d21217220 */ /* 0x000fe20000410000 */
[----:B------:R-:W-:Y:S01]  /*8d70*/  LOP3.LUT R12, R12, 0xffff0000, RZ, 0xc0, !PT ;  /* 0xffff00000c0c7812 */ /* 0x000fe200078ec0ff */
[C---:B------:R-:W-:Y:S01]  /*8d80*/  FFMA.FTZ R50, R15.reuse, R66, -R50 ;  /* 0x000000420f327223 */ /* 0x040fe20000010832 */
[----:B------:R-:W-:Y:S01]  /*8d90*/  FFMA.FTZ R78, R15, R78, R35 ;  /* 0x0000004e0f4e7223 */ /* 0x000fe20000010023 */
[----:B------:R-:W-:Y:S01]  /*8da0*/  PRMT R42, R206, 0x5410, R42 ;  /* 0x00005410ce2a7816 */ /* 0x000fe2000000002a */
[C---:B------:R-:W-:Y:S01]  /*8db0*/  FMUL.FTZ R15, R32.reuse, R43 ;  /* 0x0000002b200f7220 */ /* 0x040fe20000410000 */
[C---:B------:R-:W-:Y:S01]  /*8dc0*/  FFMA.FTZ R11, R13.reuse, R45, -R11 ;  /* 0x0000002d0d0b7223 */ /* 0x040fe2000001080b */
[----:B------:R-:W-:Y:S01]  /*8dd0*/  FFMA.FTZ R33, R13, R46, R33 ;  /* 0x0000002e0d217223 */ /* 0x000fe20000010021 */
[-C--:B------:R-:W-:Y:S01]  /*8de0*/  FMUL.FTZ R13, R32, R54.reuse ;  /* 0x00000036200d7220 */ /* 0x080fe20000410000 */
[C---:B------:R-:W-:Y:S01]  /*8df0*/  IMAD.U32 R32, R55.reuse, 0x10000, RZ ;  /* 0x0001000037207824 */ /* 0x040fe200078e00ff */
[----:B------:R-:W-:Y:S01]  /*8e00*/  LOP3.LUT R34, R34, 0xffff0000, RZ, 0xc0, !PT ;  /* 0xffff000022227812 */ /* 0x000fe200078ec0ff */
[----:B------:R-:W-:Y:S01]  /*8e10*/  FFMA.FTZ R54, R12, R54, -R15 ;  /* 0x000000360c367223 */ /* 0x000fe2000001080f */
[----:B------:R-:W-:Y:S01]  /*8e20*/  LOP3.LUT R55, R55, 0xffff0000, RZ, 0xc0, !PT ;  /* 0xffff000037377812 */ /* 0x000fe200078ec0ff */
[C---:B------:R-:W-:Y:S01]  /*8e30*/  IMAD.U32 R15, R42.reuse, 0x10000, RZ ;  /* 0x000100002a0f7824 */ /* 0x040fe200078e00ff */
[----:B------:R-:W-:Y:S01]  /*8e40*/  LOP3.LUT R35, R42, 0xffff0000, RZ, 0xc0, !PT ;  /* 0xffff00002a237812 */ /* 0x000fe200078ec0ff */
[----:B------:R-:W-:Y:S01]  /*8e50*/  FFMA.FTZ R12, R12, R43, R13 ;  /* 0x0000002b0c0c7223 */ /* 0x000fe2000001000d */
[----:B------:R-:W-:Y:S01]  /*8e60*/  LOP3.LUT R14, R14, 0xffff0000, RZ, 0xc0, !PT ;  /* 0xffff00000e0e7812 */ /* 0x000fe200078ec0ff */
[-C--:B------:R-:W-:Y:S01]  /*8e70*/  FMUL.FTZ R42, R52, R32.reuse ;  /* 0x00000020342a7220 */ /* 0x080fe20000410000 */
[----:B------:R-:W-:Y:S01]  /*8e80*/  FMUL.FTZ R13, R34, R55 ;  /* 0x00000037220d7220 */ /* 0x000fe20000410000 */
[----:B------:R-:W-:Y:S01]  /*8e90*/  FMUL.FTZ R43, R52, R15 ;  /* 0x0000000f342b7220 */ /* 0x000fe20000410000 */
[----:B------:R-:W-:Y:S01]  /*8ea0*/  FMUL.FTZ R34, R34, R35 ;  /* 0x0000002322227220 */ /* 0x000fe20000410000 */
[C---:B------:R-:W-:Y:S01]  /*8eb0*/  FFMA.FTZ R15, R49.reuse, R15, -R42 ;  /* 0x0000000f310f7223 */ /* 0x040fe2000001082a */
        /* <DEDUP_REMOVED lines=8> */
[----:B------:R-:W-:Y:S01]  /*8f40*/  IMAD.MOV.U32 R12, RZ, RZ, R54 ;  /* 0x000000ffff0c7224 */ /* 0x000fe200078e0036 */
[----:B------:R-:W-:Y:S02]  /*8f50*/  F2FP.BF16.F32.PACK_AB R14, R42, R15 ;  /* 0x0000000f2a0e723e */ /* 0x000fe400000010ff */
[----:B------:R-:W-:Y:S01]  /*8f60*/  F2FP.BF16.F32.PACK_AB R34, R55, R32 ;  /* 0x000000203722723e */ /* 0x000fe200000010ff */
[----:B------:R-:W-:Y:S01]  /*8f70*/  IMAD.MOV.U32 R32, RZ, RZ, R46 ;  /* 0x000000ffff207224 */ /* 0x000fe200078e002e */
[----:B------:R-:W-:-:S02]  /*8f80*/  F2FP.BF16.F32.PACK_AB R13, R65, R44 ;  /* 0x0000002c410d723e */ /* 0x000fc400000010ff */
[----:B------:R-:W-:Y:S02]  /*8f90*/  F2FP.BF16.F32.PACK_AB R35, R78, R51 ;  /* 0x000000334e23723e */ /* 0x000fe400000010ff */
[----:B------:R-:W-:-:S07]  /*8fa0*/  MOV R15, R50 ;  /* 0x00000032000f7202 */ /* 0x000fce0000000f00 */
.L_x_540:
[----:B------:R-:W-:Y:S05]  /*8fb0*/  BSYNC B2 ;  /* 0x0000000000027941 */ /* 0x000fea0003800000 */
.L_x_539:
[----:B--2---:R2:W-:Y:S04]  /*8fc0*/  ST.E.128 desc[UR60][R38.64], R12 ;  /* 0x0000000c26007985 */ /* 0x0045e8000c101d3c */
[----:B---3--:R2:W-:Y:S02]  /*8fd0*/  @!P4 ST.E.128 desc[UR60][R40.64], R32 ;  /* 0x000000202800c985 */ /* 0x0085e4000c101d3c */
.L_x_538:
[----:B------:R-:W-:Y:S05]  /*8fe0*/  BSYNC B1 ;  /* 0x0000000000017941 */ /* 0x000fea0003800000 */
.L_x_537:
[----:B------:R-:W-:Y:S01]  /*8ff0*/  ISETP.NE.AND P4, PT, R27, RZ, PT ;  /* 0x000000ff1b00720c */ /* 0x000fe20003f85270 */
[----:B------:R-:W-:-:S12]  /*9000*/  BSSY B1, `(.L_x_541) ;  /* 0x000007c000017945 */ /* 0x000fd80003800000 */
[----:B------:R-:W-:Y:S05]  /*9010*/  @!P4 BRA `(.L_x_542) ;  /* 0x0000000400e8c947 */ /* 0x000fea0003800000 */
[----:B0--3--:R-:W-:Y:S01]  /*9020*/  SEL R11, R129, R139, !P2 ;  /* 0x0000008b810b7207 */ /* 0x009fe20005000000 */
[----:B------:R-:W-:Y:S01]  /*9030*/  BSSY B2, `(.L_x_543) ;  /* 0x0000076000027945 */ /* 0x000fe20003800000 */
[C---:B--2---:R-:W-:Y:S02]  /*9040*/  LEA R38, P5, R8.reuse, R119, 0x1 ;  /* 0x0000007708267211 */ /* 0x044fe400078a08ff */
        /* <DEDUP_REMOVED lines=8> */
[----:B------:R-:W-:Y:S02]  /*90d0*/  LOP3.LUT R12, R167, 0x38, R40, 0xf8, !PT ;  /* 0x00000038a70c7812 */ /* 0x000fe400078ef828 */
[----:B------:R-:W-:Y:S02]  /*90e0*/  SHF.R.S32.HI R14, RZ, 0x3, R11 ;  /* 0x00000003ff0e7819 */ /* 0x000fe4000001140b */
[----:B------:R-:W-:Y:S02]  /*90f0*/  LOP3.LUT R12, R12, R223, RZ, 0x3c, !PT ;  /* 0x000000df0c0c7212 */ /* 0x000fe400078e3cff */
[----:B------:R-:W-:Y:S01]  /*9100*/  ISETP.GE.AND P4, PT, R40, R135, PT ;  /* 0x000000872800720c */ /* 0x000fe20003f86270 */
[----:B------:R-:W-:-:S04]  /*9110*/  IMAD R11, R14, 0x1800, R179 ;  /* 0x000018000e0b7824 */ /* 0x000fc800078e02b3 */
[----:B------:R-:W-:Y:S02]  /*9120*/  IMAD.IADD R13, R11, 0x1, R12 ;  /* 0x000000010b0d7824 */ /* 0x000fe400078e020c */
[C---:B------:R-:W-:Y:S02]  /*9130*/  IMAD R11, R18.reuse, 0x4800, R140 ;  /* 0x00004800120b7824 */ /* 0x040fe400078e028c */
[----:B------:R-:W-:Y:S02]  /*9140*/  IMAD R13, R18, 0x4800, R13 ;  /* 0x00004800120d7824 */ /* 0x000fe400078e020d */
[--C-:B------:R-:W-:Y:S02]  /*9150*/  IMAD R11, R11, 0x2, R2.reuse ;  /* 0x000000020b0b7824 */ /* 0x100fe400078e0202 */
[----:B------:R-:W-:Y:S02]  /*9160*/  IMAD R32, R13, 0x2, R2 ;  /* 0x000000020d207824 */ /* 0x000fe400078e0202 */
[----:B------:R-:W-:Y:S01]  /*9170*/  @!P4 IMAD.WIDE R40, R40, 0x2, R36 ;  /* 0x000000022828c825 */ /* 0x000fe200078e0224 */
[----:B------:R0:W2:Y:S04]  /*9180*/  LDS.128 R12, [R11+0x18400] ;  /* 0x018400000b0c7984 */ /* 0x0000a80000000c00 */
[----:B------:R-:W3:Y:S01]  /*9190*/  LDS.128 R32, [R32+0x18400] ;  /* 0x0184000020207984 */ /* 0x000ee20000000c00 */
[----:B------:R-:W-:Y:S05]  /*91a0*/  @P5 BRA `(.L_x_544) ;  /* 0x0000000400785947 */ /* 0x000fea0003800000 */
[----:B------:R-:W-:Y:S01]  /*91b0*/  SHF.R.U64 R43, R72, 0x10, R73 ;  /* 0x00000010482b7819 */ /* 0x000fe20000001249 */
[----:B---3--:R-:W-:Y:S01]  /*91c0*/  IMAD.U32 R47, R33, 0x10000, RZ ;  /* 0x00010000212f7824 */ /* 0x008fe200078e00ff */
[----:B0-----:R-:W-:Y:S01]  /*91d0*/  SHF.R.U64 R11, R60, 0x10, R61 ;  /* 0x000000103c0b7819 */ /* 0x001fe2000000123d */
[----:B--2---:R-:W-:Y:S01]  /*91e0*/  IMAD.U32 R45, R13, 0x10000, RZ ;  /* 0x000100000d2d7824 */ /* 0x004fe200078e00ff */
[----:B------:R-:W-:Y:S01]  /*91f0*/  SHF.R.U32.HI R73, RZ, 0x10, R73 ;  /* 0x00000010ff497819 */ /* 0x000fe20000011649 */
[----:B------:R-:W-:Y:S01]  /*9200*/  IMAD.U32 R50, R15, 0x10000, RZ ;  /* 0x000100000f327824 */ /* 0x000fe200078e00ff */
[----:B------:R-:W-:Y:S01]  /*9210*/  SHF.R.U32.HI R61, RZ, 0x10, R61 ;  /* 0x00000010ff3d7819 */ /* 0x000fe2000001163d */
[----:B------:R-:W-:Y:S01]  /*9220*/  IMAD.U32 R49, R14, 0x10000, RZ ;  /* 0x000100000e317824 */ /* 0x000fe200078e00ff */
[----:B------:R-:W-:Y:S02]  /*9230*/  PRMT R73, R156, 0x5432, R73 ;  /* 0x000054329c497816 */ /* 0x000fe40000000049 */
[----:B------:R-:W-:-:S02]  /*9240*/  PRMT R61, R154, 0x5432, R61 ;  /* 0x000054329a3d7816 */ /* 0x000fc4000000003d */
[----:B------:R-:W-:Y:S01]  /*9250*/  SHF.R.U64 R44, R74, 0x10, R75 ;  /* 0x000000104a2c7819 */ /* 0x000fe2000000124b */
[----:B------:R-:W-:Y:S01]  /*9260*/  IMAD.U32 R54, R73, 0x10000, RZ ;  /* 0x0001000049367824 */ /* 0x000fe200078e00ff */
[----:B------:R-:W-:Y:S01]  /*9270*/  SHF.R.U64 R42, R62, 0x10, R63 ;  /* 0x000000103e2a7819 */ /* 0x000fe2000000123f */
[----:B------:R-:W-:Y:S01]  /*9280*/  IMAD.U32 R60, R61, 0x10000, RZ ;  /* 0x000100003d3c7824 */ /* 0x000fe200078e00ff */
[----:B------:R-:W-:Y:S01]  /*9290*/  SHF.R.U32.HI R74, RZ, 0x10, R75 ;  /* 0x00000010ff4a7819 */ /* 0x000fe2000001164b */
[C---:B------:R-:W-:Y:S01]  /*92a0*/  FMUL.FTZ R64, R47.reuse, R54 ;  /* 0x000000362f407220 */ /* 0x040fe20000410000 */
[----:B------:R-:W-:Y:S01]  /*92b0*/  SHF.R.U32.HI R62, RZ, 0x10, R63 ;  /* 0x00000010ff3e7819 */ /* 0x000fe2000001163f */
[----:B------:R-:W-:Y:S01]  /*92c0*/  FMUL.FTZ R66, R47, R60 ;  /* 0x0000003c2f427220 */ /* 0x000fe20000410000 */
[----:B------:R-:W-:Y:S01]  /*92d0*/  LOP3.LUT R48, R33, 0xffff0000, RZ, 0xc0, !PT ;  /* 0xffff000021307812 */ /* 0x000fe200078ec0ff */
[----:B------:R-:W-:Y:S01]  /*92e0*/  IMAD.U32 R33, R32, 0x10000, RZ ;  /* 0x0001000020217824 */ /* 0x000fe200078e00ff */
[----:B------:R-:W-:-:S02]  /*92f0*/  LOP3.LUT R73, R73, 0xffff0000, RZ, 0xc0, !PT ;  /* 0xffff000049497812 */ /* 0x000fc400078ec0ff */
[----:B------:R-:W-:Y:S02]  /*9300*/  PRMT R74, R155, 0x5432, R74 ;  /* 0x000054329b4a7816 */ /* 0x000fe4000000004a */
[----:B------:R-:W-:Y:S01]  /*9310*/  PRMT R62, R153, 0x5432, R62 ;  /* 0x00005432993e7816 */ /* 0x000fe2000000003e */
[----:B------:R-:W-:Y:S01]  /*9320*/  FMUL.FTZ R55, R48, R73 ;  /* 0x0000004930377220 */ /* 0x000fe20000410000 */
[----:B------:R-:W-:Y:S01]  /*9330*/  LOP3.LUT R61, R61, 0xffff0000, RZ, 0xc0, !PT ;  /* 0xffff00003d3d7812 */ /* 0x000fe200078ec0ff */
[----:B------:R-:W-:Y:S01]  /*9340*/  IMAD.U32 R53, R74, 0x10000, RZ ;  /* 0x000100004a357824 */ /* 0x000fe200078e00ff */
[----:B------:R-:W-:Y:S01]  /*9350*/  LOP3.LUT R46, R13, 0xffff0000, RZ, 0xc0, !PT ;  /* 0xffff00000d2e7812 */ /* 0x000fe200078ec0ff */
[----:B------:R-:W-:Y:S01]  /*9360*/  IMAD.U32 R47, R62, 0x10000, RZ ;  /* 0x000100003e2f7824 */ /* 0x000fe200078e00ff */
[----:B------:R-:W-:Y:S01]  /*9370*/  SHF.L.U32 R52, R35, 0x10, RZ ;  /* 0x0000001023347819 */ /* 0x000fe200000006ff */
[-C--:B------:R-:W-:Y:S01]  /*9380*/  FMUL.FTZ R63, R48, R61.reuse ;  /* 0x0000003d303f7220 */ /* 0x080fe20000410000 */
[----:B------:R-:W-:Y:S01]  /*9390*/  PRMT R156, R156, 0x5410, R43 ;  /* 0x000054109c9c7816 */ /* 0x000fe2000000002b */
[C---:B------:R-:W-:Y:S01]  /*93a0*/  FFMA.FTZ R43, R45.reuse, R60, -R64 ;  /* 0x0000003c2d2b7223 */ /* 0x040fe20000010840 */
[----:B------:R-:W-:Y:S01]  /*93b0*/  FFMA.FTZ R45, R45, R54, R66 ;  /* 0x000000362d2d7223 */ /* 0x000fe20000010042 */
[----:B------:R-:W-:Y:S01]  /*93c0*/  LOP3.LUT R35, R35, 0xffff0000, RZ, 0xc0, !PT ;  /* 0xffff000023237812 */ /* 0x000fe200078ec0ff */
[----:B------:R-:W-:Y:S01]  /*93d0*/  FFMA.FTZ R48, R46, R61, -R55 ;  /* 0x0000003d2e307223 */ /* 0x000fe20000010837 */
[----:B------:R-:W-:Y:S01]  /*93e0*/  LOP3.LUT R54, R74, 0xffff0000, RZ, 0xc0, !PT ;  /* 0xffff00004a367812 */ /* 0x000fe200078ec0ff */
[----:B------:R-:W-:Y:S01]  /*93f0*/  FMUL.FTZ R55, R52, R53 ;  /* 0x0000003534377220 */ /* 0x000fe20000410000 */
[----:B------:R-:W-:Y:S01]  /*9400*/  PRMT R11, R154, 0x5410, R11 ;  /* 0x000054109a0b7816 */ /* 0x000fe2000000000b */
[-C--:B------:R-:W-:Y:S01]  /*9410*/  FMUL.FTZ R60, R52, R47.reuse ;  /* 0x0000002f343c7220 */ /* 0x080fe20000410000 */
[----:B------:R-:W-:Y:S01]  /*9420*/  LOP3.LUT R52, R62, 0xffff0000, RZ, 0xc0, !PT ;  /* 0xffff00003e347812 */ /* 0x000fe200078ec0ff */
[C---:B------:R-:W-:Y:S01]  /*9430*/  FFMA.FTZ R47, R50.reuse, R47, -R55 ;  /* 0x0000002f322f7223 */ /* 0x040fe20000010837 */
[----:B------:R-:W-:Y:S01]  /*9440*/  LOP3.LUT R15, R15, 0xffff0000, RZ, 0xc0, !PT ;  /* 0xffff00000f0f7812 */ /* 0x000fe200078ec0ff */
[----:B------:R-:W-:Y:S01]  /*9450*/  FMUL.FTZ R64, R35, R54 ;  /* 0x0000003623407220 */ /* 0x000fe20000410000 */
[----:B------:R-:W-:Y:S01]  /*9460*/  FFMA.FTZ R50, R50, R53, R60 ;  /* 0x0000003532327223 */ /* 0x000fe2000001003c */
[----:B------:R-:W-:-:S02]  /*9470*/  IMAD.U32 R62, R156, 0x10000, RZ ;  /* 0x000100009c3e7824 */ /* 0x000fc400078e00ff */
[-C--:B------:R-:W-:Y:S01]  /*9480*/  FMUL.FTZ R66, R35, R52.reuse ;  /* 0x0000003423427220 */ /* 0x080fe20000410000 */
[----:B------:R-:W-:Y:S02]  /*9490*/  IMAD.U32 R60, R11, 0x10000, RZ ;  /* 0x000100000b3c7824 */ /* 0x000fe400078e00ff */
[----:B------:R-:W-:Y:S01]  /*94a0*/  FFMA.FTZ R52, R15, R52, -R64 ;  /* 0x000000340f347223 */ /* 0x000fe20000010840 */
[----:B------:R-:W-:Y:S02]  /*94b0*/  IMAD.U32 R13, R12, 0x10000, RZ ;  /* 0x000100000c0d7824 */ /* 0x000fe400078e00ff */
[C---:B------:R-:W-:Y:S01]  /*94c0*/  FMUL.FTZ R64, R33.reuse, R62 ;  /* 0x0000003e21407220 */ /* 0x040fe20000410000 */
[----:B------:R-:W-:Y:S01]  /*94d0*/  LOP3.LUT R32, R32, 0xffff0000, RZ, 0xc0, !PT ;  /* 0xffff000020207812 */ /* 0x000fe200078ec0ff */
[----:B------:R-:W-:Y:S01]  /*94e0*/  FMUL.FTZ R33, R33, R60 ;  /* 0x0000003c21217220 */ /* 0x000fe20000410000 */
[----:B------:R-:W-:Y:S01]  /*94f0*/  PRMT R44, R155, 0x5410, R44 ;  /* 0x000054109b2c7816 */ /* 0x000fe2000000002c */
[----:B------:R-:W-:Y:S01]  /*9500*/  FFMA.FTZ R15, R15, R54, R66 ;  /* 0x000000360f0f7223 */ /* 0x000fe20000010042 */
[----:B------:R-:W-:Y:S01]  /*9510*/  LOP3.LUT R53, R156, 0xffff0000, RZ, 0xc0, !PT ;  /* 0xffff00009c357812 */ /* 0x000fe200078ec0ff */
[----:B------:R-:W-:Y:S01]  /*9520*/  FFMA.FTZ R46, R46, R73, R63 ;  /* 0x000000492e2e7223 */ /* 0x000fe2000001003f */
[----:B------:R-:W-:Y:S01]  /*9530*/  LOP3.LUT R35, R11, 0xffff0000, RZ, 0xc0, !PT ;  /* 0xffff00000b237812 */ /* 0x000fe200078ec0ff */
[----:B------:R-:W-:Y:S01]  /*9540*/  FFMA.FTZ R11, R13, R60, -R64 ;  /* 0x0000003c0d0b7223 */ /* 0x000fe20000010840 */
[----:B------:R-:W-:Y:S01]  /*9550*/  PRMT R42, R153, 0x5410, R42 ;  /* 0x00005410992a7816 */ /* 0x000fe2000000002a */
[----:B------:R-:W-:Y:S01]  /*9560*/  FFMA.FTZ R13, R13, R62, R33 ;  /* 0x0000003e0d0d7223 */ /* 0x000fe20000010021 */
[----:B------:R-:W-:Y:S01]  /*9570*/  LOP3.LUT R51, R14, 0xffff0000, RZ, 0xc0, !PT ;  /* 0xffff00000e337812 */ /* 0x000fe200078ec0ff */
[----:B------:R-:W-:-:S02]  /*9580*/  IMAD.U32 R14, R34, 0x10000, RZ ;  /* 0x00010000220e7824 */ /* 0x000fc400078e00ff */
[C---:B------:R-:W-:Y:S01]  /*9590*/  FMUL.FTZ R55, R32.reuse, R53 ;  /* 0x0000003520377220 */ /* 0x040fe20000410000 */
[----:B------:R-:W-:Y:S01]  /*95a0*/  FMUL.FTZ R61, R32, R35 ;  /* 0x00000023203d7220 */ /* 0x000fe20000410000 */
[----:B------:R-:W-:Y:S01]  /*95b0*/  IMAD.U32 R33, R44, 0x10000, RZ ;  /* 0x000100002c217824 */ /* 0x000fe200078e00ff */
[----:B------:R-:W-:Y:S01]  /*95c0*/  LOP3.LUT R34, R34, 0xffff0000, RZ, 0xc0, !PT ;  /* 0xffff000022227812 */ /* 0x000fe200078ec0ff */
[----:B------:R-:W-:Y:S01]  /*95d0*/  IMAD.U32 R32, R42, 0x10000, RZ ;  /* 0x000100002a207824 */ /* 0x000fe200078e00ff */
[----:B------:R-:W-:Y:S01]  /*95e0*/  LOP3.LUT R44, R44, 0xffff0000, RZ, 0xc0, !PT ;  /* 0xffff00002c2c7812 */ /* 0x000fe200078ec0ff */
[----:B------:R-:W-:Y:S01]  /*95f0*/  FMUL.FTZ R60, R14, R33 ;  /* 0x000000210e3c7220 */ /* 0x000fe20000410000 */
[----:B------:R-:W-:Y:S01]  /*9600*/  LOP3.LUT R12, R12, 0xffff0000, RZ, 0xc0, !PT ;  /* 0xffff00000c0c7812 */ /* 0x000fe200078ec0ff */
[----:B------:R-:W-:Y:S01]  /*9610*/  FMUL.FTZ R14, R14, R32 ;  /* 0x000000200e0e7220 */ /* 0x000fe20000410000 */
[----:B------:R-:W-:Y:S01]  /*9620*/  LOP3.LUT R42, R42, 0xffff0000, RZ, 0xc0, !PT ;  /* 0xffff00002a2a7812 */ /* 0x000fe200078ec0ff */
[----:B------:R-:W-:Y:S01]  /*9630*/  FMUL.FTZ R62, R34, R44 ;  /* 0x0000002c223e7220 */ /* 0x000fe20000410000 */
[C---:B------:R-:W-:Y:S01]  /*9640*/  FFMA.FTZ R60, R49.reuse, R32, -R60 ;  /* 0x00000020313c7223 */ /* 0x040fe2000001083c */
[----:B------:R-:W-:Y:S01]  /*9650*/  FFMA.FTZ R54, R12, R35, -R55 ;  /* 0x000000230c367223 */ /* 0x000fe20000010837 */
[----:B------:R-:W-:Y:S01]  /*9660*/  FFMA.FTZ R14, R49, R33, R14 ;  /* 0x00000021310e7223 */ /* 0x000fe2000001000e */
[-C--:B------:R-:W-:Y:S01]  /*9670*/  FMUL.FTZ R35, R34, R42.reuse ;  /* 0x0000002a22237220 */ /* 0x080fe20000410000 */
[C---:B------:R-:W-:Y:S01]  /*9680*/  FFMA.FTZ R33, R51.reuse, R42, -R62 ;  /* 0x0000002a33217223 */ /* 0x040fe2000001083e */
[----:B------:R-:W-:Y:S01]  /*9690*/  FFMA.FTZ R12, R12, R53, R61 ;  /* 0x000000350c0c7223 */ /* 0x000fe2000001003d */
[----:B------:R-:W-:Y:S01]  /*96a0*/  F2FP.BF16.F32.PACK_AB R45, R46, R45 ;  /* 0x0000002d2e2d723e */ /* 0x000fe200000010ff */
        /* <DEDUP_REMOVED lines=10> */
[----:B------:R-:W-:Y:S01]  /*9750*/  F2FP.BF16.F32.PACK_AB R34, R35, R14 ;  /* 0x0000000e2322723e */ /* 0x000fe200000010ff */
[----:B------:R-:W-:Y:S01]  /*9760*/  IMAD.MOV.U32 R14, RZ, RZ, R46 ;  /* 0x000000ffff0e7224 */ /* 0x000fe200078e002e */
[----:B------:R-:W-:Y:S01]  /*9770*/  MOV R13, R43 ;  /* 0x0000002b000d7202 */ /* 0x000fe20000000f00 */
[----:B------:R-:W-:-:S07]  /*9780*/  IMAD.MOV.U32 R35, RZ, RZ, R50 ;  /* 0x000000ffff237224 */ /* 0x000fce00078e0032 */
.L_x_544:
[----:B------:R-:W-:Y:S05]  /*9790*/  BSYNC B2 ;  /* 0x0000000000027941 */ /* 0x000fea0003800000 */
.L_x_543:
[----:B--2---:R2:W-:Y:S04]  /*97a0*/  ST.E.128 desc[UR60][R38.64], R12 ;  /* 0x0000000c26007985 */ /* 0x0045e8000c101d3c */
[----:B---3--:R2:W-:Y:S02]  /*97b0*/  @!P4 ST.E.128 desc[UR60][R40.64], R32 ;  /* 0x000000202800c985 */ /* 0x0085e4000c101d3c */
.L_x_542:
[----:B------:R-:W-:Y:S05]  /*97c0*/  BSYNC B1 ;  /* 0x0000000000017941 */ /* 0x000fea0003800000 */
.L_x_541:
[----:B------:R-:W-:-:S13]  /*97d0*/  ISETP.NE.AND P4, PT, R28, RZ, PT ;  /* 0x000000ff1c00720c */ /* 0x000fda0003f85270 */
[----:B------:R-:W-:Y:S05]  /*97e0*/  @!P4 BRA `(.L_x_493) ;  /* 0x0000000c00c4c947 */ /* 0x000fea0003800000 */
[----:B------:R-:W-:Y:S01]  /*97f0*/  SEL R139, R129, R139, !P1 ;  /* 0x0000008b818b7207 */ /* 0x000fe20004800000 */
[----:B------:R-:W-:Y:S01]  /*9800*/  BSSY B1, `(.L_x_545) ;  /* 0x0000072000017945 */ /* 0x000fe20003800000 */
[----:B------:R-:W-:Y:S02]  /*9810*/  ISETP.GE.AND P5, PT, R3, R128, PT ;  /* 0x000000800300720c */ /* 0x000fe40003fa6270 */
[----:B--234-:R-:W-:Y:S02]  /*9820*/  SHF.R.S32.HI R12, RZ, 0x1f, R139 ;  /* 0x0000001fff0c7819 */ /* 0x01cfe4000001148b */
[C---:B------:R-:W-:Y:S02]  /*9830*/  LEA R38, P4, R9.reuse, R119, 0x1 ;  /* 0x0000007709267211 */ /* 0x040fe400078808ff */
[----:B------:R-:W-:Y:S02]  /*9840*/  LEA.HI R139, R12, R139, RZ, 0x4 ;  /* 0x0000008b0c8b7211 */ /* 0x000fe400078f20ff */
[----:B------:R-:W-:-:S02]  /*9850*/  LEA.HI.X R39, R9, R118, R114, 0x1, P4 ;  /* 0x0000007609277211 */ /* 0x000fc400020f0c72 */
[----:B------:R-:W-:-:S04]  /*9860*/  LEA.HI.SX32 R139, R139, R120, 0x1c ;  /* 0x000000788b8b7211 */ /* 0x000fc800078fe2ff */
[----:B------:R-:W-:Y:S01]  /*9870*/  SHF.R.S32.HI R12, RZ, 0x1f, R139 ;  /* 0x0000001fff0c7819 */ /* 0x000fe2000001148b */
[----:B------:R-:W-:-:S03]  /*9880*/  IMAD.SHL.U32 R40, R139, 0x8, RZ ;  /* 0x000000088b287824 */ /* 0x000fc600078e00ff */
[----:B------:R-:W-:-:S04]  /*9890*/  LEA.HI R12, R12, R139, RZ, 0x3 ;  /* 0x0000008b0c0c7211 */ /* 0x000fc800078f18ff */
[----:B------:R-:W-:Y:S02]  /*98a0*/  SHF.R.S32.HI R14, RZ, 0x3, R12 ;  /* 0x00000003ff0e7819 */ /* 0x000fe4000001140c */
[----:B------:R-:W-:-:S03]  /*98b0*/  LOP3.LUT R12, R167, 0x38, R40, 0xf8, !PT ;  /* 0x00000038a70c7812 */ /* 0x000fc600078ef828 */
[----:B0-----:R-:W-:Y:S01]  /*98c0*/  IMAD R11, R14, 0x1800, R179 ;  /* 0x000018000e0b7824 */ /* 0x001fe200078e02b3 */
[----:B------:R-:W-:-:S05]  /*98d0*/  LOP3.LUT R12, R12, R223, RZ, 0x3c, !PT ;  /* 0x000000df0c0c7212 */ /* 0x000fca00078e3cff */
[----:B------:R-:W-:Y:S02]  /*98e0*/  IMAD.IADD R13, R11, 0x1, R12 ;  /* 0x000000010b0d7824 */ /* 0x000fe400078e020c */
[C---:B------:R-:W-:Y:S02]  /*98f0*/  IMAD R11, R18.reuse, 0x4800, R138 ;  /* 0x00004800120b7824 */ /* 0x040fe400078e028a */
[----:B------:R-:W-:Y:S02]  /*9900*/  IMAD R13, R18, 0x4800, R13 ;  /* 0x00004800120d7824 */ /* 0x000fe400078e020d */
[--C-:B------:R-:W-:Y:S02]  /*9910*/  IMAD R11, R11, 0x2, R2.reuse ;  /* 0x000000020b0b7824 */ /* 0x100fe400078e0202 */
[----:B------:R-:W-:-:S03]  /*9920*/  IMAD R32, R13, 0x2, R2 ;  /* 0x000000020d207824 */ /* 0x000fc600078e0202 */
[----:B------:R0:W2:Y:S04]  /*9930*/  LDS.128 R12, [R11+0x18400] ;  /* 0x018400000b0c7984 */ /* 0x0000a80000000c00 */
[----:B------:R-:W3:Y:S01]  /*9940*/  LDS.128 R32, [R32+0x18400] ;  /* 0x0184000020207984 */ /* 0x000ee20000000c00 */
[----:B------:R-:W-:Y:S05]  /*9950*/  @P5 BRA `(.L_x_546) ;  /* 0x0000000400705947 */ /* 0x000fea0003800000 */
[----:B------:R-:W-:Y:S01]  /*9960*/  SHF.R.U64 R55, R68, 0x10, R69 ;  /* 0x0000001044377819 */ /* 0x000fe20000001245 */
[----:B---3--:R-:W-:Y:S01]  /*9970*/  IMAD.U32 R52, R35, 0x10000, RZ ;  /* 0x0001000023347824 */ /* 0x008fe200078e00ff */
[----:B------:R-:W-:Y:S01]  /*9980*/  SHF.R.U64 R53, R56, 0x10, R57 ;  /* 0x0000001038357819 */ /* 0x000fe20000001239 */
[----:B--2---:R-:W-:Y:S01]  /*9990*/  IMAD.U32 R48, R15, 0x10000, RZ ;  /* 0x000100000f307824 */ /* 0x004fe200078e00ff */
[----:B------:R-:W-:Y:S01]  /*99a0*/  SHF.R.U32.HI R69, RZ, 0x10, R69 ;  /* 0x00000010ff457819 */ /* 0x000fe20000011645 */
[----:B------:R-:W-:Y:S01]  /*99b0*/  IMAD.U32 R49, R13, 0x10000, RZ ;  /* 0x000100000d317824 */ /* 0x000fe200078e00ff */
[----:B------:R-:W-:Y:S01]  /*99c0*/  SHF.R.U32.HI R57, RZ, 0x10, R57 ;  /* 0x00000010ff397819 */ /* 0x000fe20000011639 */
[----:B------:R-:W-:Y:S01]  /*99d0*/  IMAD.U32 R42, R32, 0x10000, RZ ;  /* 0x00010000202a7824 */ /* 0x000fe200078e00ff */
[----:B------:R-:W-:Y:S01]  /*99e0*/  LOP3.LUT R45, R35, 0xffff0000, RZ, 0xc0, !PT ;  /* 0xffff0000232d7812 */ /* 0x000fe200078ec0ff */
[----:B------:R-:W-:Y:S01]  /*99f0*/  IMAD.U32 R41, R12, 0x10000, RZ ;  /* 0x000100000c297824 */ /* 0x000fe200078e00ff */
[----:B------:R-:W-:Y:S01]  /*9a00*/  PRMT R46, R150, 0x5410, R53 ;  /* 0x00005410962e7816 */ /* 0x000fe20000000035 */
[----:B0-----:R-:W-:Y:S01]  /*9a10*/  IMAD.U32 R11, R14, 0x10000, RZ ;  /* 0x000100000e0b7824 */ /* 0x001fe200078e00ff */
[----:B------:R-:W-:-:S02]  /*9a20*/  PRMT R35, R152, 0x5432, R69 ;  /* 0x0000543298237816 */ /* 0x000fc40000000045 */
[----:B------:R-:W-:Y:S02]  /*9a30*/  PRMT R150, R150, 0x5432, R57 ;  /* 0x0000543296967816 */ /* 0x000fe40000000039 */
[----:B------:R-:W-:Y:S01]  /*9a40*/  SHF.L.U32 R50, R33, 0x10, RZ ;  /* 0x0000001021327819 */ /* 0x000fe200000006ff */
[----:B------:R-:W-:Y:S01]  /*9a50*/  IMAD.U32 R53, R35, 0x10000, RZ ;  /* 0x0001000023357824 */ /* 0x000fe200078e00ff */
[----:B------:R-:W-:Y:S02]  /*9a60*/  SHF.R.U64 R54, R58, 0x10, R59 ;  /* 0x000000103a367819 */ /* 0x000fe4000000123b */
[----:B------:R-:W-:Y:S01]  /*9a70*/  SHF.R.U64 R44, R70, 0x10, R71 ;  /* 0x00000010462c7819 */ /* 0x000fe20000001247 */
[----:B------:R-:W-:Y:S01]  /*9a80*/  FMUL.FTZ R56, R50, R53 ;  /* 0x0000003532387220 */ /* 0x000fe20000410000 */
[----:B------:R-:W-:Y:S01]  /*9a90*/  LOP3.LUT R43, R15, 0xffff0000, RZ, 0xc0, !PT ;  /* 0xffff00000f2b7812 */ /* 0x000fe200078ec0ff */
[----:B------:R-:W-:Y:S01]  /*9aa0*/  IMAD.U32 R15, R150, 0x10000, RZ ;  /* 0x00010000960f7824 */ /* 0x000fe200078e00ff */
[----:B------:R-:W-:-:S02]  /*9ab0*/  SHF.R.U32.HI R58, RZ, 0x10, R59 ;  /* 0x00000010ff3a7819 */ /* 0x000fc4000001163b */
[----:B------:R-:W-:Y:S01]  /*9ac0*/  SHF.R.U32.HI R70, RZ, 0x10, R71 ;  /* 0x00000010ff467819 */ /* 0x000fe20000011647 */
[-C--:B------:R-:W-:Y:S01]  /*9ad0*/  FMUL.FTZ R50, R50, R15.reuse ;  /* 0x0000000f32327220 */ /* 0x080fe20000410000 */
[----:B------:R-:W-:Y:S01]  /*9ae0*/  LOP3.LUT R51, R33, 0xffff0000, RZ, 0xc0, !PT ;  /* 0xffff000021337812 */ /* 0x000fe200078ec0ff */
[----:B------:R-:W-:Y:S01]  /*9af0*/  FFMA.FTZ R15, R49, R15, -R56 ;  /* 0x0000000f310f7223 */ /* 0x000fe20000010838 */
[----:B------:R-:W-:Y:S02]  /*9b00*/  PRMT R33, R149, 0x5410, R54 ;  /* 0x0000541095217816 */ /* 0x000fe40000000036 */
[----:B------:R-:W-:Y:S02]  /*9b10*/  PRMT R44, R151, 0x5410, R44 ;  /* 0x00005410972c7816 */ /* 0x000fe4000000002c */
[----:B------:R-:W-:Y:S02]  /*9b20*/  PRMT R149, R149, 0x5432, R58 ;  /* 0x0000543295957816 */ /* 0x000fe4000000003a */
[----:B------:R-:W-:-:S02]  /*9b30*/  PRMT R151, R151, 0x5432, R70 ;  /* 0x0000543297977816 */ /* 0x000fc40000000046 */
[----:B------:R-:W-:Y:S01]  /*9b40*/  LOP3.LUT R54, R35, 0xffff0000, RZ, 0xc0, !PT ;  /* 0xffff000023367812 */ /* 0x000fe200078ec0ff */
[----:B------:R-:W-:Y:S01]  /*9b50*/  FFMA.FTZ R35, R49, R53, R50 ;  /* 0x0000003531237223 */ /* 0x000fe20000010032 */
[----:B------:R-:W-:Y:S01]  /*9b60*/  LOP3.LUT R150, R150, 0xffff0000, RZ, 0xc0, !PT ;  /* 0xffff000096967812 */ /* 0x000fe200078ec0ff */
[----:B------:R-:W-:Y:S01]  /*9b70*/  IMAD.U32 R49, R149, 0x10000, RZ ;  /* 0x0001000095317824 */ /* 0x000fe200078e00ff */
[----:B------:R-:W-:Y:S01]  /*9b80*/  PRMT R152, R152, 0x5410, R55 ;  /* 0x0000541098987816 */ /* 0x000fe20000000037 */
[----:B------:R-:W-:Y:S01]  /*9b90*/  IMAD.U32 R55, R151, 0x10000, RZ ;  /* 0x0001000097377824 */ /* 0x000fe200078e00ff */
[----:B------:R-:W-:Y:S01]  /*9ba0*/  LOP3.LUT R47, R13, 0xffff0000, RZ, 0xc0, !PT ;  /* 0xffff00000d2f7812 */ /* 0x000fe200078ec0ff */
[C---:B------:R-:W-:Y:S01]  /*9bb0*/  FMUL.FTZ R56, R51.reuse, R54 ;  /* 0x0000003633387220 */ /* 0x040fe20000410000 */
[-C--:B------:R-:W-:Y:S01]  /*9bc0*/  FMUL.FTZ R50, R51, R150.reuse ;  /* 0x0000009633327220 */ /* 0x080fe20000410000 */
[C---:B------:R-:W-:Y:S01]  /*9bd0*/  FMUL.FTZ R51, R52.reuse, R55 ;  /* 0x0000003734337220 */ /* 0x040fe20000410000 */
[-C--:B------:R-:W-:Y:S01]  /*9be0*/  FMUL.FTZ R58, R52, R49.reuse ;  /* 0x00000031343a7220 */ /* 0x080fe20000410000 */
[C---:B------:R-:W-:Y:S01]  /*9bf0*/  FFMA.FTZ R150, R47.reuse, R150, -R56 ;  /* 0x000000962f967223 */ /* 0x040fe20000010838 */
[----:B------:R-:W-:Y:S01]  /*9c00*/  FFMA.FTZ R54, R47, R54, R50 ;  /* 0x000000362f367223 */ /* 0x000fe20000010032 */
[----:B------:R-:W-:Y:S01]  /*9c10*/  LOP3.LUT R56, R151, 0xffff0000, RZ, 0xc0, !PT ;  /* 0xffff000097387812 */ /* 0x000fe200078ec0ff */
[C---:B------:R-:W-:Y:S01]  /*9c20*/  FFMA.FTZ R52, R48.reuse, R49, -R51 ;  /* 0x0000003130347223 */ /* 0x040fe20000010833 */
[----:B------:R-:W-:Y:S01]  /*9c30*/  LOP3.LUT R50, R149, 0xffff0000, RZ, 0xc0, !PT ;  /* 0xffff000095327812 */ /* 0x000fe200078ec0ff */
[----:B------:R-:W-:Y:S01]  /*9c40*/  FFMA.FTZ R58, R48, R55, R58 ;  /* 0x00000037303a7223 */ /* 0x000fe2000001003a */
[----:B------:R-:W-:Y:S01]  /*9c50*/  SHF.L.U32 R48, R152, 0x10, RZ ;  /* 0x0000001098307819 */ /* 0x000fe200000006ff */
[----:B------:R-:W-:-:S02]  /*9c60*/  IMAD.U32 R47, R46, 0x10000, RZ ;  /* 0x000100002e2f7824 */ /* 0x000fc400078e00ff */
[C---:B------:R-:W-:Y:S01]  /*9c70*/  FMUL.FTZ R60, R45.reuse, R56 ;  /* 0x000000382d3c7220 */ /* 0x040fe20000410000 */
[----:B------:R-:W-:Y:S01]  /*9c80*/  FMUL.FTZ R62, R45, R50 ;  /* 0x000000322d3e7220 */ /* 0x000fe20000410000 */
[----:B------:R-:W-:Y:S01]  /*9c90*/  LOP3.LUT R45, R46, 0xffff0000, RZ, 0xc0, !PT ;  /* 0xffff00002e2d7812 */ /* 0x000fe200078ec0ff */
[----:B------:R-:W-:Y:S01]  /*9ca0*/  FMUL.FTZ R46, R42, R48 ;  /* 0x000000302a2e7220 */ /* 0x000fe20000410000 */
[----:B------:R-:W-:Y:S01]  /*9cb0*/  LOP3.LUT R32, R32, 0xffff0000, RZ, 0xc0, !PT ;  /* 0xffff000020207812 */ /* 0x000fe200078ec0ff */
[-C--:B------:R-:W-:Y:S01]  /*9cc0*/  FMUL.FTZ R51, R42, R47.reuse ;  /* 0x0000002f2a337220 */ /* 0x080fe20000410000 */
[----:B------:R-:W-:Y:S01]  /*9cd0*/  LOP3.LUT R49, R152, 0xffff0000, RZ, 0xc0, !PT ;  /* 0xffff000098317812 */ /* 0x000fe200078ec0ff */
[----:B------:R-:W-:Y:S01]  /*9ce0*/  IMAD.U32 R13, R34, 0x10000, RZ ;  /* 0x00010000220d7824 */ /* 0x000fe200078e00ff */
[----:B------:R-:W-:Y:S01]  /*9cf0*/  LOP3.LUT R12, R12, 0xffff0000, RZ, 0xc0, !PT ;  /* 0xffff00000c0c7812 */ /* 0x000fe200078ec0ff */
[C---:B------:R-:W-:Y:S01]  /*9d00*/  FFMA.FTZ R53, R43.reuse, R50, -R60 ;  /* 0x000000322b357223 */ /* 0x040fe2000001083c */
[----:B------:R-:W-:Y:S01]  /*9d10*/  FFMA.FTZ R55, R43, R56, R62 ;  /* 0x000000382b377223 */ /* 0x000fe2000001003e */
[C---:B------:R-:W-:Y:S01]  /*9d20*/  FFMA.FTZ R46, R41.reuse, R47, -R46 ;  /* 0x0000002f292e7223 */ /* 0x040fe2000001082e */
[----:B------:R-:W-:Y:S01]  /*9d30*/  FFMA.FTZ R51, R41, R48, R51 ;  /* 0x0000003029337223 */ /* 0x000fe20000010033 */
[----:B------:R-:W-:Y:S01]  /*9d40*/  LOP3.LUT R34, R34, 0xffff0000, RZ, 0xc0, !PT ;  /* 0xffff000022227812 */ /* 0x000fe200078ec0ff */
[----:B------:R-:W-:Y:S01]  /*9d50*/  FMUL.FTZ R43, R32, R49 ;  /* 0x00000031202b7220 */ /* 0x000fe20000410000 */
[----:B------:R-:W-:Y:S01]  /*9d60*/  LOP3.LUT R41, R44, 0xffff0000, RZ, 0xc0, !PT ;  /* 0xffff00002c297812 */ /* 0x000fe200078ec0ff */
[-C--:B------:R-:W-:Y:S01]  /*9d70*/  FMUL.FTZ R47, R32, R45.reuse ;  /* 0x0000002d202f7220 */ /* 0x080fe20000410000 */
[----:B------:R-:W-:Y:S01]  /*9d80*/  IMAD.U32 R42, R44, 0x10000, RZ ;  /* 0x000100002c2a7824 */ /* 0x000fe200078e00ff */
[----:B------:R-:W-:Y:S01]  /*9d90*/  LOP3.LUT R14, R14, 0xffff0000, RZ, 0xc0, !PT ;  /* 0xffff00000e0e7812 */ /* 0x000fe200078ec0ff */
[C---:B------:R-:W-:Y:S01]  /*9da0*/  IMAD.U32 R32, R33.reuse, 0x10000, RZ ;  /* 0x0001000021207824 */ /* 0x040fe200078e00ff */
[----:B------:R-:W-:Y:S01]  /*9db0*/  LOP3.LUT R33, R33, 0xffff0000, RZ, 0xc0, !PT ;  /* 0xffff000021217812 */ /* 0x000fe200078ec0ff */
[----:B------:R-:W-:Y:S01]  /*9dc0*/  FFMA.FTZ R43, R12, R45, -R43 ;  /* 0x0000002d0c2b7223 */ /* 0x000fe2000001082b */
[C---:B------:R-:W-:Y:S01]  /*9dd0*/  FMUL.FTZ R44, R13.reuse, R42 ;  /* 0x0000002a0d2c7220 */ /* 0x040fe20000410000 */
[C---:B------:R-:W-:Y:S01]  /*9de0*/  FMUL.FTZ R45, R34.reuse, R41 ;  /* 0x00000029222d7220 */ /* 0x040fe20000410000 */
[-C--:B------:R-:W-:Y:S01]  /*9df0*/  FMUL.FTZ R13, R13, R32.reuse ;  /* 0x000000200d0d7220 */ /* 0x080fe20000410000 */
[-C--:B------:R-:W-:Y:S01]  /*9e00*/  FMUL.FTZ R34, R34, R33.reuse ;  /* 0x0000002122227220 */ /* 0x080fe20000410000 */
[C---:B------:R-:W-:Y:S01]  /*9e10*/  FFMA.FTZ R44, R11.reuse, R32, -R44 ;  /* 0x000000200b2c7223 */ /* 0x040fe2000001082c */
[----:B------:R-:W-:Y:S01]  /*9e20*/  FFMA.FTZ R45, R14, R33, -R45 ;  /* 0x000000210e2d7223 */ /* 0x000fe2000001082d */
[----:B------:R-:W-:Y:S01]  /*9e30*/  FFMA.FTZ R12, R12, R49, R47 ;  /* 0x000000310c0c7223 */ /* 0x000fe2000001002f */
[----:B------:R-:W-:Y:S01]  /*9e40*/  FFMA.FTZ R13, R11, R42, R13 ;  /* 0x0000002a0b0d7223 */ /* 0x000fe2000001000d */
[----:B------:R-:W-:Y:S01]  /*9e50*/  FFMA.FTZ R34, R14, R41, R34 ;  /* 0x000000290e227223 */ /* 0x000fe20000010022 */
[----:B------:R-:W-:-:S02]  /*9e60*/  F2FP.BF16.F32.PACK_AB R15, R150, R15 ;  /* 0x0000000f960f723e */ /* 0x000fc400000010ff */
[----:B------:R-:W-:Y:S02]  /*9e70*/  F2FP.BF16.F32.PACK_AB R14, R43, R46 ;  /* 0x0000002e2b0e723e */ /* 0x000fe400000010ff */
[----:B------:R-:W-:Y:S02]  /*9e80*/  F2FP.BF16.F32.PACK_AB R52, R53, R52 ;  /* 0x000000343534723e */ /* 0x000fe400000010ff */
        /* <DEDUP_REMOVED lines=8> */
[----:B------:R-:W-:-:S07]  /*9f10*/  IMAD.MOV.U32 R15, RZ, RZ, R52 ;  /* 0x000000ffff0f7224 */ /* 0x000fce00078e0034 */
.L_x_546:
[----:B------:R-:W-:Y:S05]  /*9f20*/  BSYNC B1 ;  /* 0x0000000000017941 */ /* 0x000fea0003800000 */
.L_x_545:
[----:B--2---:R2:W-:Y:S01]  /*9f30*/  ST.E.128 desc[UR60][R38.64], R12 ;  /* 0x0000000c26007985 */ /* 0x0045e2000c101d3c */
[----:B------:R-:W-:-:S13]  /*9f40*/  ISETP.GE.AND P4, PT, R40, R135, PT ;  /* 0x000000872800720c */ /* 0x000fda0003f86270 */
[----:B------:R-:W-:Y:S05]  /*9f50*/  @P4 BRA `(.L_x_493) ;  /* 0x0000000400e84947 */ /* 0x000fea0003800000 */
[----:B------:R-:W-:-:S05]  /*9f60*/  IMAD.WIDE R36, R40, 0x2, R36 ;  /* 0x0000000228247825 */ /* 0x000fca00078e0224 */
[----:B---3--:R3:W-:Y:S01]  /*9f70*/  ST.E.128 desc[UR60][R36.64], R32 ;  /* 0x0000002024007985 */ /* 0x0087e2000c101d3c */
[----:B------:R-:W-:Y:S05]  /*9f80*/  BRA `(.L_x_493) ;  /* 0x0000000400dc7947 */ /* 0x000fea0003800000 */
.L_x_458:
[----:B------:R-:W2:Y:S02]  /*9f90*/  LDL R11, [R1+0x30] ;  /* 0x00003000010b7983 */ /* 0x000ea40000100800 */
[----:B--2---:R-:W-:-:S13]  /*9fa0*/  R2UR UR4, R11 ;  /* 0x000000000b0472ca */ /* 0x004fda00000e0000 */
[----:B------:R-:W-:-:S06]  /*9fb0*/  UISETP.NE.AND UP0, UPT, UR4, 0x3, UPT ;  /* 0x000000030400788c */ /* 0x000fcc000bf05270 */
[----:B------:R-:W-:-:S13]  /*9fc0*/  PLOP3.LUT P0, PT, PT, PT, UP0, 0x80, 0x0 ;  /* 0x000000000000781c */ /* 0x000fda0003f0f008 */
[----:B------:R-:W-:Y:S05]  /*9fd0*/  @!P0 BRA `(.L_x_547) ;  /* 0x0000000000048947 */ /* 0x000fea0003800000 */
[----:B------:R-:W-:Y:S01]  /*9fe0*/  BPT.TRAP 0x1 ;  /* 0x000000040000795c */ /* 0x000fe20000300000 */
.L_x_547:
[----:B------:R-:W-:Y:S01]  /*9ff0*/  IMAD R88, R18, 0x8, R2 ;  /* 0x0000000812587824 */ /* 0x000fe200078e0202 */
[----:B------:R-:W-:Y:S01]  /*a000*/  SHF.L.U32 R89, R166, 0x1f, RZ ;  /* 0x0000001fa6597819 */ /* 0x000fe200000006ff */
[----:B------:R-:W-:Y:S01]  /*a010*/  BSSY B1, `(.L_x_548) ;  /* 0x0000004000017945 */ /* 0x000fe20003800000 */
[----:B------:R-:W-:Y:S02]  /*a020*/  SHF.R.S32.HI R85, RZ, 0x1f, R84 ;  /* 0x0000001fff557819 */ /* 0x000fe40000011454 */
[----:B------:R-:W0:Y:S02]  /*a030*/  SYNCS.PHASECHK.TRANS64.TRYWAIT P4, [R88+URZ+0x2a890], R89 ;  /* 0x02a89059580075a7 */ /* 0x000e24000808017f */
[----:B0-----:R-:W-:Y:S05]  /*a040*/  @!P4 BRA `(.L_x_549) ;  /* 0x0000014800ecc947 */ /* 0x001fea0003800000 */
.L_x_804:
[----:B------:R-:W-:Y:S05]  /*a050*/  BSYNC B1 ;  /* 0x0000000000017941 */ /* 0x000fea0003800000 */
.L_x_548:
[----:B------:R-:W-:Y:S01]  /*a060*/  ULDC.64 UR4, c[0x0][0x300] ;  /* 0x0000c00000047ab9 */ /* 0x000fe20000000a00 */
[----:B-----5:R-:W-:Y:S01]  /*a070*/  SHF.R.S32.HI R86, RZ, 0x1f, R31 ;  /* 0x0000001fff567819 */ /* 0x020fe2000001141f */
[----:B------:R-:W-:Y:S02]  /*a080*/  IMAD R11, R85, UR4, RZ ;  /* 0x00000004550b7c24 */ /* 0x000fe4000f8e02ff */
[----:B------:R-:W-:-:S04]  /*a090*/  IMAD.WIDE.U32 R12, R84, UR4, RZ ;  /* 0x00000004540c7c25 */ /* 0x000fc8000f8e00ff */
[----:B------:R-:W-:Y:S01]  /*a0a0*/  IMAD R11, R84, UR5, R11 ;  /* 0x00000005540b7c24 */ /* 0x000fe2000f8e020b */
[----:B------:R-:W-:Y:S01]  /*a0b0*/  ULDC.64 UR4, c[0x0][0x310] ;  /* 0x0000c40000047ab9 */ /* 0x000fe20000000a00 */
[----:B------:R-:W-:Y:S02]  /*a0c0*/  IMAD R87, R24, -0x60, R25 ;  /* 0xffffffa018577824 */ /* 0x000fe400078e0219 */
[----:B------:R-:W-:Y:S02]  /*a0d0*/  IMAD R14, R86, UR4, RZ ;  /* 0x00000004560e7c24 */ /* 0x000fe4000f8e02ff */
[----:B------:R-:W-:Y:S01]  /*a0e0*/  IMAD.IADD R13, R13, 0x1, R11 ;  /* 0x000000010d0d7824 */ /* 0x000fe200078e020b */
[----:B------:R-:W-:Y:S01]  /*a0f0*/  VIMNMX R87, R87, 0x60, PT ;  /* 0x0000006057577848 */ /* 0x000fe20003fe0100 */
[C---:B------:R-:W-:Y:S02]  /*a100*/  IMAD R11, R31.reuse, UR5, R14 ;  /* 0x000000051f0b7c24 */ /* 0x040fe4000f8e020e */
[----:B------:R-:W-:Y:S01]  /*a110*/  IMAD.WIDE.U32 R12, R31, UR4, R12 ;  /* 0x000000041f0c7c25 */ /* 0x000fe2000f8e000c */
[----:B------:R-:W-:Y:S01]  /*a120*/  ULDC.64 UR4, c[0x0][0x308] ;  /* 0x0000c20000047ab9 */ /* 0x000fe20000000a00 */
[----:B------:R-:W-:-:S02]  /*a130*/  IADD3 R40, -R165, R87, RZ ;  /* 0x00000057a5287210 */ /* 0x000fc40007ffe1ff */
[----:B------:R-:W-:Y:S02]  /*a140*/  IMAD R15, R4, UR4, RZ ;  /* 0x00000004040f7c24 */ /* 0x000fe4000f8e02ff */
[----:B------:R-:W-:Y:S02]  /*a150*/  IMAD.IADD R13, R13, 0x1, R11 ;  /* 0x000000010d0d7824 */ /* 0x000fe400078e020b */
[C---:B------:R-:W-:Y:S02]  /*a160*/  IMAD R15, R30.reuse, UR5, R15 ;  /* 0x000000051e0f7c24 */ /* 0x040fe4000f8e020f */
[----:B------:R-:W-:Y:S01]  /*a170*/  IMAD.WIDE.U32 R12, R30, UR4, R12 ;  /* 0x000000041e0c7c25 */ /* 0x000fe2000f8e000c */
[----:B------:R-:W-:-:S03]  /*a180*/  ULDC.64 UR4, c[0x0][0x2e8] ;  /* 0x0000ba0000047ab9 */ /* 0x000fc60000000a00 */
[----:B------:R-:W-:Y:S01]  /*a190*/  IMAD.IADD R15, R13, 0x1, R15 ;  /* 0x000000010d0f7824 */ /* 0x000fe200078e020f */
[----:B------:R-:W-:Y:S01]  /*a1a0*/  LEA R38, P4, R12, UR4, 0x1 ;  /* 0x000000040c267c11 */ /* 0x000fe2000f8808ff */
[----:B------:R-:W-:-:S03]  /*a1b0*/  UMOV UR4, 0xffffffff ;  /* 0xffffffff00047882 */ /* 0x000fc60000000000 */
[----:B------:R-:W-:Y:S02]  /*a1c0*/  LEA.HI.X R39, R12, UR5, R15, 0x1, P4 ;  /* 0x000000050c277c11 */ /* 0x000fe4000a0f0c0f */
[----:B------:R-:W-:Y:S01]  /*a1d0*/  ISETP.GE.AND P4, PT, R40, 0x1, PT ;  /* 0x000000012800780c */ /* 0x000fe20003f86270 */
[----:B------:R-:W-:-:S12]  /*a1e0*/  BRA.DIV UR4, `(.L_x_550) ;  /* 0x0000014a04987947 */ /* 0x000fd8000b800000 */
[----:B------:R1:W2:Y:S04]  /*a1f0*/  SHFL.IDX PT, R37, R39, RZ, 0x1c1f ;  /* 0x001c1fff27257589 */ /* 0x0002a800000e0000 */
[----:B------:R1:W3:Y:S02]  /*a200*/  SHFL.IDX PT, R36, R38, RZ, 0x1c1f ;  /* 0x001c1fff26247589 */ /* 0x0002e400000e0000 */
.L_x_808:
[----:B------:R-:W-:Y:S04]  /*a210*/  BSSY B1, `(.L_x_551) ;  /* 0x0000025000017945 */ /* 0x000fe80003800000 */
[----:B------:R-:W-:Y:S05]  /*a220*/  @!P4 BRA `(.L_x_552) ;  /* 0x00000000008cc947 */ /* 0x000fea0003800000 */
[----:B------:R-:W-:Y:S02]  /*a230*/  ULDC UR4, c[0x0][0x2f4] ;  /* 0x0000bd0000047ab9 */ /* 0x000fe40000000800 */
[----:B------:R-:W-:-:S13]  /*a240*/  ISETP.GE.AND P4, PT, R16, UR4, PT ;  /* 0x0000000410007c0c */ /* 0x000fda000bf86270 */
[----:B------:R-:W4:Y:S01]  /*a250*/  @!P4 LDS.128 R12, [R33] ;  /* 0x00000000210cc984 */ /* 0x000f220000000c00 */
[----:B---3--:R-:W-:-:S04]  /*a260*/  @!P4 LEA R34, P5, R16, R36, 0x1 ;  /* 0x000000241022c211 */ /* 0x008fc800078a08ff */
[----:B--2---:R-:W-:Y:S02]  /*a270*/  @!P4 LEA.HI.X R35, R16, R37, R17, 0x1, P5 ;  /* 0x000000251023c211 */ /* 0x004fe400028f0c11 */
[----:B------:R-:W-:-:S13]  /*a280*/  ISETP.GE.AND P5, PT, R0, UR4, PT ;  /* 0x0000000400007c0c */ /* 0x000fda000bfa6270 */
[----:B------:R-:W-:Y:S01]  /*a290*/  @!P5 IMAD.SHL.U32 R11, R162, 0x8, RZ ;  /* 0x00000008a20bd824 */ /* 0x000fe200078e00ff */
[----:B----4-:R2:W-:Y:S01]  /*a2a0*/  @!P4 ST.E.128 desc[UR60][R34.64], R12 ;  /* 0x0000000c2200c985 */ /* 0x0105e2000c101d3c */
[----:B------:R-:W-:-:S03]  /*a2b0*/  ISETP.GE.AND P4, PT, R3, UR4, PT ;  /* 0x0000000403007c0c */ /* 0x000fc6000bf86270 */
[----:B------:R-:W3:Y:S01]  /*a2c0*/  @!P5 LDS.128 R12, [R32] ;  /* 0x00000000200cd984 */ /* 0x000ee20000000c00 */
[----:B--2---:R-:W-:Y:S02]  /*a2d0*/  @!P5 IMAD.MOV.U32 R34, RZ, RZ, R36 ;  /* 0x000000ffff22d224 */ /* 0x004fe400078e0024 */
[----:B------:R-:W-:Y:S02]  /*a2e0*/  @!P5 IMAD.MOV.U32 R35, RZ, RZ, R37 ;  /* 0x000000ffff23d224 */ /* 0x000fe400078e0025 */
[----:B------:R-:W-:-:S05]  /*a2f0*/  @!P5 IMAD.WIDE R34, R11, 0x2, R34 ;  /* 0x000000020b22d825 */ /* 0x000fca00078e0222 */
[----:B------:R-:W-:Y:S01]  /*a300*/  @!P4 IMAD.SHL.U32 R11, R163, 0x8, RZ ;  /* 0x00000008a30bc824 */ /* 0x000fe200078e00ff */
[----:B---3--:R2:W-:Y:S01]  /*a310*/  @!P5 ST.E.128 desc[UR60][R34.64], R12 ;  /* 0x0000000c2200d985 */ /* 0x0085e2000c101d3c */
[----:B------:R-:W-:-:S03]  /*a320*/  ISETP.GE.AND P5, PT, R19, UR4, PT ;  /* 0x0000000413007c0c */ /* 0x000fc6000bfa6270 */
[----:B------:R-:W3:Y:S01]  /*a330*/  @!P4 LDS.128 R12, [R33+0x3000] ;  /* 0x00300000210cc984 */ /* 0x000ee20000000c00 */
[----:B--2---:R-:W-:Y:S02]  /*a340*/  @!P4 IMAD.MOV.U32 R34, RZ, RZ, R36 ;  /* 0x000000ffff22c224 */ /* 0x004fe400078e0024 */
[----:B------:R-:W-:Y:S02]  /*a350*/  @!P4 IMAD.MOV.U32 R35, RZ, RZ, R37 ;  /* 0x000000ffff23c224 */ /* 0x000fe400078e0025 */
[----:B------:R-:W-:-:S05]  /*a360*/  @!P4 IMAD.WIDE R34, R11, 0x2, R34 ;  /* 0x000000020b22c825 */ /* 0x000fca00078e0222 */
[----:B---3--:R2:W-:Y:S04]  /*a370*/  @!P4 ST.E.128 desc[UR60][R34.64], R12 ;  /* 0x0000000c2200c985 */ /* 0x0085e8000c101d3c */
[----:B------:R-:W3:Y:S01]  /*a380*/  @!P5 LDS.128 R12, [R32+0x3000] ;  /* 0x00300000200cd984 */ /* 0x000ee20000000c00 */
[----:B--2---:R-:W-:-:S04]  /*a390*/  @!P5 LEA R34, P4, R19, R36, 0x1 ;  /* 0x000000241322d211 */ /* 0x004fc800078808ff */
[----:B------:R-:W-:Y:S02]  /*a3a0*/  @!P5 LEA.HI.X R35, R19, R37, R164, 0x1, P4 ;  /* 0x000000251323d211 */ /* 0x000fe400020f0ca4 */
[----:B------:R-:W-:-:S03]  /*a3b0*/  ISETP.GE.AND P4, PT, R22, UR4, PT ;  /* 0x0000000416007c0c */ /* 0x000fc6000bf86270 */
[----:B---3--:R2:W-:Y:S10]  /*a3c0*/  @!P5 ST.E.128 desc[UR60][R34.64], R12 ;  /* 0x0000000c2200d985 */ /* 0x0085f4000c101d3c */
[----:B------:R-:W3:Y:S01]  /*a3d0*/  @!P4 LDS.128 R12, [R33+0x6000] ;  /* 0x00600000210cc984 */ /* 0x000ee20000000c00 */
[----:B--2---:R-:W-:-:S04]  /*a3e0*/  @!P4 LEA R34, P5, R22, R36, 0x1 ;  /* 0x000000241622c211 */ /* 0x004fc800078a08ff */
[----:B------:R-:W-:Y:S02]  /*a3f0*/  @!P4 LEA.HI.X R35, R22, R37, R175, 0x1, P5 ;  /* 0x000000251623c211 */ /* 0x000fe400028f0caf */
[----:B------:R-:W-:-:S03]  /*a400*/  ISETP.GE.AND P5, PT, R23, UR4, PT ;  /* 0x0000000417007c0c */ /* 0x000fc6000bfa6270 */
[----:B---3--:R2:W-:Y:S10]  /*a410*/  @!P4 ST.E.128 desc[UR60][R34.64], R12 ;  /* 0x0000000c2200c985 */ /* 0x0085f4000c101d3c */
[----:B------:R-:W3:Y:S01]  /*a420*/  @!P5 LDS.128 R12, [R32+0x6000] ;  /* 0x00600000200cd984 */ /* 0x000ee20000000c00 */
[----:B--2---:R-:W-:-:S04]  /*a430*/  @!P5 LEA R34, P4, R23, R36, 0x1 ;  /* 0x000000241722d211 */ /* 0x004fc800078808ff */
[----:B------:R-:W-:-:S05]  /*a440*/  @!P5 LEA.HI.X R35, R23, R37, R174, 0x1, P4 ;  /* 0x000000251723d211 */ /* 0x000fca00020f0cae */
[----:B---3--:R4:W-:Y:S04]  /*a450*/  @!P5 ST.E.128 desc[UR60][R34.64], R12 ;  /* 0x0000000c2200d985 */ /* 0x0089e8000c101d3c */
.L_x_552:
[----:B------:R-:W-:Y:S05]  /*a460*/  BSYNC B1 ;  /* 0x0000000000017941 */ /* 0x000fea0003800000 */
.L_x_551:
[----:B------:R-:W-:-:S03]  /*a470*/  UMOV UR4, 0xffffffff ;  /* 0xffffffff00047882 */ /* 0x000fc60000000000 */
[----:B------:R-:W-:Y:S05]  /*a480*/  BRA.DIV UR4, `(.L_x_553) ;  /* 0x0000014a043c7947 */ /* 0x000fea000b800000 */
[----:B--2---:R2:W0:Y:S04]  /*a490*/  SHFL.IDX PT, R37, R39, 0x1, 0x1c1f ;  /* 0x003c1f0027257f89 */ /* 0x00442800000e0000 */
[----:B---3--:R2:W3:Y:S02]  /*a4a0*/  SHFL.IDX PT, R36, R38, 0x1, 0x1c1f ;  /* 0x003c1f0026247f89 */ /* 0x0084e400000e0000 */
.L_x_812:
[----:B------:R-:W-:-:S13]  /*a4b0*/  ISETP.GE.AND P4, PT, R40, 0x41, PT ;  /* 0x000000412800780c */ /* 0x000fda0003f86270 */
[----:B------:R-:W-:Y:S05]  /*a4c0*/  @!P4 BRA `(.L_x_493) ;  /* 0x00000000008cc947 */ /* 0x000fea0003800000 */
[----:B------:R-:W-:Y:S02]  /*a4d0*/  ULDC UR4, c[0x0][0x2f4] ;  /* 0x0000bd0000047ab9 */ /* 0x000fe40000000800 */
[----:B------:R-:W-:-:S13]  /*a4e0*/  ISETP.GE.AND P4, PT, R16, UR4, PT ;  /* 0x0000000410007c0c */ /* 0x000fda000bf86270 */
[----:B----4-:R-:W4:Y:S01]  /*a4f0*/  @!P4 LDS.128 R12, [R33+0x2000] ;  /* 0x00200000210cc984 */ /* 0x010f220000000c00 */
[----:B---3--:R-:W-:-:S04]  /*a500*/  @!P4 LEA R34, P5, R16, R36, 0x1 ;  /* 0x000000241022c211 */ /* 0x008fc800078a08ff */
[----:B0-----:R-:W-:Y:S02]  /*a510*/  @!P4 LEA.HI.X R35, R16, R37, R17, 0x1, P5 ;  /* 0x000000251023c211 */ /* 0x001fe400028f0c11 */
[----:B------:R-:W-:-:S13]  /*a520*/  ISETP.GE.AND P5, PT, R0, UR4, PT ;  /* 0x0000000400007c0c */ /* 0x000fda000bfa6270 */
[----:B------:R-:W-:Y:S01]  /*a530*/  @!P5 IMAD.SHL.U32 R11, R162, 0x8, RZ ;  /* 0x00000008a20bd824 */ /* 0x000fe200078e00ff */
[----:B----4-:R0:W-:Y:S01]  /*a540*/  @!P4 ST.E.128 desc[UR60][R34.64], R12 ;  /* 0x0000000c2200c985 */ /* 0x0101e2000c101d3c */
[----:B------:R-:W-:-:S03]  /*a550*/  ISETP.GE.AND P4, PT, R3, UR4, PT ;  /* 0x0000000403007c0c */ /* 0x000fc6000bf86270 */
[----:B------:R-:W3:Y:S01]  /*a560*/  @!P5 LDS.128 R12, [R32+0x2000] ;  /* 0x00200000200cd984 */ /* 0x000ee20000000c00 */
[----:B0-----:R-:W-:Y:S02]  /*a570*/  @!P5 IMAD.MOV.U32 R34, RZ, RZ, R36 ;  /* 0x000000ffff22d224 */ /* 0x001fe400078e0024 */
[----:B------:R-:W-:Y:S02]  /*a580*/  @!P5 IMAD.MOV.U32 R35, RZ, RZ, R37 ;  /* 0x000000ffff23d224 */ /* 0x000fe400078e0025 */
[----:B------:R-:W-:-:S05]  /*a590*/  @!P5 IMAD.WIDE R34, R11, 0x2, R34 ;  /* 0x000000020b22d825 */ /* 0x000fca00078e0222 */
[----:B------:R-:W-:Y:S01]  /*a5a0*/  @!P4 IMAD.SHL.U32 R11, R163, 0x8, RZ ;  /* 0x00000008a30bc824 */ /* 0x000fe200078e00ff */
[----:B---3--:R0:W-:Y:S01]  /*a5b0*/  @!P5 ST.E.128 desc[UR60][R34.64], R12 ;  /* 0x0000000c2200d985 */ /* 0x0081e2000c101d3c */
[----:B------:R-:W-:-:S03]  /*a5c0*/  ISETP.GE.AND P5, PT, R19, UR4, PT ;  /* 0x0000000413007c0c */ /* 0x000fc6000bfa6270 */
[----:B------:R-:W3:Y:S01]  /*a5d0*/  @!P4 LDS.128 R12, [R33+0x5000] ;  /* 0x00500000210cc984 */ /* 0x000ee20000000c00 */
[----:B0-----:R-:W-:Y:S01]  /*a5e0*/  @!P4 MOV R34, R36 ;  /* 0x000000240022c202 */ /* 0x001fe20000000f00 */
[----:B------:R-:W-:-:S04]  /*a5f0*/  @!P4 IMAD.MOV.U32 R35, RZ, RZ, R37 ;  /* 0x000000ffff23c224 */ /* 0x000fc800078e0025 */
[----:B------:R-:W-:-:S05]  /*a600*/  @!P4 IMAD.WIDE R34, R11, 0x2, R34 ;  /* 0x000000020b22c825 */ /* 0x000fca00078e0222 */
[----:B---3--:R0:W-:Y:S04]  /*a610*/  @!P4 ST.E.128 desc[UR60][R34.64], R12 ;  /* 0x0000000c2200c985 */ /* 0x0081e8000c101d3c */
[----:B------:R-:W3:Y:S01]  /*a620*/  @!P5 LDS.128 R12, [R32+0x5000] ;  /* 0x00500000200cd984 */ /* 0x000ee20000000c00 */
[----:B0-----:R-:W-:-:S04]  /*a630*/  @!P5 LEA R34, P4, R19, R36, 0x1 ;  /* 0x000000241322d211 */ /* 0x001fc800078808ff */
[----:B------:R-:W-:Y:S02]  /*a640*/  @!P5 LEA.HI.X R35, R19, R37, R164, 0x1, P4 ;  /* 0x000000251323d211 */ /* 0x000fe400020f0ca4 */
[----:B------:R-:W-:-:S03]  /*a650*/  ISETP.GE.AND P4, PT, R22, UR4, PT ;  /* 0x0000000416007c0c */ /* 0x000fc6000bf86270 */
[----:B---3--:R0:W-:Y:S10]  /*a660*/  @!P5 ST.E.128 desc[UR60][R34.64], R12 ;  /* 0x0000000c2200d985 */ /* 0x0081f4000c101d3c */
[----:B------:R-:W3:Y:S01]  /*a670*/  @!P4 LDS.128 R12, [R33+0x8000] ;  /* 0x00800000210cc984 */ /* 0x000ee20000000c00 */
[----:B0-----:R-:W-:-:S04]  /*a680*/  @!P4 LEA R34, P5, R22, R36, 0x1 ;  /* 0x000000241622c211 */ /* 0x001fc800078a08ff */
[----:B------:R-:W-:Y:S02]  /*a690*/  @!P4 LEA.HI.X R35, R22, R37, R175, 0x1, P5 ;  /* 0x000000251623c211 */ /* 0x000fe400028f0caf */
[----:B------:R-:W-:-:S03]  /*a6a0*/  ISETP.GE.AND P5, PT, R23, UR4, PT ;  /* 0x0000000417007c0c */ /* 0x000fc6000bfa6270 */
[----:B---3--:R-:W-:Y:S10]  /*a6b0*/  @!P4 ST.E.128 desc[UR60][R34.64], R12 ;  /* 0x0000000c2200c985 */ /* 0x008ff4000c101d3c */
[----:B------:R0:W3:Y:S02]  /*a6c0*/  @!P5 LDS.128 R12, [R32+0x8000] ;  /* 0x00800000200cd984 */ /* 0x0000e40000000c00 */
[----:B0-----:R-:W-:-:S04]  /*a6d0*/  @!P5 LEA R32, P4, R23, R36, 0x1 ;  /* 0x000000241720d211 */ /* 0x001fc800078808ff */
[----:B------:R-:W-:-:S05]  /*a6e0*/  @!P5 LEA.HI.X R33, R23, R37, R174, 0x1, P4 ;  /* 0x000000251721d211 */ /* 0x000fca00020f0cae */
[----:B---3--:R0:W-:Y:S04]  /*a6f0*/  @!P5 ST.E.128 desc[UR60][R32.64], R12 ;  /* 0x0000000c2000d985 */ /* 0x0081e8000c101d3c */
.L_x_493:
[----:B------:R-:W-:Y:S05]  /*a700*/  BSYNC B0 ;  /* 0x0000000000007941 */ /* 0x000fea0003800000 */
.L_x_457:
[----:B0--3--:R-:W0:Y:S01]  /*a710*/  S2R R11, SR_TID.X ;  /* 0x00000000000b7919 */ /* 0x009e220000002100 */
[----:B------:R-:W-:Y:S01]  /*a720*/  @!PT LDS RZ, [RZ] ;  /* 0x00000000fffff984 */ /* 0x000fe20000000800 */
[----:B------:R-:W-:Y:S01]  /*a730*/  @!PT LDS RZ, [RZ] ;  /* 0x00000000fffff984 */ /* 0x000fe20000000800 */
[----:B------:R-:W-:Y:S01]  /*a740*/  @!PT LDS RZ, [RZ] ;  /* 0x00000000fffff984 */ /* 0x000fe20000000800 */
[----:B------:R-:W-:Y:S01]  /*a750*/  @!PT LDS RZ, [RZ] ;  /* 0x00000000fffff984 */ /* 0x000fe20000000800 */
[----:B------:R3:W-:Y:S06]  /*a760*/  MEMBAR.ALL.CTA ;  /* 0x0000000000007992 */ /* 0x0007ec0000008000 */
[----:B---3--:R-:W3:Y:S01]  /*a770*/  FENCE.VIEW.ASYNC.S ;  /* 0x00000000000073c6 */ /* 0x008ee20000000000 */
[----:B------:R-:W-:Y:S05]  /*a780*/  WARPSYNC.ALL ;  /* 0x0000000000007948 */ /* 0x000fea0003800000 */
[----:B------:R-:W-:Y:S01]  /*a790*/  BSSY B0, `(.L_x_554) ;  /* 0x0000009000007945 */ /* 0x000fe20003800000 */
[----:B0-----:R-:W-:Y:S01]  /*a7a0*/  LOP3.LUT R11, R11, 0x7f, RZ, 0xc0, !PT ;  /* 0x0000007f0b0b7812 */ /* 0x001fe200078ec0ff */
[----:B---3--:R0:W-:Y:S03]  /*a7b0*/  BAR.SYNC.DEFER_BLOCKING R148, 0x80 ;  /* 0x000200940000751d */ /* 0x0081e60000010000 */
[----:B------:R-:W-:-:S13]  /*a7c0*/  ISETP.NE.AND P4, PT, R11, RZ, PT ;  /* 0x000000ff0b00720c */ /* 0x000fda0003f85270 */
[----:B------:R-:W-:-:S05]  /*a7d0*/  @!P4 VIADD R11, R88, 0x2a8a0 ;  /* 0x0002a8a0580bc836 */ /* 0x000fca0000000000 */
[----:B------:R-:W-:-:S04]  /*a7e0*/  @!P4 PRMT R11, RZ, 0x654, R11 ;  /* 0x00000654ff0bc816 */ /* 0x000fc8000000000b */
[----:B------:R0:W-:Y:S01]  /*a7f0*/  @!P4 SYNCS.ARRIVE.TRANS64.RED.A1T0 RZ, [R11+URZ], RZ ;  /* 0x000000ff0bffc9a7 */ /* 0x0001e2000810043f */
[----:B------:R-:W-:Y:S05]  /*a800*/  @!P0 BRA `(.L_x_555) ;  /* 0x0000000000048947 */ /* 0x000fea0003800000 */
[----:B------:R-:W-:Y:S01]  /*a810*/  BPT.TRAP 0x1 ;  /* 0x000000040000795c */ /* 0x000fe20000300000 */
.L_x_555:
[----:B------:R-:W-:Y:S05]  /*a820*/  BSYNC B0 ;  /* 0x0000000000007941 */ /* 0x000fea0003800000 */
.L_x_554:
[----:B------:R-:W3:Y:S01]  /*a830*/  SYNCS.PHASECHK.TRANS64.TRYWAIT P0, [R88+URZ+0x2a8b0], R89 ;  /* 0x02a8b059580075a7 */ /* 0x000ee2000800017f */
[----:B------:R-:W-:Y:S04]  /*a840*/  BSSY B0, `(.L_x_556) ;  /* 0x0000002000007945 */ /* 0x000fe80003800000 */
[----:B---3--:R-:W-:Y:S05]  /*a850*/  @!P0 BRA `(.L_x_557) ;  /* 0x0000014400948947 */ /* 0x008fea0003800000 */
.L_x_813:
[----:B------:R-:W-:Y:S05]  /*a860*/  BSYNC B0 ;  /* 0x0000000000007941 */ /* 0x000fea0003800000 */
.L_x_556:
[----:B------:R-:W-:Y:S01]  /*a870*/  ULDC.64 UR4, c[0x0][0x328] ;  /* 0x0000ca0000047ab9 */ /* 0x000fe20000000a00 */
[----:B------:R-:W-:Y:S01]  /*a880*/  IMAD.IADD R87, R87, 0x1, -R165 ;  /* 0x0000000157577824 */ /* 0x000fe200078e0aa5 */
[----:B------:R-:W-:Y:S01]  /*a890*/  BSSY B0, `(.L_x_558) ;  /* 0x000002e000007945 */ /* 0x000fe20003800000 */
[----:B------:R-:W-:Y:S02]  /*a8a0*/  IMAD R85, R85, UR4, RZ ;  /* 0x0000000455557c24 */ /* 0x000fe4000f8e02ff */
[----:B--2-4-:R-:W-:Y:S01]  /*a8b0*/  IMAD.WIDE.U32 R12, R84, UR4, RZ ;  /* 0x00000004540c7c25 */ /* 0x014fe2000f8e00ff */
[----:B------:R-:W-:-:S03]  /*a8c0*/  ISETP.GE.AND P0, PT, R87, 0x1, PT ;  /* 0x000000015700780c */ /* 0x000fc60003f06270 */
[----:B------:R-:W-:Y:S01]  /*a8d0*/  IMAD R85, R84, UR5, R85 ;  /* 0x0000000554557c24 */ /* 0x000fe2000f8e0255 */
[----:B------:R-:W-:Y:S01]  /*a8e0*/  ULDC.64 UR4, c[0x0][0x338] ;  /* 0x0000ce0000047ab9 */ /* 0x000fe20000000a00 */
[----:B------:R-:W-:Y:S02]  /*a8f0*/  IMAD R14, R18, 0x3000, R5 ;  /* 0x00003000120e7824 */ /* 0x000fe400078e0205 */
[----:B------:R-:W-:Y:S02]  /*a900*/  IMAD R86, R86, UR4, RZ ;  /* 0x0000000456567c24 */ /* 0x000fe4000f8e02ff */
[----:B------:R-:W-:Y:S02]  /*a910*/  IMAD.IADD R13, R13, 0x1, R85 ;  /* 0x000000010d0d7824 */ /* 0x000fe400078e0255 */
[C---:B0-----:R-:W-:Y:S02]  /*a920*/  IMAD R11, R31.reuse, UR5, R86 ;  /* 0x000000051f0b7c24 */ /* 0x041fe4000f8e0256 */
[----:B------:R-:W-:Y:S01]  /*a930*/  IMAD.WIDE.U32 R12, R31, UR4, R12 ;  /* 0x000000041f0c7c25 */ /* 0x000fe2000f8e000c */
[----:B------:R-:W-:-:S03]  /*a940*/  ULDC.64 UR4, c[0x0][0x330] ;  /* 0x0000cc0000047ab9 */ /* 0x000fc60000000a00 */
[----:B------:R-:W-:Y:S02]  /*a950*/  IMAD R15, R4, UR4, RZ ;  /* 0x00000004040f7c24 */ /* 0x000fe4000f8e02ff */
[----:B------:R-:W-:Y:S02]  /*a960*/  IMAD.IADD R13, R13, 0x1, R11 ;  /* 0x000000010d0d7824 */ /* 0x000fe400078e020b */
[C---:B------:R-:W-:Y:S02]  /*a970*/  IMAD R11, R30.reuse, UR5, R15 ;  /* 0x000000051e0b7c24 */ /* 0x040fe4000f8e020f */
[----:B------:R-:W-:Y:S01]  /*a980*/  IMAD.WIDE.U32 R12, R30, UR4, R12 ;  /* 0x000000041e0c7c25 */ /* 0x000fe2000f8e000c */
[----:B------:R-:W-:-:S03]  /*a990*/  ULDC.64 UR4, c[0x0][0x318] ;  /* 0x0000c60000047ab9 */ /* 0x000fc60000000a00 */
[----:B------:R-:W-:Y:S01]  /*a9a0*/  IMAD.IADD R11, R13, 0x1, R11 ;  /* 0x000000010d0b7824 */ /* 0x000fe200078e020b */
[----:B------:R-:W-:Y:S01]  /*a9b0*/  LEA R31, P5, R12, UR4, 0x1 ;  /* 0x000000040c1f7c11 */ /* 0x000fe2000f8a08ff */
[----:B------:R-:W-:Y:S02]  /*a9c0*/  IMAD.IADD R32, R131, 0x1, R14 ;  /* 0x0000000183207824 */ /* 0x000fe400078e020e */
[----:B------:R-:W-:Y:S01]  /*a9d0*/  IMAD R36, R14, 0x2, R125 ;  /* 0x000000020e247824 */ /* 0x000fe200078e027d */
[----:B------:R-:W-:Y:S01]  /*a9e0*/  LEA.HI.X R11, R12, UR5, R11, 0x1, P5 ;  /* 0x000000050c0b7c11 */ /* 0x000fe2000a8f0c0b */
[----:B------:R-:W-:Y:S02]  /*a9f0*/  IMAD R37, R32, 0x2, R125 ;  /* 0x0000000220257824 */ /* 0x000fe400078e027d */
[----:B------:R0:W2:Y:S04]  /*aa00*/  SHFL.IDX PT, R32, R31, RZ, 0x1c1f ;  /* 0x001c1fff1f207589 */ /* 0x0000a800000e0000 */
[----:B------:R0:W4:Y:S01]  /*aa10*/  SHFL.IDX PT, R33, R11, RZ, 0x1c1f ;  /* 0x001c1fff0b217589 */ /* 0x00012200000e0000 */
[----:B------:R-:W-:Y:S05]  /*aa20*/  @!P0 BRA `(.L_x_559) ;  /* 0x0000000000508947 */ /* 0x000fea0003800000 */
[----:B------:R-:W-:-:S13]  /*aa30*/  ISETP.NE.AND P5, PT, R6, RZ, PT ;  /* 0x000000ff0600720c */ /* 0x000fda0003fa5270 */
[----:B------:R-:W5:Y:S01]  /*aa40*/  @P5 LDS.128 R12, [R36] ;  /* 0x00000000240c5984 */ /* 0x000f620000000c00 */
[----:B--2---:R-:W-:-:S04]  /*aa50*/  @P5 LEA R34, P0, R16, R32, 0x1 ;  /* 0x0000002010225211 */ /* 0x004fc800078008ff */
[----:B----4-:R-:W-:Y:S02]  /*aa60*/  @P5 LEA.HI.X R35, R16, R33, R17, 0x1, P0 ;  /* 0x0000002110235211 */ /* 0x010fe400000f0c11 */
[----:B------:R-:W-:-:S13]  /*aa70*/  ISETP.NE.AND P0, PT, R20, RZ, PT ;  /* 0x000000ff1400720c */ /* 0x000fda0003f05270 */
[----:B-1----:R-:W-:Y:S01]  /*aa80*/  @P0 IMAD.SHL.U32 R39, R162, 0x8, RZ ;  /* 0x00000008a2270824 */ /* 0x002fe200078e00ff */
[----:B-----5:R1:W-:Y:S01]  /*aa90*/  @P5 ST.E.128 desc[UR60][R34.64], R12 ;  /* 0x0000000c22005985 */ /* 0x0203e2000c101d3c */
[----:B------:R-:W-:-:S03]  /*aaa0*/  ISETP.NE.AND P5, PT, R21, RZ, PT ;  /* 0x000000ff1500720c */ /* 0x000fc60003fa5270 */
[----:B------:R-:W2:Y:S01]  /*aab0*/  @P0 LDS.128 R12, [R37] ;  /* 0x00000000250c0984 */ /* 0x000ea20000000c00 */
[----:B-1----:R-:W-:-:S09]  /*aac0*/  @P0 IMAD.WIDE R34, R39, 0x2, R32 ;  /* 0x0000000227220825 */ /* 0x002fd200078e0220 */
[----:B------:R-:W-:Y:S01]  /*aad0*/  @P5 SHF.L.U32 R39, R163, 0x3, RZ ;  /* 0x00000003a3275819 */ /* 0x000fe200000006ff */
[----:B--2---:R1:W-:Y:S01]  /*aae0*/  @P0 ST.E.128 desc[UR60][R34.64], R12 ;  /* 0x0000000c22000985 */ /* 0x0043e2000c101d3c */
[----:B------:R-:W-:-:S03]  /*aaf0*/  ISETP.NE.AND P0, PT, R26, RZ, PT ;  /* 0x000000ff1a00720c */ /* 0x000fc60003f05270 */
[----:B------:R-:W2:Y:S01]  /*ab00*/  @P5 LDS.128 R12, [R36+0x3000] ;  /* 0x00300000240c5984 */ /* 0x000ea20000000c00 */
[----:B-1----:R-:W-:-:S05]  /*ab10*/  @P5 IMAD.WIDE R34, R39, 0x2, R32 ;  /* 0x0000000227225825 */ /* 0x002fca00078e0220 */
[----:B--2---:R-:W-:Y:S04]  /*ab20*/  @P5 ST.E.128 desc[UR60][R34.64], R12 ;  /* 0x0000000c22005985 */ /* 0x004fe8000c101d3c */
[C---:B------:R-:W-:Y:S01]  /*ab30*/  @P0 LEA R32, P5, R19.reuse, R32, 0x1 ;  /* 0x0000002013200211 */ /* 0x040fe200078a08ff */
[----:B------:R-:W1:Y:S03]  /*ab40*/  @P0 LDS.128 R12, [R37+0x3000] ;  /* 0x00300000250c0984 */ /* 0x000e660000000c00 */
[----:B------:R-:W-:-:S05]  /*ab50*/  @P0 LEA.HI.X R33, R19, R33, R164, 0x1, P5 ;  /* 0x0000002113210211 */ /* 0x000fca00028f0ca4 */
[----:B-1----:R1:W-:Y:S04]  /*ab60*/  @P0 ST.E.128 desc[UR60][R32.64], R12 ;  /* 0x0000000c20000985 */ /* 0x0023e8000c101d3c */
.L_x_559:
[----:B------:R-:W-:Y:S05]  /*ab70*/  BSYNC B0 ;  /* 0x0000000000007941 */ /* 0x000fea0003800000 */
.L_x_558:
[----:B------:R-:W-:Y:S01]  /*ab80*/  ISETP.GE.AND P0, PT, R87, 0x41, PT ;  /* 0x000000415700780c */ /* 0x000fe20003f06270 */
[----:B-1--4-:R1:W4:Y:S01]  /*ab90*/  SHFL.IDX PT, R33, R11, 0x1, 0x1c1f ;  /* 0x003c1f000b217f89 */ /* 0x01232200000e0000 */
[----:B------:R-:W-:Y:S03]  /*aba0*/  BSSY B0, `(.L_x_560) ;  /* 0x0000017000007945 */ /* 0x000fe60003800000 */
[----:B--2---:R1:W2:Y:S08]  /*abb0*/  SHFL.IDX PT, R32, R31, 0x1, 0x1c1f ;  /* 0x003c1f001f207f89 */ /* 0x0042b000000e0000 */
[----:B-1----:R-:W-:Y:S05]  /*abc0*/  @!P0 BRA `(.L_x_561) ;  /* 0x0000000000508947 */ /* 0x002fea0003800000 */
[----:B------:R-:W-:-:S13]  /*abd0*/  ISETP.NE.AND P5, PT, R6, RZ, PT ;  /* 0x000000ff0600720c */ /* 0x000fda0003fa5270 */
[----:B------:R-:W1:Y:S01]  /*abe0*/  @P5 LDS.128 R12, [R36+0x2000] ;  /* 0x00200000240c5984 */ /* 0x000e620000000c00 */
[----:B--2---:R-:W-:-:S04]  /*abf0*/  @P5 LEA R34, P0, R16, R32, 0x1 ;  /* 0x0000002010225211 */ /* 0x004fc800078008ff */
[----:B----4-:R-:W-:Y:S02]  /*ac00*/  @P5 LEA.HI.X R35, R16, R33, R17, 0x1, P0 ;  /* 0x0000002110235211 */ /* 0x010fe400000f0c11 */
[----:B------:R-:W-:-:S13]  /*ac10*/  ISETP.NE.AND P0, PT, R20, RZ, PT ;  /* 0x000000ff1400720c */ /* 0x000fda0003f05270 */
[----:B0-----:R-:W-:Y:S01]  /*ac20*/  @P0 IMAD.SHL.U32 R11, R162, 0x8, RZ ;  /* 0x00000008a20b0824 */ /* 0x001fe200078e00ff */
[----:B-1----:R0:W-:Y:S01]  /*ac30*/  @P5 ST.E.128 desc[UR60][R34.64], R12 ;  /* 0x0000000c22005985 */ /* 0x0021e2000c101d3c */
[----:B------:R-:W-:-:S03]  /*ac40*/  ISETP.NE.AND P5, PT, R21, RZ, PT ;  /* 0x000000ff1500720c */ /* 0x000fc60003fa5270 */
[----:B------:R-:W1:Y:S01]  /*ac50*/  @P0 LDS.128 R12, [R37+0x2000] ;  /* 0x00200000250c0984 */ /* 0x000e620000000c00 */
[----:B0-----:R-:W-:-:S09]  /*ac60*/  @P0 IMAD.WIDE R34, R11, 0x2, R32 ;  /* 0x000000020b220825 */ /* 0x001fd200078e0220 */
[----:B------:R-:W-:Y:S01]  /*ac70*/  @P5 IMAD.SHL.U32 R11, R163, 0x8, RZ ;  /* 0x00000008a30b5824 */ /* 0x000fe200078e00ff */
[----:B-1----:R0:W-:Y:S01]  /*ac80*/  @P0 ST.E.128 desc[UR60][R34.64], R12 ;  /* 0x0000000c22000985 */ /* 0x0021e2000c101d3c */
[----:B------:R-:W-:-:S03]  /*ac90*/  ISETP.NE.AND P0, PT, R26, RZ, PT ;  /* 0x000000ff1a00720c */ /* 0x000fc60003f05270 */
[----:B------:R-:W1:Y:S01]  /*aca0*/  @P5 LDS.128 R12, [R36+0x5000] ;  /* 0x00500000240c5984 */ /* 0x000e620000000c00 */
[----:B0-----:R-:W-:-:S05]  /*acb0*/  @P5 IMAD.WIDE R34, R11, 0x2, R32 ;  /* 0x000000020b225825 */ /* 0x001fca00078e0220 */
[----:B-1----:R-:W-:Y:S04]  /*acc0*/  @P5 ST.E.128 desc[UR60][R34.64], R12 ;  /* 0x0000000c22005985 */ /* 0x002fe8000c101d3c */
[C---:B------:R-:W-:Y:S01]  /*acd0*/  @P0 LEA R32, P5, R19.reuse, R32, 0x1 ;  /* 0x0000002013200211 */ /* 0x040fe200078a08ff */
[----:B------:R-:W0:Y:S03]  /*ace0*/  @P0 LDS.128 R12, [R37+0x5000] ;  /* 0x00500000250c0984 */ /* 0x000e260000000c00 */
[----:B------:R-:W-:-:S05]  /*acf0*/  @P0 LEA.HI.X R33, R19, R33, R164, 0x1, P5 ;  /* 0x0000002113210211 */ /* 0x000fca00028f0ca4 */
[----:B0-----:R1:W-:Y:S04]  /*ad00*/  @P0 ST.E.128 desc[UR60][R32.64], R12 ;  /* 0x0000000c20000985 */ /* 0x0013e8000c101d3c */
.L_x_561:
[----:B------:R-:W-:Y:S05]  /*ad10*/  BSYNC B0 ;  /* 0x0000000000007941 */ /* 0x000fea0003800000 */
.L_x_560:
[----:B------:R-:W-:Y:S01]  /*ad20*/  @!PT LDS RZ, [RZ] ;  /* 0x00000000fffff984 */ /* 0x000fe20000000800 */
[----:B------:R-:W-:Y:S01]  /*ad30*/  @!PT LDS RZ, [RZ] ;  /* 0x00000000fffff984 */ /* 0x000fe20000000800 */
[----:B------:R-:W-:Y:S01]  /*ad40*/  @!PT LDS RZ, [RZ] ;  /* 0x00000000fffff984 */ /* 0x000fe20000000800 */
[----:B------:R-:W-:Y:S01]  /*ad50*/  @!PT LDS RZ, [RZ] ;  /* 0x00000000fffff984 */ /* 0x000fe20000000800 */
[----:B------:R5:W-:Y:S06]  /*ad60*/  MEMBAR.ALL.CTA ;  /* 0x0000000000007992 */ /* 0x000bec0000008000 */
[----:B-----5:R-:W5:Y:S01]  /*ad70*/  FENCE.VIEW.ASYNC.S ;  /* 0x00000000000073c6 */ /* 0x020f620000000000 */
[----:B---3--:R-:W-:Y:S01]  /*ad80*/  @!P4 VIADD R88, R88, 0x2a8c0 ;  /* 0x0002a8c05858c836 */ /* 0x008fe20000000000 */
[----:B-----5:R3:W-:Y:S01]  /*ad90*/  BAR.SYNC.DEFER_BLOCKING R148, 0x80 ;  /* 0x000200940000751d */ /* 0x0207e20000010000 */
[----:B------:R-:W-:Y:S01]  /*ada0*/  ISETP.NE.AND P5, PT, R127, RZ, PT ;  /* 0x000000ff7f00720c */ /* 0x000fe20003fa5270 */
[----:B------:R-:W-:-:S02]  /*adb0*/  VIADD R18, R18, 0x1 ;  /* 0x0000000112127836 */ /* 0x000fc40000000000 */
[----:B------:R-:W-:Y:S02]  /*adc0*/  @!P4 PRMT R88, RZ, 0x654, R88 ;  /* 0x00000654ff58c816 */ /* 0x000fe40000000058 */
[----:B------:R-:W-:Y:S02]  /*add0*/  PLOP3.LUT P0, PT, PT, PT, PT, 0x8, 0x0 ;  /* 0x000000000000781c */ /* 0x000fe40003f0e170 */
[----:B------:R3:W-:Y:S01]  /*ade0*/  @!P4 SYNCS.ARRIVE.TRANS64.RED.A1T0 RZ, [R88+URZ], RZ ;  /* 0x000000ff58ffc9a7 */ /* 0x0007e2000810043f */
[----:B------:R-:W-:-:S04]  /*adf0*/  ISETP.NE.AND P4, PT, R18, 0x2, PT ;  /* 0x000000021200780c */ /* 0x000fc80003f85270 */
[----:B0-----:R-:W-:Y:S02]  /*ae00*/  SEL R11, RZ, 0x1, P4 ;  /* 0x00000001ff0b7807 */ /* 0x001fe40002000000 */
[----:B------:R-:W-:Y:S02]  /*ae10*/  SEL R18, R18, RZ, P4 ;  /* 0x000000ff12127207 */ /* 0x000fe40002000000 */
[----:B------:R-:W-:Y:S01]  /*ae20*/  LOP3.LUT R166, R166, R11, RZ, 0x3c, !PT ;  /* 0x0000000ba6a67212 */ /* 0x000fe200078e3cff */
[----:B---3--:R-:W-:Y:S06]  /*ae30*/  @P5 BRA `(.L_x_562) ;  /* 0xffffff7400fc5947 */ /* 0x008fec000383ffff */
.L_x_452:
[----:B------:R-:W-:Y:S01]  /*ae40*/  BSSY B0, `(.L_x_563) ;  /* 0x000002a000007945 */ /* 0x000fe20003800000 */
[----:B------:R-:W-:Y:S02]  /*ae50*/  ISETP.GE.AND P2, PT, R147, 0x1, PT ;  /* 0x000000019300780c */ /* 0x000fe40003f46270 */
[----:B------:R-:W-:Y:S02]  /*ae60*/  CS2R R88, SRZ ;  /* 0x0000000000587805 */ /* 0x000fe4000001ff00 */
[----:B------:R-:W-:Y:S02]  /*ae70*/  PLOP3.LUT P1, PT, PT, PT, PT, 0x80, 0x0 ;  /* 0x000000000000781c */ /* 0x000fe40003f2f070 */
        /* <DEDUP_REMOVED lines=24> */
[----:B------:R-:W-:Y:S01]  /*b000*/  CS2R R40, SRZ ;  /* 0x0000000000287805 */ /* 0x000fe2000001ff00 */
[----:B------:R-:W-:Y:S01]  /*b010*/  IMAD.MOV.U32 R95, RZ, RZ, RZ ;  /* 0x000000ffff5f7224 */ /* 0x000fe200078e00ff */
[----:B------:R-:W-:Y:S01]  /*b020*/  CS2R R92, SRZ ;  /* 0x00000000005c7805 */ /* 0x000fe2000001ff00 */
[----:B------:R-:W-:Y:S01]  /*b030*/  IMAD.MOV.U32 R0, RZ, RZ, RZ ;  /* 0x000000ffff007224 */ /* 0x000fe200078e00ff */
[----:B------:R-:W-:Y:S01]  /*b040*/  CS2R R10, SRZ ;  /* 0x00000000000a7805 */ /* 0x000fe2000001ff00 */
[----:B------:R-:W-:Y:S01]  /*b050*/  IMAD.MOV.U32 R90, RZ, RZ, RZ ;  /* 0x000000ffff5a7224 */ /* 0x000fe200078e00ff */
[----:B------:R-:W-:Y:S01]  /*b060*/  MOV R99, RZ ;  /* 0x000000ff00637202 */ /* 0x000fe20000000f00 */
[----:B------:R-:W-:-:S02]  /*b070*/  IMAD.MOV.U32 R3, RZ, RZ, RZ ;  /* 0x000000ffff037224 */ /* 0x000fc400078e00ff */
[----:B------:R-:W-:Y:S02]  /*b080*/  IMAD.MOV.U32 R97, RZ, RZ, RZ ;  /* 0x000000ffff617224 */ /* 0x000fe400078e00ff */
[----:B------:R-:W-:Y:S02]  /*b090*/  IMAD.MOV.U32 R26, RZ, RZ, RZ ;  /* 0x000000ffff1a7224 */ /* 0x000fe400078e00ff */
[----:B-12---:R-:W-:Y:S01]  /*b0a0*/  IMAD.MOV.U32 R32, RZ, RZ, RZ ;  /* 0x000000ffff207224 */ /* 0x006fe200078e00ff */
[----:B------:R-:W-:Y:S06]  /*b0b0*/  @P0 BRA `(.L_x_564) ;  /* 0x0000000000080947 */ /* 0x000fec0003800000 */
[----:B------:R-:W0:Y:S02]  /*b0c0*/  FENCE.VIEW.ASYNC.G ;  /* 0x00000000000073c6 */ /* 0x000e240000000100 */
[----:B0-----:R-:W-:Y:S06]  /*b0d0*/  BAR.ARV 0xc, 0x180 ;  /* 0x0306000000007b1d */ /* 0x001fec0000002000 */
.L_x_564:
[----:B------:R-:W-:Y:S05]  /*b0e0*/  BSYNC B0 ;  /* 0x0000000000007941 */ /* 0x000fea0003800000 */
.L_x_563:
[----:B------:R-:W-:Y:S02]  /*b0f0*/  IMAD.MOV.U32 R91, RZ, RZ, RZ ;  /* 0x000000ffff5b7224 */ /* 0x000fe400078e00ff */
[----:B------:R-:W-:Y:S01]  /*b100*/  IMAD.MOV.U32 R24, RZ, RZ, RZ ;  /* 0x000000ffff187224 */ /* 0x000fe200078e00ff */
[----:B------:R-:W-:Y:S06]  /*b110*/  @!P2 BRA `(.L_x_565) ;  /* 0x000000ac0050a947 */ /* 0x000fec0003800000 */
[----:B------:R-:W2:Y:S04]  /*b120*/  LDL R4, [R1+0x34] ;  /* 0x0000340001047983 */ /* 0x000ea80000100800 */
[----:B------:R-:W0:Y:S02]  /*b130*/  SHFL.IDX PT, R0, R225, RZ, 0x1f ;  /* 0x00001fffe1007589 */ /* 0x000e2400000e0000 */
[----:B0-----:R-:W-:-:S04]  /*b140*/  LEA.HI R3, R0, R0, RZ, 0x1 ;  /* 0x0000000000037211 */ /* 0x001fc800078f08ff */
[----:B------:R-:W-:-:S05]  /*b150*/  LOP3.LUT R3, R3, 0x1e, RZ, 0xc0, !PT ;  /* 0x0000001e03037812 */ /* 0x000fca00078ec0ff */
[----:B------:R-:W-:Y:S01]  /*b160*/  IMAD.IADD R3, R0, 0x1, -R3 ;  /* 0x0000000100037824 */ /* 0x000fe200078e0a03 */
[----:B--2---:R-:W-:-:S13]  /*b170*/  R2UR UR4, R4 ;  /* 0x00000000040472ca */ /* 0x004fda00000e0000 */
[----:B------:R-:W-:Y:S02]  /*b180*/  ULOP3.LUT UP0, URZ, UR4, 0x1bf, URZ, 0xc0, !UPT ;  /* 0x000001bf043f7892 */ /* 0x000fe4000f80c03f */
[----:B------:R-:W-:-:S04]  /*b190*/  LEA R3, R3, UR4, 0xd ;  /* 0x0000000403037c11 */ /* 0x000fc8000f8e68ff */
[----:B------:R-:W-:Y:S02]  /*b1a0*/  SHF.R.U32.HI R3, RZ, 0x4, R3 ;  /* 0x00000004ff037819 */ /* 0x000fe40000011603 */
[----:B------:R-:W-:Y:S02]  /*b1b0*/  PLOP3.LUT P0, PT, PT, PT, UP0, 0x80, 0x0 ;  /* 0x000000000000781c */ /* 0x000fe40003f0f008 */
[----:B------:R-:W-:-:S11]  /*b1c0*/  LOP3.LUT R36, R3, 0x3fff, RZ, 0xc0, !PT ;  /* 0x00003fff03247812 */ /* 0x000fd600078ec0ff */
        /* <DEDUP_REMOVED lines=9> */
[----:B------:R-:W-:Y:S01]  /*b260*/  MOV R8, 0x70 ;  /* 0x0000007000087802 */ /* 0x000fe20000000f00 */
[----:B------:R-:W-:Y:S02]  /*b270*/  IMAD.U32 R7, RZ, RZ, UR7 ;  /* 0x00000007ff077e24 */ /* 0x000fe4000f8e00ff */
[----:B------:R-:W-:-:S02]  /*b280*/  IMAD.U32 R10, RZ, RZ, UR4 ;  /* 0x00000004ff0a7e24 */ /* 0x000fc4000f8e00ff */
[----:B------:R-:W-:Y:S02]  /*b290*/  IMAD.U32 R11, RZ, RZ, UR5 ;  /* 0x00000005ff0b7e24 */ /* 0x000fe4000f8e00ff */
[----:B------:R-:W-:Y:S02]  /*b2a0*/  IMAD.MOV.U32 R12, RZ, RZ, 0x1 ;  /* 0x00000001ff0c7424 */ /* 0x000fe400078e00ff */
[----:B0-----:R-:W-:-:S07]  /*b2b0*/  IMAD.MOV.U32 R13, RZ, RZ, RZ ;  /* 0x000000ffff0d7224 */ /* 0x001fce00078e00ff */
[----:B------:R-:W-:-:S07]  /*b2c0*/  LEPC R20, `(.L_x_566) ;  /* 0x000000001014794e */ /* 0x000fce0000000000 */
[----:B-1--45:R-:W-:Y:S05]  /*b2d0*/  CALL.ABS.NOINC R14 ;  /* 0x000000000e007343 */ /* 0x032fea0003c00000 */
.L_x_566:
[----:B------:R-:W-:Y:S02]  /*b2e0*/  ULDC UR4, c[0x0][0x3f4] ;  /* 0x0000fd0000047ab9 */ /* 0x000fe40000000800 */
[----:B------:R-:W-:-:S13]  /*b2f0*/  ISETP.LT.AND P0, PT, RZ, UR4, PT ;  /* 0x00000004ff007c0c */ /* 0x000fda000bf01270 */
[----:B------:R-:W-:Y:S05]  /*b300*/  @P0 BRA `(.L_x_567) ;  /* 0x00000000003c0947 */ /* 0x000fea0003800000 */
[----:B------:R-:W-:-:S04]  /*b310*/  LEA.HI R0, R189, R189, RZ, 0x1 ;  /* 0x000000bdbd007211 */ /* 0x000fc800078f08ff */
[----:B------:R-:W-:-:S05]  /*b320*/  LOP3.LUT R0, R0, 0xfffffffe, RZ, 0xc0, !PT ;  /* 0xfffffffe00007812 */ /* 0x000fca00078ec0ff */
[----:B------:R-:W-:-:S05]  /*b330*/  IMAD.IADD R0, R189, 0x1, -R0 ;  /* 0x00000001bd007824 */ /* 0x000fca00078e0a00 */
[----:B------:R-:W-:-:S04]  /*b340*/  SHF.L.U32 R3, R0, 0x1f, RZ ;  /* 0x0000001f00037819 */ /* 0x000fc800000006ff */
[----:B------:R0:W1:Y:S03]  /*b350*/  SYNCS.PHASECHK.TRANS64.TRYWAIT P0, [R2+URZ+0x2a800], R3 ;  /* 0x02a80003020075a7 */ /* 0x000066000800017f */
[----:B-1----:R-:W-:Y:S05]  /*b360*/  @!P0 NANOSLEEP.SYNCS 0x989680 ;  /* 0x009896800000895d */ /* 0x002fea0003900000 */
[----:B------:R-:W1:Y:S01]  /*b370*/  @!P0 SYNCS.PHASECHK.TRANS64 P0, [R2+URZ+0x2a800], R3 ;  /* 0x02a80003020085a7 */ /* 0x000e62000800007f */
[----:B------:R-:W-:Y:S04]  /*b380*/  BSSY B0, `(.L_x_568) ;  /* 0x0000006000007945 */ /* 0x000fe80003800000 */
[----:B-1----:R-:W-:Y:S05]  /*b390*/  @P0 BRA `(.L_x_569) ;  /* 0x0000000000100947 */ /* 0x002fea0003800000 */
.L_x_570:
[----:B-1----:R1:W2:Y:S02]  /*b3a0*/  SYNCS.PHASECHK.TRANS64.TRYWAIT P0, [R2+URZ+0x2a800], R3 ;  /* 0x02a80003020075a7 */ /* 0x0022a4000800017f */
[----:B--2---:R-:W-:Y:S05]  /*b3b0*/  @!P0 NANOSLEEP.SYNCS 0x989680 ;  /* 0x009896800000895d */ /* 0x004fea0003900000 */
[----:B------:R-:W2:Y:S02]  /*b3c0*/  @!P0 SYNCS.PHASECHK.TRANS64 P0, [R2+URZ+0x2a800], R3 ;  /* 0x02a80003020085a7 */ /* 0x000ea4000800007f */
[----:B--2---:R-:W-:Y:S05]  /*b3d0*/  @!P0 BRA `(.L_x_570) ;  /* 0xfffffffc00f08947 */ /* 0x004fea000383ffff */
.L_x_569:
[----:B------:R-:W-:Y:S05]  /*b3e0*/  BSYNC B0 ;  /* 0x0000000000007941 */ /* 0x000fea0003800000 */
.L_x_568:
[----:B------:R-:W-:Y:S05]  /*b3f0*/  BRA `(.L_x_571) ;  /* 0x00000058004c7947 */ /* 0x000fea0003800000 */
.L_x_567:
[----:B------:R-:W2:Y:S01]  /*b400*/  LDL R0, [R1+0x34] ;  /* 0x0000340001007983 */ /* 0x000ea20000100800 */
[----:B------:R-:W-:Y:S01]  /*b410*/  ULDC.64 UR4, c[0x0][0x3f8] ;  /* 0x0000fe0000047ab9 */ /* 0x000fe20000000a00 */
[----:B------:R-:W-:Y:S01]  /*b420*/  ULDC.64 UR6, c[0x0][0x408] ;  /* 0x0001020000067ab9 */ /* 0x000fe20000000a00 */
[----:B-----5:R-:W-:Y:S01]  /*b430*/  IMAD.WIDE.U32 R4, R145, UR4, RZ ;  /* 0x0000000491047c25 */ /* 0x020fe2000f8e00ff */
[----:B--2---:R-:W-:Y:S02]  /*b440*/  R2UR UR8, R0 ;  /* 0x00000000000872ca */ /* 0x004fe400000e0000 */
[----:B------:R-:W-:-:S05]  /*b450*/  SHF.R.S32.HI R0, RZ, 0x1f, R145 ;  /* 0x0000001fff007819 */ /* 0x000fca0000011491 */
[C---:B------:R-:W-:Y:S02]  /*b460*/  IMAD R6, R0.reuse, UR4, RZ ;  /* 0x0000000400067c24 */ /* 0x040fe4000f8e02ff */
[----:B------:R-:W-:Y:S02]  /*b470*/  IMAD R0, R0, UR6, RZ ;  /* 0x0000000600007c24 */ /* 0x000fe4000f8e02ff */
[C---:B------:R-:W-:Y:S01]  /*b480*/  IMAD R25, R145.reuse, UR5, R6 ;  /* 0x0000000591197c24 */ /* 0x040fe2000f8e0206 */
[----:B------:R-:W-:Y:S01]  /*b490*/  ULDC.64 UR4, c[0x0][0x3e8] ;  /* 0x0000fa0000047ab9 */ /* 0x000fe20000000a00 */
[----:B------:R-:W-:Y:S01]  /*b4a0*/  ULOP3.LUT UP0, URZ, UR8, 0x3ff, URZ, 0xc0, !UPT ;  /* 0x000003ff083f7892 */ /* 0x000fe2000f80c03f */
[C---:B------:R-:W-:Y:S01]  /*b4b0*/  IMAD R27, R145.reuse, UR7, R0 ;  /* 0x00000007911b7c24 */ /* 0x040fe2000f8e0200 */
[----:B------:R-:W-:Y:S01]  /*b4c0*/  LEA R24, P0, R4, UR4, 0x1 ;  /* 0x0000000404187c11 */ /* 0x000fe2000f8008ff */
[----:B------:R-:W-:Y:S01]  /*b4d0*/  IMAD.WIDE.U32 R6, R145, UR6, RZ ;  /* 0x0000000691067c25 */ /* 0x000fe2000f8e00ff */
[----:B------:R-:W-:-:S02]  /*b4e0*/  ULDC.64 UR6, c[0x0][0x400] ;  /* 0x0001000000067ab9 */ /* 0x000fc40000000a00 */
[----:B------:R-:W-:Y:S01]  /*b4f0*/  PLOP3.LUT P2, PT, PT, PT, UP0, 0x80, 0x0 ;  /* 0x000000000000781c */ /* 0x000fe20003f4f008 */
[----:B------:R-:W-:Y:S01]  /*b500*/  IMAD.IADD R25, R25, 0x1, R5 ;  /* 0x0000000119197824 */ /* 0x000fe200078e0205 */
[----:B------:R-:W-:Y:S01]  /*b510*/  LEA R26, P1, R6, UR6, 0x1 ;  /* 0x00000006061a7c11 */ /* 0x000fe2000f8208ff */
[----:B------:R-:W-:-:S03]  /*b520*/  IMAD.IADD R27, R27, 0x1, R7 ;  /* 0x000000011b1b7824 */ /* 0x000fc600078e0207 */
[----:B------:R-:W-:Y:S02]  /*b530*/  LEA.HI.X R25, R4, UR5, R25, 0x1, P0 ;  /* 0x0000000504197c11 */ /* 0x000fe400080f0c19 */
[----:B------:R-:W-:-:S05]  /*b540*/  LEA.HI.X R27, R6, UR7, R27, 0x1, P1 ;  /* 0x00000007061b7c11 */ /* 0x000fca00088f0c1b */
        /* <DEDUP_REMOVED lines=16> */
[----:B-1--4-:R-:W-:Y:S05]  /*b650*/  CALL.ABS.NOINC R14 ;  /* 0x000000000e007343 */ /* 0x012fea0003c00000 */
.L_x_572:
[----:B------:R-:W-:Y:S01]  /*b660*/  ULDC.U8 UR4, c[0x0][0x410] ;  /* 0x0001040000047ab9 */ /* 0x000fe20000000000 */
[----:B------:R-:W-:Y:S01]  /*b670*/  BSSY B0, `(.L_x_573) ;  /* 0x0000563000007945 */ /* 0x000fe20003800000 */
[----:B------:R-:W-:Y:S01]  /*b680*/  ISETP.NE.AND P0, PT, RZ, UR4, PT ;  /* 0x00000004ff007c0c */ /* 0x000fe2000bf05270 */
[----:B------:R-:W-:-:S12]  /*b690*/  IMAD R6, R29, 0x80, R165 ;  /* 0x000000801d067824 */ /* 0x000fd800078e02a5 */
[----:B------:R-:W-:Y:S05]  /*b6a0*/  @!P0 BRA `(.L_x_574) ;  /* 0x00000028009c8947 */ /* 0x000fea0003800000 */
[----:B------:R-:W-:-:S03]  /*b6b0*/  UMOV UR4, 0xffffffff ;  /* 0xffffffff00047882 */ /* 0x000fc60000000000 */
[----:B------:R-:W-:Y:S05]  /*b6c0*/  BRA.DIV UR4, `(.L_x_575) ;  /* 0x0000013a040c7947 */ /* 0x000fea000b800000 */
[----:B------:R0:W1:Y:S04]  /*b6d0*/  SHFL.IDX PT, R3, R25, RZ, 0x1c1f ;  /* 0x001c1fff19037589 */ /* 0x00006800000e0000 */
[----:B------:R0:W2:Y:S04]  /*b6e0*/  SHFL.IDX PT, R0, R24, RZ, 0x1c1f ;  /* 0x001c1fff18007589 */ /* 0x0000a800000e0000 */
[----:B------:R0:W3:Y:S04]  /*b6f0*/  SHFL.IDX PT, R5, R27, RZ, 0x1c1f ;  /* 0x001c1fff1b057589 */ /* 0x0000e800000e0000 */
[----:B------:R0:W0:Y:S02]  /*b700*/  SHFL.IDX PT, R14, R26, RZ, 0x1c1f ;  /* 0x001c1fff1a0e7589 */ /* 0x00002400000e0000 */
.L_x_819:
[----:B------:R-:W-:Y:S01]  /*b710*/  ULDC UR4, c[0x0][0x448] ;  /* 0x0001120000047ab9 */ /* 0x000fe20000000800 */
[----:B------:R-:W-:Y:S01]  /*b720*/  LOP3.LUT R4, R176, 0x18, R16, 0xf8, !PT ;  /* 0x00000018b0047812 */ /* 0x000fe200078ef810 */
[----:B------:R-:W-:Y:S01]  /*b730*/  IMAD R37, R146, UR4, RZ ;  /* 0x0000000492257c24 */ /* 0x000fe2000f8e02ff */
[----:B------:R-:W-:Y:S01]  /*b740*/  BSSY B1, `(.L_x_576) ;  /* 0x000004e000017945 */ /* 0x000fe20003800000 */
[----:B------:R-:W-:Y:S02]  /*b750*/  LOP3.LUT P0, RZ, R195, 0x4, RZ, 0xc0, !PT ;  /* 0x00000004c3ff7812 */ /* 0x000fe4000780c0ff */
[----:B0-----:R-:W-:Y:S02]  /*b760*/  CS2R R26, SRZ ;  /* 0x00000000001a7805 */ /* 0x001fe4000001ff00 */
[----:B------:R-:W-:Y:S02]  /*b770*/  LOP3.LUT R9, R4, R177, RZ, 0x3c, !PT ;  /* 0x000000b104097212 */ /* 0x000fe400078e3cff */
[----:B------:R-:W-:-:S02]  /*b780*/  CS2R R10, SRZ ;  /* 0x00000000000a7805 */ /* 0x000fc4000001ff00 */
[----:B------:R-:W-:Y:S01]  /*b790*/  ISETP.GE.AND P1, PT, R6, R37, PT ;  /* 0x000000250600720c */ /* 0x000fe20003f26270 */
[----:B------:R-:W-:Y:S01]  /*b7a0*/  IMAD R37, R29, -0x80, R37 ;  /* 0xffffff801d257824 */ /* 0x000fe200078e0225 */
[----:B------:R-:W-:Y:S01]  /*b7b0*/  CS2R R6, SRZ ;  /* 0x0000000000067805 */ /* 0x000fe2000001ff00 */
[----:B------:R-:W-:Y:S01]  /*b7c0*/  IMAD.IADD R9, R178, 0x1, R9 ;  /* 0x00000001b2097824 */ /* 0x000fe200078e0209 */
[----:B------:R-:W-:Y:S02]  /*b7d0*/  CS2R R20, SRZ ;  /* 0x0000000000147805 */ /* 0x000fe4000001ff00 */
[----:B------:R-:W-:Y:S02]  /*b7e0*/  CS2R R24, SRZ ;  /* 0x0000000000187805 */ /* 0x000fe4000001ff00 */
[----:B------:R-:W-:Y:S01]  /*b7f0*/  CS2R R12, SRZ ;  /* 0x00000000000c7805 */ /* 0x000fe2000001ff00 */
[----:B------:R-:W-:Y:S01]  /*b800*/  IMAD R9, R9, 0x2, R2 ;  /* 0x0000000209097824 */ /* 0x000fe200078e0202 */
[----:B------:R-:W-:-:S02]  /*b810*/  CS2R R40, SRZ ;  /* 0x0000000000287805 */ /* 0x000fc4000001ff00 */
[----:B------:R-:W-:Y:S02]  /*b820*/  CS2R R38, SRZ ;  /* 0x0000000000267805 */ /* 0x000fe4000001ff00 */
[----:B------:R-:W-:Y:S02]  /*b830*/  CS2R R34, SRZ ;  /* 0x0000000000227805 */ /* 0x000fe4000001ff00 */
[----:B----4-:R-:W-:Y:S02]  /*b840*/  CS2R R32, SRZ ;  /* 0x0000000000207805 */ /* 0x010fe4000001ff00 */
[----:B------:R-:W-:Y:S01]  /*b850*/  CS2R R30, SRZ ;  /* 0x00000000001e7805 */ /* 0x000fe2000001ff00 */
[C---:B------:R-:W-:Y:S01]  /*b860*/  VIADD R52, R9.reuse, 0xc400 ;  /* 0x0000c40009347836 */ /* 0x040fe20000000000 */
[----:B------:R-:W-:Y:S01]  /*b870*/  CS2R R28, SRZ ;  /* 0x00000000001c7805 */ /* 0x000fe2000001ff00 */
[----:B------:R-:W-:Y:S01]  /*b880*/  VIADD R8, R9, 0xc440 ;  /* 0x0000c44009087836 */ /* 0x000fe20000000000 */
[----:B------:R-:W-:Y:S06]  /*b890*/  @P1 BRA `(.L_x_577) ;  /* 0x0000000000e01947 */ /* 0x000fec0003800000 */
[----:B------:R-:W-:Y:S01]  /*b8a0*/  ULDC UR4, c[0x0][0x3f4] ;  /* 0x0000fd0000047ab9 */ /* 0x000fe20000000800 */
[----:B------:R-:W-:Y:S02]  /*b8b0*/  CS2R R40, SRZ ;  /* 0x0000000000287805 */ /* 0x000fe4000001ff00 */
[----:B------:R-:W-:Y:S02]  /*b8c0*/  ISETP.GE.AND P2, PT, R160, UR4, PT ;  /* 0x00000004a0007c0c */ /* 0x000fe4000bf46270 */
[----:B------:R-:W-:Y:S02]  /*b8d0*/  CS2R R6, SRZ ;  /* 0x0000000000067805 */ /* 0x000fe4000001ff00 */
[----:B------:R-:W-:Y:S02]  /*b8e0*/  ISETP.GE.AND P3, PT, R169, UR4, PT ;  /* 0x00000004a9007c0c */ /* 0x000fe4000bf66270 */
[----:B------:R-:W-:Y:S02]  /*b8f0*/  CS2R R38, SRZ ;  /* 0x0000000000267805 */ /* 0x000fe4000001ff00 */
[----:B------:R-:W-:-:S05]  /*b900*/  ISETP.GE.AND P4, PT, R168, UR4, PT ;  /* 0x00000004a8007c0c */ /* 0x000fca000bf86270 */
[----:B------:R-:W-:Y:S01]  /*b910*/  @!P2 MOV R4, R14 ;  /* 0x0000000e0004a202 */ /* 0x000fe20000000f00 */
[----:B--2---:R-:W-:-:S03]  /*b920*/  @!P2 IMAD.MOV.U32 R10, RZ, RZ, R0 ;  /* 0x000000ffff0aa224 */ /* 0x004fc600078e0000 */
[----:B------:R-:W-:Y:S01]  /*b930*/  @!P3 IADD3 R20, P1, R0, R199, RZ ;  /* 0x000000c70014b210 */ /* 0x000fe20007f3e0ff */
[----:B-1----:R-:W-:Y:S02]  /*b940*/  @!P2 IMAD.MOV.U32 R11, RZ, RZ, R3 ;  /* 0x000000ffff0ba224 */ /* 0x002fe400078e0003 */
[----:B---3--:R-:W-:-:S04]  /*b950*/  @!P2 IMAD.WIDE R12, R160, 0x2, R4 ;  /* 0x00000002a00ca825 */ /* 0x008fc800078e0204 */
[----:B------:R-:W-:Y:S01]  /*b960*/  @!P2 IMAD.WIDE R10, R160, 0x2, R10 ;  /* 0x00000002a00aa825 */ /* 0x000fe200078e020a */
[----:B------:R-:W5:Y:S01]  /*b970*/  @!P2 LD.E.64 R6, desc[UR60][R12.64] ;  /* 0x0000003c0c06a980 */ /* 0x000f62000c101b00 */
[----:B------:R-:W-:Y:S02]  /*b980*/  @!P4 IADD3 R28, P5, R0, R201, RZ ;  /* 0x000000c9001cc210 */ /* 0x000fe40007fbe0ff */
[----:B------:R-:W-:Y:S01]  /*b990*/  @!P3 IMAD.X R21, R3, 0x1, R198, P1 ;  /* 0x000000010315b824 */ /* 0x000fe200008e06c6 */
[----:B------:R0:W5:Y:S01]  /*b9a0*/  @!P2 LD.E.64 R40, desc[UR60][R10.64] ;  /* 0x0000003c0a28a980 */ /* 0x000162000c101b00 */
[----:B------:R-:W-:Y:S02]  /*b9b0*/  ISETP.GE.AND P2, PT, R171, UR4, PT ;  /* 0x00000004ab007c0c */ /* 0x000fe4000bf46270 */
[C---:B------:R-:W-:Y:S02]  /*b9c0*/  @!P3 IADD3 R24, P1, R14.reuse, R199, RZ ;  /* 0x000000c70e18b210 */ /* 0x040fe40007f3e0ff */
[----:B------:R-:W-:-:S02]  /*b9d0*/  @!P4 IADD3 R42, P6, R14, R201, RZ ;  /* 0x000000c90e2ac210 */ /* 0x000fc40007fde0ff */
[----:B------:R-:W-:Y:S02]  /*b9e0*/  CS2R R26, SRZ ;  /* 0x00000000001a7805 */ /* 0x000fe4000001ff00 */
[----:B------:R-:W-:Y:S01]  /*b9f0*/  CS2R R34, SRZ ;  /* 0x0000000000227805 */ /* 0x000fe2000001ff00 */
[----:B------:R-:W-:Y:S01]  /*ba00*/  @!P3 IMAD.X R25, R5, 0x1, R198, P1 ;  /* 0x000000010519b824 */ /* 0x000fe200008e06c6 */
[----:B------:R1:W5:Y:S01]  /*ba10*/  @!P3 LD.E.64 R38, desc[UR60][R20.64] ;  /* 0x0000003c1426b980 */ /* 0x000362000c101b00 */
[----:B0-----:R-:W-:Y:S01]  /*ba20*/  CS2R R10, SRZ ;  /* 0x00000000000a7805 */ /* 0x001fe2000001ff00 */
[--C-:B------:R-:W-:Y:S02]  /*ba30*/  @!P4 IMAD.X R29, R3, 0x1, R200.reuse, P5 ;  /* 0x00000001031dc824 */ /* 0x100fe400028e06c8 */
[----:B------:R-:W-:Y:S01]  /*ba40*/  @!P4 IMAD.X R43, R5, 0x1, R200, P6 ;  /* 0x00000001052bc824 */ /* 0x000fe200030e06c8 */
[----:B------:R-:W-:Y:S01]  /*ba50*/  ISETP.GE.AND P1, PT, R170, UR4, PT ;  /* 0x00000004aa007c0c */ /* 0x000fe2000bf26270 */
[----:B------:R-:W5:Y:S01]  /*ba60*/  @!P3 LD.E.64 R26, desc[UR60][R24.64] ;  /* 0x0000003c181ab980 */ /* 0x000f62000c101b00 */
[----:B------:R-:W-:-:S02]  /*ba70*/  ISETP.GE.AND P3, PT, R172, UR4, PT ;  /* 0x00000004ac007c0c */ /* 0x000fc4000bf66270 */
[-C--:B------:R-:W-:Y:S01]  /*ba80*/  @!P2 IADD3 R46, P5, R14, R203.reuse, RZ ;  /* 0x000000cb0e2ea210 */ /* 0x080fe20007fbe0ff */
[----:B------:R-:W5:Y:S04]  /*ba90*/  @!P4 LD.E.64 R34, desc[UR60][R28.64] ;  /* 0x0000003c1c22c980 */ /* 0x000f68000c101b00 */
[----:B------:R0:W5:Y:S01]  /*baa0*/  @!P4 LD.E.64 R10, desc[UR60][R42.64] ;  /* 0x0000003c2a0ac980 */ /* 0x000162000c101b00 */
[----:B------:R-:W-:Y:S02]  /*bab0*/  @!P2 IADD3 R44, P4, R0, R203, RZ ;  /* 0x000000cb002ca210 */ /* 0x000fe40007f9e0ff */
[----:B------:R-:W-:Y:S02]  /*bac0*/  CS2R R32, SRZ ;  /* 0x0000000000207805 */ /* 0x000fe4000001ff00 */
[----:B-1----:R-:W-:Y:S01]  /*bad0*/  CS2R R20, SRZ ;  /* 0x0000000000147805 */ /* 0x002fe2000001ff00 */
[----:B------:R-:W-:-:S02]  /*bae0*/  @!P2 IMAD.X R47, R5, 0x1, R202, P5 ;  /* 0x00000001052fa824 */ /* 0x000fc400028e06ca */
[----:B------:R-:W-:Y:S01]  /*baf0*/  @!P2 IMAD.X R45, R3, 0x1, R202, P4 ;  /* 0x00000001032da824 */ /* 0x000fe200020e06ca */
[C---:B------:R-:W-:Y:S02]  /*bb00*/  @!P1 IADD3 R48, P6, R0.reuse, R215, RZ ;  /* 0x000000d700309210 */ /* 0x040fe40007fde0ff */
[----:B------:R4:W5:Y:S01]  /*bb10*/  @!P2 LD.E.64 R20, desc[UR60][R46.64] ;  /* 0x0000003c2e14a980 */ /* 0x000962000c101b00 */
[----:B------:R-:W-:-:S03]  /*bb20*/  @!P3 IADD3 R50, P4, R0, R217, RZ ;  /* 0x000000d90032b210 */ /* 0x000fc60007f9e0ff */
[----:B------:R4:W5:Y:S01]  /*bb30*/  @!P2 LD.E.64 R32, desc[UR60][R44.64] ;  /* 0x0000003c2c20a980 */ /* 0x000962000c101b00 */
[C---:B0-----:R-:W-:Y:S02]  /*bb40*/  @!P1 IADD3 R42, P2, R14.reuse, R215, RZ ;  /* 0x000000d70e2a9210 */ /* 0x041fe40007f5e0ff */
[----:B------:R-:W-:Y:S02]  /*bb50*/  @!P3 IADD3 R14, P5, R14, R217, RZ ;  /* 0x000000d90e0eb210 */ /* 0x000fe40007fbe0ff */
[----:B------:R-:W-:Y:S02]  /*bb60*/  CS2R R30, SRZ ;  /* 0x00000000001e7805 */ /* 0x000fe4000001ff00 */
[----:B------:R-:W-:Y:S02]  /*bb70*/  CS2R R24, SRZ ;  /* 0x0000000000187805 */ /* 0x000fe4000001ff00 */
[----:B------:R-:W-:Y:S02]  /*bb80*/  CS2R R28, SRZ ;  /* 0x00000000001c7805 */ /* 0x000fe4000001ff00 */
[----:B------:R-:W-:Y:S01]  /*bb90*/  CS2R R12, SRZ ;  /* 0x00000000000c7805 */ /* 0x000fe2000001ff00 */
[----:B------:R-:W-:-:S02]  /*bba0*/  @!P1 IMAD.X R49, R3, 0x1, R214, P6 ;  /* 0x0000000103319824 */ /* 0x000fc400030e06d6 */
[----:B------:R-:W-:Y:S02]  /*bbb0*/  @!P1 IMAD.X R43, R5, 0x1, R214, P2 ;  /* 0x00000001052b9824 */ /* 0x000fe400010e06d6 */
[--C-:B------:R-:W-:Y:S01]  /*bbc0*/  @!P3 IMAD.X R51, R3, 0x1, R216.reuse, P4 ;  /* 0x000000010333b824 */ /* 0x100fe200020e06d8 */
[----:B------:R4:W5:Y:S01]  /*bbd0*/  @!P1 LD.E.64 R30, desc[UR60][R48.64] ;  /* 0x0000003c301e9980 */ /* 0x000962000c101b00 */
[----:B------:R-:W-:-:S03]  /*bbe0*/  @!P3 IMAD.X R15, R5, 0x1, R216, P5 ;  /* 0x00000001050fb824 */ /* 0x000fc600028e06d8 */
[----:B------:R4:W5:Y:S04]  /*bbf0*/  @!P1 LD.E.64 R24, desc[UR60][R42.64] ;  /* 0x0000003c2a189980 */ /* 0x000968000c101b00 */
[----:B------:R4:W5:Y:S04]  /*bc00*/  @!P3 LD.E.64 R28, desc[UR60][R50.64] ;  /* 0x0000003c321cb980 */ /* 0x000968000c101b00 */
[----:B------:R4:W5:Y:S02]  /*bc10*/  @!P3 LD.E.64 R12, desc[UR60][R14.64] ;  /* 0x0000003c0e0cb980 */ /* 0x000964000c101b00 */
.L_x_577:
[----:B------:R-:W-:Y:S05]  /*bc20*/  BSYNC B1 ;  /* 0x0000000000017941 */ /* 0x000fea0003800000 */
.L_x_576:
[C---:B------:R-:W-:Y:S01]  /*bc30*/  LEA.HI R4, R189.reuse, R189, RZ, 0x1 ;  /* 0x000000bdbd047211 */ /* 0x040fe200078f08ff */
[--C-:B-1---5:R-:W-:Y:S01]  /*bc40*/  IMAD.MOV.U32 R3, RZ, RZ, R41.reuse ;  /* 0x000000ffff037224 */ /* 0x122fe200078e0029 */
[----:B------:R-:W-:Y:S01]  /*bc50*/  @P0 IADD3 R8, R52, -0x40, RZ ;  /* 0xffffffc034080810 */ /* 0x000fe20007ffe0ff */
[----:B--2---:R-:W-:Y:S01]  /*bc60*/  IMAD.MOV.U32 R0, RZ, RZ, R40 ;  /* 0x000000ffff007224 */ /* 0x004fe200078e0028 */
[----:B------:R-:W-:Y:S01]  /*bc70*/  LOP3.LUT R4, R4, 0xfffffffe, RZ, 0xc0, !PT ;  /* 0xfffffffe04047812 */ /* 0x000fe200078ec0ff */
[----:B----4-:R-:W-:Y:S01]  /*bc80*/  IMAD.MOV.U32 R43, RZ, RZ, R32 ;  /* 0x000000ffff2b7224 */ /* 0x010fe200078e0020 */
[--C-:B------:R-:W-:Y:S01]  /*bc90*/  SHF.R.U64 R73, R40, 0x10, R41.reuse ;  /* 0x0000001028497819 */ /* 0x100fe20000001229 */
[----:B------:R-:W-:Y:S01]  /*bca0*/  IMAD.MOV.U32 R40, RZ, RZ, R38 ;  /* 0x000000ffff287224 */ /* 0x000fe200078e0026 */
[----:B------:R-:W-:Y:S01]  /*bcb0*/  SHF.R.U32.HI R70, RZ, 0x10, R41 ;  /* 0x00000010ff467819 */ /* 0x000fe20000011629 */
[----:B---3--:R-:W-:Y:S01]  /*bcc0*/  IMAD.IADD R5, R189, 0x1, -R4 ;  /* 0x00000001bd057824 */ /* 0x008fe200078e0a04 */
[--C-:B------:R-:W-:Y:S01]  /*bcd0*/  SHF.R.U64 R71, R38, 0x10, R39.reuse ;  /* 0x0000001026477819 */ /* 0x100fe20000001227 */
[--C-:B------:R-:W-:Y:S01]  /*bce0*/  IMAD.MOV.U32 R41, RZ, RZ, R39.reuse ;  /* 0x000000ffff297224 */ /* 0x100fe200078e0027 */
[----:B------:R-:W-:Y:S01]  /*bcf0*/  SHF.R.U32.HI R68, RZ, 0x10, R39 ;  /* 0x00000010ff447819 */ /* 0x000fe20000011627 */
[----:B------:R-:W-:Y:S01]  /*bd00*/  IMAD.MOV.U32 R39, RZ, RZ, R34 ;  /* 0x000000ffff277224 */ /* 0x000fe200078e0022 */
[----:B------:R-:W-:Y:S01]  /*bd10*/  SHF.L.U32 R5, R5, 0x1f, RZ ;  /* 0x0000001f05057819 */ /* 0x000fe200000006ff */
[----:B------:R-:W-:Y:S01]  /*bd20*/  IMAD.MOV.U32 R44, RZ, RZ, R33 ;  /* 0x000000ffff2c7224 */ /* 0x000fe200078e0021 */
[----:B------:R-:W-:Y:S01]  /*bd30*/  SHF.R.U64 R66, R34, 0x10, R35 ;  /* 0x0000001022427819 */ /* 0x000fe20000001223 */
[----:B------:R-:W-:Y:S01]  /*bd40*/  IMAD.MOV.U32 R48, RZ, RZ, R29 ;  /* 0x000000ffff307224 */ /* 0x000fe200078e001d */
[----:B------:R-:W0:Y:S01]  /*bd50*/  SYNCS.PHASECHK.TRANS64.TRYWAIT P0, [R2+URZ+0x2a800], R5 ;  /* 0x02a80005020075a7 */ /* 0x000e22000800017f */
[--C-:B------:R-:W-:Y:S01]  /*bd60*/  SHF.R.U64 R64, R32, 0x10, R33.reuse ;  /* 0x0000001020407819 */ /* 0x100fe20000001221 */
[----:B------:R-:W-:Y:S01]  /*bd70*/  IMAD.MOV.U32 R4, RZ, RZ, R6 ;  /* 0x000000ffff047224 */ /* 0x000fe200078e0006 */
[----:B------:R-:W-:Y:S01]  /*bd80*/  SHF.R.U32.HI R67, RZ, 0x10, R33 ;  /* 0x00000010ff437819 */ /* 0x000fe20000011621 */
[----:B------:R-:W-:Y:S01]  /*bd90*/  IMAD.MOV.U32 R38, RZ, RZ, R7 ;  /* 0x000000ffff267224 */ /* 0x000fe200078e0007 */
[----:B------:R-:W-:Y:S01]  /*bda0*/  MOV R47, R28 ;  /* 0x0000001c002f7202 */ /* 0x000fe20000000f00 */
[----:B------:R-:W-:Y:S01]  /*bdb0*/  IMAD.MOV.U32 R32, RZ, RZ, R26 ;  /* 0x000000ffff207224 */ /* 0x000fe200078e001a */
[----:B------:R-:W-:Y:S01]  /*bdc0*/  SHF.R.U64 R60, R28, 0x10, R29 ;  /* 0x000000101c3c7819 */ /* 0x000fe2000000121d */
[----:B------:R-:W-:Y:S01]  /*bdd0*/  IMAD.MOV.U32 R42, RZ, RZ, R35 ;  /* 0x000000ffff2a7224 */ /* 0x000fe200078e0023 */
[----:B------:R-:W-:Y:S01]  /*bde0*/  SHF.R.U32.HI R63, RZ, 0x10, R29 ;  /* 0x00000010ff3f7819 */ /* 0x000fe2000001161d */
[----:B------:R-:W-:Y:S01]  /*bdf0*/  IMAD.MOV.U32 R45, RZ, RZ, R30 ;  /* 0x000000ffff2d7224 */ /* 0x000fe200078e001e */
[----:B------:R-:W-:Y:S01]  /*be00*/  SHF.R.U64 R61, R6, 0x10, R7 ;  /* 0x00000010063d7819 */ /* 0x000fe20000001207 */
[----:B------:R-:W-:Y:S01]  /*be10*/  IMAD.MOV.U32 R46, RZ, RZ, R31 ;  /* 0x000000ffff2e7224 */ /* 0x000fe200078e001f */
[----:B------:R-:W-:Y:S01]  /*be20*/  SHF.R.U32.HI R59, RZ, 0x10, R7 ;  /* 0x00000010ff3b7819 */ /* 0x000fe20000011607 */
[--C-:B------:R-:W-:Y:S01]  /*be30*/  IMAD.MOV.U32 R33, RZ, RZ, R27.reuse ;  /* 0x000000ffff217224 */ /* 0x100fe200078e001b */
[----:B------:R-:W-:Y:S01]  /*be40*/  SHF.R.U64 R57, R26, 0x10, R27 ;  /* 0x000000101a397819 */ /* 0x000fe2000000121b */
[----:B------:R-:W-:Y:S01]  /*be50*/  IMAD.MOV.U32 R28, RZ, RZ, R10 ;  /* 0x000000ffff1c7224 */ /* 0x000fe200078e000a */
[----:B------:R-:W-:Y:S01]  /*be60*/  PRMT R26, R39, 0x5410, R66 ;  /* 0x00005410271a7816 */ /* 0x000fe20000000042 */
[----:B------:R-:W-:Y:S01]  /*be70*/  IMAD.MOV.U32 R29, RZ, RZ, R11 ;  /* 0x000000ffff1d7224 */ /* 0x000fe200078e000b */
[----:B------:R-:W-:Y:S01]  /*be80*/  SHF.R.U32.HI R69, RZ, 0x10, R35 ;  /* 0x00000010ff457819 */ /* 0x000fe20000011623 */
[----:B------:R-:W-:Y:S01]  /*be90*/  IMAD.MOV.U32 R6, RZ, RZ, R20 ;  /* 0x000000ffff067224 */ /* 0x000fe200078e0014 */
[----:B------:R-:W-:Y:S01]  /*bea0*/  SHF.R.U64 R62, R30, 0x10, R31 ;  /* 0x000000101e3e7819 */ /* 0x000fe2000000121f */
[----:B------:R-:W-:Y:S01]  /*beb0*/  IMAD.MOV.U32 R7, RZ, RZ, R21 ;  /* 0x000000ffff077224 */ /* 0x000fe200078e0015 */
[----:B------:R-:W-:Y:S01]  /*bec0*/  SHF.R.U32.HI R65, RZ, 0x10, R31 ;  /* 0x00000010ff417819 */ /* 0x000fe2000001161f */
[----:B------:R-:W-:Y:S01]  /*bed0*/  BSSY B1, `(.L_x_578) ;  /* 0x0000024000017945 */ /* 0x000fe20003800000 */
[----:B------:R-:W-:Y:S01]  /*bee0*/  SHF.R.U32.HI R58, RZ, 0x10, R27 ;  /* 0x00000010ff3a7819 */ /* 0x000fe2000001161b */
[----:B------:R-:W-:Y:S01]  /*bef0*/  IMAD.MOV.U32 R15, RZ, RZ, R25 ;  /* 0x000000ffff0f7224 */ /* 0x000fe200078e0019 */
[--C-:B------:R-:W-:Y:S01]  /*bf00*/  SHF.R.U64 R55, R10, 0x10, R11.reuse ;  /* 0x000000100a377819 */ /* 0x100fe2000000120b */
[----:B------:R-:W-:Y:S01]  /*bf10*/  IMAD.MOV.U32 R10, RZ, RZ, R12 ;  /* 0x000000ffff0a7224 */ /* 0x000fe200078e000c */
[----:B------:R-:W-:Y:S01]  /*bf20*/  SHF.R.U32.HI R56, RZ, 0x10, R11 ;  /* 0x00000010ff387819 */ /* 0x000fe2000001160b */
[----:B------:R-:W-:Y:S01]  /*bf30*/  IMAD.MOV.U32 R11, RZ, RZ, R13 ;  /* 0x000000ffff0b7224 */ /* 0x000fe200078e000d */
[----:B------:R-:W-:-:S02]  /*bf40*/  SHF.R.U64 R53, R20, 0x10, R21 ;  /* 0x0000001014357819 */ /* 0x000fc40000001215 */
[----:B------:R-:W-:Y:S02]  /*bf50*/  SHF.R.U32.HI R54, RZ, 0x10, R21 ;  /* 0x00000010ff367819 */ /* 0x000fe40000011615 */
[----:B------:R-:W-:Y:S02]  /*bf60*/  VIMNMX R39, R37, 0x80, PT ;  /* 0x0000008025277848 */ /* 0x000fe40003fe0100 */
[----:B------:R-:W-:Y:S02]  /*bf70*/  MOV R14, R24 ;  /* 0x00000018000e7202 */ /* 0x000fe40000000f00 */
[--C-:B------:R-:W-:Y:S02]  /*bf80*/  SHF.R.U64 R51, R24, 0x10, R25.reuse ;  /* 0x0000001018337819 */ /* 0x100fe40000001219 */
[----:B------:R-:W-:Y:S02]  /*bf90*/  SHF.R.U32.HI R52, RZ, 0x10, R25 ;  /* 0x00000010ff347819 */ /* 0x000fe40000011619 */
[----:B------:R-:W-:-:S02]  /*bfa0*/  SHF.R.U64 R49, R12, 0x10, R13 ;  /* 0x000000100c317819 */ /* 0x000fc4000000120d */
[----:B------:R-:W-:Y:S02]  /*bfb0*/  SHF.R.U32.HI R50, RZ, 0x10, R13 ;  /* 0x00000010ff327819 */ /* 0x000fe4000001160d */
[----:B------:R-:W-:Y:S02]  /*bfc0*/  PRMT R34, R0, 0x5410, R73 ;  /* 0x0000541000227816 */ /* 0x000fe40000000049 */
[----:B------:R-:W-:Y:S02]  /*bfd0*/  PRMT R35, R3, 0x5410, R70 ;  /* 0x0000541003237816 */ /* 0x000fe40000000046 */
[----:B------:R-:W-:Y:S02]  /*bfe0*/  PRMT R30, R40, 0x5410, R71 ;  /* 0x00005410281e7816 */ /* 0x000fe40000000047 */
[----:B------:R-:W-:Y:S02]  /*bff0*/  PRMT R31, R41, 0x5410, R68 ;  /* 0x00005410291f7816 */ /* 0x000fe40000000044 */
[----:B------:R-:W-:-:S02]  /*c000*/  PRMT R27, R42, 0x5410, R69 ;  /* 0x000054102a1b7816 */ /* 0x000fc40000000045 */
[----:B------:R-:W-:Y:S02]  /*c010*/  PRMT R20, R43, 0x5410, R64 ;  /* 0x000054102b147816 */ /* 0x000fe40000000040 */
[----:B------:R-:W-:Y:S02]  /*c020*/  PRMT R21, R44, 0x5410, R67 ;  /* 0x000054102c157816 */ /* 0x000fe40000000043 */
[----:B------:R-:W-:Y:S02]  /*c030*/  PRMT R12, R45, 0x5410, R62 ;  /* 0x000054102d0c7816 */ /* 0x000fe4000000003e */
[----:B------:R-:W-:Y:S02]  /*c040*/  PRMT R13, R46, 0x5410, R65 ;  /* 0x000054102e0d7816 */ /* 0x000fe40000000041 */
[----:B------:R-:W-:Y:S02]  /*c050*/  PRMT R0, R47, 0x5410, R60 ;  /* 0x000054102f007816 */ /* 0x000fe4000000003c */
[----:B------:R-:W-:-:S02]  /*c060*/  PRMT R3, R48, 0x5410, R63 ;  /* 0x0000541030037816 */ /* 0x000fc4000000003f */
[----:B------:R-:W-:Y:S02]  /*c070*/  PRMT R37, R4, 0x5410, R61 ;  /* 0x0000541004257816 */ /* 0x000fe4000000003d */
[----:B------:R-:W-:Y:S02]  /*c080*/  ISETP.GE.AND P1, PT, R165, R39, PT ;  /* 0x00000027a500720c */ /* 0x000fe40003f26270 */
[----:B------:R-:W-:Y:S02]  /*c090*/  PRMT R38, R38, 0x5410, R59 ;  /* 0x0000541026267816 */ /* 0x000fe4000000003b */
[----:B------:R-:W-:Y:S02]  /*c0a0*/  PRMT R32, R32, 0x5410, R57 ;  /* 0x0000541020207816 */ /* 0x000fe40000000039 */
[----:B------:R-:W-:Y:S02]  /*c0b0*/  PRMT R33, R33, 0x5410, R58 ;  /* 0x0000541021217816 */ /* 0x000fe4000000003a */
[----:B------:R-:W-:-:S02]  /*c0c0*/  PRMT R28, R28, 0x5410, R55 ;  /* 0x000054101c1c7816 */ /* 0x000fc40000000037 */
[----:B------:R-:W-:Y:S02]  /*c0d0*/  PRMT R29, R29, 0x5410, R56 ;  /* 0x000054101d1d7816 */ /* 0x000fe40000000038 */
[----:B------:R-:W-:Y:S02]  /*c0e0*/  PRMT R24, R6, 0x5410, R53 ;  /* 0x0000541006187816 */ /* 0x000fe40000000035 */
[----:B------:R-:W-:Y:S01]  /*c0f0*/  PRMT R25, R7, 0x5410, R54 ;  /* 0x0000541007197816 */ /* 0x000fe20000000036 */
[----:B0-----:R-:W-:Y:S06]  /*c100*/  @!P0 BRA `(.L_x_579) ;  /* 0x0000012c00ec8947 */ /* 0x001fec0003800000 */
.L_x_820:
[----:B------:R-:W-:Y:S05]  /*c110*/  BSYNC B1 ;  /* 0x0000000000017941 */ /* 0x000fea0003800000 */
.L_x_578:
[----:B------:R-:W-:Y:S01]  /*c120*/  BSSY B1, `(.L_x_580) ;  /* 0x0000101000017945 */ /* 0x000fe20003800000 */
[----:B------:R-:W-:Y:S02]  /*c130*/  PRMT R14, R14, 0x5410, R51 ;  /* 0x000054100e0e7816 */ /* 0x000fe40000000033 */
[----:B------:R-:W-:Y:S02]  /*c140*/  PRMT R15, R15, 0x5410, R52 ;  /* 0x000054100f0f7816 */ /* 0x000fe40000000034 */
[----:B------:R-:W-:Y:S02]  /*c150*/  PRMT R10, R10, 0x5410, R49 ;  /* 0x000054100a0a7816 */ /* 0x000fe40000000031 */
[----:B------:R-:W-:Y:S01]  /*c160*/  PRMT R11, R11, 0x5410, R50 ;  /* 0x000054100b0b7816 */ /* 0x000fe20000000032 */
[----:B------:R-:W-:Y:S06]  /*c170*/  @P1 BRA `(.L_x_581) ;  /* 0x0000000c00ec1947 */ /* 0x000fec0003800000 */
[----:B0-----:R-:W0:Y:S01]  /*c180*/  LDC R5, c[0x0][0x3f4] ;  /* 0x0000fd00ff057b82 */ /* 0x001e220000000800 */
[----:B------:R-:W-:Y:S01]  /*c190*/  BSSY B2, `(.L_x_582) ;  /* 0x000002e000027945 */ /* 0x000fe20003800000 */
[-C--:B0-----:R-:W-:Y:S02]  /*c1a0*/  ISETP.GE.AND P0, PT, R160, R5.reuse, PT ;  /* 0x00000005a000720c */ /* 0x081fe40003f06270 */
[-C--:B------:R-:W-:Y:S02]  /*c1b0*/  ISETP.GE.AND P1, PT, R169, R5.reuse, PT ;  /* 0x00000005a900720c */ /* 0x080fe40003f26270 */
[-C--:B------:R-:W-:Y:S02]  /*c1c0*/  ISETP.GE.AND P2, PT, R168, R5.reuse, PT ;  /* 0x00000005a800720c */ /* 0x080fe40003f46270 */
[-C--:B------:R-:W-:Y:S02]  /*c1d0*/  ISETP.GE.AND P3, PT, R171, R5.reuse, PT ;  /* 0x00000005ab00720c */ /* 0x080fe40003f66270 */
[----:B------:R-:W-:-:S02]  /*c1e0*/  ISETP.GE.AND P4, PT, R170, R5, PT ;  /* 0x00000005aa00720c */ /* 0x000fc40003f86270 */
[----:B------:R-:W-:-:S03]  /*c1f0*/  ISETP.GE.AND P5, PT, R172, R5, PT ;  /* 0x00000005ac00720c */ /* 0x000fc60003fa6270 */
[----:B------:R-:W-:Y:S10]  /*c200*/  @P0 BRA `(.L_x_583) ;  /* 0x0000000000980947 */ /* 0x000ff40003800000 */
[----:B------:R-:W0:Y:S01]  /*c210*/  LDS.128 R4, [R9+0xc400] ;  /* 0x00c4000009047984 */ /* 0x000e220000000c00 */
[C---:B------:R-:W-:Y:S01]  /*c220*/  IMAD.U32 R47, R37.reuse, 0x10000, RZ ;  /* 0x00010000252f7824 */ /* 0x040fe200078e00ff */
[C---:B------:R-:W-:Y:S01]  /*c230*/  LOP3.LUT R44, R34.reuse, 0xffff0000, RZ, 0xc0, !PT ;  /* 0xffff0000222c7812 */ /* 0x040fe200078ec0ff */
[----:B------:R-:W-:Y:S01]  /*c240*/  IMAD.U32 R45, R34, 0x10000, RZ ;  /* 0x00010000222d7824 */ /* 0x000fe200078e00ff */
[----:B------:R-:W-:Y:S01]  /*c250*/  LOP3.LUT R46, R37, 0xffff0000, RZ, 0xc0, !PT ;  /* 0xffff0000252e7812 */ /* 0x000fe200078ec0ff */
[C---:B0-----:R-:W-:Y:S01]  /*c260*/  IMAD.U32 R40, R4.reuse, 0x10000, RZ ;  /* 0x0001000004287824 */ /* 0x041fe200078e00ff */
[----:B------:R-:W-:Y:S01]  /*c270*/  LOP3.LUT R4, R4, 0xffff0000, RZ, 0xc0, !PT ;  /* 0xffff000004047812 */ /* 0x000fe200078ec0ff */
[C---:B------:R-:W-:Y:S01]  /*c280*/  IMAD.U32 R41, R5.reuse, 0x10000, RZ ;  /* 0x0001000005297824 */ /* 0x040fe200078e00ff */
[----:B------:R-:W-:Y:S01]  /*c290*/  LOP3.LUT R5, R5, 0xffff0000, RZ, 0xc0, !PT ;  /* 0xffff000005057812 */ /* 0x000fe200078ec0ff */
[C---:B------:R-:W-:Y:S01]  /*c2a0*/  IMAD.U32 R42, R6.reuse, 0x10000, RZ ;  /* 0x00010000062a7824 */ /* 0x040fe200078e00ff */
[----:B------:R-:W-:Y:S01]  /*c2b0*/  LOP3.LUT R6, R6, 0xffff0000, RZ, 0xc0, !PT ;  /* 0xffff000006067812 */ /* 0x000fe200078ec0ff */
[C---:B------:R-:W-:Y:S01]  /*c2c0*/  FMUL.FTZ R49, R4.reuse, R47 ;  /* 0x0000002f04317220 */ /* 0x040fe20000410000 */
[----:B------:R-:W-:Y:S01]  /*c2d0*/  FMUL.FTZ R4, R4, R45 ;  /* 0x0000002d04047220 */ /* 0x000fe20000410000 */
[----:B------:R-:W-:-:S02]  /*c2e0*/  IMAD.U32 R43, R7, 0x10000, RZ ;  /* 0x00010000072b7824 */ /* 0x000fc400078e00ff */
[C---:B------:R-:W-:Y:S01]  /*c2f0*/  FMUL.FTZ R50, R5.reuse, R46 ;  /* 0x0000002e05327220 */ /* 0x040fe20000410000 */
[C---:B------:R-:W-:Y:S01]  /*c300*/  FFMA.FTZ R49, R40.reuse, R45, -R49 ;  /* 0x0000002d28317223 */ /* 0x040fe20000010831 */
[----:B------:R-:W-:Y:S01]  /*c310*/  FFMA.FTZ R48, R40, R47, R4 ;  /* 0x0000002f28307223 */ /* 0x000fe20000010004 */
[-C--:B------:R-:W-:Y:S01]  /*c320*/  FMUL.FTZ R52, R5, R44.reuse ;  /* 0x0000002c05347220 */ /* 0x080fe20000410000 */
[----:B------:R-:W-:Y:S01]  /*c330*/  LOP3.LUT R7, R7, 0xffff0000, RZ, 0xc0, !PT ;  /* 0xffff000007077812 */ /* 0x000fe200078ec0ff */
[C---:B------:R-:W-:Y:S01]  /*c340*/  IMAD.U32 R45, R38.reuse, 0x10000, RZ ;  /* 0x00010000262d7824 */ /* 0x040fe200078e00ff */
[----:B------:R-:W-:Y:S01]  /*c350*/  SHF.L.U32 R5, R35, 0x10, RZ ;  /* 0x0000001023057819 */ /* 0x000fe200000006ff */
[C---:B------:R-:W-:Y:S01]  /*c360*/  FFMA.FTZ R50, R41.reuse, R44, -R50 ;  /* 0x0000002c29327223 */ /* 0x040fe20000010832 */
[----:B------:R-:W-:Y:S01]  /*c370*/  LOP3.LUT R40, R38, 0xffff0000, RZ, 0xc0, !PT ;  /* 0xffff000026287812 */ /* 0x000fe200078ec0ff */
[----:B------:R-:W-:Y:S01]  /*c380*/  FFMA.FTZ R41, R41, R46, R52 ;  /* 0x0000002e29297223 */ /* 0x000fe20000010034 */
[----:B------:R-:W-:Y:S01]  /*c390*/  LOP3.LUT R4, R35, 0xffff0000, RZ, 0xc0, !PT ;  /* 0xffff000023047812 */ /* 0x000fe200078ec0ff */
[C---:B------:R-:W-:Y:S01]  /*c3a0*/  FMUL.FTZ R47, R6.reuse, R45 ;  /* 0x0000002d062f7220 */ /* 0x040fe20000410000 */
[----:B------:R-:W-:Y:S01]  /*c3b0*/  FMUL.FTZ R44, R6, R5 ;  /* 0x00000005062c7220 */ /* 0x000fe20000410000 */
[----:B------:R-:W-:-:S02]  /*c3c0*/  FMUL.FTZ R46, R7, R40 ;  /* 0x00000028072e7220 */ /* 0x000fc40000410000 */
[-C--:B------:R-:W-:Y:S01]  /*c3d0*/  FMUL.FTZ R51, R7, R4.reuse ;  /* 0x0000000407337220 */ /* 0x080fe20000410000 */
[C---:B------:R-:W-:Y:S01]  /*c3e0*/  FFMA.FTZ R6, R42.reuse, R5, -R47 ;  /* 0x000000052a067223 */ /* 0x040fe2000001082f */
[----:B------:R-:W-:Y:S01]  /*c3f0*/  FFMA.FTZ R45, R42, R45, R44 ;  /* 0x0000002d2a2d7223 */ /* 0x000fe2000001002c */
[C---:B------:R-:W-:Y:S01]  /*c400*/  FFMA.FTZ R7, R43.reuse, R4, -R46 ;  /* 0x000000042b077223 */ /* 0x040fe2000001082e */
[----:B------:R-:W-:Y:S01]  /*c410*/  FFMA.FTZ R40, R43, R40, R51 ;  /* 0x000000282b287223 */ /* 0x000fe20000010033 */
[----:B------:R-:W-:Y:S02]  /*c420*/  F2FP.BF16.F32.PACK_AB R4, R48, R49 ;  /* 0x000000313004723e */ /* 0x000fe400000010ff */
[----:B------:R-:W-:Y:S02]  /*c430*/  F2FP.BF16.F32.PACK_AB R5, R41, R50 ;  /* 0x000000322905723e */ /* 0x000fe400000010ff */
[----:B------:R-:W-:Y:S02]  /*c440*/  F2FP.BF16.F32.PACK_AB R6, R45, R6 ;  /* 0x000000062d06723e */ /* 0x000fe400000010ff */
[----:B------:R-:W-:-:S05]  /*c450*/  F2FP.BF16.F32.PACK_AB R7, R40, R7 ;  /* 0x000000072807723e */ /* 0x000fca00000010ff */
[----:B------:R0:W-:Y:S02]  /*c460*/  STS.128 [R9+0xc400], R4 ;  /* 0x00c4000409007388 */ /* 0x0001e40000000c00 */
.L_x_583:
[----:B------:R-:W-:Y:S05]  /*c470*/  BSYNC B2 ;  /* 0x0000000000027941 */ /* 0x000fea0003800000 */
.L_x_582:
[----:B------:R-:W-:Y:S04]  /*c480*/  BSSY B2, `(.L_x_584) ;  /* 0x0000028000027945 */ /* 0x000fe80003800000 */
[----:B------:R-:W-:Y:S05]  /*c490*/  @P1 BRA `(.L_x_585) ;  /* 0x0000000000981947 */ /* 0x000fea0003800000 */
[----:B0-----:R-:W0:Y:S01]  /*c4a0*/  LDS.128 R4, [R8] ;  /* 0x0000000008047984 */ /* 0x001e220000000c00 */
[C---:B------:R-:W-:Y:S01]  /*c4b0*/  IMAD.U32 R47, R32.reuse, 0x10000, RZ ;  /* 0x00010000202f7824 */ /* 0x040fe200078e00ff */
[----:B------:R-:W-:Y:S01]  /*c4c0*/  LOP3.LUT R46, R32, 0xffff0000, RZ, 0xc0, !PT ;  /* 0xffff0000202e7812 */ /* 0x000fe200078ec0ff */
[C---:B------:R-:W-:Y:S01]  /*c4d0*/  IMAD.U32 R45, R30.reuse, 0x10000, RZ ;  /* 0x000100001e2d7824 */ /* 0x040fe200078e00ff */
        /* <DEDUP_REMOVED lines=10> */
[----:B------:R-:W-:Y:S01]  /*c580*/  FMUL.FTZ R50, R5, R46 ;  /* 0x0000002e05327220 */ /* 0x000fe20000410000 */
[C---:B------:R-:W-:Y:S01]  /*c590*/  FFMA.FTZ R49, R40.reuse, R45, -R49 ;  /* 0x0000002d28317223 */ /* 0x040fe20000010831 */
[----:B------:R-:W-:Y:S01]  /*c5a0*/  FFMA.FTZ R48, R40, R47, R4 ;  /* 0x0000002f28307223 */ /* 0x000fe20000010004 */
[----:B------:R-:W-:Y:S01]  /*c5b0*/  LOP3.LUT R7, R7, 0xffff0000, RZ, 0xc0, !PT ;  /* 0xffff000007077812 */ /* 0x000fe200078ec0ff */
[-C--:B------:R-:W-:Y:S01]  /*c5c0*/  FMUL.FTZ R52, R5, R44.reuse ;  /* 0x0000002c05347220 */ /* 0x080fe20000410000 */
[C---:B------:R-:W-:Y:S01]  /*c5d0*/  LOP3.LUT R40, R33.reuse, 0xffff0000, RZ, 0xc0, !PT ;  /* 0xffff000021287812 */ /* 0x040fe200078ec0ff */
[----:B------:R-:W-:Y:S01]  /*c5e0*/  IMAD.U32 R45, R33, 0x10000, RZ ;  /* 0x00010000212d7824 */ /* 0x000fe200078e00ff */
[C---:B------:R-:W-:Y:S01]  /*c5f0*/  LOP3.LUT R4, R31.reuse, 0xffff0000, RZ, 0xc0, !PT ;  /* 0xffff00001f047812 */ /* 0x040fe200078ec0ff */
[----:B------:R-:W-:Y:S02]  /*c600*/  IMAD.U32 R5, R31, 0x10000, RZ ;  /* 0x000100001f057824 */ /* 0x000fe400078e00ff */
[C---:B------:R-:W-:Y:S01]  /*c610*/  FFMA.FTZ R50, R41.reuse, R44, -R50 ;  /* 0x0000002c29327223 */ /* 0x040fe20000010832 */
[----:B------:R-:W-:Y:S01]  /*c620*/  FFMA.FTZ R41, R41, R46, R52 ;  /* 0x0000002e29297223 */ /* 0x000fe20000010034 */
[C---:B------:R-:W-:Y:S01]  /*c630*/  FMUL.FTZ R47, R6.reuse, R45 ;  /* 0x0000002d062f7220 */ /* 0x040fe20000410000 */
[-C--:B------:R-:W-:Y:S01]  /*c640*/  FMUL.FTZ R44, R6, R5.reuse ;  /* 0x00000005062c7220 */ /* 0x080fe20000410000 */
        /* <DEDUP_REMOVED lines=9> */
[----:B------:R-:W-:-:S05]  /*c6e0*/  F2FP.BF16.F32.PACK_AB R7, R40, R7 ;  /* 0x000000072807723e */ /* 0x000fca00000010ff */
[----:B------:R1:W-:Y:S02]  /*c6f0*/  STS.128 [R8], R4 ;  /* 0x0000000408007388 */ /* 0x0003e40000000c00 */
.L_x_585:
[----:B------:R-:W-:Y:S05]  /*c700*/  BSYNC B2 ;  /* 0x0000000000027941 */ /* 0x000fea0003800000 */
.L_x_584:
[----:B------:R-:W-:Y:S04]  /*c710*/  BSSY B2, `(.L_x_586) ;  /* 0x0000028000027945 */ /* 0x000fe80003800000 */
[----:B------:R-:W-:Y:S05]  /*c720*/  @P2 BRA `(.L_x_587) ;  /* 0x0000000000982947 */ /* 0x000fea0003800000 */
[----:B01----:R-:W0:Y:S01]  /*c730*/  LDS.128 R4, [R9+0x10400] ;  /* 0x0104000009047984 */ /* 0x003e220000000c00 */
[----:B------:R-:W-:Y:S01]  /*c740*/  SHF.L.U32 R45, R26, 0x10, RZ ;  /* 0x000000101a2d7819 */ /* 0x000fe200000006ff */
[C---:B------:R-:W-:Y:S01]  /*c750*/  IMAD.U32 R47, R28.reuse, 0x10000, RZ ;  /* 0x000100001c2f7824 */ /* 0x040fe200078e00ff */
[----:B------:R-:W-:Y:S02]  /*c760*/  LOP3.LUT R46, R28, 0xffff0000, RZ, 0xc0, !PT ;  /* 0xffff00001c2e7812 */ /* 0x000fe400078ec0ff */
        /* <DEDUP_REMOVED lines=33> */
[----:B------:R2:W-:Y:S02]  /*c980*/  STS.128 [R9+0x10400], R4 ;  /* 0x0104000409007388 */ /* 0x0005e40000000c00 */
.L_x_587:
[----:B------:R-:W-:Y:S05]  /*c990*/  BSYNC B2 ;  /* 0x0000000000027941 */ /* 0x000fea0003800000 */
.L_x_586:
[----:B------:R-:W-:Y:S04]  /*c9a0*/  BSSY B2, `(.L_x_588) ;  /* 0x0000028000027945 */ /* 0x000fe80003800000 */
[----:B------:R-:W-:Y:S05]  /*c9b0*/  @P3 BRA `(.L_x_589) ;  /* 0x0000000000983947 */ /* 0x000fea0003800000 */
[----:B012---:R-:W0:Y:S01]  /*c9c0*/  LDS.128 R4, [R8+0x4000] ;  /* 0x0040000008047984 */ /* 0x007e220000000c00 */
        /* <DEDUP_REMOVED lines=8> */
[----:B------:R-:W-:Y:S01]  /*ca50*/  IMAD.U32 R42, R6, 0x10000, RZ ;  /* 0x00010000062a7824 */ /* 0x000fe200078e00ff */
[----:B------:R-:W-:Y:S01]  /*ca60*/  SHF.L.U32 R43, R7, 0x10, RZ ;  /* 0x00000010072b7819 */ /* 0x000fe200000006ff */
[C---:B------:R-:W-:Y:S01]  /*ca70*/  FMUL.FTZ R49, R4.reuse, R47 ;  /* 0x0000002f04317220 */ /* 0x040fe20000410000 */
[-C--:B------:R-:W-:Y:S01]  /*ca80*/  FMUL.FTZ R4, R4, R45.reuse ;  /* 0x0000002d04047220 */ /* 0x080fe20000410000 */
[----:B------:R-:W-:Y:S01]  /*ca90*/  FMUL.FTZ R50, R5, R46 ;  /* 0x0000002e05327220 */ /* 0x000fe20000410000 */
[----:B------:R-:W-:Y:S01]  /*caa0*/  LOP3.LUT R6, R6, 0xffff0000, RZ, 0xc0, !PT ;  /* 0xffff000006067812 */ /* 0x000fe200078ec0ff */
[C---:B------:R-:W-:Y:S01]  /*cab0*/  FFMA.FTZ R49, R40.reuse, R45, -R49 ;  /* 0x0000002d28317223 */ /* 0x040fe20000010831 */
[----:B------:R-:W-:Y:S01]  /*cac0*/  FFMA.FTZ R48, R40, R47, R4 ;  /* 0x0000002f28307223 */ /* 0x000fe20000010004 */
[----:B------:R-:W-:Y:S01]  /*cad0*/  LOP3.LUT R7, R7, 0xffff0000, RZ, 0xc0, !PT ;  /* 0xffff000007077812 */ /* 0x000fe200078ec0ff */
[----:B------:R-:W-:Y:S01]  /*cae0*/  FMUL.FTZ R52, R5, R44 ;  /* 0x0000002c05347220 */ /* 0x000fe20000410000 */
[C---:B------:R-:W-:Y:S01]  /*caf0*/  LOP3.LUT R40, R25.reuse, 0xffff0000, RZ, 0xc0, !PT ;  /* 0xffff000019287812 */ /* 0x040fe200078ec0ff */
[----:B------:R-:W-:Y:S01]  /*cb00*/  IMAD.U32 R45, R25, 0x10000, RZ ;  /* 0x00010000192d7824 */ /* 0x000fe200078e00ff */
[C---:B------:R-:W-:Y:S01]  /*cb10*/  LOP3.LUT R4, R21.reuse, 0xffff0000, RZ, 0xc0, !PT ;  /* 0xffff000015047812 */ /* 0x040fe200078ec0ff */
[----:B------:R-:W-:-:S02]  /*cb20*/  IMAD.U32 R5, R21, 0x10000, RZ ;  /* 0x0001000015057824 */ /* 0x000fc400078e00ff */
        /* <DEDUP_REMOVED lines=15> */
.L_x_589:
[----:B------:R-:W-:Y:S05]  /*cc20*/  BSYNC B2 ;  /* 0x0000000000027941 */ /* 0x000fea0003800000 */
.L_x_588:
[----:B------:R-:W-:Y:S04]  /*cc30*/  BSSY B2, `(.L_x_590) ;  /* 0x0000028000027945 */ /* 0x000fe80003800000 */
[----:B------:R-:W-:Y:S05]  /*cc40*/  @P4 BRA `(.L_x_591) ;  /* 0x0000000000984947 */ /* 0x000fea0003800000 */
[----:B0123--:R-:W0:Y:S01]  /*cc50*/  LDS.128 R4, [R9+0x14400] ;  /* 0x0144000009047984 */ /* 0x00fe220000000c00 */
        /* <DEDUP_REMOVED lines=37> */
.L_x_591:
[----:B------:R-:W-:Y:S05]  /*ceb0*/  BSYNC B2 ;  /* 0x0000000000027941 */ /* 0x000fea0003800000 */
.L_x_590:
[----:B------:R-:W-:Y:S05]  /*cec0*/  @P5 BRA `(.L_x_581) ;  /* 0x0000000000985947 */ /* 0x000fea0003800000 */
[----:B01234-:R-:W0:Y:S01]  /*ced0*/  LDS.128 R4, [R8+0x8000] ;  /* 0x0080000008047984 */ /* 0x01fe220000000c00 */
[C---:B------:R-:W-:Y:S01]  /*cee0*/  IMAD.U32 R47, R10.reuse, 0x10000, RZ ;  /* 0x000100000a2f7824 */ /* 0x040fe200078e00ff */
[----:B------:R-:W-:Y:S01]  /*cef0*/  LOP3.LUT R46, R10, 0xffff0000, RZ, 0xc0, !PT ;  /* 0xffff00000a2e7812 */ /* 0x000fe200078ec0ff */
[C---:B------:R-:W-:Y:S01]  /*cf00*/  IMAD.U32 R45, R0.reuse, 0x10000, RZ ;  /* 0x00010000002d7824 */ /* 0x040fe200078e00ff */
[----:B------:R-:W-:Y:S02]  /*cf10*/  LOP3.LUT R44, R0, 0xffff0000, RZ, 0xc0, !PT ;  /* 0xffff0000002c7812 */ /* 0x000fe400078ec0ff */
[C---:B0-----:R-:W-:Y:S01]  /*cf20*/  SHF.L.U32 R40, R4.reuse, 0x10, RZ ;  /* 0x0000001004287819 */ /* 0x041fe200000006ff */
[C---:B------:R-:W-:Y:S01]  /*cf30*/  IMAD.U32 R41, R5.reuse, 0x10000, RZ ;  /* 0x0001000005297824 */ /* 0x040fe200078e00ff */
[----:B------:R-:W-:Y:S01]  /*cf40*/  LOP3.LUT R4, R4, 0xffff0000, RZ, 0xc0, !PT ;  /* 0xffff000004047812 */ /* 0x000fe200078ec0ff */
[C---:B------:R-:W-:Y:S01]  /*cf50*/  IMAD.U32 R42, R6.reuse, 0x10000, RZ ;  /* 0x00010000062a7824 */ /* 0x040fe200078e00ff */
[----:B------:R-:W-:Y:S01]  /*cf60*/  LOP3.LUT R5, R5, 0xffff0000, RZ, 0xc0, !PT ;  /* 0xffff000005057812 */ /* 0x000fe200078ec0ff */
[----:B------:R-:W-:Y:S01]  /*cf70*/  IMAD.U32 R43, R7, 0x10000, RZ ;  /* 0x00010000072b7824 */ /* 0x000fe200078e00ff */
[----:B------:R-:W-:Y:S01]  /*cf80*/  LOP3.LUT R6, R6, 0xffff0000, RZ, 0xc0, !PT ;  /* 0xffff000006067812 */ /* 0x000fe200078ec0ff */
[C---:B------:R-:W-:Y:S01]  /*cf90*/  FMUL.FTZ R49, R4.reuse, R47 ;  /* 0x0000002f04317220 */ /* 0x040fe20000410000 */
[-C--:B------:R-:W-:Y:S01]  /*cfa0*/  FMUL.FTZ R4, R4, R45.reuse ;  /* 0x0000002d04047220 */ /* 0x080fe20000410000 */
[----:B------:R-:W-:Y:S01]  /*cfb0*/  FMUL.FTZ R50, R5, R46 ;  /* 0x0000002e05327220 */ /* 0x000fe20000410000 */
[----:B------:R-:W-:Y:S01]  /*cfc0*/  LOP3.LUT R7, R7, 0xffff0000, RZ, 0xc0, !PT ;  /* 0xffff000007077812 */ /* 0x000fe200078ec0ff */
[C---:B------:R-:W-:Y:S01]  /*cfd0*/  FFMA.FTZ R49, R40.reuse, R45, -R49 ;  /* 0x0000002d28317223 */ /* 0x040fe20000010831 */
[----:B------:R-:W-:Y:S01]  /*cfe0*/  FFMA.FTZ R48, R40, R47, R4 ;  /* 0x0000002f28307223 */ /* 0x000fe20000010004 */
        /* <DEDUP_REMOVED lines=20> */
.L_x_581:
[----:B------:R-:W-:Y:S05]  /*d130*/  BSYNC B1 ;  /* 0x0000000000017941 */ /* 0x000fea0003800000 */
.L_x_580:
[----:B------:R-:W-:-:S13]  /*d140*/  ISETP.GE.AND P0, PT, R224, R39, PT ;  /* 0x00000027e000720c */ /* 0x000fda0003f06270 */
[----:B------:R-:W-:Y:S05]  /*d150*/  @P0 BRA `(.L_x_592) ;  /* 0x0000003800d00947 */ /* 0x000fea0003800000 */
[----:B01234-:R-:W0:Y:S01]  /*d160*/  LDC R5, c[0x0][0x3f4] ;  /* 0x0000fd00ff057b82 */ /* 0x01fe220000000800 */
        /* <DEDUP_REMOVED lines=9> */
[C---:B------:R-:W-:Y:S01]  /*d200*/  SHF.L.U32 R43, R34.reuse, 0x10, RZ ;  /* 0x00000010222b7819 */ /* 0x040fe200000006ff */
[C---:B------:R-:W-:Y:S01]  /*d210*/  IMAD.U32 R45, R37.reuse, 0x10000, RZ ;  /* 0x00010000252d7824 */ /* 0x040fe200078e00ff */
[----:B------:R-:W-:Y:S02]  /*d220*/  LOP3.LUT R48, R37, 0xffff0000, RZ, 0xc0, !PT ;  /* 0xffff000025307812 */ /* 0x000fe400078ec0ff */
        /* <DEDUP_REMOVED lines=8> */
[-C--:B------:R-:W-:Y:S01]  /*d2b0*/  FMUL.FTZ R42, R45, R4.reuse ;  /* 0x000000042d2a7220 */ /* 0x080fe20000410000 */
[----:B------:R-:W-:Y:S01]  /*d2c0*/  FMUL.FTZ R44, R43, R4 ;  /* 0x000000042b2c7220 */ /* 0x000fe20000410000 */
[----:B------:R-:W-:Y:S01]  /*d2d0*/  FMUL.FTZ R41, R48, R5 ;  /* 0x0000000530297220 */ /* 0x000fe20000410000 */
[----:B------:R-:W-:-:S02]  /*d2e0*/  IMAD.U32 R37, R7, 0x10000, RZ ;  /* 0x0001000007257824 */ /* 0x000fc400078e00ff */
[-C--:B------:R-:W-:Y:S01]  /*d2f0*/  FFMA.FTZ R4, R43, R39.reuse, -R42 ;  /* 0x000000272b047223 */ /* 0x080fe2000001082a */
[----:B------:R-:W-:Y:S01]  /*d300*/  FFMA.FTZ R39, R45, R39, R44 ;  /* 0x000000272d277223 */ /* 0x000fe2000001002c */
[C---:B------:R-:W-:Y:S01]  /*d310*/  FMUL.FTZ R43, R46.reuse, R5 ;  /* 0x000000052e2b7220 */ /* 0x040fe20000410000 */
[----:B------:R-:W-:Y:S01]  /*d320*/  LOP3.LUT R7, R7, 0xffff0000, RZ, 0xc0, !PT ;  /* 0xffff000007077812 */ /* 0x000fe200078ec0ff */
[-C--:B------:R-:W-:Y:S01]  /*d330*/  FFMA.FTZ R5, R46, R40.reuse, -R41 ;  /* 0x000000282e057223 */ /* 0x080fe20000010829 */
[C---:B------:R-:W-:Y:S01]  /*d340*/  LOP3.LUT R45, R35.reuse, 0xffff0000, RZ, 0xc0, !PT ;  /* 0xffff0000232d7812 */ /* 0x040fe200078ec0ff */
[----:B------:R-:W-:Y:S02]  /*d350*/  IMAD.U32 R46, R38, 0x10000, RZ ;  /* 0x00010000262e7824 */ /* 0x000fe400078e00ff */
[----:B------:R-:W-:Y:S01]  /*d360*/  FFMA.FTZ R40, R48, R40, R43 ;  /* 0x0000002830287223 */ /* 0x000fe2000001002b */
[----:B------:R-:W-:Y:S02]  /*d370*/  IMAD.U32 R44, R35, 0x10000, RZ ;  /* 0x00010000232c7824 */ /* 0x000fe400078e00ff */
[-C--:B------:R-:W-:Y:S01]  /*d380*/  FMUL.FTZ R38, R47, R7.reuse ;  /* 0x000000072f267220 */ /* 0x080fe20000410000 */
[-C--:B------:R-:W-:Y:S01]  /*d390*/  FMUL.FTZ R35, R46, R6.reuse ;  /* 0x000000062e237220 */ /* 0x080fe20000410000 */
[C---:B------:R-:W-:Y:S01]  /*d3a0*/  FMUL.FTZ R42, R45.reuse, R7 ;  /* 0x000000072d2a7220 */ /* 0x040fe20000410000 */
[C---:B------:R-:W-:Y:S01]  /*d3b0*/  FMUL.FTZ R41, R44.reuse, R6 ;  /* 0x000000062c297220 */ /* 0x040fe20000410000 */
[-C--:B------:R-:W-:Y:S01]  /*d3c0*/  FFMA.FTZ R7, R45, R37.reuse, -R38 ;  /* 0x000000252d077223 */ /* 0x080fe20000010826 */
[-C--:B------:R-:W-:Y:S01]  /*d3d0*/  FFMA.FTZ R6, R44, R34.reuse, -R35 ;  /* 0x000000222c067223 */ /* 0x080fe20000010823 */
[----:B------:R-:W-:Y:S01]  /*d3e0*/  FFMA.FTZ R42, R47, R37, R42 ;  /* 0x000000252f2a7223 */ /* 0x000fe2000001002a */
[----:B------:R-:W-:Y:S01]  /*d3f0*/  FFMA.FTZ R41, R46, R34, R41 ;  /* 0x000000222e297223 */ /* 0x000fe20000010029 */
[----:B------:R-:W-:-:S02]  /*d400*/  F2FP.BF16.F32.PACK_AB R4, R39, R4 ;  /* 0x000000042704723e */ /* 0x000fc400000010ff */
[----:B------:R-:W-:Y:S02]  /*d410*/  F2FP.BF16.F32.PACK_AB R5, R40, R5 ;  /* 0x000000052805723e */ /* 0x000fe400000010ff */
[----:B------:R-:W-:Y:S02]  /*d420*/  F2FP.BF16.F32.PACK_AB R6, R41, R6 ;  /* 0x000000062906723e */ /* 0x000fe400000010ff */
[----:B------:R-:W-:-:S05]  /*d430*/  F2FP.BF16.F32.PACK_AB R7, R42, R7 ;  /* 0x000000072a07723e */ /* 0x000fca00000010ff */
[----:B------:R0:W-:Y:S02]  /*d440*/  STS.128 [R9+0xe400], R4 ;  /* 0x00e4000409007388 */ /* 0x0001e40000000c00 */
.L_x_594:
[----:B------:R-:W-:Y:S05]  /*d450*/  BSYNC B1 ;  /* 0x0000000000017941 */ /* 0x000fea0003800000 */
.L_x_593:
[----:B------:R-:W-:Y:S04]  /*d460*/  BSSY B1, `(.L_x_595) ;  /* 0x0000028000017945 */ /* 0x000fe80003800000 */
[----:B------:R-:W-:Y:S05]  /*d470*/  @P1 BRA `(.L_x_596) ;  /* 0x0000000000981947 */ /* 0x000fea0003800000 */
[----:B0-----:R-:W0:Y:S01]  /*d480*/  LDS.128 R4, [R8+0x2000] ;  /* 0x0020000008047984 */ /* 0x001e220000000c00 */
[----:B------:R-:W-:Y:S01]  /*d490*/  IMAD.U32 R40, R30, 0x10000, RZ ;  /* 0x000100001e287824 */ /* 0x000fe200078e00ff */
[C---:B------:R-:W-:Y:S01]  /*d4a0*/  LOP3.LUT R43, R32.reuse, 0xffff0000, RZ, 0xc0, !PT ;  /* 0xffff0000202b7812 */ /* 0x040fe200078ec0ff */
[----:B------:R-:W-:Y:S01]  /*d4b0*/  IMAD.U32 R42, R32, 0x10000, RZ ;  /* 0x00010000202a7824 */ /* 0x000fe200078e00ff */
[----:B------:R-:W-:Y:S02]  /*d4c0*/  LOP3.LUT R41, R30, 0xffff0000, RZ, 0xc0, !PT ;  /* 0xffff00001e297812 */ /* 0x000fe400078ec0ff */
[----:B------:R-:W-:Y:S01]  /*d4d0*/  LOP3.LUT R44, R33, 0xffff0000, RZ, 0xc0, !PT ;  /* 0xffff0000212c7812 */ /* 0x000fe200078ec0ff */
[C---:B0-----:R-:W-:Y:S01]  /*d4e0*/  IMAD.U32 R34, R4.reuse, 0x10000, RZ ;  /* 0x0001000004227824 */ /* 0x041fe200078e00ff */
[----:B------:R-:W-:Y:S01]  /*d4f0*/  LOP3.LUT R4, R4, 0xffff0000, RZ, 0xc0, !PT ;  /* 0xffff000004047812 */ /* 0x000fe200078ec0ff */
[C---:B------:R-:W-:Y:S01]  /*d500*/  IMAD.U32 R35, R5.reuse, 0x10000, RZ ;  /* 0x0001000005237824 */ /* 0x040fe200078e00ff */
[----:B------:R-:W-:Y:S01]  /*d510*/  LOP3.LUT R5, R5, 0xffff0000, RZ, 0xc0, !PT ;  /* 0xffff000005057812 */ /* 0x000fe200078ec0ff */
[----:B------:R-:W-:Y:S01]  /*d520*/  IMAD.U32 R32, R7, 0x10000, RZ ;  /* 0x0001000007207824 */ /* 0x000fe200078e00ff */
[----:B------:R-:W-:Y:S01]  /*d530*/  SHF.L.U32 R30, R6, 0x10, RZ ;  /* 0x00000010061e7819 */ /* 0x000fe200000006ff */
[-C--:B------:R-:W-:Y:S01]  /*d540*/  FMUL.FTZ R37, R42, R4.reuse ;  /* 0x000000042a257220 */ /* 0x080fe20000410000 */
[C---:B------:R-:W-:Y:S01]  /*d550*/  FMUL.FTZ R39, R40.reuse, R4 ;  /* 0x0000000428277220 */ /* 0x040fe20000410000 */
[-C--:B------:R-:W-:Y:S01]  /*d560*/  FMUL.FTZ R38, R43, R5.reuse ;  /* 0x000000052b267220 */ /* 0x080fe20000410000 */
[----:B------:R-:W-:Y:S01]  /*d570*/  LOP3.LUT R7, R7, 0xffff0000, RZ, 0xc0, !PT ;  /* 0xffff000007077812 */ /* 0x000fe200078ec0ff */
[-C--:B------:R-:W-:Y:S01]  /*d580*/  FFMA.FTZ R4, R40, R34.reuse, -R37 ;  /* 0x0000002228047223 */ /* 0x080fe20000010825 */
[----:B------:R-:W-:Y:S01]  /*d590*/  FFMA.FTZ R39, R42, R34, R39 ;  /* 0x000000222a277223 */ /* 0x000fe20000010027 */
[C---:B------:R-:W-:Y:S01]  /*d5a0*/  FMUL.FTZ R34, R41.reuse, R5 ;  /* 0x0000000529227220 */ /* 0x040fe20000410000 */
[----:B------:R-:W-:Y:S01]  /*d5b0*/  LOP3.LUT R6, R6, 0xffff0000, RZ, 0xc0, !PT ;  /* 0xffff000006067812 */ /* 0x000fe200078ec0ff */
[----:B------:R-:W-:Y:S01]  /*d5c0*/  FFMA.FTZ R5, R41, R35, -R38 ;  /* 0x0000002329057223 */ /* 0x000fe20000010826 */
[----:B------:R-:W-:Y:S01]  /*d5d0*/  LOP3.LUT R40, R31, 0xffff0000, RZ, 0xc0, !PT ;  /* 0xffff00001f287812 */ /* 0x000fe200078ec0ff */
[----:B------:R-:W-:-:S02]  /*d5e0*/  IMAD.U32 R42, R33, 0x10000, RZ ;  /* 0x00010000212a7824 */ /* 0x000fc400078e00ff */
[----:B------:R-:W-:Y:S01]  /*d5f0*/  FFMA.FTZ R34, R43, R35, R34 ;  /* 0x000000232b227223 */ /* 0x000fe20000010022 */
[----:B------:R-:W-:Y:S02]  /*d600*/  IMAD.U32 R38, R31, 0x10000, RZ ;  /* 0x000100001f267824 */ /* 0x000fe400078e00ff */
[-C--:B------:R-:W-:Y:S01]  /*d610*/  FMUL.FTZ R35, R44, R7.reuse ;  /* 0x000000072c237220 */ /* 0x080fe20000410000 */
[-C--:B------:R-:W-:Y:S01]  /*d620*/  FMUL.FTZ R31, R42, R6.reuse ;  /* 0x000000062a1f7220 */ /* 0x080fe20000410000 */
[----:B------:R-:W-:Y:S01]  /*d630*/  FMUL.FTZ R37, R40, R7 ;  /* 0x0000000728257220 */ /* 0x000fe20000410000 */
[----:B------:R-:W-:Y:S01]  /*d640*/  FMUL.FTZ R33, R38, R6 ;  /* 0x0000000626217220 */ /* 0x000fe20000410000 */
[----:B------:R-:W-:Y:S01]  /*d650*/  FFMA.FTZ R7, R40, R32, -R35 ;  /* 0x0000002028077223 */ /* 0x000fe20000010823 */
[----:B------:R-:W-:Y:S01]  /*d660*/  FFMA.FTZ R6, R38, R30, -R31 ;  /* 0x0000001e26067223 */ /* 0x000fe2000001081f */
[----:B------:R-:W-:Y:S01]  /*d670*/  FFMA.FTZ R32, R44, R32, R37 ;  /* 0x000000202c207223 */ /* 0x000fe20000010025 */
[----:B------:R-:W-:Y:S01]  /*d680*/  FFMA.FTZ R33, R42, R30, R33 ;  /* 0x0000001e2a217223 */ /* 0x000fe20000010021 */
[----:B------:R-:W-:-:S02]  /*d690*/  F2FP.BF16.F32.PACK_AB R4, R39, R4 ;  /* 0x000000042704723e */ /* 0x000fc400000010ff */
[----:B------:R-:W-:Y:S02]  /*d6a0*/  F2FP.BF16.F32.PACK_AB R5, R34, R5 ;  /* 0x000000052205723e */ /* 0x000fe400000010ff */
[----:B------:R-:W-:Y:S02]  /*d6b0*/  F2FP.BF16.F32.PACK_AB R6, R33, R6 ;  /* 0x000000062106723e */ /* 0x000fe400000010ff */
[----:B------:R-:W-:-:S05]  /*d6c0*/  F2FP.BF16.F32.PACK_AB R7, R32, R7 ;  /* 0x000000072007723e */ /* 0x000fca00000010ff */
[----:B------:R1:W-:Y:S02]  /*d6d0*/  STS.128 [R8+0x2000], R4 ;  /* 0x0020000408007388 */ /* 0x0003e40000000c00 */
.L_x_596:
[----:B------:R-:W-:Y:S05]  /*d6e0*/  BSYNC B1 ;  /* 0x0000000000017941 */ /* 0x000fea0003800000 */
.L_x_595:
[----:B------:R-:W-:Y:S04]  /*d6f0*/  BSSY B1, `(.L_x_597) ;  /* 0x0000028000017945 */ /* 0x000fe80003800000 */
[----:B------:R-:W-:Y:S05]  /*d700*/  @P2 BRA `(.L_x_598) ;  /* 0x0000000000982947 */ /* 0x000fea0003800000 */
[----:B01----:R-:W0:Y:S01]  /*d710*/  LDS.128 R4, [R9+0x12400] ;  /* 0x0124000009047984 */ /* 0x003e220000000c00 */
        /* <DEDUP_REMOVED lines=20> */
[----:B------:R-:W-:Y:S01]  /*d860*/  SHF.L.U32 R38, R29, 0x10, RZ ;  /* 0x000000101d267819 */ /* 0x000fe200000006ff */
[C---:B------:R-:W-:Y:S01]  /*d870*/  IMAD.U32 R32, R27.reuse, 0x10000, RZ ;  /* 0x000100001b207824 */ /* 0x040fe200078e00ff */
[----:B------:R-:W-:Y:S01]  /*d880*/  LOP3.LUT R34, R27, 0xffff0000, RZ, 0xc0, !PT ;  /* 0xffff00001b227812 */ /* 0x000fe200078ec0ff */
[----:B------:R-:W-:Y:S01]  /*d890*/  FFMA.FTZ R30, R39, R31, R30 ;  /* 0x0000001f271e7223 */ /* 0x000fe2000001001e */
[-C--:B------:R-:W-:Y:S01]  /*d8a0*/  FMUL.FTZ R31, R40, R7.reuse ;  /* 0x00000007281f7220 */ /* 0x080fe20000410000 */
[-C--:B------:R-:W-:Y:S01]  /*d8b0*/  FMUL.FTZ R27, R38, R6.reuse ;  /* 0x00000006261b7220 */ /* 0x080fe20000410000 */
[----:B------:R-:W-:Y:S01]  /*d8c0*/  FMUL.FTZ R29, R32, R6 ;  /* 0x00000006201d7220 */ /* 0x000fe20000410000 */
[C---:B------:R-:W-:Y:S01]  /*d8d0*/  FMUL.FTZ R33, R34.reuse, R7 ;  /* 0x0000000722217220 */ /* 0x040fe20000410000 */
[----:B------:R-:W-:Y:S01]  /*d8e0*/  FFMA.FTZ R7, R34, R28, -R31 ;  /* 0x0000001c22077223 */ /* 0x000fe2000001081f */
        /* <DEDUP_REMOVED lines=8> */
.L_x_598:
[----:B------:R-:W-:Y:S05]  /*d970*/  BSYNC B1 ;  /* 0x0000000000017941 */ /* 0x000fea0003800000 */
.L_x_597:
[----:B------:R-:W-:Y:S04]  /*d980*/  BSSY B1, `(.L_x_599) ;  /* 0x0000028000017945 */ /* 0x000fe80003800000 */
[----:B------:R-:W-:Y:S05]  /*d990*/  @P3 BRA `(.L_x_600) ;  /* 0x0000000000983947 */ /* 0x000fea0003800000 */
[----:B012---:R-:W0:Y:S01]  /*d9a0*/  LDS.128 R4, [R8+0x6000] ;  /* 0x0060000008047984 */ /* 0x007e220000000c00 */
        /* <DEDUP_REMOVED lines=20> */
[----:B------:R-:W-:Y:S01]  /*daf0*/  LOP3.LUT R30, R21, 0xffff0000, RZ, 0xc0, !PT ;  /* 0xffff0000151e7812 */ /* 0x000fe200078ec0ff */
[----:B------:R-:W-:Y:S02]  /*db00*/  IMAD.U32 R32, R25, 0x10000, RZ ;  /* 0x0001000019207824 */ /* 0x000fe400078e00ff */
        /* <DEDUP_REMOVED lines=15> */
.L_x_600:
[----:B------:R-:W-:Y:S05]  /*dc00*/  BSYNC B1 ;  /* 0x0000000000017941 */ /* 0x000fea0003800000 */
.L_x_599:
[----:B------:R-:W-:Y:S04]  /*dc10*/  BSSY B1, `(.L_x_601) ;  /* 0x0000028000017945 */ /* 0x000fe80003800000 */
[----:B------:R-:W-:Y:S05]  /*dc20*/  @P4 BRA `(.L_x_602) ;  /* 0x0000000000984947 */ /* 0x000fea0003800000 */
[----:B0123--:R-:W0:Y:S01]  /*dc30*/  LDS.128 R4, [R9+0x16400] ;  /* 0x0164000009047984 */ /* 0x00fe220000000c00 */
[----:B------:R-:W-:Y:S01]  /*dc40*/  IMAD.U32 R26, R12, 0x10000, RZ ;  /* 0x000100000c1a7824 */ /* 0x000fe200078e00ff */
[C---:B------:R-:W-:Y:S01]  /*dc50*/  LOP3.LUT R31, R14.reuse, 0xffff0000, RZ, 0xc0, !PT ;  /* 0xffff00000e1f7812 */ /* 0x040fe200078ec0ff */
[----:B------:R-:W-:Y:S01]  /*dc60*/  IMAD.U32 R28, R14, 0x10000, RZ ;  /* 0x000100000e1c7824 */ /* 0x000fe200078e00ff */
[----:B------:R-:W-:Y:S02]  /*dc70*/  LOP3.LUT R29, R12, 0xffff0000, RZ, 0xc0, !PT ;  /* 0xffff00000c1d7812 */ /* 0x000fe400078ec0ff */
[----:B------:R-:W-:Y:S02]  /*dc80*/  LOP3.LUT R30, R15, 0xffff0000, RZ, 0xc0, !PT ;  /* 0xffff00000f1e7812 */ /* 0x000fe400078ec0ff */
[C---:B0-----:R-:W-:Y:S01]  /*dc90*/  SHF.L.U32 R20, R4.reuse, 0x10, RZ ;  /* 0x0000001004147819 */ /* 0x041fe200000006ff */
[----:B------:R-:W-:Y:S01]  /*dca0*/  IMAD.U32 R21, R5, 0x10000, RZ ;  /* 0x0001000005157824 */ /* 0x000fe200078e00ff */
[----:B------:R-:W-:Y:S01]  /*dcb0*/  LOP3.LUT R4, R4, 0xffff0000, RZ, 0xc0, !PT ;  /* 0xffff000004047812 */ /* 0x000fe200078ec0ff */
[----:B------:R-:W-:Y:S01]  /*dcc0*/  IMAD.U32 R14, R7, 0x10000, RZ ;  /* 0x00010000070e7824 */ /* 0x000fe200078e00ff */
[----:B------:R-:W-:Y:S01]  /*dcd0*/  LOP3.LUT R5, R5, 0xffff0000, RZ, 0xc0, !PT ;  /* 0xffff000005057812 */ /* 0x000fe200078ec0ff */
[----:B------:R-:W-:Y:S01]  /*dce0*/  IMAD.U32 R12, R6, 0x10000, RZ ;  /* 0x00010000060c7824 */ /* 0x000fe200078e00ff */
[----:B------:R-:W-:Y:S01]  /*dcf0*/  LOP3.LUT R7, R7, 0xffff0000, RZ, 0xc0, !PT ;  /* 0xffff000007077812 */ /* 0x000fe200078ec0ff */
[-C--:B------:R-:W-:Y:S01]  /*dd00*/  FMUL.FTZ R25, R28, R4.reuse ;  /* 0x000000041c197220 */ /* 0x080fe20000410000 */
[----:B------:R-:W-:Y:S01]  /*dd10*/  FMUL.FTZ R27, R26, R4 ;  /* 0x000000041a1b7220 */ /* 0x000fe20000410000 */
[-C--:B------:R-:W-:Y:S01]  /*dd20*/  FMUL.FTZ R24, R31, R5.reuse ;  /* 0x000000051f187220 */ /* 0x080fe20000410000 */
[----:B------:R-:W-:Y:S01]  /*dd30*/  LOP3.LUT R6, R6, 0xffff0000, RZ, 0xc0, !PT ;  /* 0xffff000006067812 */ /* 0x000fe200078ec0ff */
[-C--:B------:R-:W-:Y:S01]  /*dd40*/  FFMA.FTZ R4, R26, R20.reuse, -R25 ;  /* 0x000000141a047223 */ /* 0x080fe20000010819 */
[----:B------:R-:W-:Y:S01]  /*dd50*/  FFMA.FTZ R27, R28, R20, R27 ;  /* 0x000000141c1b7223 */ /* 0x000fe2000001001b */
[C---:B------:R-:W-:Y:S01]  /*dd60*/  FMUL.FTZ R20, R29.reuse, R5 ;  /* 0x000000051d147220 */ /* 0x040fe20000410000 */
        /* <DEDUP_REMOVED lines=18> */
.L_x_602:
[----:B------:R-:W-:Y:S05]  /*de90*/  BSYNC B1 ;  /* 0x0000000000017941 */ /* 0x000fea0003800000 */
.L_x_601:
[----:B------:R-:W-:Y:S05]  /*dea0*/  @P5 BRA `(.L_x_592) ;  /* 0x0000002c007c5947 */ /* 0x000fea0003800000 */
[----:B01234-:R-:W0:Y:S01]  /*deb0*/  LDS.128 R4, [R8+0xa000] ;  /* 0x00a0000008047984 */ /* 0x01fe220000000c00 */
[----:B------:R-:W-:Y:S01]  /*dec0*/  SHF.L.U32 R15, R0, 0x10, RZ ;  /* 0x00000010000f7819 */ /* 0x000fe200000006ff */
        /* <DEDUP_REMOVED lines=16> */
[----:B------:R-:W-:Y:S01]  /*dfd0*/  FMUL.FTZ R15, R24, R5 ;  /* 0x00000005180f7220 */ /* 0x000fe20000410000 */
        /* <DEDUP_REMOVED lines=18> */
[----:B------:R0:W-:Y:S01]  /*e100*/  STS.128 [R8+0xa000], R4 ;  /* 0x00a0000408007388 */ /* 0x0001e20000000c00 */
[----:B------:R-:W-:Y:S05]  /*e110*/  BRA `(.L_x_592) ;  /* 0x0000002800e07947 */ /* 0x000fea0003800000 */
.L_x_574:
[----:B------:R-:W-:-:S03]  /*e120*/  UMOV UR4, 0xffffffff ;  /* 0xffffffff00047882 */ /* 0x000fc60000000000 */
[----:B------:R-:W-:Y:S05]  /*e130*/  BRA.DIV UR4, `(.L_x_603) ;  /* 0x0000010e04f47947 */ /* 0x000fea000b800000 */
[----:B------:R0:W1:Y:S04]  /*e140*/  SHFL.IDX PT, R3, R25, RZ, 0x1c1f ;  /* 0x001c1fff19037589 */ /* 0x00006800000e0000 */
[----:B------:R0:W2:Y:S04]  /*e150*/  SHFL.IDX PT, R0, R24, RZ, 0x1c1f ;  /* 0x001c1fff18007589 */ /* 0x0000a800000e0000 */
[----:B------:R0:W3:Y:S04]  /*e160*/  SHFL.IDX PT, R21, R27, RZ, 0x1c1f ;  /* 0x001c1fff1b157589 */ /* 0x0000e800000e0000 */
[----:B------:R0:W0:Y:S02]  /*e170*/  SHFL.IDX PT, R20, R26, RZ, 0x1c1f ;  /* 0x001c1fff1a147589 */ /* 0x00002400000e0000 */
.L_x_826:
[----:B------:R-:W-:Y:S01]  /*e180*/  ULDC UR4, c[0x0][0x448] ;  /* 0x0001120000047ab9 */ /* 0x000fe20000000800 */
[----:B------:R-:W-:Y:S01]  /*e190*/  BSSY B1, `(.L_x_604) ;  /* 0x0000037000017945 */ /* 0x000fe20003800000 */
[----:B------:R-:W-:Y:S01]  /*e1a0*/  IMAD R37, R146, UR4, RZ ;  /* 0x0000000492257c24 */ /* 0x000fe2000f8e02ff */
[----:B------:R-:W-:Y:S02]  /*e1b0*/  CS2R R4, SRZ ;  /* 0x0000000000047805 */ /* 0x000fe4000001ff00 */
[----:B------:R-:W-:Y:S02]  /*e1c0*/  CS2R R8, SRZ ;  /* 0x0000000000087805 */ /* 0x000fe4000001ff00 */
[----:B------:R-:W-:Y:S02]  /*e1d0*/  CS2R R10, SRZ ;  /* 0x00000000000a7805 */ /* 0x000fe4000001ff00 */
[----:B------:R-:W-:Y:S02]  /*e1e0*/  CS2R R12, SRZ ;  /* 0x00000000000c7805 */ /* 0x000fe4000001ff00 */
[----:B------:R-:W-:Y:S01]  /*e1f0*/  ISETP.GE.AND P0, PT, R6, R37, PT ;  /* 0x000000250600720c */ /* 0x000fe20003f06270 */
[----:B------:R-:W-:Y:S01]  /*e200*/  IMAD R37, R29, -0x80, R37 ;  /* 0xffffff801d257824 */ /* 0x000fe200078e0225 */
[----:B------:R-:W-:-:S02]  /*e210*/  CS2R R6, SRZ ;  /* 0x0000000000067805 */ /* 0x000fc4000001ff00 */
[----:B------:R-:W-:Y:S02]  /*e220*/  CS2R R14, SRZ ;  /* 0x00000000000e7805 */ /* 0x000fe4000001ff00 */
[----:B0-----:R-:W-:Y:S02]  /*e230*/  CS2R R24, SRZ ;  /* 0x0000000000187805 */ /* 0x001fe4000001ff00 */
[----:B------:R-:W-:Y:S02]  /*e240*/  CS2R R26, SRZ ;  /* 0x00000000001a7805 */ /* 0x000fe4000001ff00 */
[----:B------:R-:W-:Y:S02]  /*e250*/  CS2R R28, SRZ ;  /* 0x00000000001c7805 */ /* 0x000fe4000001ff00 */
[----:B------:R-:W-:Y:S02]  /*e260*/  CS2R R30, SRZ ;  /* 0x00000000001e7805 */ /* 0x000fe4000001ff00 */
[----:B----4-:R-:W-:-:S02]  /*e270*/  CS2R R32, SRZ ;  /* 0x0000000000207805 */ /* 0x010fc4000001ff00 */
[----:B------:R-:W-:Y:S01]  /*e280*/  CS2R R34, SRZ ;  /* 0x0000000000227805 */ /* 0x000fe2000001ff00 */
[----:B------:R-:W-:Y:S06]  /*e290*/  @P0 BRA `(.L_x_605) ;  /* 0x0000000000980947 */ /* 0x000fec0003800000 */
[----:B------:R-:W-:Y:S01]  /*e2a0*/  ULDC UR4, c[0x0][0x3f4] ;  /* 0x0000fd0000047ab9 */ /* 0x000fe20000000800 */
[C---:B------:R-:W-:Y:S01]  /*e2b0*/  VIADD R4, R16.reuse, 0x20 ;  /* 0x0000002010047836 */ /* 0x040fe20000000000 */
[C---:B------:R-:W-:Y:S01]  /*e2c0*/  ISETP.GE.AND P2, PT, R16.reuse, UR4, PT ;  /* 0x0000000410007c0c */ /* 0x040fe2000bf46270 */
[----:B------:R-:W-:Y:S01]  /*e2d0*/  VIADD R5, R16, 0x40 ;  /* 0x0000004010057836 */ /* 0x000fe20000000000 */
[----:B------:R-:W-:Y:S02]  /*e2e0*/  CS2R R28, SRZ ;  /* 0x00000000001c7805 */ /* 0x000fe4000001ff00 */
[----:B------:R-:W-:Y:S02]  /*e2f0*/  CS2R R30, SRZ ;  /* 0x00000000001e7805 */ /* 0x000fe4000001ff00 */
[----:B------:R-:W-:Y:S01]  /*e300*/  ISETP.GE.AND P3, PT, R4, UR4, PT ;  /* 0x0000000404007c0c */ /* 0x000fe2000bf66270 */
[----:B--2---:R-:W-:Y:S01]  /*e310*/  IMAD.MOV.U32 R4, RZ, RZ, R0 ;  /* 0x000000ffff047224 */ /* 0x004fe200078e0000 */
[----:B------:R-:W-:-:S02]  /*e320*/  ISETP.GE.AND P4, PT, R5, UR4, PT ;  /* 0x0000000405007c0c */ /* 0x000fc4000bf86270 */
[----:B------:R-:W-:Y:S02]  /*e330*/  CS2R R8, SRZ ;  /* 0x0000000000087805 */ /* 0x000fe4000001ff00 */
[----:B-1----:R-:W-:Y:S02]  /*e340*/  MOV R5, R3 ;  /* 0x0000000300057202 */ /* 0x002fe40000000f00 */
[----:B------:R-:W-:Y:S02]  /*e350*/  CS2R R10, SRZ ;  /* 0x00000000000a7805 */ /* 0x000fe4000001ff00 */
[----:B------:R-:W-:Y:S02]  /*e360*/  CS2R R32, SRZ ;  /* 0x0000000000207805 */ /* 0x000fe4000001ff00 */
[----:B------:R-:W-:Y:S01]  /*e370*/  CS2R R34, SRZ ;  /* 0x0000000000227805 */ /* 0x000fe2000001ff00 */
[----:B------:R-:W-:Y:S02]  /*e380*/  @!P2 IMAD.SHL.U32 R49, R16, 0x2, RZ ;  /* 0x000000021031a824 */ /* 0x000fe400078e00ff */
[----:B------:R-:W-:-:S03]  /*e390*/  @!P3 IMAD.SHL.U32 R41, R162, 0x8, RZ ;  /* 0x00000008a229b824 */ /* 0x000fc600078e00ff */
[-C--:B------:R-:W-:Y:S01]  /*e3a0*/  @!P2 IADD3 R46, P0, R0, R49.reuse, RZ ;  /* 0x00000031002ea210 */ /* 0x080fe20007f1e0ff */
[----:B------:R-:W-:Y:S01]  /*e3b0*/  @!P4 IMAD.SHL.U32 R45, R163, 0x8, RZ ;  /* 0x00000008a32dc824 */ /* 0x000fe200078e00ff */
[----:B------:R-:W-:Y:S01]  /*e3c0*/  @!P2 IADD3 R48, P1, R20, R49, RZ ;  /* 0x000000311430a210 */ /* 0x000fe20007f3e0ff */
[----:B------:R-:W-:Y:S01]  /*e3d0*/  @!P3 IMAD.WIDE R38, R41, 0x2, R4 ;  /* 0x000000022926b825 */ /* 0x000fe200078e0204 */
[----:B------:R-:W-:Y:S02]  /*e3e0*/  @!P2 SHF.L.U64.HI R0, R16, 0x1, R17 ;  /* 0x000000011000a819 */ /* 0x000fe40000010211 */
[----:B------:R-:W-:Y:S02]  /*e3f0*/  CS2R R12, SRZ ;  /* 0x00000000000c7805 */ /* 0x000fe4000001ff00 */
[----:B------:R-:W-:Y:S01]  /*e400*/  CS2R R14, SRZ ;  /* 0x00000000000e7805 */ /* 0x000fe2000001ff00 */
[----:B------:R-:W-:Y:S01]  /*e410*/  @!P4 IMAD.WIDE R42, R45, 0x2, R4 ;  /* 0x000000022d2ac825 */ /* 0x000fe200078e0204 */
[----:B------:R-:W-:-:S02]  /*e420*/  CS2R R24, SRZ ;  /* 0x0000000000187805 */ /* 0x000fc4000001ff00 */
[----:B------:R-:W-:Y:S02]  /*e430*/  CS2R R26, SRZ ;  /* 0x00000000001a7805 */ /* 0x000fe4000001ff00 */
[----:B------:R-:W-:Y:S02]  /*e440*/  CS2R R4, SRZ ;  /* 0x0000000000047805 */ /* 0x000fe4000001ff00 */
[----:B------:R-:W-:Y:S01]  /*e450*/  CS2R R6, SRZ ;  /* 0x0000000000067805 */ /* 0x000fe2000001ff00 */
[--C-:B---3--:R-:W-:Y:S01]  /*e460*/  @!P3 IMAD.WIDE R40, R41, 0x2, R20.reuse ;  /* 0x000000022928b825 */ /* 0x108fe200078e0214 */
[----:B------:R0:W5:Y:S03]  /*e470*/  @!P3 LD.E.128 R28, desc[UR60][R38.64] ;  /* 0x0000003c261cb980 */ /* 0x000166000c101d00 */
[----:B------:R-:W-:Y:S01]  /*e480*/  @!P4 IMAD.WIDE R44, R45, 0x2, R20 ;  /* 0x000000022d2cc825 */ /* 0x000fe200078e0214 */
[----:B------:R0:W5:Y:S03]  /*e490*/  @!P3 LD.E.128 R8, desc[UR60][R40.64] ;  /* 0x0000003c2808b980 */ /* 0x000166000c101d00 */
[--C-:B------:R-:W-:Y:S01]  /*e4a0*/  @!P2 IMAD.X R47, R3, 0x1, R0.reuse, P0 ;  /* 0x00000001032fa824 */ /* 0x100fe200000e0600 */
[----:B------:R0:W5:Y:S01]  /*e4b0*/  @!P4 LD.E.128 R32, desc[UR60][R42.64] ;  /* 0x0000003c2a20c980 */ /* 0x000162000c101d00 */
[----:B------:R-:W-:-:S03]  /*e4c0*/  @!P2 IMAD.X R49, R21, 0x1, R0, P1 ;  /* 0x000000011531a824 */ /* 0x000fc600008e0600 */
[----:B------:R0:W5:Y:S04]  /*e4d0*/  @!P4 LD.E.128 R12, desc[UR60][R44.64] ;  /* 0x0000003c2c0cc980 */ /* 0x000168000c101d00 */
[----:B------:R0:W5:Y:S04]  /*e4e0*/  @!P2 LD.E.128 R24, desc[UR60][R46.64] ;  /* 0x0000003c2e18a980 */ /* 0x000168000c101d00 */
[----:B------:R0:W5:Y:S02]  /*e4f0*/  @!P2 LD.E.128 R4, desc[UR60][R48.64] ;  /* 0x0000003c3004a980 */ /* 0x000164000c101d00 */
.L_x_605:
[----:B------:R-:W-:Y:S05]  /*e500*/  BSYNC B1 ;  /* 0x0000000000017941 */ /* 0x000fea0003800000 */
.L_x_604:
[C---:B------:R-:W-:Y:S01]  /*e510*/  LEA.HI R20, R189.reuse, R189, RZ, 0x1 ;  /* 0x000000bdbd147211 */ /* 0x040fe200078f08ff */
[--C-:B0----5:R-:W-:Y:S01]  /*e520*/  IMAD.MOV.U32 R38, RZ, RZ, R5.reuse ;  /* 0x000000ffff267224 */ /* 0x121fe200078e0005 */
[--C-:B------:R-:W-:Y:S01]  /*e530*/  SHF.R.U64 R55, R4, 0x10, R5.reuse ;  /* 0x0000001004377819 */ /* 0x100fe20000001205 */
[----:B--2---:R-:W-:Y:S01]  /*e540*/  IMAD.MOV.U32 R0, RZ, RZ, R24 ;  /* 0x000000ffff007224 */ /* 0x004fe200078e0018 */
[----:B------:R-:W-:Y:S01]  /*e550*/  LOP3.LUT R20, R20, 0xfffffffe, RZ, 0xc0, !PT ;  /* 0xfffffffe14147812 */ /* 0x000fe200078ec0ff */
[----:B------:R-:W-:Y:S01]  /*e560*/  IMAD.MOV.U32 R41, RZ, RZ, R30 ;  /* 0x000000ffff297224 */ /* 0x000fe200078e001e */
[----:B------:R-:W-:Y:S01]  /*e570*/  SHF.R.U32.HI R53, RZ, 0x10, R5 ;  /* 0x00000010ff357819 */ /* 0x000fe20000011605 */
[--C-:B-1----:R-:W-:Y:S01]  /*e580*/  IMAD.MOV.U32 R3, RZ, RZ, R25.reuse ;  /* 0x000000ffff037224 */ /* 0x102fe200078e0019 */
[----:B------:R-:W-:Y:S01]  /*e590*/  SHF.R.U64 R67, R24, 0x10, R25 ;  /* 0x0000001018437819 */ /* 0x000fe20000001219 */
[----:B---3--:R-:W-:Y:S01]  /*e5a0*/  IMAD.IADD R21, R189, 0x1, -R20 ;  /* 0x00000001bd157824 */ /* 0x008fe200078e0a14 */
[----:B------:R-:W-:Y:S01]  /*e5b0*/  SHF.R.U64 R65, R26, 0x10, R27 ;  /* 0x000000101a417819 */ /* 0x000fe2000000121b */
[----:B------:R-:W-:Y:S01]  /*e5c0*/  IMAD.MOV.U32 R24, RZ, RZ, R26 ;  /* 0x000000ffff187224 */ /* 0x000fe200078e001a */
[----:B------:R-:W-:Y:S01]  /*e5d0*/  SHF.R.U64 R63, R28, 0x10, R29 ;  /* 0x000000101c3f7819 */ /* 0x000fe2000000121d */
[----:B------:R-:W-:Y:S01]  /*e5e0*/  IMAD.MOV.U32 R26, RZ, RZ, R28 ;  /* 0x000000ffff1a7224 */ /* 0x000fe200078e001c */
[----:B------:R-:W-:Y:S01]  /*e5f0*/  SHF.L.U32 R5, R21, 0x1f, RZ ;  /* 0x0000001f15057819 */ /* 0x000fe200000006ff */
[----:B------:R-:W-:Y:S01]  /*e600*/  IMAD.MOV.U32 R45, RZ, RZ, R34 ;  /* 0x000000ffff2d7224 */ /* 0x000fe200078e0022 */
[--C-:B------:R-:W-:Y:S01]  /*e610*/  SHF.R.U64 R58, R30, 0x10, R31.reuse ;  /* 0x000000101e3a7819 */ /* 0x100fe2000000121f */
[----:B------:R-:W-:Y:S01]  /*e620*/  IMAD.MOV.U32 R42, RZ, RZ, R31 ;  /* 0x000000ffff2a7224 */ /* 0x000fe200078e001f */
[----:B------:R-:W0:Y:S01]  /*e630*/  SYNCS.PHASECHK.TRANS64.TRYWAIT P0, [R2+URZ+0x2a800], R5 ;  /* 0x02a80005020075a7 */ /* 0x000e22000800017f */
[----:B------:R-:W-:Y:S01]  /*e640*/  SHF.R.U32.HI R64, RZ, 0x10, R25 ;  /* 0x00000010ff407819 */ /* 0x000fe20000011619 */
[----:B------:R-:W-:Y:S01]  /*e650*/  IMAD.MOV.U32 R25, RZ, RZ, R27 ;  /* 0x000000ffff197224 */ /* 0x000fe200078e001b */
[----:B------:R-:W-:Y:S01]  /*e660*/  SHF.R.U64 R54, R34, 0x10, R35 ;  /* 0x0000001022367819 */ /* 0x000fe20000001223 */
[----:B------:R-:W-:Y:S01]  /*e670*/  IMAD.MOV.U32 R43, RZ, RZ, R32 ;  /* 0x000000ffff2b7224 */ /* 0x000fe200078e0020 */
[----:B------:R-:W-:Y:S01]  /*e680*/  SHF.R.U32.HI R62, RZ, 0x10, R27 ;  /* 0x00000010ff3e7819 */ /* 0x000fe2000001161b */
[----:B------:R-:W-:Y:S01]  /*e690*/  IMAD.MOV.U32 R44, RZ, RZ, R33 ;  /* 0x000000ffff2c7224 */ /* 0x000fe200078e0021 */
[----:B------:R-:W-:Y:S01]  /*e6a0*/  PRMT R34, R24, 0x5410, R65 ;  /* 0x0000541018227816 */ /* 0x000fe20000000041 */
[----:B------:R-:W-:Y:S01]  /*e6b0*/  IMAD.MOV.U32 R46, RZ, RZ, R35 ;  /* 0x000000ffff2e7224 */ /* 0x000fe200078e0023 */
[----:B------:R-:W-:Y:S01]  /*e6c0*/  MOV R27, R29 ;  /* 0x0000001d001b7202 */ /* 0x000fe20000000f00 */
[----:B------:R-:W-:Y:S01]  /*e6d0*/  IMAD.MOV.U32 R20, RZ, RZ, R4 ;  /* 0x000000ffff147224 */ /* 0x000fe200078e0004 */
[----:B------:R-:W-:Y:S01]  /*e6e0*/  SHF.R.U32.HI R60, RZ, 0x10, R29 ;  /* 0x00000010ff3c7819 */ /* 0x000fe2000001161d */
[----:B------:R-:W-:Y:S01]  /*e6f0*/  IMAD.MOV.U32 R40, RZ, RZ, R7 ;  /* 0x000000ffff287224 */ /* 0x000fe200078e0007 */
[----:B------:R-:W-:Y:S01]  /*e700*/  SHF.R.U32.HI R61, RZ, 0x10, R31 ;  /* 0x00000010ff3d7819 */ /* 0x000fe2000001161f */
[----:B------:R-:W-:Y:S01]  /*e710*/  IMAD.MOV.U32 R28, RZ, RZ, R8 ;  /* 0x000000ffff1c7224 */ /* 0x000fe200078e0008 */
[----:B------:R-:W-:Y:S01]  /*e720*/  PRMT R24, R26, 0x5410, R63 ;  /* 0x000054101a187816 */ /* 0x000fe2000000003f */
[----:B------:R-:W-:Y:S01]  /*e730*/  IMAD.MOV.U32 R29, RZ, RZ, R9 ;  /* 0x000000ffff1d7224 */ /* 0x000fe200078e0009 */
[----:B------:R-:W-:Y:S01]  /*e740*/  PRMT R26, R41, 0x5410, R58 ;  /* 0x00005410291a7816 */ /* 0x000fe2000000003a */
[----:B------:R-:W-:Y:S01]  /*e750*/  IMAD.MOV.U32 R30, RZ, RZ, R10 ;  /* 0x000000ffff1e7224 */ /* 0x000fe200078e000a */
[----:B------:R-:W-:Y:S01]  /*e760*/  SHF.R.U64 R56, R32, 0x10, R33 ;  /* 0x0000001020387819 */ /* 0x000fe20000001221 */
[----:B------:R-:W-:Y:S01]  /*e770*/  IMAD.MOV.U32 R31, RZ, RZ, R11 ;  /* 0x000000ffff1f7224 */ /* 0x000fe200078e000b */
[----:B------:R-:W-:Y:S01]  /*e780*/  SHF.R.U32.HI R59, RZ, 0x10, R33 ;  /* 0x00000010ff3b7819 */ /* 0x000fe20000011621 */
[----:B------:R-:W-:Y:S01]  /*e790*/  BSSY B1, `(.L_x_606) ;  /* 0x0000025000017945 */ /* 0x000fe20003800000 */
        /* <DEDUP_REMOVED lines=8> */
[----:B------:R-:W-:-:S02]  /*e820*/  SHF.R.U64 R49, R8, 0x10, R9 ;  /* 0x0000001008317819 */ /* 0x000fc40000001209 */
[----:B------:R-:W-:Y:S02]  /*e830*/  SHF.R.U32.HI R50, RZ, 0x10, R9 ;  /* 0x00000010ff327819 */ /* 0x000fe40000011609 */
[--C-:B------:R-:W-:Y:S02]  /*e840*/  SHF.R.U64 R47, R10, 0x10, R11.reuse ;  /* 0x000000100a2f7819 */ /* 0x100fe4000000120b */
[----:B------:R-:W-:Y:S02]  /*e850*/  SHF.R.U32.HI R48, RZ, 0x10, R11 ;  /* 0x00000010ff307819 */ /* 0x000fe4000001160b */
[----:B------:R-:W-:Y:S02]  /*e860*/  VIMNMX R41, R37, 0x80, PT ;  /* 0x0000008025297848 */ /* 0x000fe40003fe0100 */
[----:B------:R-:W-:Y:S02]  /*e870*/  PRMT R35, R25, 0x5410, R62 ;  /* 0x0000541019237816 */ /* 0x000fe4000000003e */
[----:B------:R-:W-:-:S02]  /*e880*/  SHF.R.U64 R11, R12, 0x10, R13 ;  /* 0x000000100c0b7819 */ /* 0x000fc4000000120d */
[----:B------:R-:W-:Y:S02]  /*e890*/  SHF.R.U32.HI R9, RZ, 0x10, R13 ;  /* 0x00000010ff097819 */ /* 0x000fe4000001160d */
[----:B------:R-:W-:Y:S02]  /*e8a0*/  PRMT R32, R0, 0x5410, R67 ;  /* 0x0000541000207816 */ /* 0x000fe40000000043 */
[----:B------:R-:W-:Y:S02]  /*e8b0*/  PRMT R33, R3, 0x5410, R64 ;  /* 0x0000541003217816 */ /* 0x000fe40000000040 */
[----:B------:R-:W-:Y:S02]  /*e8c0*/  PRMT R25, R27, 0x5410, R60 ;  /* 0x000054101b197816 */ /* 0x000fe4000000003c */
[--C-:B------:R-:W-:Y:S02]  /*e8d0*/  SHF.R.U64 R10, R14, 0x10, R15.reuse ;  /* 0x000000100e0a7819 */ /* 0x100fe4000000120f */
[----:B------:R-:W-:-:S02]  /*e8e0*/  SHF.R.U32.HI R8, RZ, 0x10, R15 ;  /* 0x00000010ff087819 */ /* 0x000fc4000001160f */
[----:B------:R-:W-:Y:S02]  /*e8f0*/  PRMT R27, R42, 0x5410, R61 ;  /* 0x000054102a1b7816 */ /* 0x000fe4000000003d */
[----:B------:R-:W-:Y:S02]  /*e900*/  PRMT R0, R43, 0x5410, R56 ;  /* 0x000054102b007816 */ /* 0x000fe40000000038 */
[----:B------:R-:W-:Y:S02]  /*e910*/  PRMT R3, R44, 0x5410, R59 ;  /* 0x000054102c037816 */ /* 0x000fe4000000003b */
[----:B------:R-:W-:Y:S02]  /*e920*/  PRMT R12, R45, 0x5410, R54 ;  /* 0x000054102d0c7816 */ /* 0x000fe40000000036 */
[----:B------:R-:W-:Y:S02]  /*e930*/  PRMT R13, R46, 0x5410, R57 ;  /* 0x000054102e0d7816 */ /* 0x000fe40000000039 */
[----:B------:R-:W-:-:S02]  /*e940*/  PRMT R37, R20, 0x5410, R55 ;  /* 0x0000541014257816 */ /* 0x000fc40000000037 */
[----:B------:R-:W-:Y:S02]  /*e950*/  ISETP.GE.AND P1, PT, R165, R41, PT ;  /* 0x00000029a500720c */ /* 0x000fe40003f26270 */
[----:B------:R-:W-:Y:S02]  /*e960*/  PRMT R38, R38, 0x5410, R53 ;  /* 0x0000541026267816 */ /* 0x000fe40000000035 */
[----:B------:R-:W-:Y:S02]  /*e970*/  PRMT R39, R39, 0x5410, R52 ;  /* 0x0000541027277816 */ /* 0x000fe40000000034 */
[----:B------:R-:W-:Y:S02]  /*e980*/  PRMT R40, R40, 0x5410, R51 ;  /* 0x0000541028287816 */ /* 0x000fe40000000033 */
[----:B------:R-:W-:Y:S02]  /*e990*/  PRMT R28, R28, 0x5410, R49 ;  /* 0x000054101c1c7816 */ /* 0x000fe40000000031 */
[----:B------:R-:W-:-:S02]  /*e9a0*/  PRMT R29, R29, 0x5410, R50 ;  /* 0x000054101d1d7816 */ /* 0x000fc40000000032 */
[----:B------:R-:W-:Y:S02]  /*e9b0*/  PRMT R30, R30, 0x5410, R47 ;  /* 0x000054101e1e7816 */ /* 0x000fe4000000002f */
[----:B------:R-:W-:Y:S01]  /*e9c0*/  PRMT R31, R31, 0x5410, R48 ;  /* 0x000054101f1f7816 */ /* 0x000fe20000000030 */
[----:B0-----:R-:W-:Y:S06]  /*e9d0*/  @!P0 BRA `(.L_x_607) ;  /* 0x0000010800408947 */ /* 0x001fec0003800000 */
.L_x_827:
[----:B------:R-:W-:Y:S05]  /*e9e0*/  BSYNC B1 ;  /* 0x0000000000017941 */ /* 0x000fea0003800000 */
.L_x_606:
[----:B------:R-:W-:Y:S01]  /*e9f0*/  BSSY B1, `(.L_x_608) ;  /* 0x0000119000017945 */ /* 0x000fe20003800000 */
[----:B------:R-:W-:Y:S02]  /*ea00*/  PRMT R14, R4, 0x5410, R11 ;  /* 0x00005410040e7816 */ /* 0x000fe4000000000b */
[----:B------:R-:W-:Y:S02]  /*ea10*/  PRMT R15, R6, 0x5410, R9 ;  /* 0x00005410060f7816 */ /* 0x000fe40000000009 */
[----:B------:R-:W-:Y:S02]  /*ea20*/  PRMT R20, R7, 0x5410, R10 ;  /* 0x0000541007147816 */ /* 0x000fe4000000000a */
[----:B------:R-:W-:Y:S01]  /*ea30*/  PRMT R21, R21, 0x5410, R8 ;  /* 0x0000541015157816 */ /* 0x000fe20000000008 */
[----:B------:R-:W-:Y:S06]  /*ea40*/  @P1 BRA `(.L_x_609) ;  /* 0x00000010004c1947 */ /* 0x000fec0003800000 */
[----:B------:R-:W1:Y:S01]  /*ea50*/  LDC R42, c[0x0][0x3f4] ;  /* 0x0000fd00ff2a7b82 */ /* 0x000e620000000800 */
[C---:B------:R-:W-:Y:S01]  /*ea60*/  VIADD R7, R16.reuse, 0x40 ;  /* 0x0000004010077836 */ /* 0x040fe20000000000 */
[C---:B0-----:R-:W-:Y:S01]  /*ea70*/  IADD3 R5, R16.reuse, 0x20, RZ ;  /* 0x0000002010057810 */ /* 0x041fe20007ffe0ff */
[----:B------:R-:W-:Y:S01]  /*ea80*/  BSSY B2, `(.L_x_610) ;  /* 0x000005f000027945 */ /* 0x000fe20003800000 */
[-C--:B-1----:R-:W-:Y:S02]  /*ea90*/  ISETP.GE.AND P0, PT, R16, R42.reuse, PT ;  /* 0x0000002a1000720c */ /* 0x082fe40003f06270 */
[-C--:B------:R-:W-:Y:S02]  /*eaa0*/  ISETP.GE.AND P1, PT, R5, R42.reuse, PT ;  /* 0x0000002a0500720c */ /* 0x080fe40003f26270 */
[----:B------:R-:W-:-:S09]  /*eab0*/  ISETP.GE.AND P2, PT, R7, R42, PT ;  /* 0x0000002a0700720c */ /* 0x000fd20003f46270 */
[----:B------:R-:W-:Y:S05]  /*eac0*/  @P0 BRA `(.L_x_611) ;  /* 0x0000000400680947 */ /* 0x000fea0003800000 */
[----:B------:R-:W-:Y:S01]  /*ead0*/  LEA.HI R6, R42, R191, RZ, 0x1d ;  /* 0x000000bf2a067211 */ /* 0x000fe200078fe8ff */
[----:B------:R-:W-:Y:S01]  /*eae0*/  IMAD.U32 R54, R37, 0x10000, RZ ;  /* 0x0001000025367824 */ /* 0x000fe200078e00ff */
[----:B------:R-:W-:Y:S01]  /*eaf0*/  LOP3.LUT R4, R176, 0x38, R16, 0xf8, !PT ;  /* 0x00000038b0047812 */ /* 0x000fe200078ef810 */
[----:B------:R-:W-:Y:S01]  /*eb00*/  IMAD.U32 R52, R32, 0x10000, RZ ;  /* 0x0001000020347824 */ /* 0x000fe200078e00ff */
[----:B------:R-:W-:Y:S01]  /*eb10*/  SHF.R.S32.HI R9, RZ, 0x1f, R6 ;  /* 0x0000001fff097819 */ /* 0x000fe20000011406 */
[----:B------:R-:W-:Y:S01]  /*eb20*/  IMAD.SHL.U32 R7, R6, 0x8, RZ ;  /* 0x0000000806077824 */ /* 0x000fe200078e00ff */
[-C--:B------:R-:W-:Y:S01]  /*eb30*/  LOP3.LUT R5, R4, R177.reuse, RZ, 0x3c, !PT ;  /* 0x000000b104057212 */ /* 0x080fe200078e3cff */
[----:B------:R-:W-:Y:S01]  /*eb40*/  IMAD.U32 R53, R38, 0x10000, RZ ;  /* 0x0001000026357824 */ /* 0x000fe200078e00ff */
[----:B------:R-:W-:Y:S02]  /*eb50*/  LEA.HI R9, R9, R6, RZ, 0x3 ;  /* 0x0000000609097211 */ /* 0x000fe400078f18ff */
[----:B------:R-:W-:Y:S01]  /*eb60*/  LOP3.LUT R4, R176, 0x38, R7, 0xf8, !PT ;  /* 0x00000038b0047812 */ /* 0x000fe200078ef807 */
[----:B------:R-:W-:Y:S01]  /*eb70*/  IMAD.IADD R5, R178, 0x1, R5 ;  /* 0x00000001b2057824 */ /* 0x000fe200078e0205 */
[----:B------:R-:W-:Y:S01]  /*eb80*/  LOP3.LUT R51, R37, 0xffff0000, RZ, 0xc0, !PT ;  /* 0xffff000025337812 */ /* 0x000fe200078ec0ff */
[----:B------:R-:W-:Y:S01]  /*eb90*/  IMAD.SHL.U32 R9, R9, 0x400, RZ ;  /* 0x0000040009097824 */ /* 0x000fe200078e00ff */
[----:B------:R-:W-:Y:S01]  /*eba0*/  LOP3.LUT R4, R4, R177, RZ, 0x3c, !PT ;  /* 0x000000b104047212 */ /* 0x000fe200078e3cff */
[----:B------:R-:W-:-:S03]  /*ebb0*/  IMAD R61, R5, 0x2, R2 ;  /* 0x00000002053d7824 */ /* 0x000fc600078e0202 */
[----:B------:R-:W-:-:S04]  /*ebc0*/  LOP3.LUT R9, R9, 0x7fffe000, RZ, 0xc0, !PT ;  /* 0x7fffe00009097812 */ /* 0x000fc800078ec0ff */
[----:B------:R-:W-:Y:S02]  /*ebd0*/  IADD3 R9, R4, R9, R178 ;  /* 0x0000000904097210 */ /* 0x000fe40007ffe0b2 */
[----:B------:R-:W0:Y:S03]  /*ebe0*/  LDS.128 R4, [R61+0xc400] ;  /* 0x00c400003d047984 */ /* 0x000e260000000c00 */
[----:B------:R-:W-:-:S05]  /*ebf0*/  IMAD R62, R9, 0x2, R2 ;  /* 0x00000002093e7824 */ /* 0x000fca00078e0202 */
[----:B------:R-:W1:Y:S01]  /*ec00*/  LDS.128 R8, [R62+0xc400] ;  /* 0x00c400003e087984 */ /* 0x000e620000000c00 */
[C---:B0-----:R-:W-:Y:S01]  /*ec10*/  IMAD.U32 R43, R4.reuse, 0x10000, RZ ;  /* 0x00010000042b7824 */ /* 0x041fe200078e00ff */
[----:B------:R-:W-:Y:S01]  /*ec20*/  LOP3.LUT R4, R4, 0xffff0000, RZ, 0xc0, !PT ;  /* 0xffff000004047812 */ /* 0x000fe200078ec0ff */
[----:B------:R-:W-:Y:S01]  /*ec30*/  IMAD.U32 R44, R5, 0x10000, RZ ;  /* 0x00010000052c7824 */ /* 0x000fe200078e00ff */
[----:B------:R-:W-:Y:S01]  /*ec40*/  SHF.L.U32 R46, R7, 0x10, RZ ;  /* 0x00000010072e7819 */ /* 0x000fe200000006ff */
[C---:B------:R-:W-:Y:S01]  /*ec50*/  IMAD.U32 R45, R6.reuse, 0x10000, RZ ;  /* 0x00010000062d7824 */ /* 0x040fe200078e00ff */
[----:B------:R-:W-:Y:S02]  /*ec60*/  LOP3.LUT R6, R6, 0xffff0000, RZ, 0xc0, !PT ;  /* 0xffff000006067812 */ /* 0x000fe400078ec0ff */
[----:B------:R-:W-:Y:S01]  /*ec70*/  LOP3.LUT R5, R5, 0xffff0000, RZ, 0xc0, !PT ;  /* 0xffff000005057812 */ /* 0x000fe200078ec0ff */
[C---:B-1----:R-:W-:Y:S01]  /*ec80*/  IMAD.U32 R47, R8.reuse, 0x10000, RZ ;  /* 0x00010000082f7824 */ /* 0x042fe200078e00ff */
[----:B------:R-:W-:Y:S01]  /*ec90*/  LOP3.LUT R8, R8, 0xffff0000, RZ, 0xc0, !PT ;  /* 0xffff000008087812 */ /* 0x000fe200078ec0ff */
[C---:B------:R-:W-:Y:S01]  /*eca0*/  IMAD.U32 R48, R9.reuse, 0x10000, RZ ;  /* 0x0001000009307824 */ /* 0x040fe200078e00ff */
[----:B------:R-:W-:Y:S01]  /*ecb0*/  LOP3.LUT R9, R9, 0xffff0000, RZ, 0xc0, !PT ;  /* 0xffff000009097812 */ /* 0x000fe200078ec0ff */
[C---:B------:R-:W-:Y:S01]  /*ecc0*/  FMUL.FTZ R56, R47.reuse, R54 ;  /* 0x000000362f387220 */ /* 0x040fe20000410000 */
[-C--:B------:R-:W-:Y:S01]  /*ecd0*/  FMUL.FTZ R58, R47, R52.reuse ;  /* 0x000000342f3a7220 */ /* 0x080fe20000410000 */
[----:B------:R-:W-:Y:S01]  /*ece0*/  LOP3.LUT R47, R32, 0xffff0000, RZ, 0xc0, !PT ;  /* 0xffff0000202f7812 */ /* 0x000fe200078ec0ff */
[----:B------:R-:W-:Y:S01]  /*ecf0*/  FMUL.FTZ R55, R8, R51 ;  /* 0x0000003308377220 */ /* 0x000fe20000410000 */
[C---:B------:R-:W-:Y:S01]  /*ed00*/  FFMA.FTZ R56, R43.reuse, R52, -R56 ;  /* 0x000000342b387223 */ /* 0x040fe20000010838 */
[----:B------:R-:W-:Y:S01]  /*ed10*/  FFMA.FTZ R58, R43, R54, R58 ;  /* 0x000000362b3a7223 */ /* 0x000fe2000001003a */
[----:B------:R-:W-:-:S02]  /*ed20*/  IMAD.U32 R43, R33, 0x10000, RZ ;  /* 0x00010000212b7824 */ /* 0x000fc400078e00ff */
[-C--:B------:R-:W-:Y:S01]  /*ed30*/  FMUL.FTZ R57, R8, R47.reuse ;  /* 0x0000002f08397220 */ /* 0x080fe20000410000 */
[----:B------:R-:W-:Y:S01]  /*ed40*/  FFMA.FTZ R55, R4, R47, -R55 ;  /* 0x0000002f04377223 */ /* 0x000fe20000010837 */
[----:B------:R-:W-:Y:S01]  /*ed50*/  FMUL.FTZ R47, R48, R53 ;  /* 0x00000035302f7220 */ /* 0x000fe20000410000 */
[----:B------:R-:W-:Y:S02]  /*ed60*/  IMAD.U32 R49, R10, 0x10000, RZ ;  /* 0x000100000a317824 */ /* 0x000fe400078e00ff */
[----:B------:R-:W-:Y:S01]  /*ed70*/  FMUL.FTZ R52, R48, R43 ;  /* 0x0000002b30347220 */ /* 0x000fe20000410000 */
[----:B------:R-:W-:Y:S01]  /*ed80*/  FFMA.FTZ R57, R4, R51, R57 ;  /* 0x0000003304397223 */ /* 0x000fe20000010039 */
[----:B------:R-:W-:Y:S01]  /*ed90*/  LOP3.LUT R10, R10, 0xffff0000, RZ, 0xc0, !PT ;  /* 0xffff00000a0a7812 */ /* 0x000fe200078ec0ff */
[----:B------:R-:W-:Y:S01]  /*eda0*/  FFMA.FTZ R48, R44, R43, -R47 ;  /* 0x0000002b2c307223 */ /* 0x000fe2000001082f */
[C---:B------:R-:W-:Y:S01]  /*edb0*/  LOP3.LUT R51, R39.reuse, 0xffff0000, RZ, 0xc0, !PT ;  /* 0xffff000027337812 */ /* 0x040fe200078ec0ff */
[----:B------:R-:W-:Y:S01]  /*edc0*/  IMAD.U32 R8, R39, 0x10000, RZ ;  /* 0x0001000027087824 */ /* 0x000fe200078e00ff */
[----:B------:R-:W-:Y:S01]  /*edd0*/  SHF.L.U32 R4, R34, 0x10, RZ ;  /* 0x0000001022047819 */ /* 0x000fe200000006ff */
[----:B------:R-:W-:Y:S01]  /*ede0*/  FFMA.FTZ R52, R44, R53, R52 ;  /* 0x000000352c347223 */ /* 0x000fe20000010034 */
[----:B------:R-:W-:Y:S01]  /*edf0*/  LOP3.LUT R43, R34, 0xffff0000, RZ, 0xc0, !PT ;  /* 0xffff0000222b7812 */ /* 0x000fe200078ec0ff */
[----:B------:R-:W-:Y:S01]  /*ee00*/  FMUL.FTZ R59, R10, R51 ;  /* 0x000000330a3b7220 */ /* 0x000fe20000410000 */
[C---:B------:R-:W-:Y:S01]  /*ee10*/  FMUL.FTZ R44, R49.reuse, R8 ;  /* 0x00000008312c7220 */ /* 0x040fe20000410000 */
[----:B------:R-:W-:Y:S01]  /*ee20*/  FMUL.FTZ R54, R49, R4 ;  /* 0x0000000431367220 */ /* 0x000fe20000410000 */
[----:B------:R-:W-:-:S02]  /*ee30*/  IMAD.U32 R50, R11, 0x10000, RZ ;  /* 0x000100000b327824 */ /* 0x000fc400078e00ff */
[----:B------:R-:W-:Y:S01]  /*ee40*/  FMUL.FTZ R10, R10, R43 ;  /* 0x0000002b0a0a7220 */ /* 0x000fe20000410000 */
[----:B------:R-:W-:Y:S02]  /*ee50*/  IMAD.U32 R49, R40, 0x10000, RZ ;  /* 0x0001000028317824 */ /* 0x000fe400078e00ff */
[----:B------:R-:W-:Y:S01]  /*ee60*/  FFMA.FTZ R53, R45, R4, -R44 ;  /* 0x000000042d357223 */ /* 0x000fe2000001082c */
[----:B------:R-:W-:Y:S02]  /*ee70*/  IMAD.U32 R47, R35, 0x10000, RZ ;  /* 0x00010000232f7824 */ /* 0x000fe400078e00ff */
[----:B------:R-:W-:Y:S01]  /*ee80*/  FFMA.FTZ R54, R45, R8, R54 ;  /* 0x000000082d367223 */ /* 0x000fe20000010036 */
[----:B------:R-:W-:Y:S01]  /*ee90*/  FFMA.FTZ R51, R6, R51, R10 ;  /* 0x0000003306337223 */ /* 0x000fe2000001000a */
[----:B------:R-:W-:Y:S01]  /*eea0*/  LOP3.LUT R11, R11, 0xffff0000, RZ, 0xc0, !PT ;  /* 0xffff00000b0b7812 */ /* 0x000fe200078ec0ff */
[----:B------:R-:W-:Y:S01]  /*eeb0*/  FMUL.FTZ R45, R50, R49 ;  /* 0x00000031322d7220 */ /* 0x000fe20000410000 */
[----:B------:R-:W-:Y:S01]  /*eec0*/  FFMA.FTZ R60, R6, R43, -R59 ;  /* 0x0000002b063c7223 */ /* 0x000fe2000001083b */
[----:B------:R-:W-:Y:S01]  /*eed0*/  LOP3.LUT R8, R38, 0xffff0000, RZ, 0xc0, !PT ;  /* 0xffff000026087812 */ /* 0x000fe200078ec0ff */
[-C--:B------:R-:W-:Y:S01]  /*eee0*/  FMUL.FTZ R43, R50, R47.reuse ;  /* 0x0000002f322b7220 */ /* 0x080fe20000410000 */
[----:B------:R-:W-:Y:S01]  /*eef0*/  LOP3.LUT R10, R40, 0xffff0000, RZ, 0xc0, !PT ;  /* 0xffff0000280a7812 */ /* 0x000fe200078ec0ff */
[C---:B------:R-:W-:Y:S01]  /*ef00*/  FFMA.FTZ R45, R46.reuse, R47, -R45 ;  /* 0x0000002f2e2d7223 */ /* 0x040fe2000001082d */
[----:B------:R-:W-:Y:S01]  /*ef10*/  LOP3.LUT R4, R33, 0xffff0000, RZ, 0xc0, !PT ;  /* 0xffff000021047812 */ /* 0x000fe200078ec0ff */
[----:B------:R-:W-:Y:S01]  /*ef20*/  FFMA.FTZ R46, R46, R49, R43 ;  /* 0x000000312e2e7223 */ /* 0x000fe2000001002b */
[----:B------:R-:W-:Y:S01]  /*ef30*/  LOP3.LUT R6, R35, 0xffff0000, RZ, 0xc0, !PT ;  /* 0xffff000023067812 */ /* 0x000fe200078ec0ff */
[----:B------:R-:W-:Y:S01]  /*ef40*/  FMUL.FTZ R44, R9, R8 ;  /* 0x00000008092c7220 */ /* 0x000fe20000410000 */
[----:B------:R-:W-:Y:S01]  /*ef50*/  LOP3.LUT R7, R7, 0xffff0000, RZ, 0xc0, !PT ;  /* 0xffff000007077812 */ /* 0x000fe200078ec0ff */
[----:B------:R-:W-:Y:S01]  /*ef60*/  FMUL.FTZ R50, R11, R10 ;  /* 0x0000000a0b327220 */ /* 0x000fe20000410000 */
        /* <DEDUP_REMOVED lines=9> */
[----:B------:R-:W-:Y:S02]  /*f000*/  F2FP.BF16.F32.PACK_AB R7, R50, R45 ;  /* 0x0000002d3207723e */ /* 0x000fe400000010ff */
[----:B------:R-:W-:Y:S02]  /*f010*/  F2FP.BF16.F32.PACK_AB R10, R51, R54 ;  /* 0x00000036330a723e */ /* 0x000fe400000010ff */
[----:B------:R-:W-:Y:S01]  /*f020*/  F2FP.BF16.F32.PACK_AB R8, R57, R58 ;  /* 0x0000003a3908723e */ /* 0x000fe200000010ff */
[----:B------:R0:W-:Y:S01]  /*f030*/  STS.128 [R61+0xc400], R4 ;  /* 0x00c400043d007388 */ /* 0x0001e20000000c00 */
[----:B------:R-:W-:-:S02]  /*f040*/  F2FP.BF16.F32.PACK_AB R9, R43, R52 ;  /* 0x000000342b09723e */ /* 0x000fc400000010ff */
[----:B------:R-:W-:-:S05]  /*f050*/  F2FP.BF16.F32.PACK_AB R11, R11, R46 ;  /* 0x0000002e0b0b723e */ /* 0x000fca00000010ff */
[----:B------:R0:W-:Y:S02]  /*f060*/  STS.128 [R62+0xc400], R8 ;  /* 0x00c400083e007388 */ /* 0x0001e40000000c00 */
.L_x_611:
[----:B------:R-:W-:Y:S05]  /*f070*/  BSYNC B2 ;  /* 0x0000000000027941 */ /* 0x000fea0003800000 */
.L_x_610:
[----:B------:R-:W-:Y:S04]  /*f080*/  BSSY B2, `(.L_x_612) ;  /* 0x0000058000027945 */ /* 0x000fe80003800000 */
[----:B------:R-:W-:Y:S05]  /*f090*/  @P1 BRA `(.L_x_613) ;  /* 0x0000000400581947 */ /* 0x000fea0003800000 */
[----:B0-----:R-:W-:Y:S01]  /*f0a0*/  LEA.HI R4, R42, R162, RZ, 0x1d ;  /* 0x000000a22a047211 */ /* 0x001fe200078fe8ff */
[C---:B------:R-:W-:Y:S01]  /*f0b0*/  IMAD.U32 R55, R28.reuse, 0x10000, RZ ;  /* 0x000100001c377824 */ /* 0x040fe200078e00ff */
[----:B------:R-:W-:Y:S01]  /*f0c0*/  LOP3.LUT R57, R28, 0xffff0000, RZ, 0xc0, !PT ;  /* 0xffff00001c397812 */ /* 0x000fe200078ec0ff */
[----:B------:R-:W-:Y:S01]  /*f0d0*/  IMAD.U32 R53, R24, 0x10000, RZ ;  /* 0x0001000018357824 */ /* 0x000fe200078e00ff */
[----:B------:R-:W-:Y:S01]  /*f0e0*/  SHF.R.S32.HI R7, RZ, 0x1f, R4 ;  /* 0x0000001fff077819 */ /* 0x000fe20000011404 */
[----:B------:R-:W-:-:S03]  /*f0f0*/  IMAD.SHL.U32 R5, R4, 0x8, RZ ;  /* 0x0000000804057824 */ /* 0x000fc600078e00ff */
[----:B------:R-:W-:Y:S02]  /*f100*/  LEA.HI R7, R7, R4, RZ, 0x3 ;  /* 0x0000000407077211 */ /* 0x000fe400078f18ff */
[----:B------:R-:W-:-:S03]  /*f110*/  LOP3.LUT R4, R176, 0x38, R5, 0xf8, !PT ;  /* 0x00000038b0047812 */ /* 0x000fc600078ef805 */
[----:B------:R-:W-:Y:S01]  /*f120*/  IMAD.SHL.U32 R7, R7, 0x400, RZ ;  /* 0x0000040007077824 */ /* 0x000fe200078e00ff */
[----:B------:R-:W-:-:S04]  /*f130*/  LOP3.LUT R4, R4, R177, RZ, 0x3c, !PT ;  /* 0x000000b104047212 */ /* 0x000fc800078e3cff */
[----:B------:R-:W-:-:S04]  /*f140*/  LOP3.LUT R7, R7, 0x7fffe000, RZ, 0xc0, !PT ;  /* 0x7fffe00007077812 */ /* 0x000fc800078ec0ff */
[----:B------:R-:W-:Y:S02]  /*f150*/  IADD3 R9, R4, R7, R178 ;  /* 0x0000000704097210 */ /* 0x000fe40007ffe0b2 */
[----:B------:R-:W0:Y:S03]  /*f160*/  LDS.128 R4, [R222] ;  /* 0x00000000de047984 */ /* 0x000e260000000c00 */
[----:B------:R-:W-:-:S05]  /*f170*/  IMAD R43, R9, 0x2, R2 ;  /* 0x00000002092b7824 */ /* 0x000fca00078e0202 */
[----:B------:R-:W1:Y:S01]  /*f180*/  LDS.128 R8, [R43+0xc400] ;  /* 0x00c400002b087984 */ /* 0x000e620000000c00 */
[C---:B0-----:R-:W-:Y:S01]  /*f190*/  IMAD.U32 R44, R4.reuse, 0x10000, RZ ;  /* 0x00010000042c7824 */ /* 0x041fe200078e00ff */
[----:B------:R-:W-:Y:S01]  /*f1a0*/  LOP3.LUT R4, R4, 0xffff0000, RZ, 0xc0, !PT ;  /* 0xffff000004047812 */ /* 0x000fe200078ec0ff */
[C---:B------:R-:W-:Y:S01]  /*f1b0*/  IMAD.U32 R45, R5.reuse, 0x10000, RZ ;  /* 0x00010000052d7824 */ /* 0x040fe200078e00ff */
[----:B------:R-:W-:Y:S01]  /*f1c0*/  LOP3.LUT R5, R5, 0xffff0000, RZ, 0xc0, !PT ;  /* 0xffff000005057812 */ /* 0x000fe200078ec0ff */
[C---:B------:R-:W-:Y:S01]  /*f1d0*/  IMAD.U32 R46, R6.reuse, 0x10000, RZ ;  /* 0x00010000062e7824 */ /* 0x040fe200078e00ff */
[----:B------:R-:W-:Y:S01]  /*f1e0*/  LOP3.LUT R6, R6, 0xffff0000, RZ, 0xc0, !PT ;  /* 0xffff000006067812 */ /* 0x000fe200078ec0ff */
[C---:B------:R-:W-:Y:S01]  /*f1f0*/  IMAD.U32 R47, R7.reuse, 0x10000, RZ ;  /* 0x00010000072f7824 */ /* 0x040fe200078e00ff */
[----:B------:R-:W-:Y:S01]  /*f200*/  LOP3.LUT R7, R7, 0xffff0000, RZ, 0xc0, !PT ;  /* 0xffff000007077812 */ /* 0x000fe200078ec0ff */
[----:B-1----:R-:W-:Y:S01]  /*f210*/  IMAD.U32 R49, R9, 0x10000, RZ ;  /* 0x0001000009317824 */ /* 0x002fe200078e00ff */
[----:B------:R-:W-:Y:S01]  /*f220*/  SHF.L.U32 R48, R8, 0x10, RZ ;  /* 0x0000001008307819 */ /* 0x000fe200000006ff */
[----:B------:R-:W-:Y:S01]  /*f230*/  IMAD.U32 R50, R10, 0x10000, RZ ;  /* 0x000100000a327824 */ /* 0x000fe200078e00ff */
[----:B------:R-:W-:Y:S01]  /*f240*/  LOP3.LUT R8, R8, 0xffff0000, RZ, 0xc0, !PT ;  /* 0xffff000008087812 */ /* 0x000fe200078ec0ff */
[----:B------:R-:W-:Y:S01]  /*f250*/  IMAD.U32 R51, R11, 0x10000, RZ ;  /* 0x000100000b337824 */ /* 0x000fe200078e00ff */
[----:B------:R-:W-:Y:S01]  /*f260*/  LOP3.LUT R10, R10, 0xffff0000, RZ, 0xc0, !PT ;  /* 0xffff00000a0a7812 */ /* 0x000fe200078ec0ff */
[C---:B------:R-:W-:Y:S01]  /*f270*/  FMUL.FTZ R59, R48.reuse, R55 ;  /* 0x00000037303b7220 */ /* 0x040fe20000410000 */
[----:B------:R-:W-:Y:S01]  /*f280*/  FMUL.FTZ R61, R48, R53 ;  /* 0x00000035303d7220 */ /* 0x000fe20000410000 */
[----:B------:R-:W-:Y:S01]  /*f290*/  FMUL.FTZ R63, R8, R57 ;  /* 0x00000039083f7220 */ /* 0x000fe20000410000 */
[----:B------:R-:W-:-:S02]  /*f2a0*/  IMAD.U32 R48, R29, 0x10000, RZ ;  /* 0x000100001d307824 */ /* 0x000fc400078e00ff */
[----:B------:R-:W-:Y:S01]  /*f2b0*/  FFMA.FTZ R59, R44, R53, -R59 ;  /* 0x000000352c3b7223 */ /* 0x000fe2000001083b */
[----:B------:R-:W-:Y:S01]  /*f2c0*/  LOP3.LUT R53, R24, 0xffff0000, RZ, 0xc0, !PT ;  /* 0xffff000018357812 */ /* 0x000fe200078ec0ff */
[----:B------:R-:W-:Y:S01]  /*f2d0*/  FFMA.FTZ R61, R44, R55, R61 ;  /* 0x000000372c3d7223 */ /* 0x000fe2000001003d */
[----:B------:R-:W-:Y:S01]  /*f2e0*/  IMAD.U32 R44, R25, 0x10000, RZ ;  /* 0x00010000192c7824 */ /* 0x000fe200078e00ff */
[----:B------:R-:W-:Y:S02]  /*f2f0*/  LOP3.LUT R9, R9, 0xffff0000, RZ, 0xc0, !PT ;  /* 0xffff000009097812 */ /* 0x000fe400078ec0ff */
[-C--:B------:R-:W-:Y:S01]  /*f300*/  FMUL.FTZ R55, R8, R53.reuse ;  /* 0x0000003508377220 */ /* 0x080fe20000410000 */
[----:B------:R-:W-:Y:S01]  /*f310*/  FFMA.FTZ R52, R4, R53, -R63 ;  /* 0x0000003504347223 */ /* 0x000fe2000001083f */
[C---:B------:R-:W-:Y:S01]  /*f320*/  FMUL.FTZ R8, R49.reuse, R48 ;  /* 0x0000003031087220 */ /* 0x040fe20000410000 */
[----:B------:R-:W-:Y:S02]  /*f330*/  IMAD.U32 R53, R30, 0x10000, RZ ;  /* 0x000100001e357824 */ /* 0x000fe400078e00ff */
[-C--:B------:R-:W-:Y:S01]  /*f340*/  FMUL.FTZ R63, R49, R44.reuse ;  /* 0x0000002c313f7220 */ /* 0x080fe20000410000 */
[----:B------:R-:W-:Y:S01]  /*f350*/  FFMA.FTZ R54, R4, R57, R55 ;  /* 0x0000003904367223 */ /* 0x000fe20000010037 */
[----:B------:R-:W-:Y:S01]  /*f360*/  FFMA.FTZ R56, R45, R44, -R8 ;  /* 0x0000002c2d387223 */ /* 0x000fe20000010808 */
[----:B------:R-:W-:-:S02]  /*f370*/  IMAD.U32 R49, R26, 0x10000, RZ ;  /* 0x000100001a317824 */ /* 0x000fc400078e00ff */
[----:B------:R-:W-:Y:S01]  /*f380*/  FFMA.FTZ R63, R45, R48, R63 ;  /* 0x000000302d3f7223 */ /* 0x000fe2000001003f */
[----:B------:R-:W-:Y:S01]  /*f390*/  FMUL.FTZ R57, R50, R53 ;  /* 0x0000003532397220 */ /* 0x000fe20000410000 */
[----:B------:R-:W-:Y:S01]  /*f3a0*/  LOP3.LUT R55, R30, 0xffff0000, RZ, 0xc0, !PT ;  /* 0xffff00001e377812 */ /* 0x000fe200078ec0ff */
[-C--:B------:R-:W-:Y:S01]  /*f3b0*/  FMUL.FTZ R65, R50, R49.reuse ;  /* 0x0000003132417220 */ /* 0x080fe20000410000 */
[----:B------:R-:W-:Y:S01]  /*f3c0*/  LOP3.LUT R45, R26, 0xffff0000, RZ, 0xc0, !PT ;  /* 0xffff00001a2d7812 */ /* 0x000fe200078ec0ff */
[----:B------:R-:W-:Y:S01]  /*f3d0*/  FFMA.FTZ R57, R46, R49, -R57 ;  /* 0x000000312e397223 */ /* 0x000fe20000010839 */
[----:B------:R-:W-:Y:S01]  /*f3e0*/  SHF.L.U32 R44, R31, 0x10, RZ ;  /* 0x000000101f2c7819 */ /* 0x000fe200000006ff */
[C---:B------:R-:W-:Y:S01]  /*f3f0*/  FMUL.FTZ R49, R10.reuse, R55 ;  /* 0x000000370a317220 */ /* 0x040fe20000410000 */
[----:B------:R-:W-:Y:S02]  /*f400*/  IMAD.U32 R4, R27, 0x10000, RZ ;  /* 0x000100001b047824 */ /* 0x000fe400078e00ff */
[----:B------:R-:W-:Y:S01]  /*f410*/  FMUL.FTZ R10, R10, R45 ;  /* 0x0000002d0a0a7220 */ /* 0x000fe20000410000 */
[----:B------:R-:W-:Y:S01]  /*f420*/  FFMA.FTZ R65, R46, R53, R65 ;  /* 0x000000352e417223 */ /* 0x000fe20000010041 */
[----:B------:R-:W-:Y:S01]  /*f430*/  FMUL.FTZ R8, R51, R44 ;  /* 0x0000002c33087220 */ /* 0x000fe20000410000 */
[C---:B------:R-:W-:Y:S01]  /*f440*/  FFMA.FTZ R46, R6.reuse, R45, -R49 ;  /* 0x0000002d062e7223 */ /* 0x040fe20000010831 */
[----:B------:R-:W-:Y:S01]  /*f450*/  FFMA.FTZ R48, R6, R55, R10 ;  /* 0x0000003706307223 */ /* 0x000fe2000001000a */
[----:B------:R-:W-:Y:S01]  /*f460*/  LOP3.LUT R11, R11, 0xffff0000, RZ, 0xc0, !PT ;  /* 0xffff00000b0b7812 */ /* 0x000fe200078ec0ff */
[-C--:B------:R-:W-:Y:S01]  /*f470*/  FFMA.FTZ R49, R47, R4.reuse, -R8 ;  /* 0x000000042f317223 */ /* 0x080fe20000010808 */
[----:B------:R-:W-:Y:S01]  /*f480*/  FMUL.FTZ R50, R51, R4 ;  /* 0x0000000433327220 */ /* 0x000fe20000410000 */
[----:B------:R-:W-:-:S02]  /*f490*/  LOP3.LUT R8, R29, 0xffff0000, RZ, 0xc0, !PT ;  /* 0xffff00001d087812 */ /* 0x000fc400078ec0ff */
[----:B------:R-:W-:Y:S01]  /*f4a0*/  LOP3.LUT R10, R31, 0xffff0000, RZ, 0xc0, !PT ;  /* 0xffff00001f0a7812 */ /* 0x000fe200078ec0ff */
[----:B------:R-:W-:Y:S01]  /*f4b0*/  FFMA.FTZ R50, R47, R44, R50 ;  /* 0x0000002c2f327223 */ /* 0x000fe20000010032 */
[----:B------:R-:W-:Y:S01]  /*f4c0*/  LOP3.LUT R4, R25, 0xffff0000, RZ, 0xc0, !PT ;  /* 0xffff000019047812 */ /* 0x000fe200078ec0ff */
[----:B------:R-:W-:Y:S01]  /*f4d0*/  FMUL.FTZ R44, R9, R8 ;  /* 0x00000008092c7220 */ /* 0x000fe20000410000 */
[----:B------:R-:W-:Y:S01]  /*f4e0*/  LOP3.LUT R6, R27, 0xffff0000, RZ, 0xc0, !PT ;  /* 0xffff00001b067812 */ /* 0x000fe200078ec0ff */
[----:B------:R-:W-:Y:S02]  /*f4f0*/  FMUL.FTZ R58, R11, R10 ;  /* 0x0000000a0b3a7220 */ /* 0x000fe40000410000 */
[-C--:B------:R-:W-:Y:S01]  /*f500*/  FMUL.FTZ R45, R9, R4.reuse ;  /* 0x00000004092d7220 */ /* 0x080fe20000410000 */
[----:B------:R-:W-:Y:S01]  /*f510*/  FFMA.FTZ R9, R5, R4, -R44 ;  /* 0x0000000405097223 */ /* 0x000fe2000001082c */
[-C--:B------:R-:W-:Y:S01]  /*f520*/  FMUL.FTZ R11, R11, R6.reuse ;  /* 0x000000060b0b7220 */ /* 0x080fe20000410000 */
[----:B------:R-:W-:Y:S01]  /*f530*/  FFMA.FTZ R58, R7, R6, -R58 ;  /* 0x00000006073a7223 */ /* 0x000fe2000001083a */
[----:B------:R-:W-:Y:S01]  /*f540*/  FFMA.FTZ R44, R5, R8, R45 ;  /* 0x00000008052c7223 */ /* 0x000fe2000001002d */
[----:B------:R-:W-:Y:S01]  /*f550*/  F2FP.BF16.F32.PACK_AB R6, R46, R57 ;  /* 0x000000392e06723e */ /* 0x000fe200000010ff */
[----:B------:R-:W-:Y:S01]  /*f560*/  FFMA.FTZ R11, R7, R10, R11 ;  /* 0x0000000a070b7223 */ /* 0x000fe2000001000b */
[----:B------:R-:W-:-:S02]  /*f570*/  F2FP.BF16.F32.PACK_AB R4, R52, R59 ;  /* 0x0000003b3404723e */ /* 0x000fc400000010ff */
[----:B------:R-:W-:Y:S02]  /*f580*/  F2FP.BF16.F32.PACK_AB R5, R9, R56 ;  /* 0x000000380905723e */ /* 0x000fe400000010ff */
[----:B------:R-:W-:Y:S02]  /*f590*/  F2FP.BF16.F32.PACK_AB R7, R58, R49 ;  /* 0x000000313a07723e */ /* 0x000fe400000010ff */
[----:B------:R-:W-:Y:S02]  /*f5a0*/  F2FP.BF16.F32.PACK_AB R10, R48, R65 ;  /* 0x00000041300a723e */ /* 0x000fe400000010ff */
[----:B------:R-:W-:Y:S01]  /*f5b0*/  F2FP.BF16.F32.PACK_AB R8, R54, R61 ;  /* 0x0000003d3608723e */ /* 0x000fe200000010ff */
[----:B------:R1:W-:Y:S01]  /*f5c0*/  STS.128 [R222], R4 ;  /* 0x00000004de007388 */ /* 0x0003e20000000c00 */
[----:B------:R-:W-:Y:S02]  /*f5d0*/  F2FP.BF16.F32.PACK_AB R9, R44, R63 ;  /* 0x0000003f2c09723e */ /* 0x000fe400000010ff */
[----:B------:R-:W-:-:S05]  /*f5e0*/  F2FP.BF16.F32.PACK_AB R11, R11, R50 ;  /* 0x000000320b0b723e */ /* 0x000fca00000010ff */
[----:B------:R1:W-:Y:S02]  /*f5f0*/  STS.128 [R43+0xc400], R8 ;  /* 0x00c400082b007388 */ /* 0x0003e40000000c00 */
.L_x_613:
[----:B------:R-:W-:Y:S05]  /*f600*/  BSYNC B2 ;  /* 0x0000000000027941 */ /* 0x000fea0003800000 */
.L_x_612:
[----:B------:R-:W-:Y:S05]  /*f610*/  @P2 BRA `(.L_x_609) ;  /* 0x0000000400582947 */ /* 0x000fea0003800000 */
[----:B------:R-:W-:Y:S01]  /*f620*/  LEA.HI R42, R42, R163, RZ, 0x1d ;  /* 0x000000a32a2a7211 */ /* 0x000fe200078fe8ff */
[C---:B------:R-:W-:Y:S01]  /*f630*/  IMAD.U32 R54, R14.reuse, 0x10000, RZ ;  /* 0x000100000e367824 */ /* 0x040fe200078e00ff */
[----:B------:R-:W-:Y:S01]  /*f640*/  LOP3.LUT R51, R14, 0xffff0000, RZ, 0xc0, !PT ;  /* 0xffff00000e337812 */ /* 0x000fe200078ec0ff */
[----:B------:R-:W-:Y:S01]  /*f650*/  IMAD.U32 R52, R0, 0x10000, RZ ;  /* 0x0001000000347824 */ /* 0x000fe200078e00ff */
[----:B01----:R-:W-:Y:S01]  /*f660*/  SHF.R.S32.HI R7, RZ, 0x1f, R42 ;  /* 0x0000001fff077819 */ /* 0x003fe2000001142a */
[----:B------:R-:W-:Y:S02]  /*f670*/  IMAD.SHL.U32 R5, R42, 0x8, RZ ;  /* 0x000000082a057824 */ /* 0x000fe400078e00ff */
[----:B------:R-:W-:Y:S01]  /*f680*/  IMAD.U32 R53, R15, 0x10000, RZ ;  /* 0x000100000f357824 */ /* 0x000fe200078e00ff */
        /* <DEDUP_REMOVED lines=17> */
[C---:B-1----:R-:W-:Y:S01]  /*f7a0*/  IMAD.U32 R47, R8.reuse, 0x10000, RZ ;  /* 0x00010000082f7824 */ /* 0x042fe200078e00ff */
[----:B------:R-:W-:Y:S01]  /*f7b0*/  LOP3.LUT R8, R8, 0xffff0000, RZ, 0xc0, !PT ;  /* 0xffff000008087812 */ /* 0x000fe200078ec0ff */
[----:B------:R-:W-:Y:S01]  /*f7c0*/  IMAD.U32 R49, R10, 0x10000, RZ ;  /* 0x000100000a317824 */ /* 0x000fe200078e00ff */
[----:B------:R-:W-:Y:S01]  /*f7d0*/  SHF.L.U32 R48, R9, 0x10, RZ ;  /* 0x0000001009307819 */ /* 0x000fe200000006ff */
        /* <DEDUP_REMOVED lines=9> */
[C---:B------:R-:W-:Y:S01]  /*f870*/  FMUL.FTZ R47, R48.reuse, R53 ;  /* 0x00000035302f7220 */ /* 0x040fe20000410000 */
[----:B------:R-:W-:Y:S01]  /*f880*/  FMUL.FTZ R52, R48, R43 ;  /* 0x0000002b30347220 */ /* 0x000fe20000410000 */
[----:B------:R-:W-:Y:S01]  /*f890*/  FFMA.FTZ R57, R4, R51, R57 ;  /* 0x0000003304397223 */ /* 0x000fe20000010039 */
[----:B------:R-:W-:Y:S01]  /*f8a0*/  LOP3.LUT R10, R10, 0xffff0000, RZ, 0xc0, !PT ;  /* 0xffff00000a0a7812 */ /* 0x000fe200078ec0ff */
[----:B------:R-:W-:Y:S01]  /*f8b0*/  FFMA.FTZ R48, R44, R43, -R47 ;  /* 0x0000002b2c307223 */ /* 0x000fe2000001082f */
[C---:B------:R-:W-:Y:S01]  /*f8c0*/  LOP3.LUT R51, R20.reuse, 0xffff0000, RZ, 0xc0, !PT ;  /* 0xffff000014337812 */ /* 0x040fe200078ec0ff */
[----:B------:R-:W-:Y:S01]  /*f8d0*/  IMAD.U32 R8, R20, 0x10000, RZ ;  /* 0x0001000014087824 */ /* 0x000fe200078e00ff */
[C---:B------:R-:W-:Y:S01]  /*f8e0*/  LOP3.LUT R43, R12.reuse, 0xffff0000, RZ, 0xc0, !PT ;  /* 0xffff00000c2b7812 */ /* 0x040fe200078ec0ff */
[----:B------:R-:W-:-:S02]  /*f8f0*/  IMAD.U32 R4, R12, 0x10000, RZ ;  /* 0x000100000c047824 */ /* 0x000fc400078e00ff */
[----:B------:R-:W-:Y:S01]  /*f900*/  FFMA.FTZ R52, R44, R53, R52 ;  /* 0x000000352c347223 */ /* 0x000fe20000010034 */
[C---:B------:R-:W-:Y:S01]  /*f910*/  FMUL.FTZ R59, R10.reuse, R51 ;  /* 0x000000330a3b7220 */ /* 0x040fe20000410000 */
[C---:B------:R-:W-:Y:S01]  /*f920*/  FMUL.FTZ R44, R49.reuse, R8 ;  /* 0x00000008312c7220 */ /* 0x040fe20000410000 */
[-C--:B------:R-:W-:Y:S01]  /*f930*/  FMUL.FTZ R54, R49, R4.reuse ;  /* 0x0000000431367220 */ /* 0x080fe20000410000 */
[----:B------:R-:W-:Y:S01]  /*f940*/  FMUL.FTZ R10, R10, R43 ;  /* 0x0000002b0a0a7220 */ /* 0x000fe20000410000 */
[----:B------:R-:W-:Y:S01]  /*f950*/  IMAD.U32 R50, R11, 0x10000, RZ ;  /* 0x000100000b327824 */ /* 0x000fe200078e00ff */
[----:B------:R-:W-:Y:S01]  /*f960*/  SHF.L.U32 R47, R13, 0x10, RZ ;  /* 0x000000100d2f7819 */ /* 0x000fe200000006ff */
[----:B------:R-:W-:Y:S02]  /*f970*/  IMAD.U32 R49, R21, 0x10000, RZ ;  /* 0x0001000015317824 */ /* 0x000fe400078e00ff */
[C---:B------:R-:W-:Y:S01]  /*f980*/  FFMA.FTZ R53, R45.reuse, R4, -R44 ;  /* 0x000000042d357223 */ /* 0x040fe2000001082c */
[----:B------:R-:W-:Y:S01]  /*f990*/  FFMA.FTZ R54, R45, R8, R54 ;  /* 0x000000082d367223 */ /* 0x000fe20000010036 */
[----:B------:R-:W-:Y:S01]  /*f9a0*/  FFMA.FTZ R51, R6, R51, R10 ;  /* 0x0000003306337223 */ /* 0x000fe2000001000a */
[----:B------:R-:W-:Y:S01]  /*f9b0*/  LOP3.LUT R9, R9, 0xffff0000, RZ, 0xc0, !PT ;  /* 0xffff000009097812 */ /* 0x000fe200078ec0ff */
[----:B------:R-:W-:Y:S01]  /*f9c0*/  FMUL.FTZ R45, R50, R49 ;  /* 0x00000031322d7220 */ /* 0x000fe20000410000 */
[----:B------:R-:W-:Y:S01]  /*f9d0*/  LOP3.LUT R11, R11, 0xffff0000, RZ, 0xc0, !PT ;  /* 0xffff00000b0b7812 */ /* 0x000fe200078ec0ff */
        /* <DEDUP_REMOVED lines=9> */
[----:B------:R-:W-:Y:S01]  /*fa70*/  FMUL.FTZ R50, R11, R10 ;  /* 0x0000000a0b327220 */ /* 0x000fe20000410000 */
[----:B------:R-:W-:-:S02]  /*fa80*/  FMUL.FTZ R43, R9, R4 ;  /* 0x00000004092b7220 */ /* 0x000fc40000410000 */
[----:B------:R-:W-:Y:S01]  /*fa90*/  FMUL.FTZ R11, R11, R6 ;  /* 0x000000060b0b7220 */ /* 0x000fe20000410000 */
[----:B------:R-:W-:Y:S01]  /*faa0*/  FFMA.FTZ R9, R5, R4, -R44 ;  /* 0x0000000405097223 */ /* 0x000fe2000001082c */
[----:B------:R-:W-:Y:S01]  /*fab0*/  FFMA.FTZ R50, R7, R6, -R50 ;  /* 0x0000000607327223 */ /* 0x000fe20000010832 */
[----:B------:R-:W-:Y:S01]  /*fac0*/  FFMA.FTZ R43, R5, R8, R43 ;  /* 0x00000008052b7223 */ /* 0x000fe2000001002b */
[----:B------:R-:W-:Y:S01]  /*fad0*/  FFMA.FTZ R11, R7, R10, R11 ;  /* 0x0000000a070b7223 */ /* 0x000fe2000001000b */
[----:B------:R-:W-:Y:S02]  /*fae0*/  F2FP.BF16.F32.PACK_AB R6, R60, R53 ;  /* 0x000000353c06723e */ /* 0x000fe400000010ff */
[----:B------:R-:W-:Y:S02]  /*faf0*/  F2FP.BF16.F32.PACK_AB R4, R55, R56 ;  /* 0x000000383704723e */ /* 0x000fe400000010ff */
[----:B------:R-:W-:Y:S02]  /*fb00*/  F2FP.BF16.F32.PACK_AB R5, R9, R48 ;  /* 0x000000300905723e */ /* 0x000fe400000010ff */
[----:B------:R-:W-:-:S02]  /*fb10*/  F2FP.BF16.F32.PACK_AB R7, R50, R45 ;  /* 0x0000002d3207723e */ /* 0x000fc400000010ff */
[----:B------:R-:W-:Y:S02]  /*fb20*/  F2FP.BF16.F32.PACK_AB R10, R51, R54 ;  /* 0x00000036330a723e */ /* 0x000fe400000010ff */
[----:B------:R-:W-:Y:S01]  /*fb30*/  F2FP.BF16.F32.PACK_AB R8, R57, R58 ;  /* 0x0000003a3908723e */ /* 0x000fe200000010ff */
[----:B------:R2:W-:Y:S01]  /*fb40*/  STS.128 [R220], R4 ;  /* 0x00000004dc007388 */ /* 0x0005e20000000c00 */
[----:B------:R-:W-:Y:S02]  /*fb50*/  F2FP.BF16.F32.PACK_AB R9, R43, R52 ;  /* 0x000000342b09723e */ /* 0x000fe400000010ff */
[----:B------:R-:W-:-:S05]  /*fb60*/  F2FP.BF16.F32.PACK_AB R11, R11, R46 ;  /* 0x0000002e0b0b723e */ /* 0x000fca00000010ff */
[----:B------:R2:W-:Y:S02]  /*fb70*/  STS.128 [R42+0xc400], R8 ;  /* 0x00c400082a007388 */ /* 0x0005e40000000c00 */
.L_x_609:
[----:B------:R-:W-:Y:S05]  /*fb80*/  BSYNC B1 ;  /* 0x0000000000017941 */ /* 0x000fea0003800000 */
.L_x_608:
[----:B------:R-:W-:-:S13]  /*fb90*/  ISETP.GE.AND P0, PT, R224, R41, PT ;  /* 0x00000029e000720c */ /* 0x000fda0003f06270 */
[----:B------:R-:W-:Y:S05]  /*fba0*/  @P0 BRA `(.L_x_592) ;  /* 0x00000010003c0947 */ /* 0x000fea0003800000 */
[----:B------:R-:W3:Y:S01]  /*fbb0*/  LDC R41, c[0x0][0x3f4] ;  /* 0x0000fd00ff297b82 */ /* 0x000ee20000000800 */
[C---:B012---:R-:W-:Y:S01]  /*fbc0*/  VIADD R4, R16.reuse, 0x20 ;  /* 0x0000002010047836 */ /* 0x047fe20000000000 */
[----:B------:R-:W-:Y:S01]  /*fbd0*/  BSSY B1, `(.L_x_614) ;  /* 0x000005c000017945 */ /* 0x000fe20003800000 */
[C---:B------:R-:W-:Y:S01]  /*fbe0*/  VIADD R6, R16.reuse, 0x40 ;  /* 0x0000004010067836 */ /* 0x040fe20000000000 */
[-C--:B---3--:R-:W-:Y:S02]  /*fbf0*/  ISETP.GE.AND P0, PT, R16, R41.reuse, PT ;  /* 0x000000291000720c */ /* 0x088fe40003f06270 */
[-C--:B------:R-:W-:Y:S02]  /*fc00*/  ISETP.GE.AND P1, PT, R4, R41.reuse, PT ;  /* 0x000000290400720c */ /* 0x080fe40003f26270 */
[----:B------:R-:W-:-:S09]  /*fc10*/  ISETP.GE.AND P2, PT, R6, R41, PT ;  /* 0x000000290600720c */ /* 0x000fd20003f46270 */
[----:B------:R-:W-:Y:S05]  /*fc20*/  @P0 BRA `(.L_x_615) ;  /* 0x0000000400580947 */ /* 0x000fea0003800000 */
[----:B------:R-:W-:Y:S01]  /*fc30*/  LEA.HI R4, R41, R191, RZ, 0x1d ;  /* 0x000000bf29047211 */ /* 0x000fe200078fe8ff */
[C---:B------:R-:W-:Y:S01]  /*fc40*/  IMAD.U32 R53, R37.reuse, 0x10000, RZ ;  /* 0x0001000025357824 */ /* 0x040fe200078e00ff */
[----:B------:R-:W-:Y:S01]  /*fc50*/  LOP3.LUT R58, R37, 0xffff0000, RZ, 0xc0, !PT ;  /* 0xffff0000253a7812 */ /* 0x000fe200078ec0ff */
[----:B------:R-:W-:Y:S01]  /*fc60*/  IMAD.U32 R51, R32, 0x10000, RZ ;  /* 0x0001000020337824 */ /* 0x000fe200078e00ff */
[----:B------:R-:W-:Y:S01]  /*fc70*/  SHF.R.S32.HI R5, RZ, 0x1f, R4 ;  /* 0x0000001fff057819 */ /* 0x000fe20000011404 */
[----:B------:R-:W-:Y:S01]  /*fc80*/  IMAD.SHL.U32 R6, R4, 0x8, RZ ;  /* 0x0000000804067824 */ /* 0x000fe200078e00ff */
[----:B------:R-:W-:Y:S01]  /*fc90*/  LOP3.LUT R32, R32, 0xffff0000, RZ, 0xc0, !PT ;  /* 0xffff000020207812 */ /* 0x000fe200078ec0ff */
[----:B------:R-:W-:Y:S01]  /*fca0*/  IMAD.U32 R60, R38, 0x10000, RZ ;  /* 0x00010000263c7824 */ /* 0x000fe200078e00ff */
[----:B------:R-:W-:Y:S01]  /*fcb0*/  LEA.HI R5, R5, R4, RZ, 0x3 ;  /* 0x0000000405057211 */ /* 0x000fe200078f18ff */
[----:B------:R-:W-:Y:S01]  /*fcc0*/  IMAD.U32 R56, R33, 0x10000, RZ ;  /* 0x0001000021387824 */ /* 0x000fe200078e00ff */
[----:B------:R-:W-:Y:S01]  /*fcd0*/  LOP3.LUT R4, R167, 0x38, R6, 0xf8, !PT ;  /* 0x00000038a7047812 */ /* 0x000fe200078ef806 */
[----:B------:R-:W-:Y:S01]  /*fce0*/  IMAD.U32 R55, R39, 0x10000, RZ ;  /* 0x0001000027377824 */ /* 0x000fe200078e00ff */
[----:B------:R-:W-:Y:S01]  /*fcf0*/  LOP3.LUT R57, R40, 0xffff0000, RZ, 0xc0, !PT ;  /* 0xffff000028397812 */ /* 0x000fe200078ec0ff */
[----:B------:R-:W-:Y:S01]  /*fd00*/  IMAD.SHL.U32 R5, R5, 0x400, RZ ;  /* 0x0000040005057824 */ /* 0x000fe200078e00ff */
[----:B------:R-:W-:-:S02]  /*fd10*/  LOP3.LUT R4, R4, R223, RZ, 0x3c, !PT ;  /* 0x000000df04047212 */ /* 0x000fc400078e3cff */
[----:B------:R-:W-:Y:S02]  /*fd20*/  LOP3.LUT R33, R33, 0xffff0000, RZ, 0xc0, !PT ;  /* 0xffff000021217812 */ /* 0x000fe400078ec0ff */
        /* <DEDUP_REMOVED lines=19> */
[-C--:B------:R-:W-:Y:S01]  /*fe60*/  FMUL.FTZ R52, R53, R47.reuse ;  /* 0x0000002f35347220 */ /* 0x080fe20000410000 */
[C---:B------:R-:W-:Y:S01]  /*fe70*/  FMUL.FTZ R54, R51.reuse, R47 ;  /* 0x0000002f33367220 */ /* 0x040fe20000410000 */
[----:B------:R-:W-:Y:S01]  /*fe80*/  FMUL.FTZ R47, R60, R48 ;  /* 0x000000303c2f7220 */ /* 0x000fe20000410000 */
[----:B------:R-:W-:Y:S01]  /*fe90*/  FMUL.FTZ R37, R58, R8 ;  /* 0x000000083a257220 */ /* 0x000fe20000410000 */
[-C--:B------:R-:W-:Y:S01]  /*fea0*/  FFMA.FTZ R52, R51, R43.reuse, -R52 ;  /* 0x0000002b33347223 */ /* 0x080fe20000010834 */
[----:B------:R-:W-:Y:S01]  /*feb0*/  FMUL.FTZ R51, R56, R48 ;  /* 0x0000003038337220 */ /* 0x000fe20000410000 */
[----:B------:R-:W-:Y:S01]  /*fec0*/  FFMA.FTZ R54, R53, R43, R54 ;  /* 0x0000002b35367223 */ /* 0x000fe20000010036 */
[----:B------:R-:W-:Y:S01]  /*fed0*/  FMUL.FTZ R43, R32, R8 ;  /* 0x00000008202b7220 */ /* 0x000fe20000410000 */
[----:B------:R-:W-:-:S02]  /*fee0*/  IMAD.U32 R53, R34, 0x10000, RZ ;  /* 0x0001000022357824 */ /* 0x000fc400078e00ff */
[-C--:B------:R-:W-:Y:S01]  /*fef0*/  FFMA.FTZ R47, R56, R44.reuse, -R47 ;  /* 0x0000002c382f7223 */ /* 0x080fe2000001082f */
[----:B------:R-:W-:Y:S01]  /*ff00*/  FFMA.FTZ R51, R60, R44, R51 ;  /* 0x0000002c3c337223 */ /* 0x000fe20000010033 */
[----:B------:R-:W-:Y:S01]  /*ff10*/  LOP3.LUT R34, R34, 0xffff0000, RZ, 0xc0, !PT ;  /* 0xffff000022227812 */ /* 0x000fe200078ec0ff */
[-C--:B------:R-:W-:Y:S01]  /*ff20*/  FFMA.FTZ R37, R32, R4.reuse, -R37 ;  /* 0x0000000420257223 */ /* 0x080fe20000010825 */
[----:B------:R-:W-:Y:S01]  /*ff30*/  LOP3.LUT R44, R39, 0xffff0000, RZ, 0xc0, !PT ;  /* 0xffff0000272c7812 */ /* 0x000fe200078ec0ff */
[----:B------:R-:W-:Y:S01]  /*ff40*/  FFMA.FTZ R43, R58, R4, R43 ;  /* 0x000000043a2b7223 */ /* 0x000fe2000001002b */
[-C--:B------:R-:W-:Y:S01]  /*ff50*/  FMUL.FTZ R4, R55, R49.reuse ;  /* 0x0000003137047220 */ /* 0x080fe20000410000 */
[C---:B------:R-:W-:Y:S01]  /*ff60*/  FMUL.FTZ R32, R53.reuse, R49 ;  /* 0x0000003135207220 */ /* 0x040fe20000410000 */
[----:B------:R-:W-:Y:S01]  /*ff70*/  SHF.L.U32 R48, R40, 0x10, RZ ;  /* 0x0000001028307819 */ /* 0x000fe200000006ff */
[-C--:B------:R-:W-:Y:S01]  /*ff80*/  FMUL.FTZ R39, R44, R10.reuse ;  /* 0x0000000a2c277220 */ /* 0x080fe20000410000 */
[----:B------:R-:W-:Y:S01]  /*ff90*/  FMUL.FTZ R49, R34, R10 ;  /* 0x0000000a22317220 */ /* 0x000fe20000410000 */
[-C--:B------:R-:W-:Y:S01]  /*ffa0*/  FFMA.FTZ R8, R53, R45.reuse, -R4 ;  /* 0x0000002d35087223 */ /* 0x080fe20000010804 */
[----:B------:R-:W-:Y:S01]  /*ffb0*/  FFMA.FTZ R10, R55, R45, R32 ;  /* 0x0000002d370a7223 */ /* 0x000fe20000010020 */
[----:B------:R-:W-:Y:S01]  /*ffc0*/  LOP3.LUT R9, R9, 0xffff0000, RZ, 0xc0, !PT ;  /* 0xffff000009097812 */ /* 0x000fe200078ec0ff */
[----:B------:R-:W-:Y:S01]  /*ffd0*/  IMAD.U32 R4, R35, 0x10000, RZ ;  /* 0x0001000023047824 */ /* 0x000fe200078e00ff */
[----:B------:R-:W-:Y:S01]  /*ffe0*/  LOP3.LUT R11, R11, 0xffff0000, RZ, 0xc0, !PT ;  /* 0xffff00000b0b7812 */ /* 0x000fe200078ec0ff */
[-C--:B------:R-:W-:Y:S01]  /*fff0*/  FMUL.FTZ R45, R48, R50.reuse ;  /* 0x00000032302d7220 */ /* 0x080fe20000410000 */
[----:B------:R-:W-:Y:S01]  /*10000*/  LOP3.LUT R55, R38, 0xffff0000, RZ, 0xc0, !PT ;  /* 0xffff000026377812 */ /* 0x000fe200078ec0ff */
[C---:B------:R-:W-:Y:S01]  /*10010*/  FMUL.FTZ R53, R4.reuse, R50 ;  /* 0x0000003204357220 */ /* 0x040fe20000410000 */
[----:B------:R-:W-:Y:S01]  /*10020*/  LOP3.LUT R35, R35, 0xffff0000, RZ, 0xc0, !PT ;  /* 0xffff000023237812 */ /* 0x000fe200078ec0ff */
[----:B------:R-:W-:Y:S01]  /*10030*/  FFMA.FTZ R45, R4, R46, -R45 ;  /* 0x0000002e042d7223 */ /* 0x000fe2000001082d */
[-C--:B------:R-:W-:Y:S01]  /*10040*/  FFMA.FTZ R39, R34, R6.reuse, -R39 ;  /* 0x0000000622277223 */ /* 0x080fe20000010827 */
[----:B------:R-:W-:Y:S01]  /*10050*/  FFMA.FTZ R49, R44, R6, R49 ;  /* 0x000000062c317223 */ /* 0x000fe20000010031 */
[----:B------:R-:W-:Y:S01]  /*10060*/  FMUL.FTZ R4, R55, R9 ;  /* 0x0000000937047220 */ /* 0x000fe20000410000 */
[----:B------:R-:W-:Y:S01]  /*10070*/  FMUL.FTZ R38, R57, R11 ;  /* 0x0000000b39267220 */ /* 0x000fe20000410000 */
[----:B------:R-:W-:Y:S01]  /*10080*/  FMUL.FTZ R6, R33, R9 ;  /* 0x0000000921067220 */ /* 0x000fe20000410000 */
[----:B------:R-:W-:Y:S01]  /*10090*/  FMUL.FTZ R40, R35, R11 ;  /* 0x0000000b23287220 */ /* 0x000fe20000410000 */
[----:B------:R-:W-:Y:S01]  /*100a0*/  FFMA.FTZ R32, R33, R5, -R4 ;  /* 0x0000000521207223 */ /* 0x000fe20000010804 */
        /* <DEDUP_REMOVED lines=10> */
[----:B------:R0:W-:Y:S01]  /*10150*/  STS.128 [R221], R4 ;  /* 0x00000004dd007388 */ /* 0x0001e20000000c00 */
[----:B------:R-:W-:-:S02]  /*10160*/  F2FP.BF16.F32.PACK_AB R9, R34, R51 ;  /* 0x000000332209723e */ /* 0x000fc400000010ff */
[----:B------:R-:W-:-:S05]  /*10170*/  F2FP.BF16.F32.PACK_AB R11, R40, R53 ;  /* 0x00000035280b723e */ /* 0x000fca00000010ff */
[----:B------:R0:W-:Y:S02]  /*10180*/  STS.128 [R42+0xc400], R8 ;  /* 0x00c400082a007388 */ /* 0x0001e40000000c00 */
.L_x_615:
[----:B------:R-:W-:Y:S05]  /*10190*/  BSYNC B1 ;  /* 0x0000000000017941 */ /* 0x000fea0003800000 */
.L_x_614:
[----:B------:R-:W-:Y:S04]  /*101a0*/  BSSY B1, `(.L_x_616) ;  /* 0x0000058000017945 */ /* 0x000fe80003800000 */
[----:B------:R-:W-:Y:S05]  /*101b0*/  @P1 BRA `(.L_x_617) ;  /* 0x0000000400581947 */ /* 0x000fea0003800000 */
[----:B0-----:R-:W-:Y:S01]  /*101c0*/  LEA.HI R4, R41, R162, RZ, 0x1d ;  /* 0x000000a229047211 */ /* 0x001fe200078fe8ff */
        /* <DEDUP_REMOVED lines=8> */
[C---:B------:R-:W-:Y:S01]  /*10250*/  IMAD.U32 R47, R26.reuse, 0x10000, RZ ;  /* 0x000100001a2f7824 */ /* 0x040fe200078e00ff */
[----:B------:R-:W-:Y:S01]  /*10260*/  LOP3.LUT R4, R167, 0x38, R6, 0xf8, !PT ;  /* 0x00000038a7047812 */ /* 0x000fe200078ef806 */
[----:B------:R-:W-:Y:S01]  /*10270*/  IMAD.U32 R48, R29, 0x10000, RZ ;  /* 0x000100001d307824 */ /* 0x000fe200078e00ff */
[----:B------:R-:W-:Y:S01]  /*10280*/  LOP3.LUT R26, R26, 0xffff0000, RZ, 0xc0, !PT ;  /* 0xffff00001a1a7812 */ /* 0x000fe200078ec0ff */
[----:B------:R-:W-:Y:S01]  /*10290*/  IMAD.SHL.U32 R5, R5, 0x400, RZ ;  /* 0x0000040005057824 */ /* 0x000fe200078e00ff */
[----:B------:R-:W-:Y:S01]  /*102a0*/  LOP3.LUT R4, R4, R223, RZ, 0x3c, !PT ;  /* 0x000000df04047212 */ /* 0x000fe200078e3cff */
[----:B------:R-:W-:Y:S01]  /*102b0*/  IMAD.U32 R55, R31, 0x10000, RZ ;  /* 0x000100001f377824 */ /* 0x000fe200078e00ff */
[----:B------:R-:W-:Y:S01]  /*102c0*/  LOP3.LUT R30, R30, 0xffff0000, RZ, 0xc0, !PT ;  /* 0xffff00001e1e7812 */ /* 0x000fe200078ec0ff */
[----:B------:R-:W-:Y:S01]  /*102d0*/  IMAD.U32 R28, R25, 0x10000, RZ ;  /* 0x00010000191c7824 */ /* 0x000fe200078e00ff */
[----:B------:R-:W-:-:S02]  /*102e0*/  LOP3.LUT R5, R5, 0x7fffe000, RZ, 0xc0, !PT ;  /* 0x7fffe00005057812 */ /* 0x000fc400078ec0ff */
[----:B------:R-:W-:Y:S02]  /*102f0*/  SHF.L.U32 R51, R27, 0x10, RZ ;  /* 0x000000101b337819 */ /* 0x000fe400000006ff */
[----:B------:R-:W-:Y:S02]  /*10300*/  IADD3 R9, R4, R5, R179 ;  /* 0x0000000504097210 */ /* 0x000fe40007ffe0b3 */
[----:B------:R-:W0:Y:S01]  /*10310*/  LDS.128 R4, [R219] ;  /* 0x00000000db047984 */ /* 0x000e220000000c00 */
[----:B------:R-:W-:Y:S02]  /*10320*/  LOP3.LUT R29, R29, 0xffff0000, RZ, 0xc0, !PT ;  /* 0xffff00001d1d7812 */ /* 0x000fe400078ec0ff */
[----:B------:R-:W-:Y:S01]  /*10330*/  IMAD R32, R9, 0x2, R2 ;  /* 0x0000000209207824 */ /* 0x000fe200078e0202 */
[----:B------:R-:W-:Y:S02]  /*10340*/  LOP3.LUT R31, R31, 0xffff0000, RZ, 0xc0, !PT ;  /* 0xffff00001f1f7812 */ /* 0x000fe400078ec0ff */
[----:B------:R-:W-:-:S02]  /*10350*/  LOP3.LUT R25, R25, 0xffff0000, RZ, 0xc0, !PT ;  /* 0xffff000019197812 */ /* 0x000fc400078ec0ff */
[----:B------:R-:W1:Y:S01]  /*10360*/  LDS.128 R8, [R32+0xc400] ;  /* 0x00c4000020087984 */ /* 0x000e620000000c00 */
[----:B------:R-:W-:Y:S01]  /*10370*/  LOP3.LUT R27, R27, 0xffff0000, RZ, 0xc0, !PT ;  /* 0xffff00001b1b7812 */ /* 0x000fe200078ec0ff */
        /* <DEDUP_REMOVED lines=10> */
[C---:B------:R-:W-:Y:S01]  /*10420*/  IMAD.U32 R40, R10.reuse, 0x10000, RZ ;  /* 0x000100000a287824 */ /* 0x040fe200078e00ff */
[----:B------:R-:W-:Y:S01]  /*10430*/  SHF.L.U32 R39, R9, 0x10, RZ ;  /* 0x0000001009277819 */ /* 0x000fe200000006ff */
[-C--:B------:R-:W-:Y:S01]  /*10440*/  FMUL.FTZ R44, R45, R38.reuse ;  /* 0x000000262d2c7220 */ /* 0x080fe20000410000 */
[----:B------:R-:W-:Y:S01]  /*10450*/  FMUL.FTZ R38, R43, R38 ;  /* 0x000000262b267220 */ /* 0x000fe20000410000 */
[----:B------:R-:W-:Y:S01]  /*10460*/  LOP3.LUT R10, R10, 0xffff0000, RZ, 0xc0, !PT ;  /* 0xffff00000a0a7812 */ /* 0x000fe200078ec0ff */
[----:B------:R-:W-:-:S02]  /*10470*/  IMAD.U32 R42, R11, 0x10000, RZ ;  /* 0x000100000b2a7824 */ /* 0x000fc400078e00ff */
[-C--:B------:R-:W-:Y:S01]  /*10480*/  FFMA.FTZ R44, R43, R33.reuse, -R44 ;  /* 0x000000212b2c7223 */ /* 0x080fe2000001082c */
[----:B------:R-:W-:Y:S01]  /*10490*/  FFMA.FTZ R38, R45, R33, R38 ;  /* 0x000000212d267223 */ /* 0x000fe20000010026 */
[-C--:B------:R-:W-:Y:S01]  /*104a0*/  FMUL.FTZ R43, R46, R8.reuse ;  /* 0x000000082e2b7220 */ /* 0x080fe20000410000 */
[----:B------:R-:W-:Y:S01]  /*104b0*/  FMUL.FTZ R33, R24, R8 ;  /* 0x0000000818217220 */ /* 0x000fe20000410000 */
[----:B------:R-:W-:Y:S01]  /*104c0*/  FMUL.FTZ R45, R48, R39 ;  /* 0x00000027302d7220 */ /* 0x000fe20000410000 */
[----:B------:R-:W-:Y:S01]  /*104d0*/  LOP3.LUT R9, R9, 0xffff0000, RZ, 0xc0, !PT ;  /* 0xffff000009097812 */ /* 0x000fe200078ec0ff */
[-C--:B------:R-:W-:Y:S01]  /*104e0*/  FFMA.FTZ R43, R24, R4.reuse, -R43 ;  /* 0x00000004182b7223 */ /* 0x080fe2000001082b */
[----:B------:R-:W-:Y:S01]  /*104f0*/  FFMA.FTZ R33, R46, R4, R33 ;  /* 0x000000042e217223 */ /* 0x000fe20000010021 */
[-C--:B------:R-:W-:Y:S01]  /*10500*/  FMUL.FTZ R4, R53, R40.reuse ;  /* 0x0000002835047220 */ /* 0x080fe20000410000 */
[----:B------:R-:W-:Y:S01]  /*10510*/  LOP3.LUT R11, R11, 0xffff0000, RZ, 0xc0, !PT ;  /* 0xffff00000b0b7812 */ /* 0x000fe200078ec0ff */
[C---:B------:R-:W-:Y:S01]  /*10520*/  FMUL.FTZ R40, R47.reuse, R40 ;  /* 0x000000282f287220 */ /* 0x040fe20000410000 */
[----:B------:R-:W-:Y:S01]  /*10530*/  FMUL.FTZ R49, R26, R10 ;  /* 0x0000000a1a317220 */ /* 0x000fe20000410000 */
[----:B------:R-:W-:Y:S01]  /*10540*/  FFMA.FTZ R8, R47, R35, -R4 ;  /* 0x000000232f087223 */ /* 0x000fe20000010804 */
[----:B------:R-:W-:Y:S01]  /*10550*/  FMUL.FTZ R4, R55, R42 ;  /* 0x0000002a37047220 */ /* 0x000fe20000410000 */
[----:B------:R-:W-:Y:S01]  /*10560*/  FMUL.FTZ R39, R28, R39 ;  /* 0x000000271c277220 */ /* 0x000fe20000410000 */
[----:B------:R-:W-:Y:S01]  /*10570*/  FMUL.FTZ R47, R30, R10 ;  /* 0x0000000a1e2f7220 */ /* 0x000fe20000410000 */
[----:B------:R-:W-:Y:S01]  /*10580*/  FFMA.FTZ R45, R28, R34, -R45 ;  /* 0x000000221c2d7223 */ /* 0x000fe2000001082d */
[----:B------:R-:W-:Y:S01]  /*10590*/  FFMA.FTZ R49, R30, R6, R49 ;  /* 0x000000061e317223 */ /* 0x000fe20000010031 */
[----:B------:R-:W-:Y:S01]  /*105a0*/  FFMA.FTZ R28, R51, R37, -R4 ;  /* 0x00000025331c7223 */ /* 0x000fe20000010804 */
[----:B------:R-:W-:Y:S01]  /*105b0*/  FFMA.FTZ R39, R48, R34, R39 ;  /* 0x0000002230277223 */ /* 0x000fe20000010027 */
[----:B------:R-:W-:Y:S01]  /*105c0*/  FFMA.FTZ R47, R26, R6, -R47 ;  /* 0x000000061a2f7223 */ /* 0x000fe2000001082f */
[----:B------:R-:W-:Y:S01]  /*105d0*/  FMUL.FTZ R4, R29, R9 ;  /* 0x000000091d047220 */ /* 0x000fe20000410000 */
        /* <DEDUP_REMOVED lines=20> */
.L_x_617:
[----:B------:R-:W-:Y:S05]  /*10720*/  BSYNC B1 ;  /* 0x0000000000017941 */ /* 0x000fea0003800000 */
.L_x_616:
[----:B------:R-:W-:Y:S05]  /*10730*/  @P2 BRA `(.L_x_592) ;  /* 0x0000000400582947 */ /* 0x000fea0003800000 */
[----:B------:R-:W-:Y:S01]  /*10740*/  LEA.HI R41, R41, R163, RZ, 0x1d ;  /* 0x000000a329297211 */ /* 0x000fe200078fe8ff */
[----:B------:R-:W-:Y:S01]  /*10750*/  IMAD.U32 R33, R0, 0x10000, RZ ;  /* 0x0001000000217824 */ /* 0x000fe200078e00ff */
[C---:B------:R-:W-:Y:S01]  /*10760*/  SHF.L.U32 R35, R14.reuse, 0x10, RZ ;  /* 0x000000100e237819 */ /* 0x040fe200000006ff */
[----:B0-----:R-:W-:Y:S01]  /*10770*/  IMAD.U32 R42, R15, 0x10000, RZ ;  /* 0x000100000f2a7824 */ /* 0x001fe200078e00ff */
[----:B-1----:R-:W-:Y:S01]  /*10780*/  SHF.R.S32.HI R6, RZ, 0x1f, R41 ;  /* 0x0000001fff067819 */ /* 0x002fe20000011429 */
        /* <DEDUP_REMOVED lines=11> */
[----:B------:R-:W-:Y:S02]  /*10840*/  LOP3.LUT R6, R6, 0x7fffe000, RZ, 0xc0, !PT ;  /* 0x7fffe00006067812 */ /* 0x000fe400078ec0ff */
[----:B------:R-:W-:Y:S02]  /*10850*/  LOP3.LUT R20, R20, 0xffff0000, RZ, 0xc0, !PT ;  /* 0xffff000014147812 */ /* 0x000fe400078ec0ff */
[----:B------:R-:W-:Y:S02]  /*10860*/  IADD3 R9, R4, R6, R179 ;  /* 0x0000000604097210 */ /* 0x000fe40007ffe0b3 */
[----:B------:R-:W0:Y:S01]  /*10870*/  LDS.128 R4, [R218] ;  /* 0x00000000da047984 */ /* 0x000e220000000c00 */
[----:B------:R-:W-:Y:S02]  /*10880*/  LOP3.LUT R15, R15, 0xffff0000, RZ, 0xc0, !PT ;  /* 0xffff00000f0f7812 */ /* 0x000fe400078ec0ff */
[----:B------:R-:W-:Y:S01]  /*10890*/  IMAD R24, R9, 0x2, R2 ;  /* 0x0000000209187824 */ /* 0x000fe200078e0202 */
[----:B------:R-:W-:-:S04]  /*108a0*/  LOP3.LUT R3, R3, 0xffff0000, RZ, 0xc0, !PT ;  /* 0xffff000003037812 */ /* 0x000fc800078ec0ff */
        /* <DEDUP_REMOVED lines=20> */
[----:B------:R-:W-:Y:S01]  /*109f0*/  FFMA.FTZ R29, R0, R4, -R29 ;  /* 0x00000004001d7223 */ /* 0x000fe2000001081d */
[-C--:B------:R-:W-:Y:S01]  /*10a00*/  FMUL.FTZ R33, R42, R30.reuse ;  /* 0x0000001e2a217220 */ /* 0x080fe20000410000 */
[----:B------:R-:W-:Y:S01]  /*10a10*/  FMUL.FTZ R35, R38, R30 ;  /* 0x0000001e26237220 */ /* 0x000fe20000410000 */
[-C--:B------:R-:W-:Y:S01]  /*10a20*/  FMUL.FTZ R0, R39, R31.reuse ;  /* 0x0000001f27007220 */ /* 0x080fe20000410000 */
[----:B------:R-:W-:Y:S01]  /*10a30*/  LOP3.LUT R10, R10, 0xffff0000, RZ, 0xc0, !PT ;  /* 0xffff00000a0a7812 */ /* 0x000fe200078ec0ff */
[----:B------:R-:W-:Y:S01]  /*10a40*/  FFMA.FTZ R25, R40, R4, R25 ;  /* 0x0000000428197223 */ /* 0x000fe20000010019 */
[-C--:B------:R-:W-:Y:S01]  /*10a50*/  FFMA.FTZ R33, R38, R26.reuse, -R33 ;  /* 0x0000001a26217223 */ /* 0x080fe20000010821 */
[----:B------:R-:W-:Y:S01]  /*10a60*/  FFMA.FTZ R35, R42, R26, R35 ;  /* 0x0000001a2a237223 */ /* 0x000fe20000010023 */
[----:B------:R-:W-:Y:S01]  /*10a70*/  FMUL.FTZ R4, R37, R31 ;  /* 0x0000001f25047220 */ /* 0x000fe20000410000 */
[----:B------:R-:W-:-:S02]  /*10a80*/  IMAD.U32 R32, R11, 0x10000, RZ ;  /* 0x000100000b207824 */ /* 0x000fc400078e00ff */
[-C--:B------:R-:W-:Y:S01]  /*10a90*/  FFMA.FTZ R8, R37, R27.reuse, -R0 ;  /* 0x0000001b25087223 */ /* 0x080fe20000010800 */
[----:B------:R-:W-:Y:S02]  /*10aa0*/  IMAD.U32 R26, R21, 0x10000, RZ ;  /* 0x00010000151a7824 */ /* 0x000fe400078e00ff */
[-C--:B------:R-:W-:Y:S01]  /*10ab0*/  FMUL.FTZ R31, R20, R10.reuse ;  /* 0x0000000a141f7220 */ /* 0x080fe20000410000 */
[----:B------:R-:W-:Y:S02]  /*10ac0*/  IMAD.U32 R0, R13, 0x10000, RZ ;  /* 0x000100000d007824 */ /* 0x000fe400078e00ff */
[----:B------:R-:W-:Y:S01]  /*10ad0*/  FMUL.FTZ R37, R12, R10 ;  /* 0x0000000a0c257220 */ /* 0x000fe20000410000 */
[----:B------:R-:W-:Y:S01]  /*10ae0*/  FFMA.FTZ R10, R39, R27, R4 ;  /* 0x0000001b270a7223 */ /* 0x000fe20000010004 */
[----:B------:R-:W-:Y:S01]  /*10af0*/  LOP3.LUT R11, R11, 0xffff0000, RZ, 0xc0, !PT ;  /* 0xffff00000b0b7812 */ /* 0x000fe200078ec0ff */
[-C--:B------:R-:W-:Y:S01]  /*10b00*/  FMUL.FTZ R27, R26, R32.reuse ;  /* 0x000000201a1b7220 */ /* 0x080fe20000410000 */
[----:B------:R-:W-:Y:S01]  /*10b10*/  LOP3.LUT R21, R21, 0xffff0000, RZ, 0xc0, !PT ;  /* 0xffff000015157812 */ /* 0x000fe200078ec0ff */
[----:B------:R-:W-:Y:S01]  /*10b20*/  FMUL.FTZ R39, R0, R32 ;  /* 0x0000002000277220 */ /* 0x000fe20000410000 */
[----:B------:R-:W-:Y:S01]  /*10b30*/  LOP3.LUT R13, R13, 0xffff0000, RZ, 0xc0, !PT ;  /* 0xffff00000d0d7812 */ /* 0x000fe200078ec0ff */
[-C--:B------:R-:W-:Y:S01]  /*10b40*/  FFMA.FTZ R31, R12, R6.reuse, -R31 ;  /* 0x000000060c1f7223 */ /* 0x080fe2000001081f */
[----:B------:R-:W-:Y:S01]  /*10b50*/  FFMA.FTZ R37, R20, R6, R37 ;  /* 0x0000000614257223 */ /* 0x000fe20000010025 */
        /* <DEDUP_REMOVED lines=20> */
.L_x_592:
[----:B------:R-:W-:Y:S05]  /*10ca0*/  BSYNC B0 ;  /* 0x0000000000007941 */ /* 0x000fea0003800000 */
.L_x_573:
[----:B------:R-:W-:Y:S01]  /*10cb0*/  @!PT LDS RZ, [RZ] ;  /* 0x00000000fffff984 */ /* 0x000fe20000000800 */
[----:B------:R-:W-:Y:S01]  /*10cc0*/  @!PT LDS RZ, [RZ] ;  /* 0x00000000fffff984 */ /* 0x000fe20000000800 */
[----:B------:R-:W-:Y:S01]  /*10cd0*/  @!PT LDS RZ, [RZ] ;  /* 0x00000000fffff984 */ /* 0x000fe20000000800 */
[----:B------:R-:W-:Y:S01]  /*10ce0*/  @!PT LDS RZ, [RZ] ;  /* 0x00000000fffff984 */ /* 0x000fe20000000800 */
[----:B------:R5:W-:Y:S06]  /*10cf0*/  MEMBAR.ALL.CTA ;  /* 0x0000000000007992 */ /* 0x000bec0000008000 */
[----:B-----5:R-:W5:Y:S01]  /*10d00*/  FENCE.VIEW.ASYNC.S ;  /* 0x00000000000073c6 */ /* 0x020f620000000000 */
[----:B------:R-:W-:Y:S05]  /*10d10*/  WARPSYNC.ALL ;  /* 0x0000000000007948 */ /* 0x000fea0003800000 */
[----:B-----5:R-:W-:Y:S06]  /*10d20*/  BAR.SYNC.DEFER_BLOCKING 0xd, 0x100 ;  /* 0x0344000000007b1d */ /* 0x020fec0000010000 */
.L_x_571:
[----:B------:R-:W2:Y:S02]  /*10d30*/  LDL R0, [R1+0x30] ;  /* 0x0000300001007983 */ /* 0x000ea40000100800 */
[----:B--2---:R-:W-:-:S13]  /*10d40*/  R2UR UR4, R0 ;  /* 0x00000000000472ca */ /* 0x004fda00000e0000 */
[----:B------:R-:W-:-:S04]  /*10d50*/  MOV R0, UR4 ;  /* 0x0000000400007c02 */ /* 0x000fc80008000f00 */
[----:B------:R-:W-:-:S13]  /*10d60*/  ISETP.NE.AND P0, PT, R0, 0x3, PT ;  /* 0x000000030000780c */ /* 0x000fda0003f05270 */
[----:B------:R-:W-:Y:S05]  /*10d70*/  @!P0 BRA `(.L_x_618) ;  /* 0x0000000000048947 */ /* 0x000fea0003800000 */
[----:B------:R-:W-:Y:S01]  /*10d80*/  BPT.TRAP 0x1 ;  /* 0x000000040000795c */ /* 0x000fe20000300000 */
.L_x_618:
[----:B01-34-:R-:W-:Y:S01]  /*10d90*/  IMAD R5, R173, 0x8, R2 ;  /* 0x00000008ad057824 */ /* 0x01bfe200078e0202 */
[----:B------:R-:W-:-:S04]  /*10da0*/  SHF.L.U32 R0, R180, 0x1f, RZ ;  /* 0x0000001fb4007819 */ /* 0x000fc800000006ff */
[----:B------:R0:W1:Y:S01]  /*10db0*/  SYNCS.PHASECHK.TRANS64.TRYWAIT P1, [R5+URZ+0x2a830], R0 ;  /* 0x02a83000050075a7 */ /* 0x000062000802017f */
[----:B------:R-:W-:Y:S05]  /*10dc0*/  @!P0 BRA `(.L_x_619) ;  /* 0x0000000000048947 */ /* 0x000fea0003800000 */
[----:B------:R-:W-:Y:S01]  /*10dd0*/  BPT.TRAP 0x1 ;  /* 0x000000040000795c */ /* 0x000fe20000300000 */
.L_x_619:
[----:B------:R-:W-:Y:S01]  /*10de0*/  IMAD.MOV.U32 R87, RZ, RZ, RZ ;  /* 0x000000ffff577224 */ /* 0x000fe200078e00ff */
[----:B-1----:R-:W-:Y:S06]  /*10df0*/  @P1 BRA `(.L_x_620) ;  /* 0x0000000000081947 */ /* 0x002fec0003800000 */
[----:B------:R-:W1:Y:S02]  /*10e00*/  SYNCS.PHASECHK.TRANS64.TRYWAIT P1, [R5+URZ+0x2a830], R0 ;  /* 0x02a83000050075a7 */ /* 0x000e64000802017f */
[----:B-1----:R-:W-:Y:S05]  /*10e10*/  @!P1 BRA `(.L_x_621) ;  /* 0x000000e400449947 */ /* 0x002fea0003800000 */
.L_x_620:
[----:B------:R-:W-:Y:S05]  /*10e20*/  WARPSYNC.ALL ;  /* 0x0000000000007948 */ /* 0x000fea0003800000 */
[----:B01----:R-:W-:Y:S01]  /*10e30*/  VIADD R0, R2, 0x18400 ;  /* 0x0001840002007836 */ /* 0x003fe20000000000 */
[----:B------:R-:W-:Y:S01]  /*10e40*/  R2UR UR4, R36 ;  /* 0x00000000240472ca */ /* 0x000fe200000e0000 */
[----:B------:R-:W-:Y:S01]  /*10e50*/  IMAD.MOV.U32 R7, RZ, RZ, 0x40000040 ;  /* 0x40000040ff077424 */ /* 0x000fe200078e00ff */
[----:B------:R-:W-:Y:S01]  /*10e60*/  WARPGROUP.ARRIVE ;  /* 0x00000000000079c5 */ /* 0x000fe20000000000 */
[----:B------:R-:W-:Y:S01]  /*10e70*/  UMOV UR9, 0x40000040 ;  /* 0x4000004000097882 */ /* 0x000fe20000000000 */
[----:B------:R-:W-:Y:S01]  /*10e80*/  SHF.R.U32.HI R0, RZ, 0x4, R0 ;  /* 0x00000004ff007819 */ /* 0x000fe20000011600 */
[----:B------:R-:W-:Y:S01]  /*10e90*/  IMAD.MOV.U32 R11, RZ, RZ, 0x40000040 ;  /* 0x40000040ff0b7424 */ /* 0x000fe200078e00ff */
[----:B------:R-:W-:Y:S01]  /*10ea0*/  R2UR UR11, R7 ;  /* 0x00000000070b72ca */ /* 0x000fe200000e0000 */
[----:B------:R-:W-:Y:S01]  /*10eb0*/  IMAD.U32 R13, RZ, RZ, UR9 ;  /* 0x00000009ff0d7e24 */ /* 0x000fe2000f8e00ff */
[----:B------:R-:W-:Y:S01]  /*10ec0*/  LOP3.LUT R0, R0, 0x3fff, RZ, 0xc0, !PT ;  /* 0x00003fff00007812 */ /* 0x000fe200078ec0ff */
[----:B------:R-:W-:Y:S01]  /*10ed0*/  UMOV UR57, 0x40000040 ;  /* 0x4000004000397882 */ /* 0x000fe20000000000 */
[----:B------:R-:W-:Y:S01]  /*10ee0*/  UMOV UR53, 0x40000040 ;  /* 0x4000004000357882 */ /* 0x000fe20000000000 */
[----:B------:R-:W-:Y:S01]  /*10ef0*/  UMOV UR49, 0x40000040 ;  /* 0x4000004000317882 */ /* 0x000fe20000000000 */
[----:B------:R-:W-:Y:S01]  /*10f00*/  LOP3.LUT R8, R0, 0x10000, RZ, 0xfc, !PT ;  /* 0x0001000000087812 */ /* 0x000fe200078efcff */
[----:B------:R-:W-:Y:S01]  /*10f10*/  ULOP3.LUT UR4, UR4, 0x10000, URZ, 0xfc, !UPT ;  /* 0x0001000004047892 */ /* 0x000fe2000f8efc3f */
[----:B------:R-:W-:Y:S01]  /*10f20*/  IMAD.MOV.U32 R7, RZ, RZ, 0x40000040 ;  /* 0x40000040ff077424 */ /* 0x000fe200078e00ff */
[----:B------:R-:W-:Y:S01]  /*10f30*/  UMOV UR45, 0x40000040 ;  /* 0x40000040002d7882 */ /* 0x000fe20000000000 */
[----:B------:R-:W-:Y:S01]  /*10f40*/  UMOV UR41, 0x40000040 ;  /* 0x4000004000297882 */ /* 0x000fe20000000000 */
[----:B------:R-:W-:Y:S01]  /*10f50*/  IMAD R6, R173, 0x900, R8 ;  /* 0x00000900ad067824 */ /* 0x000fe200078e0208 */
[----:B------:R-:W-:Y:S01]  /*10f60*/  UIADD3 UR5, UR4, 0x2, URZ ;  /* 0x0000000204057890 */ /* 0x000fe2000fffe03f */
[----:B------:R-:W-:Y:S01]  /*10f70*/  R2UR UR39, R7 ;  /* 0x00000000072772ca */ /* 0x000fe200000e0000 */
[----:B------:R-:W-:Y:S01]  /*10f80*/  UMOV UR8, UR4 ;  /* 0x0000000400087c82 */ /* 0x000fe20008000000 */
[C---:B------:R-:W-:Y:S01]  /*10f90*/  VIADD R10, R6.reuse, 0x2 ;  /* 0x00000002060a7836 */ /* 0x040fe20000000000 */
[----:B------:R-:W-:Y:S01]  /*10fa0*/  R2UR UR10, R6 ;  /* 0x00000000060a72ca */ /* 0x000fe200000e0000 */
[----:B------:R-:W-:Y:S01]  /*10fb0*/  IMAD.U32 R12, RZ, RZ, UR8 ;  /* 0x00000008ff0c7e24 */ /* 0x000fe2000f8e00ff */
[----:B------:R-:W-:-:S02]  /*10fc0*/  UIADD3 UR56, UR4, 0x404, URZ ;  /* 0x0000040404387890 */ /* 0x000fc4000fffe03f */
[----:B------:R-:W-:Y:S02]  /*10fd0*/  UIADD3 UR52, UR4, 0x406, URZ ;  /* 0x0000040604347890 */ /* 0x000fe4000fffe03f */
[----:B------:R0:W-:Y:S01]  /*10fe0*/  STL.64 [R1+0x28], R12 ;  /* 0x0000280c01007387 */ /* 0x0001e20000100a00 */
[----:B------:R-:W-:Y:S02]  /*10ff0*/  UIADD3 UR48, UR4, 0x800, URZ ;  /* 0x0000080004307890 */ /* 0x000fe4000fffe03f */
[----:B------:R-:W-:Y:S02]  /*11000*/  UIADD3 UR44, UR4, 0x802, URZ ;  /* 0x00000802042c7890 */ /* 0x000fe4000fffe03f */
[----:B------:R-:W-:Y:S02]  /*11010*/  UIADD3 UR40, UR4, 0x804, URZ ;  /* 0x0000080404287890 */ /* 0x000fe4000fffe03f */
[----:B------:R-:W-:Y:S01]  /*11020*/  HGMMA.64x96x16.F32.BF16 R24, gdesc[UR8], RZ, !UPT, gsb0 ;  /* 0x01600000081879f0 */ /* 0x000fe2000c0018ff */
[----:B------:R-:W-:Y:S01]  /*11030*/  R2UR UR10, R10 ;  /* 0x000000000a0a72ca */ /* 0x000fe200000e0000 */
[----:B------:R-:W-:Y:S01]  /*11040*/  UMOV UR8, UR5 ;  /* 0x0000000500087c82 */ /* 0x000fe20008000000 */
[----:B------:R-:W-:Y:S01]  /*11050*/  R2UR UR11, R11 ;  /* 0x000000000b0b72ca */ /* 0x000fe200000e0000 */
[----:B------:R-:W-:Y:S01]  /*11060*/  UMOV UR9, 0x40000040 ;  /* 0x4000004000097882 */ /* 0x000fe20000000000 */
[----:B------:R-:W-:Y:S01]  /*11070*/  VIADD R10, R6, 0x4 ;  /* 0x00000004060a7836 */ /* 0x000fe20000000000 */
[----:B------:R-:W-:Y:S01]  /*11080*/  UIADD3 UR5, UR4, 0x4, URZ ;  /* 0x0000000404057890 */ /* 0x000fe2000fffe03f */
[----:B------:R-:W-:Y:S01]  /*11090*/  IMAD.MOV.U32 R11, RZ, RZ, 0x40000040 ;  /* 0x40000040ff0b7424 */ /* 0x000fe200078e00ff */
[----:B0-----:R-:W-:Y:S01]  /*110a0*/  MOV R13, UR9 ;  /* 0x00000009000d7c02 */ /* 0x001fe20008000f00 */
[----:B------:R-:W-:Y:S01]  /*110b0*/  IMAD.U32 R12, RZ, RZ, UR8 ;  /* 0x00000008ff0c7e24 */ /* 0x000fe2000f8e00ff */
[----:B------:R-:W-:Y:S01]  /*110c0*/  UIADD3 UR36, UR4, 0x806, URZ ;  /* 0x0000080604247890 */ /* 0x000fe2000fffe03f */
[----:B------:R-:W-:-:S03]  /*110d0*/  UMOV UR37, 0x40000040 ;  /* 0x4000004000257882 */ /* 0x000fc60000000000 */
[----:B------:R0:W-:Y:S01]  /*110e0*/  STL.64 [R1+0x20], R12 ;  /* 0x0000200c01007387 */ /* 0x0001e20000100a00 */
[----:B------:R-:W-:Y:S02]  /*110f0*/  WARPGROUP.DEPBAR.LE gsb0, 0x0 ;  /* 0x00008000000079c5 */ /* 0x000fe40000010000 */
[----:B------:R-:W-:-:S06]  /*11100*/  WARPGROUP.ARRIVE ;  /* 0x00000000000079c5 */ /* 0x000fcc0000000000 */
[----:B------:R-:W-:Y:S01]  /*11110*/  HGMMA.64x96x16.F32.BF16 R24, gdesc[UR8], R24, gsb0 ;  /* 0x01600000081879f0 */ /* 0x000fe20008001818 */
[----:B------:R-:W-:Y:S01]  /*11120*/  R2UR UR10, R10 ;  /* 0x000000000a0a72ca */ /* 0x000fe200000e0000 */
[----:B------:R-:W-:Y:S01]  /*11130*/  UMOV UR8, UR5 ;  /* 0x0000000500087c82 */ /* 0x000fe20008000000 */
[----:B------:R-:W-:Y:S01]  /*11140*/  R2UR UR11, R11 ;  /* 0x000000000b0b72ca */ /* 0x000fe200000e0000 */
[----:B------:R-:W-:Y:S01]  /*11150*/  UMOV UR9, 0x40000040 ;  /* 0x4000004000097882 */ /* 0x000fe20000000000 */
[----:B------:R-:W-:Y:S01]  /*11160*/  VIADD R10, R6, 0x6 ;  /* 0x00000006060a7836 */ /* 0x000fe20000000000 */
[----:B------:R-:W-:Y:S01]  /*11170*/  UIADD3 UR5, UR4, 0x6, URZ ;  /* 0x0000000604057890 */ /* 0x000fe2000fffe03f */
[----:B------:R-:W-:Y:S02]  /*11180*/  IMAD.MOV.U32 R11, RZ, RZ, 0x40000040 ;  /* 0x40000040ff0b7424 */ /* 0x000fe400078e00ff */
[----:B0-----:R-:W-:Y:S02]  /*11190*/  IMAD.U32 R12, RZ, RZ, UR8 ;  /* 0x00000008ff0c7e24 */ /* 0x001fe4000f8e00ff */
[----:B------:R-:W-:-:S05]  /*111a0*/  IMAD.U32 R13, RZ, RZ, UR9 ;  /* 0x00000009ff0d7e24 */ /* 0x000fca000f8e00ff */
        /* <DEDUP_REMOVED lines=9> */
[----:B------:R-:W-:Y:S01]  /*11240*/  MOV R11, 0x40000040 ;  /* 0x40000040000b7802 */ /* 0x000fe20000000f00 */
[----:B------:R-:W-:Y:S01]  /*11250*/  UIADD3 UR5, UR4, 0x400, URZ ;  /* 0x0000040004057890 */ /* 0x000fe2000fffe03f */
        /* <DEDUP_REMOVED lines=23> */
[----:B------:R-:W-:Y:S02]  /*113d0*/  VIADD R10, R6, 0x304 ;  /* 0x00000304060a7836 */ /* 0x000fe40000000000 */
[----:B------:R-:W-:Y:S02]  /*113e0*/  IMAD.MOV.U32 R11, RZ, RZ, 0x40000040 ;  /* 0x40000040ff0b7424 */ /* 0x000fe400078e00ff */
[----:B0-----:R-:W-:Y:S01]  /*113f0*/  IMAD.U32 R12, RZ, RZ, UR8 ;  /* 0x00000008ff0c7e24 */ /* 0x001fe2000f8e00ff */
[----:B------:R-:W-:Y:S01]  /*11400*/  R2UR UR58, R10 ;  /* 0x000000000a3a72ca */ /* 0x000fe200000e0000 */
[----:B------:R-:W-:Y:S01]  /*11410*/  VIADD R10, R6, 0x306 ;  /* 0x00000306060a7836 */ /* 0x000fe20000000000 */
[----:B------:R-:W-:Y:S01]  /*11420*/  R2UR UR59, R11 ;  /* 0x000000000b3b72ca */ /* 0x000fe200000e0000 */
[----:B------:R-:W-:Y:S01]  /*11430*/  IMAD.U32 R13, RZ, RZ, UR9 ;  /* 0x00000009ff0d7e24 */ /* 0x000fe2000f8e00ff */
[----:B------:R-:W-:-:S02]  /*11440*/  MOV R11, 0x40000040 ;  /* 0x40000040000b7802 */ /* 0x000fc40000000f00 */
[----:B------:R-:W-:Y:S01]  /*11450*/  R2UR UR54, R10 ;  /* 0x000000000a3672ca */ /* 0x000fe200000e0000 */
[----:B------:R-:W-:Y:S01]  /*11460*/  VIADD R10, R6, 0x600 ;  /* 0x00000600060a7836 */ /* 0x000fe20000000000 */
[----:B------:R-:W-:Y:S01]  /*11470*/  R2UR UR55, R11 ;  /* 0x000000000b3772ca */ /* 0x000fe200000e0000 */
[----:B------:R-:W-:Y:S01]  /*11480*/  IMAD.MOV.U32 R11, RZ, RZ, 0x40000040 ;  /* 0x40000040ff0b7424 */ /* 0x000fe200078e00ff */
[----:B------:R0:W-:Y:S02]  /*11490*/  STL.64 [R1], R12 ;  /* 0x0000000c01007387 */ /* 0x0001e40000100a00 */
[----:B------:R-:W-:Y:S01]  /*114a0*/  R2UR UR50, R10 ;  /* 0x000000000a3272ca */ /* 0x000fe200000e0000 */
[----:B------:R-:W-:Y:S01]  /*114b0*/  VIADD R10, R6, 0x602 ;  /* 0x00000602060a7836 */ /* 0x000fe20000000000 */
[----:B------:R-:W-:Y:S01]  /*114c0*/  R2UR UR51, R11 ;  /* 0x000000000b3372ca */ /* 0x000fe200000e0000 */
[----:B------:R-:W-:-:S03]  /*114d0*/  IMAD.MOV.U32 R11, RZ, RZ, 0x40000040 ;  /* 0x40000040ff0b7424 */ /* 0x000fc600078e00ff */
[----:B------:R-:W-:Y:S01]  /*114e0*/  R2UR UR46, R10 ;  /* 0x000000000a2e72ca */ /* 0x000fe200000e0000 */
[C---:B------:R-:W-:Y:S01]  /*114f0*/  VIADD R10, R6.reuse, 0x604 ;  /* 0x00000604060a7836 */ /* 0x040fe20000000000 */
[----:B------:R-:W-:Y:S01]  /*11500*/  R2UR UR47, R11 ;  /* 0x000000000b2f72ca */ /* 0x000fe200000e0000 */
[----:B------:R-:W-:Y:S02]  /*11510*/  IMAD.MOV.U32 R11, RZ, RZ, 0x40000040 ;  /* 0x40000040ff0b7424 */ /* 0x000fe400078e00ff */
[----:B------:R-:W-:Y:S01]  /*11520*/  VIADD R6, R6, 0x606 ;  /* 0x0000060606067836 */ /* 0x000fe20000000000 */
[----:B------:R-:W-:Y:S02]  /*11530*/  R2UR UR42, R10 ;  /* 0x000000000a2a72ca */ /* 0x000fe400000e0000 */
[----:B------:R-:W-:Y:S02]  /*11540*/  R2UR UR43, R11 ;  /* 0x000000000b2b72ca */ /* 0x000fe400000e0000 */
[----:B------:R-:W-:Y:S01]  /*11550*/  R2UR UR38, R6 ;  /* 0x00000000062672ca */ /* 0x000fe200000e0000 */
        /* <DEDUP_REMOVED lines=22> */
[----:B0-----:R-:W-:Y:S05]  /*116c0*/  @!P0 BRA `(.L_x_622) ;  /* 0x0000000000048947 */ /* 0x001fea0003800000 */
[----:B------:R-:W-:Y:S01]  /*116d0*/  BPT.TRAP 0x1 ;  /* 0x000000040000795c */ /* 0x000fe20000300000 */
.L_x_622:
[----:B------:R-:W-:Y:S01]  /*116e0*/  IMAD.IADD R3, R227, 0x1, R147 ;  /* 0x00000001e3037824 */ /* 0x000fe200078e0293 */
[----:B------:R-:W-:Y:S01]  /*116f0*/  ULDC UR4, c[0x0][0x988] ;  /* 0x0002620000047ab9 */ /* 0x000fe20000000800 */
[----:B------:R-:W-:Y:S01]  /*11700*/  P2R R20, PR, RZ, 0x1 ;  /* 0x00000001ff147803 */ /* 0x000fe20000000000 */
[----:B------:R-:W-:Y:S01]  /*11710*/  ULDC UR38, c[0x0][0x988] ;  /* 0x0002620000267ab9 */ /* 0x000fe20000000800 */
[----:B------:R-:W-:Y:S01]  /*11720*/  IMAD R3, R194, -0x60, R3 ;  /* 0xffffffa0c2037824 */ /* 0x000fe200078e0203 */
[----:B------:R-:W-:Y:S01]  /*11730*/  BSSY B0, `(.L_x_623) ;  /* 0x0000392000007945 */ /* 0x000fe20003800000 */
[--C-:B------:R-:W-:Y:S01]  /*11740*/  IMAD.MOV.U32 R86, RZ, RZ, R87.reuse ;  /* 0x000000ffff567224 */ /* 0x100fe200078e0057 */
[----:B------:R-:W-:Y:S01]  /*11750*/  MOV R80, R87 ;  /* 0x0000005700507202 */ /* 0x000fe20000000f00 */
        /* <DEDUP_REMOVED lines=8> */
[--C-:B------:R-:W-:Y:S01]  /*117e0*/  IMAD.MOV.U32 R74, RZ, RZ, R87.reuse ;  /* 0x000000ffff4a7224 */ /* 0x100fe200078e0057 */
[----:B------:R-:W-:Y:S01]  /*117f0*/  FSEL R4, R25, -INF , P5 ;  /* 0xff80000019047808 */ /* 0x000fe20002800000 */
[----:B------:R-:W-:Y:S01]  /*11800*/  IMAD.MOV.U32 R72, RZ, RZ, R87 ;  /* 0x000000ffff487224 */ /* 0x000fe200078e0057 */
[----:B------:R-:W-:-:S02]  /*11810*/  ISETP.GT.AND P3, PT, R3, 0x9, PT ;  /* 0x000000090300780c */ /* 0x000fc40003f64270 */
[----:B------:R-:W-:Y:S02]  /*11820*/  FSEL R83, R28, -INF , P4 ;  /* 0xff8000001c537808 */ /* 0x000fe40002000000 */
[----:B------:R-:W-:Y:S02]  /*11830*/  FMNMX.FTZ R0, R81, R4, !PT ;  /* 0x0000000451007209 */ /* 0x000fe40007810000 */
[----:B------:R-:W-:Y:S02]  /*11840*/  ISETP.GT.AND P2, PT, R3, 0x10, PT ;  /* 0x000000100300780c */ /* 0x000fe40003f44270 */
[----:B------:R-:W-:Y:S02]  /*11850*/  FSEL R85, R29, -INF , P3 ;  /* 0xff8000001d557808 */ /* 0x000fe40001800000 */
[----:B------:R-:W-:Y:S02]  /*11860*/  FMNMX.FTZ R0, R83, R0, !PT ;  /* 0x0000000053007209 */ /* 0x000fe40007810000 */
[----:B------:R-:W-:-:S02]  /*11870*/  ISETP.GT.AND P1, PT, R3, 0x11, PT ;  /* 0x000000110300780c */ /* 0x000fc40003f24270 */
[----:B------:R-:W-:Y:S02]  /*11880*/  FSEL R93, R32, -INF , P2 ;  /* 0xff800000205d7808 */ /* 0x000fe40001000000 */
[----:B------:R-:W-:Y:S02]  /*11890*/  FMNMX.FTZ R0, R85, R0, !PT ;  /* 0x0000000055007209 */ /* 0x000fe40007810000 */
[----:B------:R-:W-:Y:S02]  /*118a0*/  FSEL R7, R26, -INF , P6 ;  /* 0xff8000001a077808 */ /* 0x000fe40003000000 */
[----:B------:R-:W-:Y:S02]  /*118b0*/  ISETP.GT.AND P6, PT, R3, 0x18, PT ;  /* 0x000000180300780c */ /* 0x000fe40003fc4270 */
[----:B------:R-:W-:Y:S02]  /*118c0*/  FSEL R95, R33, -INF , P1 ;  /* 0xff800000215f7808 */ /* 0x000fe40000800000 */
        /* <DEDUP_REMOVED lines=86> */
[-C--:B------:R-:W-:Y:S02]  /*11e30*/  MOV R60, R87.reuse ;  /* 0x00000057003c7202 */ /* 0x080fe40000000f00 */
[----:B------:R-:W-:Y:S02]  /*11e40*/  MOV R50, R87 ;  /* 0x0000005700327202 */ /* 0x000fe40000000f00 */
[----:B0-----:R-:W-:-:S05]  /*11e50*/  FMNMX.FTZ R12, R10, R3, !PT ;  /* 0x000000030a0c7209 */ /* 0x001fca0007810000 */
        /* <DEDUP_REMOVED lines=10> */
[----:B------:R-:W-:Y:S01]  /*11f00*/  FSEL R81, R62, -INF , P6 ;  /* 0xff8000003e517808 */ /* 0x000fe20003000000 */
[--C-:B------:R-:W-:Y:S01]  /*11f10*/  FFMA.FTZ R65, R85, R0, -R14.reuse ;  /* 0x0000000055417223 */ /* 0x100fe2000001080e */
[----:B------:R-:W-:Y:S01]  /*11f20*/  FMNMX.FTZ R6, R31, R6, !PT ;  /* 0x000000061f067209 */ /* 0x000fe20007810000 */
[-CC-:B------:R-:W-:Y:S01]  /*11f30*/  FFMA.FTZ R140, R89, R0.reuse, -R14.reuse ;  /* 0x00000000598c7223 */ /* 0x180fe2000001080e */
[----:B------:R-:W-:Y:S01]  /*11f40*/  FSEL R83, R63, -INF , P5 ;  /* 0xff8000003f537808 */ /* 0x000fe20002800000 */
[--C-:B------:R-:W-:Y:S01]  /*11f50*/  FFMA.FTZ R136, R93, R0, -R14.reuse ;  /* 0x000000005d887223 */ /* 0x100fe2000001080e */
[----:B------:R-:W-:Y:S01]  /*11f60*/  FMNMX.FTZ R6, R11, R6, !PT ;  /* 0x000000060b067209 */ /* 0x000fe20007810000 */
[--C-:B------:R-:W-:Y:S01]  /*11f70*/  FFMA.FTZ R61, R4, R0, -R14.reuse ;  /* 0x00000000043d7223 */ /* 0x100fe2000001080e */
[----:B------:R-:W-:Y:S01]  /*11f80*/  FSEL R85, R66, -INF , P4 ;  /* 0xff80000042557808 */ /* 0x000fe20002000000 */
[----:B------:R-:W-:Y:S01]  /*11f90*/  MUFU.EX2 R156, R156 ;  /* 0x0000009c009c7308 */ /* 0x000fe20000000800 */
[----:B------:R-:W-:Y:S01]  /*11fa0*/  FMNMX.FTZ R6, R35, R6, !PT ;  /* 0x0000000623067209 */ /* 0x000fe20007810000 */
[-CC-:B------:R-:W-:Y:S01]  /*11fb0*/  FFMA.FTZ R69, R95, R0.reuse, -R14.reuse ;  /* 0x000000005f457223 */ /* 0x180fe2000001080e */
[----:B------:R-:W-:Y:S01]  /*11fc0*/  FSEL R89, R70, -INF , P2 ;  /* 0xff80000046597808 */ /* 0x000fe20001000000 */
        /* <DEDUP_REMOVED lines=10> */
[-CC-:B------:R-:W-:Y:S01]  /*12070*/  FFMA.FTZ R45, R53, R0.reuse, -R14.reuse ;  /* 0x00000000352d7223 */ /* 0x180fe2000001080e */
[--C-:B------:R-:W-:Y:S01]  /*12080*/  FFMA.FTZ R37, R73, R0, -R14.reuse ;  /* 0x0000000049257223 */ /* 0x100fe2000001080e */
[----:B------:R-:W1:Y:S01]  /*12090*/  MUFU.EX2 R158, R158 ;  /* 0x0000009e009e7308 */ /* 0x000e620000000800 */
[----:B------:R-:W-:Y:S01]  /*120a0*/  FMNMX.FTZ R6, R43, R6, !PT ;  /* 0x000000062b067209 */ /* 0x000fe20007810000 */
[-CC-:B------:R-:W-:Y:S01]  /*120b0*/  FFMA.FTZ R146, R75, R0.reuse, -R14.reuse ;  /* 0x000000004b927223 */ /* 0x180fe2000001080e */
[-CC-:B------:R-:W-:Y:S01]  /*120c0*/  FFMA.FTZ R53, R57, R0.reuse, -R14.reuse ;  /* 0x0000000039357223 */ /* 0x180fe2000001080e */
[--C-:B------:R-:W-:Y:S01]  /*120d0*/  FFMA.FTZ R148, R77, R0, -R14.reuse ;  /* 0x000000004d947223 */ /* 0x100fe2000001080e */
[----:B------:R-:W-:Y:S01]  /*120e0*/  FMNMX.FTZ R6, R21, R6, !PT ;  /* 0x0000000615067209 */ /* 0x000fe20007810000 */
[-CC-:B------:R-:W-:Y:S01]  /*120f0*/  FFMA.FTZ R150, R79, R0.reuse, -R14.reuse ;  /* 0x000000004f967223 */ /* 0x180fe2000001080e */
[--C-:B------:R-:W-:Y:S01]  /*12100*/  FFMA.FTZ R57, R91, R0, -R14.reuse ;  /* 0x000000005b397223 */ /* 0x100fe2000001080e */
[----:B------:R-:W2:Y:S01]  /*12110*/  MUFU.EX2 R65, R65 ;  /* 0x0000004100417308 */ /* 0x000ea20000000800 */
[----:B------:R-:W-:Y:S01]  /*12120*/  FMNMX.FTZ R6, R47, R6, !PT ;  /* 0x000000062f067209 */ /* 0x000fe20007810000 */
[-CC-:B------:R-:W-:Y:S01]  /*12130*/  FFMA.FTZ R152, R101, R0.reuse, -R14.reuse ;  /* 0x0000000065987223 */ /* 0x180fe2000001080e */
[-CC-:B------:R-:W-:Y:S01]  /*12140*/  FFMA.FTZ R73, R103, R0.reuse, -R14.reuse ;  /* 0x0000000067497223 */ /* 0x180fe2000001080e */
[--C-:B------:R-:W-:Y:S01]  /*12150*/  FFMA.FTZ R154, R105, R0, -R14.reuse ;  /* 0x00000000699a7223 */ /* 0x100fe2000001080e */
[----:B------:R-:W-:Y:S01]  /*12160*/  FMNMX.FTZ R6, R25, R6, !PT ;  /* 0x0000000619067209 */ /* 0x000fe20007810000 */
[----:B------:R-:W-:Y:S01]  /*12170*/  FFMA.FTZ R75, R107, R0, -R14 ;  /* 0x000000006b4b7223 */ /* 0x000fe2000001080e */
[--C-:B------:R-:W-:Y:S01]  /*12180*/  IMAD.MOV.U32 R79, RZ, RZ, R87.reuse ;  /* 0x000000ffff4f7224 */ /* 0x100fe200078e0057 */
[----:B------:R-:W3:Y:S01]  /*12190*/  MUFU.EX2 R136, R136 ;  /* 0x0000008800887308 */ /* 0x000ee20000000800 */
[----:B------:R-:W-:Y:S01]  /*121a0*/  FMNMX.FTZ R6, R51, R6, !PT ;  /* 0x0000000633067209 */ /* 0x000fe20007810000 */
[--C-:B------:R-:W-:Y:S01]  /*121b0*/  IMAD.MOV.U32 R77, RZ, RZ, R87.reuse ;  /* 0x000000ffff4d7224 */ /* 0x100fe200078e0057 */
[----:B------:R-:W-:Y:S01]  /*121c0*/  MOV R70, R87 ;  /* 0x0000005700467202 */ /* 0x000fe20000000f00 */
[--C-:B------:R-:W-:Y:S01]  /*121d0*/  IMAD.MOV.U32 R66, RZ, RZ, R87.reuse ;  /* 0x000000ffff427224 */ /* 0x100fe200078e0057 */
[----:B------:R-:W-:Y:S01]  /*121e0*/  FMNMX.FTZ R6, R29, R6, !PT ;  /* 0x000000061d067209 */ /* 0x000fe20007810000 */
[----:B------:R-:W-:-:S02]  /*121f0*/  IMAD.MOV.U32 R62, RZ, RZ, R87 ;  /* 0x000000ffff3e7224 */ /* 0x000fc400078e0057 */
[----:B------:R-:W4:Y:S01]  /*12200*/  MUFU.EX2 R69, R69 ;  /* 0x0000004500457308 */ /* 0x000f220000000800 */
[----:B------:R-:W-:-:S04]  /*12210*/  FMNMX.FTZ R6, R55, R6, !PT ;  /* 0x0000000637067209 */ /* 0x000fc80007810000 */
[----:B------:R-:W-:-:S03]  /*12220*/  FMNMX.FTZ R6, R49, R6, !PT ;  /* 0x0000000631067209 */ /* 0x000fc60007810000 */
[----:B------:R-:W4:Y:S01]  /*12230*/  MUFU.EX2 R138, R138 ;  /* 0x0000008a008a7308 */ /* 0x000f220000000800 */
[----:B------:R-:W-:-:S04]  /*12240*/  FMNMX.FTZ R6, R59, R6, !PT ;  /* 0x000000063b067209 */ /* 0x000fc80007810000 */
[----:B------:R-:W-:-:S03]  /*12250*/  FMNMX.FTZ R6, R81, R6, !PT ;  /* 0x0000000651067209 */ /* 0x000fc60007810000 */
[----:B------:R-:W4:Y:S01]  /*12260*/  MUFU.EX2 R63, R99 ;  /* 0x00000063003f7308 */ /* 0x000f220000000800 */
[----:B------:R-:W-:-:S04]  /*12270*/  FMNMX.FTZ R6, R83, R6, !PT ;  /* 0x0000000653067209 */ /* 0x000fc80007810000 */
[----:B------:R-:W-:-:S03]  /*12280*/  FMNMX.FTZ R6, R85, R6, !PT ;  /* 0x0000000655067209 */ /* 0x000fc60007810000 */
[----:B------:R-:W-:Y:S01]  /*12290*/  MUFU.EX2 R140, R140 ;  /* 0x0000008c008c7308 */ /* 0x000fe20000000800 */
[----:B------:R-:W-:-:S04]  /*122a0*/  FMNMX.FTZ R6, R67, R6, !PT ;  /* 0x0000000643067209 */ /* 0x000fc80007810000 */
[----:B------:R-:W-:-:S03]  /*122b0*/  FMNMX.FTZ R6, R89, R6, !PT ;  /* 0x0000000659067209 */ /* 0x000fc60007810000 */
[----:B------:R-:W-:Y:S01]  /*122c0*/  MUFU.EX2 R41, R41 ;  /* 0x0000002900297308 */ /* 0x000fe20000000800 */
[----:B------:R-:W-:-:S05]  /*122d0*/  FMNMX.FTZ R6, R71, R6, !PT ;  /* 0x0000000647067209 */ /* 0x000fca0007810000 */
[----:B------:R-:W0:Y:S02]  /*122e0*/  SHFL.BFLY PT, R93, R6, 0x2, 0x1f ;  /* 0x0c401f00065d7f89 */ /* 0x000e2400000e0000 */
[----:B------:R-:W-:Y:S08]  /*122f0*/  MUFU.EX2 R142, R142 ;  /* 0x0000008e008e7308 */ /* 0x000ff00000000800 */
[----:B------:R-:W-:Y:S08]  /*12300*/  MUFU.EX2 R33, R33 ;  /* 0x0000002100217308 */ /* 0x000ff00000000800 */
[----:B------:R-:W-:Y:S01]  /*12310*/  MUFU.EX2 R144, R144 ;  /* 0x0000009000907308 */ /* 0x000fe20000000800 */
[----:B0-----:R-:W-:-:S07]  /*12320*/  FMNMX.FTZ R93, R6, R93, !PT ;  /* 0x0000005d065d7209 */ /* 0x001fce0007810000 */
[----:B------:R-:W-:Y:S01]  /*12330*/  MUFU.EX2 R37, R37 ;  /* 0x0000002500257308 */ /* 0x000fe20000000800 */
[----:B------:R-:W0:Y:S07]  /*12340*/  SHFL.BFLY PT, R4, R93, 0x1, 0x1f ;  /* 0x0c201f005d047f89 */ /* 0x000e2e00000e0000 */
[----:B------:R-:W-:Y:S08]  /*12350*/  MUFU.EX2 R146, R146 ;  /* 0x0000009200927308 */ /* 0x000ff00000000800 */
[----:B------:R-:W-:Y:S08]  /*12360*/  MUFU.EX2 R45, R45 ;  /* 0x0000002d002d7308 */ /* 0x000ff00000000800 */
[----:B------:R-:W-:Y:S01]  /*12370*/  MUFU.EX2 R148, R148 ;  /* 0x0000009400947308 */ /* 0x000fe20000000800 */
[----:B0-----:R-:W-:-:S04]  /*12380*/  FMNMX.FTZ R4, R93, R4, !PT ;  /* 0x000000045d047209 */ /* 0x001fc80007810000 */
        /* <DEDUP_REMOVED lines=10> */
[----:B------:R-:W-:Y:S01]  /*12430*/  FADD.FTZ R7, R156, R61 ;  /* 0x0000003d9c077221 */ /* 0x000fe20000010000 */
[-CC-:B------:R-:W-:Y:S01]  /*12440*/  FFMA.FTZ R137, R11, R0.reuse, -R26.reuse ;  /* 0x000000000b897223 */ /* 0x180fe2000001081a */
[-CC-:B------:R-:W-:Y:S01]  /*12450*/  FFMA.FTZ R12, R35, R0.reuse, -R26.reuse ;  /* 0x00000000230c7223 */ /* 0x180fe2000001081a */
[----:B------:R-:W-:Y:S01]  /*12460*/  MUFU.EX2 R157, R157 ;  /* 0x0000009d009d7308 */ /* 0x000fe20000000800 */
[----:B-1----:R-:W-:Y:S01]  /*12470*/  FADD.FTZ R24, R158, R7 ;  /* 0x000000079e187221 */ /* 0x002fe20000010000 */
[-CC-:B------:R-:W-:Y:S01]  /*12480*/  FFMA.FTZ R139, R13, R0.reuse, -R26.reuse ;  /* 0x000000000d8b7223 */ /* 0x180fe2000001081a */
[-CC-:B------:R-:W-:Y:S01]  /*12490*/  FFMA.FTZ R14, R39, R0.reuse, -R26.reuse ;  /* 0x00000000270e7223 */ /* 0x180fe2000001081a */
[-C--:B------:R-:W-:Y:S01]  /*124a0*/  FFMA.FTZ R141, R15, R0.reuse, -R26 ;  /* 0x000000000f8d7223 */ /* 0x080fe2000001081a */
[----:B--2---:R-:W-:Y:S01]  /*124b0*/  FADD.FTZ R7, R65, R24 ;  /* 0x0000001841077221 */ /* 0x004fe20000010000 */
[-CC-:B------:R-:W-:Y:S01]  /*124c0*/  FFMA.FTZ R20, R43, R0.reuse, -R26.reuse ;  /* 0x000000002b147223 */ /* 0x180fe2000001081a */
[-CC-:B------:R-:W-:Y:S01]  /*124d0*/  FFMA.FTZ R143, R21, R0.reuse, -R26.reuse ;  /* 0x00000000158f7223 */ /* 0x180fe2000001081a */
[----:B------:R-:W0:Y:S01]  /*124e0*/  MUFU.EX2 R6, R6 ;  /* 0x0000000600067308 */ /* 0x000e220000000800 */
[----:B---3--:R-:W-:Y:S01]  /*124f0*/  FADD.FTZ R32, R136, R7 ;  /* 0x0000000788207221 */ /* 0x008fe20000010000 */
[-CC-:B------:R-:W-:Y:S01]  /*12500*/  FFMA.FTZ R47, R47, R0.reuse, -R26.reuse ;  /* 0x000000002f2f7223 */ /* 0x180fe2000001081a */
[-CC-:B------:R-:W-:Y:S01]  /*12510*/  FFMA.FTZ R25, R25, R0.reuse, -R26.reuse ;  /* 0x0000000019197223 */ /* 0x180fe2000001081a */
[-C--:B------:R-:W-:Y:S01]  /*12520*/  FFMA.FTZ R51, R51, R0.reuse, -R26 ;  /* 0x0000000033337223 */ /* 0x080fe2000001081a */
[----:B----4-:R-:W-:Y:S01]  /*12530*/  FADD.FTZ R9, R69, R32 ;  /* 0x0000002045097221 */ /* 0x010fe20000010000 */
[-CC-:B------:R-:W-:Y:S01]  /*12540*/  FFMA.FTZ R29, R29, R0.reuse, -R26.reuse ;  /* 0x000000001d1d7223 */ /* 0x180fe2000001081a */
[-CC-:B------:R-:W-:Y:S01]  /*12550*/  FFMA.FTZ R55, R55, R0.reuse, -R26.reuse ;  /* 0x0000000037377223 */ /* 0x180fe2000001081a */
[----:B------:R-:W1:Y:S01]  /*12560*/  MUFU.EX2 R159, R159 ;  /* 0x0000009f009f7308 */ /* 0x000e620000000800 */
[----:B------:R-:W-:Y:S01]  /*12570*/  FADD.FTZ R34, R138, R9 ;  /* 0x000000098a227221 */ /* 0x000fe20000010000 */
[-CC-:B------:R-:W-:Y:S01]  /*12580*/  FFMA.FTZ R49, R49, R0.reuse, -R26.reuse ;  /* 0x0000000031317223 */ /* 0x180fe2000001081a */
[-CC-:B------:R-:W-:Y:S01]  /*12590*/  FFMA.FTZ R59, R59, R0.reuse, -R26.reuse ;  /* 0x000000003b3b7223 */ /* 0x180fe2000001081a */
[-C--:B------:R-:W-:Y:S01]  /*125a0*/  FFMA.FTZ R81, R81, R0.reuse, -R26 ;  /* 0x0000000051517223 */ /* 0x080fe2000001081a */
[----:B------:R-:W-:Y:S01]  /*125b0*/  FADD.FTZ R9, R63, R34 ;  /* 0x000000223f097221 */ /* 0x000fe20000010000 */
[-CC-:B------:R-:W-:Y:S01]  /*125c0*/  FFMA.FTZ R83, R83, R0.reuse, -R26.reuse ;  /* 0x0000000053537223 */ /* 0x180fe2000001081a */
[-C--:B------:R-:W-:Y:S01]  /*125d0*/  FFMA.FTZ R85, R85, R0.reuse, -R26 ;  /* 0x0000000055557223 */ /* 0x080fe2000001081a */
[----:B------:R-:W2:Y:S01]  /*125e0*/  MUFU.EX2 R10, R10 ;  /* 0x0000000a000a7308 */ /* 0x000ea20000000800 */
[----:B0-----:R-:W-:Y:S01]  /*125f0*/  FADD.FTZ R24, R157, R6 ;  /* 0x000000069d187221 */ /* 0x001fe20000010000 */
[-CC-:B------:R-:W-:Y:S01]  /*12600*/  FFMA.FTZ R67, R67, R0.reuse, -R26.reuse ;  /* 0x0000000043437223 */ /* 0x180fe2000001081a */
[-CC-:B------:R-:W-:Y:S01]  /*12610*/  FFMA.FTZ R89, R89, R0.reuse, -R26.reuse ;  /* 0x0000000059597223 */ /* 0x180fe2000001081a */
[----:B------:R-:W-:Y:S01]  /*12620*/  FFMA.FTZ R71, R71, R0, -R26 ;  /* 0x0000000047477223 */ /* 0x000fe2000001081a */
[----:B------:R-:W-:Y:S01]  /*12630*/  F2FP.BF16.F32.PACK_AB R157, R6, R157 ;  /* 0x0000009d069d723e */ /* 0x000fe200000010ff */
[--C-:B------:R-:W-:Y:S01]  /*12640*/  IMAD.MOV.U32 R43, RZ, RZ, R87.reuse ;  /* 0x000000ffff2b7224 */ /* 0x100fe200078e0057 */
[----:B------:R-:W-:Y:S01]  /*12650*/  F2FP.BF16.F32.PACK_AB R156, R61, R156 ;  /* 0x0000009c3d9c723e */ /* 0x000fe200000010ff */
[----:B------:R-:W0:Y:S01]  /*12660*/  MUFU.EX2 R137, R137 ;  /* 0x0000008900897308 */ /* 0x000e220000000800 */
[----:B-1----:R-:W-:Y:S01]  /*12670*/  FADD.FTZ R7, R159, R24 ;  /* 0x000000189f077221 */ /* 0x002fe20000010000 */
[----:B------:R-:W-:Y:S01]  /*12680*/  F2FP.BF16.F32.PACK_AB R158, R65, R158 ;  /* 0x0000009e419e723e */ /* 0x000fe200000010ff */
[--C-:B------:R-:W-:Y:S01]  /*12690*/  IMAD.MOV.U32 R65, RZ, RZ, R87.reuse ;  /* 0x000000ffff417224 */ /* 0x100fe200078e0057 */
[----:B------:R-:W-:Y:S01]  /*126a0*/  F2FP.BF16.F32.PACK_AB R136, R69, R136 ;  /* 0x000000884588723e */ /* 0x000fe200000010ff */
[--C-:B------:R-:W-:Y:S01]  /*126b0*/  IMAD.MOV.U32 R69, RZ, RZ, R87.reuse ;  /* 0x000000ffff457224 */ /* 0x100fe200078e0057 */
[----:B------:R-:W-:Y:S01]  /*126c0*/  F2FP.BF16.F32.PACK_AB R138, R63, R138 ;  /* 0x0000008a3f8a723e */ /* 0x000fe200000010ff */
[----:B------:R-:W-:Y:S01]  /*126d0*/  IMAD.MOV.U32 R63, RZ, RZ, R87 ;  /* 0x000000ffff3f7224 */ /* 0x000fe200078e0057 */
[----:B------:R-:W1:Y:S01]  /*126e0*/  MUFU.EX2 R12, R12 ;  /* 0x0000000c000c7308 */ /* 0x000e620000000800 */
[C---:B--2---:R-:W-:Y:S01]  /*126f0*/  FADD.FTZ R24, R10.reuse, R7 ;  /* 0x000000070a187221 */ /* 0x044fe20000010000 */
[----:B------:R-:W-:Y:S01]  /*12700*/  F2FP.BF16.F32.PACK_AB R159, R10, R159 ;  /* 0x0000009f0a9f723e */ /* 0x000fe200000010ff */
[----:B------:R-:W-:-:S02]  /*12710*/  IMAD.MOV.U32 R61, RZ, RZ, R87 ;  /* 0x000000ffff3d7224 */ /* 0x000fc400078e0057 */
[--C-:B------:R-:W-:Y:S02]  /*12720*/  IMAD.MOV.U32 R39, RZ, RZ, R87.reuse ;  /* 0x000000ffff277224 */ /* 0x100fe400078e0057 */
[----:B------:R-:W-:Y:S01]  /*12730*/  IMAD.MOV.U32 R35, RZ, RZ, R87 ;  /* 0x000000ffff237224 */ /* 0x000fe200078e0057 */
[----:B------:R-:W2:Y:S01]  /*12740*/  MUFU.EX2 R139, R139 ;  /* 0x0000008b008b7308 */ /* 0x000ea20000000800 */
[----:B0-----:R-:W-:Y:S01]  /*12750*/  FADD.FTZ R7, R137, R24 ;  /* 0x0000001889077221 */ /* 0x001fe20000010000 */
[----:B------:R-:W-:Y:S01]  /*12760*/  FADD.FTZ R24, R140, R9 ;  /* 0x000000098c187221 */ /* 0x000fe20000010000 */
[C---:B------:R-:W-:Y:S01]  /*12770*/  F2FP.BF16.F32.PACK_AB R140, R41.reuse, R140 ;  /* 0x0000008c298c723e */ /* 0x040fe200000010ff */
[----:B------:R-:W-:Y:S02]  /*12780*/  IMAD.MOV.U32 R9, RZ, RZ, 0x3f800000 ;  /* 0x3f800000ff097424 */ /* 0x000fe400078e00ff */
[----:B------:R-:W-:Y:S02]  /*12790*/  IMAD.MOV.U32 R31, RZ, RZ, R87 ;  /* 0x000000ffff1f7224 */ /* 0x000fe400078e0057 */
[----:B------:R-:W0:Y:S01]  /*127a0*/  MUFU.EX2 R14, R14 ;  /* 0x0000000e000e7308 */ /* 0x000e220000000800 */
[C---:B-1----:R-:W-:Y:S01]  /*127b0*/  FADD.FTZ R34, R12.reuse, R7 ;  /* 0x000000070c227221 */ /* 0x042fe20000010000 */
[----:B------:R-:W-:Y:S01]  /*127c0*/  FADD.FTZ R7, R41, R24 ;  /* 0x0000001829077221 */ /* 0x000fe20000010000 */
[----:B------:R-:W-:Y:S01]  /*127d0*/  VIADD R24, R5, 0x2a840 ;  /* 0x0002a84005187836 */ /* 0x000fe20000000000 */
[----:B------:R-:W-:Y:S01]  /*127e0*/  F2FP.BF16.F32.PACK_AB R137, R12, R137 ;  /* 0x000000890c89723e */ /* 0x000fe200000010ff */
[----:B------:R-:W-:-:S02]  /*127f0*/  IMAD.MOV.U32 R41, RZ, RZ, R87 ;  /* 0x000000ffff297224 */ /* 0x000fc400078e0057 */
[----:B------:R-:W-:Y:S01]  /*12800*/  FADD.FTZ R38, R142, R7 ;  /* 0x000000078e267221 */ /* 0x000fe20000010000 */
[----:B------:R-:W-:Y:S01]  /*12810*/  F2FP.BF16.F32.PACK_AB R142, R33, R142 ;  /* 0x0000008e218e723e */ /* 0x000fe200000010ff */
[----:B------:R-:W1:Y:S01]  /*12820*/  MUFU.EX2 R141, R141 ;  /* 0x0000008d008d7308 */ /* 0x000e620000000800 */
[----:B--2---:R-:W-:Y:S01]  /*12830*/  FADD.FTZ R5, R139, R34 ;  /* 0x000000228b057221 */ /* 0x004fe20000010000 */
[----:B------:R-:W-:Y:S01]  /*12840*/  PRMT R24, R181, 0x654, R24 ;  /* 0x00000654b5187816 */ /* 0x000fe20000000018 */
[----:B------:R-:W-:Y:S01]  /*12850*/  FADD.FTZ R7, R33, R38 ;  /* 0x0000002621077221 */ /* 0x000fe20000010000 */
[--C-:B------:R-:W-:Y:S02]  /*12860*/  IMAD.MOV.U32 R33, RZ, RZ, R87.reuse ;  /* 0x000000ffff217224 */ /* 0x100fe400078e0057 */
[----:B------:R2:W-:Y:S01]  /*12870*/  SYNCS.ARRIVE.TRANS64.RED.A1T0 RZ, [R24+URZ], RZ ;  /* 0x000000ff18ff79a7 */ /* 0x0005e2000810043f */
[----:B------:R-:W-:Y:S01]  /*12880*/  IMAD.MOV.U32 R27, RZ, RZ, R87 ;  /* 0x000000ffff1b7224 */ /* 0x000fe200078e0057 */
[----:B------:R-:W2:Y:S01]  /*12890*/  MUFU.EX2 R20, R20 ;  /* 0x0000001400147308 */ /* 0x000ea20000000800 */
[C---:B0-----:R-:W-:Y:S01]  /*128a0*/  FADD.FTZ R36, R14.reuse, R5 ;  /* 0x000000050e247221 */ /* 0x041fe20000010000 */
[----:B------:R-:W-:-:S06]  /*128b0*/  F2FP.BF16.F32.PACK_AB R139, R14, R139 ;  /* 0x0000008b0e8b723e */ /* 0x000fcc00000010ff */
[----:B------:R-:W0:Y:S01]  /*128c0*/  MUFU.EX2 R143, R143 ;  /* 0x0000008f008f7308 */ /* 0x000e220000000800 */
[----:B-1----:R-:W-:Y:S01]  /*128d0*/  FADD.FTZ R5, R141, R36 ;  /* 0x000000248d057221 */ /* 0x002fe20000010000 */
[----:B------:R-:W-:Y:S01]  /*128e0*/  FADD.FTZ R36, R144, R7 ;  /* 0x0000000790247221 */ /* 0x000fe20000010000 */
[----:B------:R-:W-:-:S03]  /*128f0*/  F2FP.BF16.F32.PACK_AB R144, R37, R144 ;  /* 0x000000902590723e */ /* 0x000fc600000010ff */
[----:B------:R-:W-:Y:S01]  /*12900*/  FADD.FTZ R7, R37, R36 ;  /* 0x0000002425077221 */ /* 0x000fe20000010000 */
[----:B------:R-:W-:Y:S01]  /*12910*/  IMAD.MOV.U32 R37, RZ, RZ, R87 ;  /* 0x000000ffff257224 */ /* 0x000fe200078e0057 */
[----:B------:R1:W3:Y:S01]  /*12920*/  MUFU.EX2 R28, R47 ;  /* 0x0000002f001c7308 */ /* 0x0002e20000000800 */
[----:B--2---:R-:W-:Y:S01]  /*12930*/  FADD.FTZ R24, R20, R5 ;  /* 0x0000000514187221 */ /* 0x004fe20000010000 */
[----:B------:R-:W-:Y:S01]  /*12940*/  FADD.FTZ R38, R146, R7 ;  /* 0x0000000792267221 */ /* 0x000fe20000010000 */
[C---:B------:R-:W-:Y:S02]  /*12950*/  F2FP.BF16.F32.PACK_AB R146, R45.reuse, R146 ;  /* 0x000000922d92723e */ /* 0x040fe400000010ff */
[----:B------:R-:W-:Y:S01]  /*12960*/  F2FP.BF16.F32.PACK_AB R141, R20, R141 ;  /* 0x0000008d148d723e */ /* 0x000fe200000010ff */
[----:B------:R-:W-:Y:S01]  /*12970*/  FADD.FTZ R7, R45, R38 ;  /* 0x000000262d077221 */ /* 0x000fe20000010000 */
[--C-:B------:R-:W-:Y:S01]  /*12980*/  IMAD.MOV.U32 R45, RZ, RZ, R87.reuse ;  /* 0x000000ffff2d7224 */ /* 0x100fe200078e0057 */
[----:B------:R-:W2:Y:S01]  /*12990*/  MUFU.EX2 R25, R25 ;  /* 0x0000001900197308 */ /* 0x000ea20000000800 */
[----:B0-----:R-:W-:Y:S01]  /*129a0*/  FADD.FTZ R5, R143, R24 ;  /* 0x000000188f057221 */ /* 0x001fe20000010000 */
[----:B-1----:R-:W-:-:S06]  /*129b0*/  IMAD.MOV.U32 R47, RZ, RZ, R87 ;  /* 0x000000ffff2f7224 */ /* 0x002fcc00078e0057 */
[----:B------:R0:W1:Y:S01]  /*129c0*/  MUFU.EX2 R30, R51 ;  /* 0x00000033001e7308 */ /* 0x0000620000000800 */
[C---:B---3--:R-:W-:Y:S01]  /*129d0*/  FADD.FTZ R36, R28.reuse, R5 ;  /* 0x000000051c247221 */ /* 0x048fe20000010000 */
[----:B------:R-:W-:Y:S01]  /*129e0*/  F2FP.BF16.F32.PACK_AB R143, R28, R143 ;  /* 0x0000008f1c8f723e */ /* 0x000fe200000010ff */
[----:B------:R-:W-:-:S05]  /*129f0*/  IMAD.MOV.U32 R28, RZ, RZ, R87 ;  /* 0x000000ffff1c7224 */ /* 0x000fca00078e0057 */
[----:B------:R-:W3:Y:S01]  /*12a00*/  MUFU.EX2 R29, R29 ;  /* 0x0000001d001d7308 */ /* 0x000ee20000000800 */
[----:B--2---:R-:W-:Y:S01]  /*12a10*/  FADD.FTZ R5, R25, R36 ;  /* 0x0000002419057221 */ /* 0x004fe20000010000 */
[----:B------:R-:W-:Y:S01]  /*12a20*/  FADD.FTZ R36, R148, R7 ;  /* 0x0000000794247221 */ /* 0x000fe20000010000 */
[C---:B------:R-:W-:Y:S01]  /*12a30*/  F2FP.BF16.F32.PACK_AB R148, R53.reuse, R148 ;  /* 0x000000943594723e */ /* 0x040fe200000010ff */
[--C-:B0-----:R-:W-:Y:S02]  /*12a40*/  IMAD.MOV.U32 R51, RZ, RZ, R87.reuse ;  /* 0x000000ffff337224 */ /* 0x101fe400078e0057 */
[----:B------:R-:W-:Y:S01]  /*12a50*/  FADD.FTZ R7, R53, R36 ;  /* 0x0000002435077221 */ /* 0x000fe20000010000 */
[----:B------:R-:W-:Y:S01]  /*12a60*/  IMAD.MOV.U32 R53, RZ, RZ, R87 ;  /* 0x000000ffff357224 */ /* 0x000fe200078e0057 */
[----:B------:R0:W2:Y:S01]  /*12a70*/  MUFU.EX2 R32, R55 ;  /* 0x0000003700207308 */ /* 0x0000a20000000800 */
[----:B-1----:R-:W-:Y:S01]  /*12a80*/  FADD.FTZ R26, R30, R5 ;  /* 0x000000051e1a7221 */ /* 0x002fe20000010000 */
[----:B------:R-:W-:Y:S01]  /*12a90*/  FADD.FTZ R38, R150, R7 ;  /* 0x0000000796267221 */ /* 0x000fe20000010000 */
[----:B-----5:R-:W-:Y:S01]  /*12aa0*/  F2FP.BF16.F32.PACK_AB R145, R30, R25 ;  /* 0x000000191e91723e */ /* 0x020fe200000010ff */
[----:B------:R-:W-:Y:S01]  /*12ab0*/  IMAD.MOV.U32 R25, RZ, RZ, R87 ;  /* 0x000000ffff197224 */ /* 0x000fe200078e0057 */
[----:B------:R-:W-:-:S03]  /*12ac0*/  MOV R30, R87 ;  /* 0x00000057001e7202 */ /* 0x000fc60000000f00 */
[----:B------:R-:W1:Y:S01]  /*12ad0*/  MUFU.EX2 R49, R49 ;  /* 0x0000003100317308 */ /* 0x000e620000000800 */
[----:B---3--:R-:W-:Y:S01]  /*12ae0*/  FADD.FTZ R5, R29, R26 ;  /* 0x0000001a1d057221 */ /* 0x008fe20000010000 */
[----:B0-----:R-:W-:-:S06]  /*12af0*/  IMAD.MOV.U32 R55, RZ, RZ, R87 ;  /* 0x000000ffff377224 */ /* 0x001fcc00078e0057 */
[----:B------:R-:W0:Y:S01]  /*12b00*/  MUFU.EX2 R57, R57 ;  /* 0x0000003900397308 */ /* 0x000e220000000800 */
[C---:B--2---:R-:W-:Y:S01]  /*12b10*/  FADD.FTZ R36, R32.reuse, R5 ;  /* 0x0000000520247221 */ /* 0x044fe20000010000 */
[----:B------:R-:W-:Y:S01]  /*12b20*/  F2FP.BF16.F32.PACK_AB R147, R32, R29 ;  /* 0x0000001d2093723e */ /* 0x000fe200000010ff */
[--C-:B------:R-:W-:Y:S02]  /*12b30*/  IMAD.MOV.U32 R32, RZ, RZ, R87.reuse ;  /* 0x000000ffff207224 */ /* 0x100fe400078e0057 */
[----:B------:R-:W-:-:S03]  /*12b40*/  IMAD.MOV.U32 R29, RZ, RZ, R87 ;  /* 0x000000ffff1d7224 */ /* 0x000fc600078e0057 */
[----:B------:R2:W3:Y:S01]  /*12b50*/  MUFU.EX2 R34, R59 ;  /* 0x0000003b00227308 */ /* 0x0004e20000000800 */
[----:B-1----:R-:W-:-:S07]  /*12b60*/  FADD.FTZ R5, R49, R36 ;  /* 0x0000002431057221 */ /* 0x002fce0000010000 */
[----:B------:R-:W1:Y:S01]  /*12b70*/  MUFU.EX2 R152, R152 ;  /* 0x0000009800987308 */ /* 0x000e620000000800 */
[C---:B0-----:R-:W-:Y:S01]  /*12b80*/  FADD.FTZ R7, R57.reuse, R38 ;  /* 0x0000002639077221 */ /* 0x041fe20000010000 */
[----:B------:R-:W-:Y:S01]  /*12b90*/  F2FP.BF16.F32.PACK_AB R150, R57, R150 ;  /* 0x000000963996723e */ /* 0x000fe200000010ff */
[--C-:B--2---:R-:W-:Y:S02]  /*12ba0*/  IMAD.MOV.U32 R59, RZ, RZ, R87.reuse ;  /* 0x000000ffff3b7224 */ /* 0x104fe400078e0057 */
[----:B------:R-:W-:-:S03]  /*12bb0*/  IMAD.MOV.U32 R57, RZ, RZ, R87 ;  /* 0x000000ffff397224 */ /* 0x000fc600078e0057 */
[----:B------:R-:W0:Y:S01]  /*12bc0*/  MUFU.EX2 R81, R81 ;  /* 0x0000005100517308 */ /* 0x000e220000000800 */
[C---:B---3--:R-:W-:Y:S01]  /*12bd0*/  FADD.FTZ R36, R34.reuse, R5 ;  /* 0x0000000522247221 */ /* 0x048fe20000010000 */
[----:B------:R-:W-:Y:S01]  /*12be0*/  F2FP.BF16.F32.PACK_AB R149, R34, R49 ;  /* 0x000000312295723e */ /* 0x000fe200000010ff */
[--C-:B------:R-:W-:Y:S02]  /*12bf0*/  IMAD.MOV.U32 R49, RZ, RZ, R87.reuse ;  /* 0x000000ffff317224 */ /* 0x100fe400078e0057 */
[----:B------:R-:W-:-:S03]  /*12c00*/  IMAD.MOV.U32 R34, RZ, RZ, R87 ;  /* 0x000000ffff227224 */ /* 0x000fc600078e0057 */
[----:B------:R-:W2:Y:S01]  /*12c10*/  MUFU.EX2 R73, R73 ;  /* 0x0000004900497308 */ /* 0x000ea20000000800 */
[----:B-1----:R-:W-:-:S07]  /*12c20*/  FADD.FTZ R38, R152, R7 ;  /* 0x0000000798267221 */ /* 0x002fce0000010000 */
[----:B------:R1:W3:Y:S01]  /*12c30*/  MUFU.EX2 R24, R83 ;  /* 0x0000005300187308 */ /* 0x0002e20000000800 */
[----:B0-----:R-:W-:-:S07]  /*12c40*/  FADD.FTZ R5, R81, R36 ;  /* 0x0000002451057221 */ /* 0x001fce0000010000 */
[----:B------:R-:W0:Y:S01]  /*12c50*/  MUFU.EX2 R85, R85 ;  /* 0x0000005500557308 */ /* 0x000e220000000800 */
[C---:B--2---:R-:W-:Y:S01]  /*12c60*/  FADD.FTZ R7, R73.reuse, R38 ;  /* 0x0000002649077221 */ /* 0x044fe20000010000 */
[----:B------:R-:W-:Y:S01]  /*12c70*/  F2FP.BF16.F32.PACK_AB R152, R73, R152 ;  /* 0x000000984998723e */ /* 0x000fe200000010ff */
[--C-:B-1----:R-:W-:Y:S02]  /*12c80*/  IMAD.MOV.U32 R83, RZ, RZ, R87.reuse ;  /* 0x000000ffff537224 */ /* 0x102fe400078e0057 */
[----:B------:R-:W-:-:S03]  /*12c90*/  IMAD.MOV.U32 R73, RZ, RZ, R87 ;  /* 0x000000ffff497224 */ /* 0x000fc600078e0057 */
        /* <DEDUP_REMOVED lines=12> */
[--C-:B------:R-:W-:Y:S02]  /*12d60*/  IMAD.MOV.U32 R85, RZ, RZ, R87.reuse ;  /* 0x000000ffff557224 */ /* 0x100fe400078e0057 */
[----:B------:R-:W-:-:S03]  /*12d70*/  IMAD.MOV.U32 R26, RZ, RZ, R87 ;  /* 0x000000ffff1a7224 */ /* 0x000fc600078e0057 */
[----:B------:R-:W1:Y:S01]  /*12d80*/  MUFU.EX2 R75, R75 ;  /* 0x0000004b004b7308 */ /* 0x000e620000000800 */
[----:B---3--:R-:W-:-:S07]  /*12d90*/  FADD.FTZ R40, R154, R7 ;  /* 0x000000079a287221 */ /* 0x008fce0000010000 */
[----:B------:R2:W3:Y:S01]  /*12da0*/  MUFU.EX2 R36, R71 ;  /* 0x0000004700247308 */ /* 0x0004e20000000800 */
[----:B0-----:R-:W-:Y:S01]  /*12db0*/  FADD.FTZ R5, R89, R6 ;  /* 0x0000000659057221 */ /* 0x001fe20000010000 */
[C---:B-1----:R-:W-:Y:S01]  /*12dc0*/  FADD.FTZ R7, R75.reuse, R40 ;  /* 0x000000284b077221 */ /* 0x042fe20000010000 */
[----:B------:R-:W-:Y:S01]  /*12dd0*/  F2FP.BF16.F32.PACK_AB R154, R75, R154 ;  /* 0x0000009a4b9a723e */ /* 0x000fe200000010ff */
[--C-:B------:R-:W-:Y:S01]  /*12de0*/  IMAD.MOV.U32 R75, RZ, RZ, R87.reuse ;  /* 0x000000ffff4b7224 */ /* 0x100fe200078e0057 */
[----:B------:R-:W-:Y:S01]  /*12df0*/  MOV R40, R87 ;  /* 0x0000005700287202 */ /* 0x000fe20000000f00 */
[----:B--2---:R-:W-:Y:S02]  /*12e00*/  IMAD.MOV.U32 R71, RZ, RZ, R87 ;  /* 0x000000ffff477224 */ /* 0x004fe400078e0057 */
[C---:B---3--:R-:W-:Y:S01]  /*12e10*/  FADD.FTZ R6, R36.reuse, R5 ;  /* 0x0000000524067221 */ /* 0x048fe20000010000 */
[----:B------:R-:W-:Y:S01]  /*12e20*/  F2FP.BF16.F32.PACK_AB R155, R36, R89 ;  /* 0x00000059249b723e */ /* 0x000fe200000010ff */
[----:B------:R-:W-:-:S02]  /*12e30*/  IMAD.MOV.U32 R5, RZ, RZ, 0x3f800000 ;  /* 0x3f800000ff057424 */ /* 0x000fc400078e00ff */
[----:B------:R-:W-:Y:S01]  /*12e40*/  IMAD.MOV.U32 R36, RZ, RZ, R87 ;  /* 0x000000ffff247224 */ /* 0x000fe200078e0057 */
[----:B------:R-:W-:Y:S06]  /*12e50*/  @!P1 BRA `(.L_x_624) ;  /* 0x00000020007c9947 */ /* 0x000fec0003800000 */
[----:B------:R-:W-:Y:S01]  /*12e60*/  VIADD R14, R194, 0xfffffffe ;  /* 0xfffffffec20e7836 */ /* 0x000fe20000000000 */
[----:B------:R-:W-:Y:S01]  /*12e70*/  MOV R194, R180 ;  /* 0x000000b400c27202 */ /* 0x000fe20000000f00 */
[----:B------:R-:W-:Y:S01]  /*12e80*/  IMAD.MOV.U32 R15, RZ, RZ, R4 ;  /* 0x000000ffff0f7224 */ /* 0x000fe200078e0004 */
[----:B------:R-:W-:Y:S01]  /*12e90*/  CS2R R86, SRZ ;  /* 0x0000000000567805 */ /* 0x000fe2000001ff00 */
[----:B------:R-:W-:Y:S01]  /*12ea0*/  IMAD.MOV.U32 R20, RZ, RZ, R3 ;  /* 0x000000ffff147224 */ /* 0x000fe200078e0003 */
[----:B------:R-:W-:Y:S01]  /*12eb0*/  CS2R R82, SRZ ;  /* 0x0000000000527805 */ /* 0x000fe2000001ff00 */
[----:B------:R-:W-:Y:S01]  /*12ec0*/  IMAD.MOV.U32 R196, RZ, RZ, R173 ;  /* 0x000000ffffc47224 */ /* 0x000fe200078e00ad */
[----:B------:R-:W-:Y:S01]  /*12ed0*/  CS2R R78, SRZ ;  /* 0x00000000004e7805 */ /* 0x000fe2000001ff00 */
[----:B------:R-:W-:Y:S01]  /*12ee0*/  IMAD.MOV.U32 R5, RZ, RZ, 0x3f800000 ;  /* 0x3f800000ff057424 */ /* 0x000fe200078e00ff */
        /* <DEDUP_REMOVED lines=28> */
[----:B------:R-:W-:-:S07]  /*130b0*/  CS2R R24, SRZ ;  /* 0x0000000000187805 */ /* 0x000fce000001ff00 */
.L_x_637:
[----:B------:R-:W-:-:S04]  /*130c0*/  ISETP.NE.AND P1, PT, R196, 0x1, PT ;  /* 0x00000001c400780c */ /* 0x000fc80003f25270 */
[----:B------:R-:W-:-:S04]  /*130d0*/  SEL R3, RZ, 0x1, P1 ;  /* 0x00000001ff037807 */ /* 0x000fc80000800000 */
[----:B------:R-:W-:Y:S01]  /*130e0*/  LOP3.LUT R180, R194, R3, RZ, 0x3c, !PT ;  /* 0x00000003c2b47212 */ /* 0x000fe200078e3cff */
[----:B------:R-:W-:Y:S06]  /*130f0*/  @!P0 BRA `(.L_x_625) ;  /* 0x0000000000048947 */ /* 0x000fec0003800000 */
[----:B------:R-:W-:Y:S01]  /*13100*/  BPT.TRAP 0x1 ;  /* 0x000000040000795c */ /* 0x000fe20000300000 */
.L_x_625:
[----:B------:R-:W-:Y:S01]  /*13110*/  VIADD R173, R196, 0x1 ;  /* 0x00000001c4ad7836 */ /* 0x000fe20000000000 */
[----:B------:R-:W-:-:S04]  /*13120*/  SHF.L.U32 R0, R180, 0x1f, RZ ;  /* 0x0000001fb4007819 */ /* 0x000fc800000006ff */
[----:B------:R-:W-:-:S04]  /*13130*/  ISETP.NE.AND P1, PT, R173, 0x2, PT ;  /* 0x00000002ad00780c */ /* 0x000fc80003f25270 */
[----:B------:R-:W-:-:S05]  /*13140*/  SEL R173, R173, RZ, P1 ;  /* 0x000000ffadad7207 */ /* 0x000fca0000800000 */
[----:B------:R-:W-:-:S04]  /*13150*/  IMAD R21, R173, 0x8, R2 ;  /* 0x00000008ad157824 */ /* 0x000fc800078e0202 */
[----:B------:R0:W1:Y:S01]  /*13160*/  SYNCS.PHASECHK.TRANS64.TRYWAIT P1, [R21+URZ+0x2a830], R0 ;  /* 0x02a83000150075a7 */ /* 0x000062000802017f */
[----:B------:R-:W-:Y:S05]  /*13170*/  @!P0 BRA `(.L_x_626) ;  /* 0x0000000000048947 */ /* 0x000fea0003800000 */
[----:B------:R-:W-:Y:S01]  /*13180*/  BPT.TRAP 0x1 ;  /* 0x000000040000795c */ /* 0x000fe20000300000 */
.L_x_626:
[----:B------:R-:W-:Y:S01]  /*13190*/  BSSY B1, `(.L_x_627) ;  /* 0x0000006000017945 */ /* 0x000fe20003800000 */
[----:B------:R-:W-:Y:S02]  /*131a0*/  IMAD R10, R173, 0x900, R8 ;  /* 0x00000900ad0a7824 */ /* 0x000fe400078e0208 */
[----:B------:R-:W-:Y:S01]  /*131b0*/  IMAD.MOV.U32 R11, RZ, RZ, 0x40000040 ;  /* 0x40000040ff0b7424 */ /* 0x000fe200078e00ff */
[----:B-1----:R-:W-:Y:S06]  /*131c0*/  @P1 BRA `(.L_x_628) ;  /* 0x0000000000081947 */ /* 0x002fec0003800000 */
[----:B------:R-:W1:Y:S02]  /*131d0*/  SYNCS.PHASECHK.TRANS64.TRYWAIT P1, [R21+URZ+0x2a830], R0 ;  /* 0x02a83000150075a7 */ /* 0x000e64000802017f */
[----:B-1----:R-:W-:Y:S05]  /*131e0*/  @!P1 BRA `(.L_x_629) ;  /* 0x000000c000649947 */ /* 0x002fea0003800000 */
.L_x_628:
[----:B------:R-:W-:Y:S05]  /*131f0*/  BSYNC B1 ;  /* 0x0000000000017941 */ /* 0x000fea0003800000 */
.L_x_627:
[----:B------:R-:W2:Y:S04]  /*13200*/  LDL.64 R88, [R1+0x28] ;  /* 0x0000280001587983 */ /* 0x000ea80000100a00 */
[----:B------:R-:W3:Y:S04]  /*13210*/  LDL.64 R212, [R1+0x20] ;  /* 0x0000200001d47983 */ /* 0x000ee80000100a00 */
[----:B------:R-:W4:Y:S01]  /*13220*/  LDL.64 R210, [R1+0x18] ;  /* 0x0000180001d27983 */ /* 0x000f220000100a00 */
[C---:B------:R-:W-:Y:S02]  /*13230*/  R2UR UR6, R10.reuse ;  /* 0x000000000a0672ca */ /* 0x040fe400000e0000 */
[----:B------:R-:W-:Y:S01]  /*13240*/  R2UR UR7, R11 ;  /* 0x000000000b0772ca */ /* 0x000fe200000e0000 */
[----:B------:R-:W5:Y:S01]  /*13250*/  LDL.64 R208, [R1+0x10] ;  /* 0x0000100001d07983 */ /* 0x000f620000100a00 */
[----:B------:R-:W-:-:S02]  /*13260*/  VIADD R12, R10, 0x2 ;  /* 0x000000020a0c7836 */ /* 0x000fc40000000000 */
[----:B------:R-:W-:Y:S01]  /*13270*/  IMAD.MOV.U32 R13, RZ, RZ, 0x40000040 ;  /* 0x40000040ff0d7424 */ /* 0x000fe200078e00ff */
[----:B------:R-:W5:Y:S04]  /*13280*/  LDL.64 R206, [R1+0x8] ;  /* 0x0000080001ce7983 */ /* 0x000f680000100a00 */
[----:B------:R-:W5:Y:S01]  /*13290*/  LDL.64 R204, [R1] ;  /* 0x0000000001cc7983 */ /* 0x000f620000100a00 */
[----:B--2---:R-:W-:Y:S02]  /*132a0*/  R2UR UR4, R88 ;  /* 0x00000000580472ca */ /* 0x004fe400000e0000 */
[----:B------:R-:W-:Y:S02]  /*132b0*/  R2UR UR5, R89 ;  /* 0x00000000590572ca */ /* 0x000fe400000e0000 */
[----:B------:R-:W-:-:S11]  /*132c0*/  WARPGROUP.ARRIVE ;  /* 0x00000000000079c5 */ /* 0x000fd60000000000 */
[----:B------:R-:W-:Y:S01]  /*132d0*/  HGMMA.64x96x16.F32.BF16 R88, gdesc[UR4], RZ, !UPT, gsb0 ;  /* 0x01600000045879f0 */ /* 0x000fe2000c0018ff */
[----:B------:R-:W-:Y:S02]  /*132e0*/  R2UR UR6, R12 ;  /* 0x000000000c0672ca */ /* 0x000fe400000e0000 */
[----:B------:R-:W-:Y:S02]  /*132f0*/  R2UR UR7, R13 ;  /* 0x000000000d0772ca */ /* 0x000fe400000e0000 */
[----:B---3--:R-:W-:Y:S02]  /*13300*/  R2UR UR4, R212 ;  /* 0x00000000d40472ca */ /* 0x008fe400000e0000 */
[----:B------:R-:W-:Y:S01]  /*13310*/  R2UR UR5, R213 ;  /* 0x00000000d50572ca */ /* 0x000fe200000e0000 */
[----:B------:R-:W-:Y:S02]  /*13320*/  VIADD R12, R10, 0x4 ;  /* 0x000000040a0c7836 */ /* 0x000fe40000000000 */
[----:B------:R-:W-:Y:S01]  /*13330*/  IMAD.MOV.U32 R13, RZ, RZ, 0x40000040 ;  /* 0x40000040ff0d7424 */ /* 0x000fe200078e00ff */
[----:B------:R-:W-:-:S02]  /*13340*/  WARPGROUP.DEPBAR.LE gsb0, 0x0 ;  /* 0x00008000000079c5 */ /* 0x000fc40000010000 */
[----:B------:R-:W-:-:S07]  /*13350*/  WARPGROUP.ARRIVE ;  /* 0x00000000000079c5 */ /* 0x000fce0000000000 */
[----:B------:R-:W-:Y:S01]  /*13360*/  HGMMA.64x96x16.F32.BF16 R88, gdesc[UR4], R88, gsb0 ;  /* 0x01600000045879f0 */ /* 0x000fe20008001858 */
[----:B------:R-:W-:Y:S02]  /*13370*/  R2UR UR6, R12 ;  /* 0x000000000c0672ca */ /* 0x000fe400000e0000 */
[----:B------:R-:W-:Y:S02]  /*13380*/  R2UR UR7, R13 ;  /* 0x000000000d0772ca */ /* 0x000fe400000e0000 */
[----:B----4-:R-:W-:Y:S02]  /*13390*/  R2UR UR4, R210 ;  /* 0x00000000d20472ca */ /* 0x010fe400000e0000 */
[----:B------:R-:W-:Y:S01]  /*133a0*/  R2UR UR5, R211 ;  /* 0x00000000d30572ca */ /* 0x000fe200000e0000 */
[----:B------:R-:W-:Y:S01]  /*133b0*/  IMAD.MOV.U32 R13, RZ, RZ, 0x40000040 ;  /* 0x40000040ff0d7424 */ /* 0x000fe200078e00ff */
[----:B------:R-:W-:Y:S01]  /*133c0*/  IADD3 R12, R10, 0x6, RZ ;  /* 0x000000060a0c7810 */ /* 0x000fe20007ffe0ff */
[----:B------:R-:W-:-:S02]  /*133d0*/  WARPGROUP.DEPBAR.LE gsb0, 0x0 ;  /* 0x00008000000079c5 */ /* 0x000fc40000010000 */
[----:B------:R-:W-:-:S08]  /*133e0*/  WARPGROUP.ARRIVE ;  /* 0x00000000000079c5 */ /* 0x000fd00000000000 */
[----:B------:R-:W-:Y:S01]  /*133f0*/  HGMMA.64x96x16.F32.BF16 R88, gdesc[UR4], R88, gsb0 ;  /* 0x01600000045879f0 */ /* 0x000fe20008001858 */
[----:B------:R-:W-:Y:S02]  /*13400*/  R2UR UR6, R12 ;  /* 0x000000000c0672ca */ /* 0x000fe400000e0000 */
[----:B------:R-:W-:Y:S02]  /*13410*/  R2UR UR7, R13 ;  /* 0x000000000d0772ca */ /* 0x000fe400000e0000 */
[----:B-----5:R-:W-:Y:S02]  /*13420*/  R2UR UR4, R208 ;  /* 0x00000000d00472ca */ /* 0x020fe400000e0000 */
        /* <DEDUP_REMOVED lines=8> */
[----:B------:R-:W-:Y:S02]  /*134b0*/  R2UR UR4, R206 ;  /* 0x00000000ce0472ca */ /* 0x000fe400000e0000 */
        /* <DEDUP_REMOVED lines=16> */
[----:B------:R-:W-:Y:S01]  /*135c0*/  R2UR UR7, R13 ;  /* 0x000000000d0772ca */ /* 0x000fe200000e0000 */
[----:B------:R-:W-:Y:S01]  /*135d0*/  UMOV UR4, UR56 ;  /* 0x0000003800047c82 */ /* 0x000fe20008000000 */
[----:B------:R-:W-:Y:S01]  /*135e0*/  UMOV UR5, UR57 ;  /* 0x0000003900057c82 */ /* 0x000fe20008000000 */
[----:B------:R-:W-:Y:S02]  /*135f0*/  VIADD R12, R10, 0x306 ;  /* 0x000003060a0c7836 */ /* 0x000fe40000000000 */
[----:B------:R-:W-:Y:S01]  /*13600*/  IMAD.MOV.U32 R13, RZ, RZ, 0x40000040 ;  /* 0x40000040ff0d7424 */ /* 0x000fe200078e00ff */
[----:B------:R-:W-:Y:S02]  /*13610*/  WARPGROUP.DEPBAR.LE gsb0, 0x0 ;  /* 0x00008000000079c5 */ /* 0x000fe40000010000 */
[----:B------:R-:W-:-:S06]  /*13620*/  WARPGROUP.ARRIVE ;  /* 0x00000000000079c5 */ /* 0x000fcc0000000000 */
[----:B------:R-:W-:Y:S01]  /*13630*/  HGMMA.64x96x16.F32.BF16 R88, gdesc[UR4], R88, gsb0 ;  /* 0x01600000045879f0 */ /* 0x000fe20008001858 */
[----:B------:R-:W-:Y:S02]  /*13640*/  R2UR UR6, R12 ;  /* 0x000000000c0672ca */ /* 0x000fe400000e0000 */
[----:B------:R-:W-:Y:S01]  /*13650*/  R2UR UR7, R13 ;  /* 0x000000000d0772ca */ /* 0x000fe200000e0000 */
[----:B------:R-:W-:Y:S01]  /*13660*/  UMOV UR4, UR52 ;  /* 0x0000003400047c82 */ /* 0x000fe20008000000 */
[----:B------:R-:W-:Y:S01]  /*13670*/  UMOV UR5, UR53 ;  /* 0x0000003500057c82 */ /* 0x000fe20008000000 */
[----:B------:R-:W-:Y:S01]  /*13680*/  IMAD.MOV.U32 R13, RZ, RZ, 0x40000040 ;  /* 0x40000040ff0d7424 */ /* 0x000fe200078e00ff */
[----:B------:R-:W-:Y:S01]  /*13690*/  IADD3 R12, R10, 0x600, RZ ;  /* 0x000006000a0c7810 */ /* 0x000fe20007ffe0ff */
[----:B------:R-:W-:Y:S02]  /*136a0*/  WARPGROUP.DEPBAR.LE gsb0, 0x0 ;  /* 0x00008000000079c5 */ /* 0x000fe40000010000 */
[----:B------:R-:W-:-:S06]  /*136b0*/  WARPGROUP.ARRIVE ;  /* 0x00000000000079c5 */ /* 0x000fcc0000000000 */
        /* <DEDUP_REMOVED lines=32> */
[----:B------:R-:W-:Y:S02]  /*138c0*/  WARPGROUP.DEPBAR.LE gsb0, 0x0 ;  /* 0x00008000000079c5 */ /* 0x000fe40000010000 */
[----:B------:R-:W-:-:S08]  /*138d0*/  WARPGROUP.ARRIVE ;  /* 0x00000000000079c5 */ /* 0x000fd00000000000 */
[----:B------:R-:W-:Y:S01]  /*138e0*/  HGMMA.64x96x16.F32.BF16 R88, gdesc[UR4], R88, gsb0 ;  /* 0x01600000045879f0 */ /* 0x000fe20008001858 */
        /* <DEDUP_REMOVED lines=65> */
[----:B------:R-:W-:Y:S05]  /*13d00*/  @!P0 BRA `(.L_x_630) ;  /* 0x0000000000048947 */ /* 0x000fea0003800000 */
[----:B------:R-:W-:Y:S01]  /*13d10*/  BPT.TRAP 0x1 ;  /* 0x000000040000795c */ /* 0x000fe20000300000 */
.L_x_630:
[----:B------:R-:W-:Y:S01]  /*13d20*/  SHF.L.U32 R3, R194, 0x1f, RZ ;  /* 0x0000001fc2037819 */ /* 0x000fe200000006ff */
[----:B------:R-:W-:-:S04]  /*13d30*/  IMAD R10, R196, 0x8, R2 ;  /* 0x00000008c40a7824 */ /* 0x000fc800078e0202 */
[----:B------:R2:W3:Y:S01]  /*13d40*/  SYNCS.PHASECHK.TRANS64.TRYWAIT P1, [R10+URZ+0x2a850], R3 ;  /* 0x02a850030a0075a7 */ /* 0x0004e2000802017f */
[----:B------:R-:W-:Y:S05]  /*13d50*/  @!P0 BRA `(.L_x_631) ;  /* 0x0000000000048947 */ /* 0x000fea0003800000 */
[----:B------:R-:W-:Y:S01]  /*13d60*/  BPT.TRAP 0x1 ;  /* 0x000000040000795c */ /* 0x000fe20000300000 */
.L_x_631:
[----:B01----:R-:W-:Y:S01]  /*13d70*/  VIADD R0, R2, 0x400 ;  /* 0x0000040002007836 */ /* 0x003fe20000000000 */
[----:B------:R-:W-:Y:S04]  /*13d80*/  BSSY B1, `(.L_x_632) ;  /* 0x0000008000017945 */ /* 0x000fe80003800000 */
[----:B------:R-:W-:-:S04]  /*13d90*/  SHF.R.U32.HI R0, RZ, 0x4, R0 ;  /* 0x00000004ff007819 */ /* 0x000fc80000011600 */
[----:B------:R-:W-:-:S04]  /*13da0*/  LOP3.LUT R0, R0, 0x3fff, RZ, 0xc0, !PT ;  /* 0x00003fff00007812 */ /* 0x000fc800078ec0ff */
[----:B------:R-:W-:-:S05]  /*13db0*/  LOP3.LUT R0, R0, 0x3000000, RZ, 0xfc, !PT ;  /* 0x0300000000007812 */ /* 0x000fca00078efcff */
[----:B------:R-:W-:Y:S01]  /*13dc0*/  IMAD R0, R196, 0x600, R0 ;  /* 0x00000600c4007824 */ /* 0x000fe200078e0200 */
[----:B---3--:R-:W-:Y:S06]  /*13dd0*/  @P1 BRA `(.L_x_633) ;  /* 0x0000000000081947 */ /* 0x008fec0003800000 */
[----:B------:R-:W0:Y:S02]  /*13de0*/  SYNCS.PHASECHK.TRANS64.TRYWAIT P1, [R10+URZ+0x2a850], R3 ;  /* 0x02a850030a0075a7 */ /* 0x000e24000802017f */
[----:B0-----:R-:W-:Y:S05]  /*13df0*/  @!P1 BRA `(.L_x_634) ;  /* 0x000000b400749947 */ /* 0x001fea0003800000 */
.L_x_633:
[----:B------:R-:W-:Y:S05]  /*13e00*/  BSYNC B1 ;  /* 0x0000000000017941 */ /* 0x000fea0003800000 */
.L_x_632:
[----:B------:R-:W-:Y:S01]  /*13e10*/  IMAD.MOV.U32 R5, RZ, RZ, 0x40000040 ;  /* 0x40000040ff057424 */ /* 0x000fe200078e00ff */
[----:B------:R-:W-:Y:S01]  /*13e20*/  MOV R4, R0 ;  /* 0x0000000000047202 */ /* 0x000fe20000000f00 */
[----:B------:R-:W-:-:S03]  /*13e30*/  WARPGROUP.ARRIVE ;  /* 0x00000000000079c5 */ /* 0x000fc60000000000 */
[----:B------:R-:W-:Y:S01]  /*13e40*/  R2UR UR6, R4 ;  /* 0x00000000040672ca */ /* 0x000fe200000e0000 */
[----:B------:R-:W-:Y:S01]  /*13e50*/  VIADD R4, R0, 0x80 ;  /* 0x0000008000047836 */ /* 0x000fe20000000000 */
[----:B------:R-:W-:Y:S01]  /*13e60*/  R2UR UR7, R5 ;  /* 0x00000000050772ca */ /* 0x000fe200000e0000 */
[----:B------:R-:W-:-:S12]  /*13e70*/  IMAD.MOV.U32 R5, RZ, RZ, 0x40000040 ;  /* 0x40000040ff057424 */ /* 0x000fd800078e00ff */
[----:B------:R-:W-:Y:S01]  /*13e80*/  HGMMA.64x128x16.F32.BF16 R24, R156, gdesc[UR4].tnspB, R24, gsb0 ;  /* 0x41e000049c187df0 */ /* 0x000fe20008001818 */
[----:B------:R-:W-:Y:S01]  /*13e90*/  R2UR UR6, R4 ;  /* 0x00000000040672ca */ /* 0x000fe200000e0000 */
[----:B------:R-:W-:Y:S01]  /*13ea0*/  VIADD R4, R0, 0x100 ;  /* 0x0000010000047836 */ /* 0x000fe20000000000 */
[----:B------:R-:W-:Y:S01]  /*13eb0*/  R2UR UR7, R5 ;  /* 0x00000000050772ca */ /* 0x000fe200000e0000 */
[----:B------:R-:W-:Y:S01]  /*13ec0*/  IMAD.MOV.U32 R5, RZ, RZ, 0x40000040 ;  /* 0x40000040ff057424 */ /* 0x000fe200078e00ff */
[----:B------:R-:W-:Y:S02]  /*13ed0*/  WARPGROUP.DEPBAR.LE gsb0, 0x0 ;  /* 0x00008000000079c5 */ /* 0x000fe40000010000 */
[----:B------:R-:W-:-:S09]  /*13ee0*/  WARPGROUP.ARRIVE ;  /* 0x00000000000079c5 */ /* 0x000fd20000000000 */
        /* <DEDUP_REMOVED lines=15> */
[----:B------:R-:W-:Y:S02]  /*13fe0*/  R2UR UR6, R4 ;  /* 0x00000000040672ca */ /* 0x000fe400000e0000 */
[----:B------:R-:W-:Y:S01]  /*13ff0*/  R2UR UR7, R5 ;  /* 0x00000000050772ca */ /* 0x000fe200000e0000 */
[----:B------:R-:W-:Y:S01]  /*14000*/  IMAD.MOV.U32 R5, RZ, RZ, 0x40000040 ;  /* 0x40000040ff057424 */ /* 0x000fe200078e00ff */
[----:B------:R-:W-:Y:S01]  /*14010*/  IADD3 R4, R0, 0x280, RZ ;  /* 0x0000028000047810 */ /* 0x000fe20007ffe0ff */
[----:B------:R-:W-:Y:S02]  /*14020*/  WARPGROUP.DEPBAR.LE gsb0, 0x0 ;  /* 0x00008000000079c5 */ /* 0x000fe40000010000 */
[----:B------:R-:W-:-:S08]  /*14030*/  WARPGROUP.ARRIVE ;  /* 0x00000000000079c5 */ /* 0x000fd00000000000 */
[----:B------:R-:W-:Y:S01]  /*14040*/  HGMMA.64x128x16.F32.BF16 R24, R148, gdesc[UR4].tnspB, R24, gsb0 ;  /* 0x41e0000494187df0 */ /* 0x000fe20008001818 */
[----:B------:R-:W-:Y:S02]  /*14050*/  R2UR UR6, R4 ;  /* 0x00000000040672ca */ /* 0x000fe400000e0000 */
[----:B------:R-:W-:Y:S01]  /*14060*/  R2UR UR7, R5 ;  /* 0x00000000050772ca */ /* 0x000fe200000e0000 */
[----:B------:R-:W-:Y:S02]  /*14070*/  WARPGROUP.DEPBAR.LE gsb0, 0x0 ;  /* 0x00008000000079c5 */ /* 0x000fe40000010000 */
[----:B------:R-:W-:-:S10]  /*14080*/  WARPGROUP.ARRIVE ;  /* 0x00000000000079c5 */ /* 0x000fd40000000000 */
[----:B------:R-:W-:Y:S03]  /*14090*/  HGMMA.64x128x16.F32.BF16 R24, R152, gdesc[UR4].tnspB, R24, gsb0 ;  /* 0x41e0000498187df0 */ /* 0x000fe60008001818 */
[----:B------:R-:W-:Y:S02]  /*140a0*/  WARPGROUP.DEPBAR.LE gsb0, 0x0 ;  /* 0x00008000000079c5 */ /* 0x000fe40000010000 */
[----:B------:R-:W-:Y:S05]  /*140b0*/  @!P0 BRA `(.L_x_635) ;  /* 0x0000000000048947 */ /* 0x000fea0003800000 */
[----:B------:R-:W-:Y:S01]  /*140c0*/  BPT.TRAP 0x1 ;  /* 0x000000040000795c */ /* 0x000fe20000300000 */
.L_x_635:
[----:B------:R-:W-:Y:S02]  /*140d0*/  FMNMX.FTZ R0, R88, R20, !PT ;  /* 0x0000001458007209 */ /* 0x000fe40007810000 */
[----:B------:R-:W-:Y:S02]  /*140e0*/  FMNMX.FTZ R4, R90, R15, !PT ;  /* 0x0000000f5a047209 */ /* 0x000fe40007810000 */
[----:B0-2---:R-:W-:Y:S02]  /*140f0*/  FMNMX.FTZ R3, R89, R0, !PT ;  /* 0x0000000059037209 */ /* 0x005fe40007810000 */
        /* <DEDUP_REMOVED lines=47> */
[----:B0-----:R-:W-:Y:S01]  /*143f0*/  FMNMX.FTZ R12, R5, R0, !PT ;  /* 0x00000000050c7209 */ /* 0x001fe20007810000 */
[----:B------:R-:W-:Y:S01]  /*14400*/  IMAD.U32 R0, RZ, RZ, UR38 ;  /* 0x00000026ff007e24 */ /* 0x000fe2000f8e00ff */
[----:B-1----:R-:W-:-:S03]  /*14410*/  FMNMX.FTZ R13, R9, R4, !PT ;  /* 0x00000004090d7209 */ /* 0x002fc60007810000 */
[----:B------:R-:W0:Y:S04]  /*14420*/  SHFL.BFLY PT, R3, R12, 0x1, 0x1f ;  /* 0x0c201f000c037f89 */ /* 0x000e2800000e0000 */
[----:B------:R-:W1:Y:S01]  /*14430*/  SHFL.BFLY PT, R4, R13, 0x1, 0x1f ;  /* 0x0c201f000d047f89 */ /* 0x000e6200000e0000 */
[----:B0-----:R-:W-:Y:S02]  /*14440*/  FMNMX.FTZ R3, R12, R3, !PT ;  /* 0x000000030c037209 */ /* 0x001fe40007810000 */
[----:B-1----:R-:W-:-:S03]  /*14450*/  FMNMX.FTZ R4, R13, R4, !PT ;  /* 0x000000040d047209 */ /* 0x002fc60007810000 */
[----:B------:R-:W-:-:S04]  /*14460*/  FADD.FTZ R11, -R3, R20 ;  /* 0x00000014030b7221 */ /* 0x000fc80000010100 */
[-C--:B------:R-:W-:Y:S01]  /*14470*/  FMUL.FTZ R20, R11, R0.reuse ;  /* 0x000000000b147220 */ /* 0x080fe20000410000 */
[-C--:B------:R-:W-:Y:S01]  /*14480*/  FMUL.FTZ R11, R3, R0.reuse ;  /* 0x00000000030b7220 */ /* 0x080fe20000410000 */
[C---:B------:R-:W-:Y:S02]  /*14490*/  FADD.FTZ R5, -R4.reuse, R15 ;  /* 0x0000000f04057221 */ /* 0x040fe40000010100 */
[----:B------:R-:W-:Y:S01]  /*144a0*/  MUFU.EX2 R9, R20 ;  /* 0x0000001400097308 */ /* 0x000fe20000000800 */
[-CC-:B------:R-:W-:Y:S01]  /*144b0*/  FFMA.FTZ R139, R89, R0.reuse, -R11.reuse ;  /* 0x00000000598b7223 */ /* 0x180fe2000001080b */
[-CC-:B------:R-:W-:Y:S01]  /*144c0*/  FFMA.FTZ R89, R109, R0.reuse, -R11.reuse ;  /* 0x000000006d597223 */ /* 0x180fe2000001080b */
[-C--:B------:R-:W-:Y:S01]  /*144d0*/  FMUL.FTZ R109, R4, R0.reuse ;  /* 0x00000000046d7220 */ /* 0x080fe20000410000 */
[-CC-:B------:R-:W-:Y:S01]  /*144e0*/  FFMA.FTZ R156, R88, R0.reuse, -R11.reuse ;  /* 0x00000000589c7223 */ /* 0x180fe2000001080b */
[-C--:B------:R-:W-:Y:S01]  /*144f0*/  FFMA.FTZ R142, R108, R0.reuse, -R11 ;  /* 0x000000006c8e7223 */ /* 0x080fe2000001080b */
[-C--:B------:R-:W-:Y:S01]  /*14500*/  FMUL.FTZ R5, R5, R0.reuse ;  /* 0x0000000005057220 */ /* 0x080fe20000410000 */
[-CC-:B------:R-:W-:Y:S01]  /*14510*/  FFMA.FTZ R108, R90, R0.reuse, -R109.reuse ;  /* 0x000000005a6c7223 */ /* 0x180fe2000001086d */
[-C--:B------:R-:W-:Y:S01]  /*14520*/  FFMA.FTZ R157, R91, R0.reuse, -R109 ;  /* 0x000000005b9d7223 */ /* 0x080fe2000001086d */
[-CC-:B------:R-:W-:Y:S01]  /*14530*/  FFMA.FTZ R158, R92, R0.reuse, -R11.reuse ;  /* 0x000000005c9e7223 */ /* 0x180fe2000001080b */
[----:B------:R-:W0:Y:S01]  /*14540*/  MUFU.EX2 R156, R156 ;  /* 0x0000009c009c7308 */ /* 0x000e220000000800 */
[-C--:B------:R-:W-:Y:S01]  /*14550*/  FFMA.FTZ R92, R105, R0.reuse, -R11 ;  /* 0x00000000695c7223 */ /* 0x080fe2000001080b */
[-C--:B------:R-:W-:Y:S01]  /*14560*/  FFMA.FTZ R105, R94, R0.reuse, -R109 ;  /* 0x000000005e697223 */ /* 0x080fe2000001086d */
[-C--:B------:R-:W-:Y:S01]  /*14570*/  FFMA.FTZ R137, R93, R0.reuse, -R11 ;  /* 0x000000005d897223 */ /* 0x080fe2000001080b */
[-C--:B------:R-:W-:Y:S01]  /*14580*/  FFMA.FTZ R159, R95, R0.reuse, -R109 ;  /* 0x000000005f9f7223 */ /* 0x080fe2000001086d */
[-CC-:B------:R-:W-:Y:S01]  /*14590*/  FFMA.FTZ R136, R96, R0.reuse, -R11.reuse ;  /* 0x0000000060887223 */ /* 0x180fe2000001080b */
[-C--:B------:R-:W-:Y:S01]  /*145a0*/  FFMA.FTZ R140, R104, R0.reuse, -R11 ;  /* 0x00000000688c7223 */ /* 0x080fe2000001080b */
[-C--:B------:R-:W-:Y:S01]  /*145b0*/  FFMA.FTZ R104, R98, R0.reuse, -R109 ;  /* 0x0000000062687223 */ /* 0x080fe2000001086d */
[----:B------:R-:W-:Y:S01]  /*145c0*/  MUFU.EX2 R5, R5 ;  /* 0x0000000500057308 */ /* 0x000fe20000000800 */
[-C--:B------:R-:W-:Y:S01]  /*145d0*/  FFMA.FTZ R96, R97, R0.reuse, -R11 ;  /* 0x0000000061607223 */ /* 0x080fe2000001080b */
[-C--:B------:R-:W-:Y:S01]  /*145e0*/  FFMA.FTZ R90, R99, R0.reuse, -R109 ;  /* 0x00000000635a7223 */ /* 0x080fe2000001086d */
[-C--:B------:R-:W-:Y:S01]  /*145f0*/  FFMA.FTZ R138, R100, R0.reuse, -R11 ;  /* 0x00000000648a7223 */ /* 0x080fe2000001080b */
[-C--:B------:R-:W-:Y:S01]  /*14600*/  FFMA.FTZ R102, R102, R0.reuse, -R109 ;  /* 0x0000000066667223 */ /* 0x080fe2000001086d */
[-C--:B------:R-:W-:Y:S01]  /*14610*/  FFMA.FTZ R93, R101, R0.reuse, -R11 ;  /* 0x00000000655d7223 */ /* 0x080fe2000001080b */
[-CC-:B------:R-:W-:Y:S01]  /*14620*/  FFMA.FTZ R91, R103, R0.reuse, -R109.reuse ;  /* 0x00000000675b7223 */ /* 0x180fe2000001086d */
[-CC-:B------:R-:W-:Y:S01]  /*14630*/  FFMA.FTZ R101, R106, R0.reuse, -R109.reuse ;  /* 0x000000006a657223 */ /* 0x180fe2000001086d */
[----:B------:R-:W1:Y:S01]  /*14640*/  MUFU.EX2 R108, R108 ;  /* 0x0000006c006c7308 */ /* 0x000e620000000800 */
[----:B0-----:R-:W-:Y:S01]  /*14650*/  FFMA.FTZ R94, R9, R7, R156 ;  /* 0x00000007095e7223 */ /* 0x001fe2000001009c */
[-CC-:B------:R-:W-:Y:S01]  /*14660*/  FFMA.FTZ R141, R107, R0.reuse, -R109.reuse ;  /* 0x000000006b8d7223 */ /* 0x180fe2000001086d */
[-CC-:B------:R-:W-:Y:S01]  /*14670*/  FFMA.FTZ R100, R110, R0.reuse, -R109.reuse ;  /* 0x000000006e647223 */ /* 0x180fe2000001086d */
[-C--:B------:R-:W-:Y:S01]  /*14680*/  FFMA.FTZ R143, R111, R0.reuse, -R109 ;  /* 0x000000006f8f7223 */ /* 0x080fe2000001086d */
[-C--:B------:R-:W-:Y:S01]  /*14690*/  FFMA.FTZ R144, R112, R0.reuse, -R11 ;  /* 0x0000000070907223 */ /* 0x080fe2000001080b */
[-C--:B------:R-:W-:Y:S01]  /*146a0*/  FFMA.FTZ R99, R114, R0.reuse, -R109 ;  /* 0x0000000072637223 */ /* 0x080fe2000001086d */
[-C--:B------:R-:W-:Y:S01]  /*146b0*/  FFMA.FTZ R88, R113, R0.reuse, -R11 ;  /* 0x0000000071587223 */ /* 0x080fe2000001080b */
[----:B------:R-:W0:Y:S01]  /*146c0*/  MUFU.EX2 R139, R139 ;  /* 0x0000008b008b7308 */ /* 0x000e220000000800 */
[-C--:B------:R-:W-:Y:S01]  /*146d0*/  FFMA.FTZ R145, R115, R0.reuse, -R109 ;  /* 0x0000000073917223 */ /* 0x080fe2000001086d */
[-C--:B------:R-:W-:Y:S01]  /*146e0*/  FFMA.FTZ R146, R116, R0.reuse, -R11 ;  /* 0x0000000074927223 */ /* 0x080fe2000001080b */
[-C--:B------:R-:W-:Y:S01]  /*146f0*/  FFMA.FTZ R98, R118, R0.reuse, -R109 ;  /* 0x0000000076627223 */ /* 0x080fe2000001086d */
[-C--:B------:R-:W-:Y:S01]  /*14700*/  FFMA.FTZ R20, R117, R0.reuse, -R11 ;  /* 0x0000000075147223 */ /* 0x080fe2000001080b */
[-C--:B------:R-:W-:Y:S01]  /*14710*/  FFMA.FTZ R147, R119, R0.reuse, -R109 ;  /* 0x0000000077937223 */ /* 0x080fe2000001086d */
[-C--:B------:R-:W-:Y:S01]  /*14720*/  FFMA.FTZ R148, R120, R0.reuse, -R11 ;  /* 0x0000000078947223 */ /* 0x080fe2000001080b */
[----:B------:R-:W-:Y:S01]  /*14730*/  FFMA.FTZ R97, R122, R0, -R109 ;  /* 0x000000007a617223 */ /* 0x000fe2000001086d */
[----:B------:R-:W2:Y:S01]  /*14740*/  MUFU.EX2 R157, R157 ;  /* 0x0000009d009d7308 */ /* 0x000ea20000000800 */
[----:B-1----:R-:W-:Y:S01]  /*14750*/  FFMA.FTZ R6, R5, R6, R108 ;  /* 0x0000000605067223 */ /* 0x002fe2000001006c */
[-C--:B------:R-:W-:Y:S01]  /*14760*/  FFMA.FTZ R15, R121, R0.reuse, -R11 ;  /* 0x00000000790f7223 */ /* 0x080fe2000001080b */
[-C--:B------:R-:W-:Y:S01]  /*14770*/  FFMA.FTZ R149, R123, R0.reuse, -R109 ;  /* 0x000000007b957223 */ /* 0x080fe2000001086d */
[-CC-:B------:R-:W-:Y:S01]  /*14780*/  FFMA.FTZ R150, R124, R0.reuse, -R11.reuse ;  /* 0x000000007c967223 */ /* 0x180fe2000001080b */
[-C--:B------:R-:W-:Y:S01]  /*14790*/  FFMA.FTZ R13, R125, R0.reuse, -R11 ;  /* 0x000000007d0d7223 */ /* 0x080fe2000001080b */
[-C--:B------:R-:W-:Y:S01]  /*147a0*/  FFMA.FTZ R151, R127, R0.reuse, -R109 ;  /* 0x000000007f977223 */ /* 0x080fe2000001086d */
[-CC-:B------:R-:W-:Y:S01]  /*147b0*/  FFMA.FTZ R152, R128, R0.reuse, -R11.reuse ;  /* 0x0000000080987223 */ /* 0x180fe2000001080b */
[----:B------:R-:W1:Y:S01]  /*147c0*/  MUFU.EX2 R158, R158 ;  /* 0x0000009e009e7308 */ /* 0x000e620000000800 */
[----:B0-----:R-:W-:Y:S01]  /*147d0*/  FADD.FTZ R7, R139, R94 ;  /* 0x0000005e8b077221 */ /* 0x001fe20000010000 */
[-C--:B------:R-:W-:Y:S01]  /*147e0*/  FFMA.FTZ R12, R129, R0.reuse, -R11 ;  /* 0x00000000810c7223 */ /* 0x080fe2000001080b */
[-C--:B------:R-:W-:Y:S01]  /*147f0*/  FFMA.FTZ R153, R131, R0.reuse, -R109 ;  /* 0x0000000083997223 */ /* 0x080fe2000001086d */
[-C--:B------:R-:W-:Y:S01]  /*14800*/  FFMA.FTZ R154, R132, R0.reuse, -R11 ;  /* 0x00000000849a7223 */ /* 0x080fe2000001080b */
[-C--:B------:R-:W-:Y:S01]  /*14810*/  FFMA.FTZ R155, R134, R0.reuse, -R109 ;  /* 0x00000000869b7223 */ /* 0x080fe2000001086d */
[----:B------:R-:W-:-:S02]  /*14820*/  FFMA.FTZ R11, R133, R0, -R11 ;  /* 0x00000000850b7223 */ /* 0x000fc4000001080b */
        /* <DEDUP_REMOVED lines=21> */
[----:B-1----:R-:W-:Y:S01]  /*14980*/  FADD.FTZ R94, R102, R95 ;  /* 0x0000005f665e7221 */ /* 0x002fe20000010000 */
[----:B------:R-:W-:-:S06]  /*14990*/  FFMA.FTZ R95, R126, R0, -R109 ;  /* 0x000000007e5f7223 */ /* 0x000fcc000001086d */
        /* <DEDUP_REMOVED lines=19> */
[----:B0-----:R-:W-:Y:S01]  /*14ad0*/  FADD.FTZ R6, R143, R94 ;  /* 0x0000005e8f067221 */ /* 0x001fe20000010000 */
[----:B------:R-:W-:-:S06]  /*14ae0*/  FFMA.FTZ R94, R130, R0, -R109 ;  /* 0x00000000825e7223 */ /* 0x000fcc000001086d */
        /* <DEDUP_REMOVED lines=20> */
[----:B------:R-:W-:-:S05]  /*14c30*/  VIADD R6, R21, 0x2a840 ;  /* 0x0002a84015067836 */ /* 0x000fca0000000000 */
[----:B------:R-:W-:Y:S01]  /*14c40*/  PRMT R6, R181, 0x654, R6 ;  /* 0x00000654b5067816 */ /* 0x000fe20000000006 */
[----:B------:R-:W2:Y:S01]  /*14c50*/  MUFU.EX2 R150, R150 ;  /* 0x0000009600967308 */ /* 0x000ea20000000800 */
[----:B-1----:R-:W-:Y:S01]  /*14c60*/  FADD.FTZ R7, R15, R106 ;  /* 0x0000006a0f077221 */ /* 0x002fe20000010000 */
[----:B------:R-:W-:Y:S01]  /*14c70*/  FFMA.FTZ R106, R135, R0, -R109 ;  /* 0x00000000876a7223 */ /* 0x000fe2000001086d */
[----:B------:R1:W-:Y:S05]  /*14c80*/  SYNCS.ARRIVE.TRANS64.RED.A1T0 RZ, [R6+URZ], RZ ;  /* 0x000000ff06ff79a7 */ /* 0x0003ea000810043f */
[----:B------:R-:W3:Y:S01]  /*14c90*/  MUFU.EX2 R95, R95 ;  /* 0x0000005f005f7308 */ /* 0x000ee20000000800 */
[----:B0-----:R-:W-:-:S07]  /*14ca0*/  FADD.FTZ R110, R149, R110 ;  /* 0x0000006e956e7221 */ /* 0x001fce0000010000 */
[----:B------:R-:W0:Y:S01]  /*14cb0*/  MUFU.EX2 R13, R13 ;  /* 0x0000000d000d7308 */ /* 0x000e220000000800 */
[----:B--2---:R-:W-:-:S07]  /*14cc0*/  FADD.FTZ R112, R150, R7 ;  /* 0x0000000796707221 */ /* 0x004fce0000010000 */
[----:B------:R-:W2:Y:S01]  /*14cd0*/  MUFU.EX2 R151, R151 ;  /* 0x0000009700977308 */ /* 0x000ea20000000800 */
[----:B---3--:R-:W-:-:S07]  /*14ce0*/  FADD.FTZ R110, R95, R110 ;  /* 0x0000006e5f6e7221 */ /* 0x008fce0000010000 */
[----:B------:R-:W3:Y:S01]  /*14cf0*/  MUFU.EX2 R152, R152 ;  /* 0x0000009800987308 */ /* 0x000ee20000000800 */
[----:B0-----:R-:W-:-:S07]  /*14d00*/  FADD.FTZ R7, R13, R112 ;  /* 0x000000700d077221 */ /* 0x001fce0000010000 */
[----:B------:R-:W1:Y:S01]  /*14d10*/  MUFU.EX2 R94, R94 ;  /* 0x0000005e005e7308 */ /* 0x000e620000000800 */
[----:B--2---:R-:W-:-:S07]  /*14d20*/  FADD.FTZ R21, R151, R110 ;  /* 0x0000006e97157221 */ /* 0x004fce0000010000 */
[----:B------:R-:W0:Y:S01]  /*14d30*/  MUFU.EX2 R12, R12 ;  /* 0x0000000c000c7308 */ /* 0x000e220000000800 */
[----:B---3--:R-:W-:-:S07]  /*14d40*/  FADD.FTZ R7, R152, R7 ;  /* 0x0000000798077221 */ /* 0x008fce0000010000 */
        /* <DEDUP_REMOVED lines=10> */
[----:B--2---:R-:W-:-:S03]  /*14df0*/  FADD.FTZ R7, R11, R110 ;  /* 0x0000006e0b077221 */ /* 0x004fc60000010000 */
[----:B-1----:R-:W-:Y:S01]  /*14e00*/  FADD.FTZ R6, R106, R21 ;  /* 0x000000156a067221 */ /* 0x002fe20000010000 */
[----:B------:R-:W-:Y:S06]  /*14e10*/  @!P0 BRA `(.L_x_636) ;  /* 0x0000000000048947 */ /* 0x000fec0003800000 */
[----:B------:R-:W-:Y:S01]  /*14e20*/  BPT.TRAP 0x1 ;  /* 0x000000040000795c */ /* 0x000fe20000300000 */
.L_x_636:
[----:B------:R-:W-:Y:S01]  /*14e30*/  ISETP.GT.AND P1, PT, R14, RZ, PT ;  /* 0x000000ff0e00720c */ /* 0x000fe20003f24270 */
[----:B------:R-:W-:Y:S01]  /*14e40*/  VIADD R10, R10, 0x2a860 ;  /* 0x0002a8600a0a7836 */ /* 0x000fe20000000000 */
[----:B------:R-:W-:Y:S01]  /*14e50*/  F2FP.BF16.F32.PACK_AB R156, R139, R156 ;  /* 0x0000009c8b9c723e */ /* 0x000fe200000010ff */
[----:B------:R-:W-:Y:S01]  /*14e60*/  VIADD R14, R14, 0xffffffff ;  /* 0xffffffff0e0e7836 */ /* 0x000fe20000000000 */
[----:B------:R-:W-:Y:S01]  /*14e70*/  F2FP.BF16.F32.PACK_AB R158, R137, R158 ;  /* 0x0000009e899e723e */ /* 0x000fe200000010ff */
[----:B------:R-:W-:Y:S01]  /*14e80*/  IMAD.MOV.U32 R194, RZ, RZ, R180 ;  /* 0x000000ffffc27224 */ /* 0x000fe200078e00b4 */
[----:B------:R-:W-:Y:S01]  /*14e90*/  PRMT R10, R181, 0x654, R10 ;  /* 0x00000654b50a7816 */ /* 0x000fe2000000000a */
[----:B------:R-:W-:Y:S01]  /*14ea0*/  IMAD.MOV.U32 R196, RZ, RZ, R173 ;  /* 0x000000ffffc47224 */ /* 0x000fe200078e00ad */
[----:B------:R-:W-:Y:S01]  /*14eb0*/  F2FP.BF16.F32.PACK_AB R146, R20, R146 ;  /* 0x000000921492723e */ /* 0x000fe200000010ff */
[----:B------:R-:W-:Y:S01]  /*14ec0*/  IMAD.MOV.U32 R20, RZ, RZ, R3 ;  /* 0x000000ffff147224 */ /* 0x000fe200078e0003 */
[----:B------:R0:W-:Y:S01]  /*14ed0*/  SYNCS.ARRIVE.TRANS64.RED.A1T0 RZ, [R10+URZ], RZ ;  /* 0x000000ff0aff79a7 */ /* 0x0001e2000810043f */
[----:B------:R-:W-:Y:S01]  /*14ee0*/  F2FP.BF16.F32.PACK_AB R148, R15, R148 ;  /* 0x000000940f94723e */ /* 0x000fe200000010ff */
[----:B------:R-:W-:Y:S01]  /*14ef0*/  IMAD.MOV.U32 R15, RZ, RZ, R4 ;  /* 0x000000ffff0f7224 */ /* 0x000fe200078e0004 */
        /* <DEDUP_REMOVED lines=19> */
[----:B------:R-:W-:Y:S01]  /*15030*/  F2FP.BF16.F32.PACK_AB R155, R106, R155 ;  /* 0x0000009b6a9b723e */ /* 0x000fe200000010ff */
[----:B0-----:R-:W-:Y:S06]  /*15040*/  @P1 BRA `(.L_x_637) ;  /* 0xffffffe0001c1947 */ /* 0x001fec000383ffff */
.L_x_624:
[----:B------:R-:W-:Y:S05]  /*15050*/  BSYNC B0 ;  /* 0x0000000000007941 */ /* 0x000fea0003800000 */
.L_x_623:
        /* <DEDUP_REMOVED lines=67> */
.L_x_638:
[----:B------:R-:W-:Y:S02]  /*15490*/  LEA R10, R173, R2, 0x3 ;  /* 0x00000002ad0a7211 */ /* 0x000fe400078e18ff */
[----:B------:R-:W-:-:S04]  /*154a0*/  SHF.L.U32 R5, R180, 0x1f, RZ ;  /* 0x0000001fb4057819 */ /* 0x000fc800000006ff */
[----:B------:R0:W1:Y:S01]  /*154b0*/  SYNCS.PHASECHK.TRANS64.TRYWAIT P1, [R10+URZ+0x2a850], R5 ;  /* 0x02a850050a0075a7 */ /* 0x000062000802017f */
[----:B------:R-:W-:Y:S05]  /*154c0*/  @!P0 BRA `(.L_x_639) ;  /* 0x0000000000048947 */ /* 0x000fea0003800000 */
[----:B------:R-:W-:Y:S01]  /*154d0*/  BPT.TRAP 0x1 ;  /* 0x000000040000795c */ /* 0x000fe20000300000 */
.L_x_639:
[----:B------:R-:W-:Y:S01]  /*154e0*/  VIADD R2, R2, 0x400 ;  /* 0x0000040002027836 */ /* 0x000fe20000000000 */
[----:B------:R-:W-:Y:S04]  /*154f0*/  BSSY B0, `(.L_x_640) ;  /* 0x0000008000007945 */ /* 0x000fe80003800000 */
[----:B------:R-:W-:-:S04]  /*15500*/  SHF.R.U32.HI R2, RZ, 0x4, R2 ;  /* 0x00000004ff027819 */ /* 0x000fc80000011602 */
[----:B------:R-:W-:-:S04]  /*15510*/  LOP3.LUT R2, R2, 0x3fff, RZ, 0xc0, !PT ;  /* 0x00003fff02027812 */ /* 0x000fc800078ec0ff */
[----:B------:R-:W-:-:S05]  /*15520*/  LOP3.LUT R2, R2, 0x3000000, RZ, 0xfc, !PT ;  /* 0x0300000002027812 */ /* 0x000fca00078efcff */
[----:B------:R-:W-:Y:S01]  /*15530*/  IMAD R2, R173, 0x600, R2 ;  /* 0x00000600ad027824 */ /* 0x000fe200078e0202 */
[----:B-1----:R-:W-:Y:S06]  /*15540*/  @P1 BRA `(.L_x_641) ;  /* 0x0000000000081947 */ /* 0x002fec0003800000 */
[----:B------:R-:W1:Y:S02]  /*15550*/  SYNCS.PHASECHK.TRANS64.TRYWAIT P1, [R10+URZ+0x2a850], R5 ;  /* 0x02a850050a0075a7 */ /* 0x000e64000802017f */
[----:B-1----:R-:W-:Y:S05]  /*15560*/  @!P1 BRA `(.L_x_642) ;  /* 0x0000009c00ac9947 */ /* 0x002fea0003800000 */
.L_x_641:
[----:B------:R-:W-:Y:S05]  /*15570*/  BSYNC B0 ;  /* 0x0000000000007941 */ /* 0x000fea0003800000 */
.L_x_640:
[----:B------:R-:W-:Y:S01]  /*15580*/  IMAD.MOV.U32 R8, RZ, RZ, R2 ;  /* 0x000000ffff087224 */ /* 0x000fe200078e0002 */
[----:B------:R-:W-:Y:S01]  /*15590*/  WARPGROUP.ARRIVE ;  /* 0x00000000000079c5 */ /* 0x000fe20000000000 */
[----:B------:R-:W-:Y:S01]  /*155a0*/  IMAD.MOV.U32 R9, RZ, RZ, 0x40000040 ;  /* 0x40000040ff097424 */ /* 0x000fe200078e00ff */
[----:B01----:R-:W-:Y:S01]  /*155b0*/  SHFL.BFLY PT, R5, R6, 0x2, 0x1f ;  /* 0x0c401f0006057f89 */ /* 0x003fe200000e0000 */
[----:B------:R-:W-:Y:S01]  /*155c0*/  IMAD.MOV.U32 R88, RZ, RZ, -0x800000 ;  /* 0xff800000ff587424 */ /* 0x000fe200078e00ff */
[----:B------:R-:W-:Y:S01]  /*155d0*/  R2UR UR6, R8 ;  /* 0x00000000080672ca */ /* 0x000fe200000e0000 */
[----:B------:R-:W-:Y:S01]  /*155e0*/  VIADD R8, R2, 0x80 ;  /* 0x0000008002087836 */ /* 0x000fe20000000000 */
[----:B------:R-:W-:Y:S01]  /*155f0*/  R2UR UR7, R9 ;  /* 0x00000000090772ca */ /* 0x000fe200000e0000 */
[----:B------:R-:W-:Y:S02]  /*15600*/  IMAD.MOV.U32 R9, RZ, RZ, 0x40000040 ;  /* 0x40000040ff097424 */ /* 0x000fe400078e00ff */
[----:B------:R-:W-:-:S10]  /*15610*/  IMAD.MOV.U32 R89, RZ, RZ, -0x800000 ;  /* 0xff800000ff597424 */ /* 0x000fd400078e00ff */
        /* <DEDUP_REMOVED lines=22> */
[----:B------:R-:W-:Y:S01]  /*15780*/  R2UR UR6, R8 ;  /* 0x00000000080672ca */ /* 0x000fe200000e0000 */
[----:B------:R-:W-:Y:S01]  /*15790*/  VIADD R8, R2, 0x280 ;  /* 0x0000028002087836 */ /* 0x000fe20000000000 */
[----:B------:R-:W-:Y:S01]  /*157a0*/  R2UR UR7, R9 ;  /* 0x00000000090772ca */ /* 0x000fe200000e0000 */
[----:B------:R-:W-:Y:S01]  /*157b0*/  IMAD.MOV.U32 R9, RZ, RZ, 0x40000040 ;  /* 0x40000040ff097424 */ /* 0x000fe200078e00ff */
[----:B------:R-:W0:Y:S02]  /*157c0*/  SHFL.BFLY PT, R2, R7, 0x2, 0x1f ;  /* 0x0c401f0007027f89 */ /* 0x000e2400000e0000 */
[----:B0-----:R-:W-:Y:S01]  /*157d0*/  FADD.FTZ R2, R2, R7 ;  /* 0x0000000702027221 */ /* 0x001fe20000010000 */
[----:B------:R-:W-:Y:S02]  /*157e0*/  WARPGROUP.DEPBAR.LE gsb0, 0x0 ;  /* 0x00008000000079c5 */ /* 0x000fe40000010000 */
[----:B------:R-:W-:-:S06]  /*157f0*/  WARPGROUP.ARRIVE ;  /* 0x00000000000079c5 */ /* 0x000fcc0000000000 */
[----:B------:R-:W-:Y:S01]  /*15800*/  HGMMA.64x128x16.F32.BF16 R24, R148, gdesc[UR4].tnspB, R24, gsb0 ;  /* 0x41e0000494187df0 */ /* 0x000fe20008001818 */
[----:B------:R-:W-:Y:S01]  /*15810*/  R2UR UR6, R8 ;  /* 0x00000000080672ca */ /* 0x000fe200000e0000 */
[----:B------:R-:W-:Y:S01]  /*15820*/  FADD.FTZ R8, R5, R6 ;  /* 0x0000000605087221 */ /* 0x000fe20000010000 */
[----:B------:R-:W-:Y:S01]  /*15830*/  R2UR UR7, R9 ;  /* 0x00000000090772ca */ /* 0x000fe200000e0000 */
[----:B------:R-:W0:Y:S01]  /*15840*/  SHFL.BFLY PT, R5, R2, 0x1, 0x1f ;  /* 0x0c201f0002057f89 */ /* 0x000e2200000e0000 */
[----:B------:R-:W-:-:S03]  /*15850*/  IMAD.MOV.U32 R6, RZ, RZ, RZ ;  /* 0x000000ffff067224 */ /* 0x000fc600078e00ff */
[----:B------:R-:W1:Y:S01]  /*15860*/  SHFL.BFLY PT, R9, R8, 0x1, 0x1f ;  /* 0x0c201f0008097f89 */ /* 0x000e6200000e0000 */
[----:B0-----:R-:W-:Y:S01]  /*15870*/  FADD.FTZ R11, R2, R5 ;  /* 0x00000005020b7221 */ /* 0x001fe20000010000 */
[----:B------:R-:W-:Y:S02]  /*15880*/  IMAD.MOV.U32 R5, RZ, RZ, RZ ;  /* 0x000000ffff057224 */ /* 0x000fe400078e00ff */
[----:B-1----:R-:W-:Y:S02]  /*15890*/  FADD.FTZ R12, R8, R9 ;  /* 0x00000009080c7221 */ /* 0x002fe40000010000 */
[----:B------:R-:W-:-:S03]  /*158a0*/  FSETP.NE.FTZ.AND P1, PT, R11, RZ, PT ;  /* 0x000000ff0b00720b */ /* 0x000fc60003f35000 */
[----:B------:R-:W-:-:S10]  /*158b0*/  FSETP.NE.FTZ.AND P2, PT, R12, RZ, PT ;  /* 0x000000ff0c00720b */ /* 0x000fd40003f55000 */
[----:B------:R-:W0:Y:S01]  /*158c0*/  @P1 MUFU.LG2 R7, R11 ;  /* 0x0000000b00071308 */ /* 0x000e220000000c00 */
[C---:B------:R-:W-:Y:S02]  /*158d0*/  @P1 FMUL.FTZ R2, R0.reuse, 0.69314718246459960938 ;  /* 0x3f31721800021820 */ /* 0x040fe40000410000 */
[----:B------:R-:W-:-:S05]  /*158e0*/  @P2 FMUL.FTZ R0, R0, 0.69314718246459960938 ;  /* 0x3f31721800002820 */ /* 0x000fca0000410000 */
        /* <DEDUP_REMOVED lines=9> */
[----:B------:R-:W-:Y:S03]  /*15980*/  HGMMA.64x128x16.F32.BF16 R24, R152, gdesc[UR4].tnspB, R24, gsb0 ;  /* 0x41e0000498187df0 */ /* 0x000fe60008001818 */
[----:B------:R-:W-:Y:S02]  /*15990*/  WARPGROUP.DEPBAR.LE gsb0, 0x0 ;  /* 0x00008000000079c5 */ /* 0x000fe40000010000 */
[----:B--23--:R-:W-:Y:S05]  /*159a0*/  @!P0 BRA `(.L_x_643) ;  /* 0x0000000000048947 */ /* 0x00cfea0003800000 */
[----:B------:R-:W-:Y:S01]  /*159b0*/  BPT.TRAP 0x1 ;  /* 0x000000040000795c */ /* 0x000fe20000300000 */
.L_x_643:
[----:B------:R-:W-:Y:S02]  /*159c0*/  VIADD R0, R10, 0x2a860 ;  /* 0x0002a8600a007836 */ /* 0x000fe40000000000 */
[-C--:B------:R-:W-:Y:S01]  /*159d0*/  FMUL.FTZ R24, R24, R5.reuse ;  /* 0x0000000518187220 */ /* 0x080fe20000410000 */
[----:B------:R-:W-:Y:S02]  /*159e0*/  VIADD R173, R173, 0x1 ;  /* 0x00000001adad7836 */ /* 0x000fe40000000000 */
[-C--:B------:R-:W-:Y:S01]  /*159f0*/  FMUL.FTZ R91, R25, R5.reuse ;  /* 0x00000005195b7220 */ /* 0x080fe20000410000 */
[-C--:B------:R-:W-:Y:S01]  /*15a00*/  FMUL.FTZ R10, R28, R5.reuse ;  /* 0x000000051c0a7220 */ /* 0x080fe20000410000 */
[----:B------:R-:W-:Y:S01]  /*15a10*/  PRMT R181, R181, 0x654, R0 ;  /* 0x00000654b5b57816 */ /* 0x000fe20000000000 */
[-C--:B------:R-:W-:Y:S01]  /*15a20*/  FMUL.FTZ R0, R36, R5.reuse ;  /* 0x0000000524007220 */ /* 0x080fe20000410000 */
[----:B------:R-:W-:Y:S01]  /*15a30*/  ISETP.NE.AND P0, PT, R173, 0x2, PT ;  /* 0x00000002ad00780c */ /* 0x000fe20003f05270 */
[-C--:B------:R-:W-:Y:S01]  /*15a40*/  FMUL.FTZ R11, R29, R5.reuse ;  /* 0x000000051d0b7220 */ /* 0x080fe20000410000 */
[----:B------:R1:W-:Y:S01]  /*15a50*/  SYNCS.ARRIVE.TRANS64.RED.A1T0 RZ, [R181+URZ], RZ ;  /* 0x000000ffb5ff79a7 */ /* 0x0003e2000810043f */
        /* <DEDUP_REMOVED lines=27> */
[----:B------:R-:W-:Y:S01]  /*15c10*/  SEL R5, RZ, 0x1, P0 ;  /* 0x00000001ff057807 */ /* 0x000fe20000000000 */
[-C--:B0-----:R-:W-:Y:S01]  /*15c20*/  FMUL.FTZ R92, R34, R6.reuse ;  /* 0x00000006225c7220 */ /* 0x081fe20000410000 */
        /* <DEDUP_REMOVED lines=31> */
[----:B------:R-:W-:Y:S01]  /*15e20*/  FMUL.FTZ R87, R87, R6 ;  /* 0x0000000657577220 */ /* 0x000fe20000410000 */
[----:B------:R-:W-:-:S02]  /*15e30*/  LOP3.LUT R180, R180, R5, RZ, 0x3c, !PT ;  /* 0x00000005b4b47212 */ /* 0x000fc400078e3cff */
[----:B------:R-:W-:Y:S02]  /*15e40*/  IADD3 R189, R189, 0x1, RZ ;  /* 0x00000001bdbd7810 */ /* 0x000fe40007ffe0ff */
[----:B-1----:R-:W-:-:S07]  /*15e50*/  SEL R173, R173, RZ, P0 ;  /* 0x000000ffadad7207 */ /* 0x002fce0000000000 */
.L_x_565:
[----:B------:R-:W0:Y:S08]  /*15e60*/  S2UR UR4, SR_CgaCtaId ;  /* 0x00000000000479c3 */ /* 0x000e300000008800 */
[----:B------:R-:W-:Y:S01]  /*15e70*/  BAR.SYNC.DEFER_BLOCKING 0x5, 0x180 ;  /* 0x0146000000007b1d */ /* 0x000fe20000010000 */
[----:B------:R-:W-:-:S05]  /*15e80*/  MOV R2, 0x400 ;  /* 0x0000040000027802 */ /* 0x000fca0000000f00 */
[----:B------:R-:W-:Y:S01]  /*15e90*/  BSSY B0, `(.L_x_644) ;  /* 0x00001f7000007945 */ /* 0x000fe20003800000 */
[----:B0-----:R-:W-:-:S05]  /*15ea0*/  IMAD.U32 R181, RZ, RZ, UR4 ;  /* 0x00000004ffb57e24 */ /* 0x001fca000f8e00ff */
[----:B------:R-:W-:-:S05]  /*15eb0*/  LEA R2, R181, R2, 0x18 ;  /* 0x00000002b5027211 */ /* 0x000fca00078ec0ff */
        /* <DEDUP_REMOVED lines=19> */
[C---:B------:R-:W-:Y:S01]  /*15ff0*/  IADD3 R101, P4, R8.reuse, 0x60, RZ ;  /* 0x0000006008657810 */ /* 0x040fe20007f9e0ff */
[----:B------:R-:W-:Y:S01]  /*16000*/  IMAD.X R7, RZ, RZ, R9, P5 ;  /* 0x000000ffff077224 */ /* 0x000fe200028e0609 */
[----:B------:R-:W-:-:S02]  /*16010*/  IADD3 R103, P3, R8, 0x4000, RZ ;  /* 0x0000400008677810 */ /* 0x000fc40007f7e0ff */
[C---:B------:R-:W-:Y:S01]  /*16020*/  IADD3 R105, P2, R8.reuse, 0x4020, RZ ;  /* 0x0000402008697810 */ /* 0x040fe20007f5e0ff */
[--C-:B------:R-:W-:Y:S01]  /*16030*/  IMAD.X R13, RZ, RZ, R9.reuse, P4 ;  /* 0x000000ffff0d7224 */ /* 0x100fe200020e0609 */
[----:B------:R-:W-:Y:S01]  /*16040*/  BAR.SYNC.DEFER_BLOCKING 0x1, 0x100 ;  /* 0x0044000000007b1d */ /* 0x000fe20000010000 */
[C---:B------:R-:W-:Y:S02]  /*16050*/  IADD3 R107, P1, R8.reuse, 0x4040, RZ ;  /* 0x00004040086b7810 */ /* 0x040fe40007f3e0ff */
[----:B------:R-:W-:Y:S01]  /*16060*/  IADD3 R109, P0, R8, 0x4060, RZ ;  /* 0x00004060086d7810 */ /* 0x000fe20007f1e0ff */
[--C-:B------:R-:W-:Y:S01]  /*16070*/  IMAD.X R25, RZ, RZ, R9.reuse, P2 ;  /* 0x000000ffff197224 */ /* 0x100fe200010e0609 */
[----:B------:R-:W-:Y:S01]  /*16080*/  LOP3.LUT R4, R71, 0x380, RZ, 0xc0, !PT ;  /* 0x0000038047047812 */ /* 0x000fe200078ec0ff */
[--C-:B------:R-:W-:Y:S01]  /*16090*/  IMAD.X R27, RZ, RZ, R9.reuse, P1 ;  /* 0x000000ffff1b7224 */ /* 0x100fe200008e0609 */
[----:B------:R-:W-:Y:S01]  /*160a0*/  LOP3.LUT R6, R79, 0x380, RZ, 0xc0, !PT ;  /* 0x000003804f067812 */ /* 0x000fe200078ec0ff */
[--C-:B----4-:R-:W-:Y:S01]  /*160b0*/  IMAD.X R33, RZ, RZ, R9.reuse, P0 ;  /* 0x000000ffff217224 */ /* 0x110fe200000e0609 */
[----:B------:R-:W-:Y:S01]  /*160c0*/  LOP3.LUT R8, R15, R8, RZ, 0x3c, !PT ;  /* 0x000000080f087212 */ /* 0x000fe200078e3cff */
[----:B------:R-:W-:Y:S01]  /*160d0*/  IMAD.X R15, RZ, RZ, R9, P3 ;  /* 0x000000ffff0f7224 */ /* 0x000fe200018e0609 */
[----:B------:R-:W-:-:S02]  /*160e0*/  SHF.R.U64 R4, R4, 0x3, RZ ;  /* 0x0000000304047819 */ /* 0x000fc400000012ff */
[----:B------:R-:W-:Y:S02]  /*160f0*/  SHF.R.U64 R6, R6, 0x3, RZ ;  /* 0x0000000306067819 */ /* 0x000fe400000012ff */
[----:B------:R-:W-:Y:S02]  /*16100*/  MOV R94, R8 ;  /* 0x00000008005e7202 */ /* 0x000fe40000000f00 */
[----:B------:R-:W-:Y:S02]  /*16110*/  LOP3.LUT R12, R101, 0x380, RZ, 0xc0, !PT ;  /* 0x00000380650c7812 */ /* 0x000fe400078ec0ff */
[----:B------:R-:W-:Y:S02]  /*16120*/  LOP3.LUT R14, R103, 0x380, RZ, 0xc0, !PT ;  /* 0x00000380670e7812 */ /* 0x000fe400078ec0ff */
[----:B------:R-:W-:Y:S02]  /*16130*/  F2FP.BF16.F32.PACK_AB R8, R91, R24 ;  /* 0x000000185b08723e */ /* 0x000fe400000010ff */
[----:B------:R-:W-:-:S02]  /*16140*/  F2FP.BF16.F32.PACK_AB R9, R99, R32 ;  /* 0x000000206309723e */ /* 0x000fc400000010ff */
[----:B------:R-:W-:Y:S02]  /*16150*/  LOP3.LUT R24, R105, 0x380, RZ, 0xc0, !PT ;  /* 0x0000038069187812 */ /* 0x000fe400078ec0ff */
[----:B-1----:R-:W-:Y:S01]  /*16160*/  LOP3.LUT R28, R107, 0x380, RZ, 0xc0, !PT ;  /* 0x000003806b1c7812 */ /* 0x002fe200078ec0ff */
[----:B------:R1:W-:Y:S01]  /*16170*/  STSM.16.M88.4 [R94], R8 ;  /* 0x000000085e007844 */ /* 0x0003e20000000200 */
[----:B------:R-:W-:Y:S02]  /*16180*/  LOP3.LUT R4, R4, R71, RZ, 0x3c, !PT ;  /* 0x0000004704047212 */ /* 0x000fe400078e3cff */
[----:B------:R-:W-:Y:S02]  /*16190*/  LOP3.LUT R6, R6, R79, RZ, 0x3c, !PT ;  /* 0x0000004f06067212 */ /* 0x000fe400078e3cff */
[----:B------:R-:W-:Y:S02]  /*161a0*/  LOP3.LUT R32, R109, 0x380, RZ, 0xc0, !PT ;  /* 0x000003806d207812 */ /* 0x000fe400078ec0ff */
[----:B------:R-:W-:-:S02]  /*161b0*/  SHF.R.U64 R12, R12, 0x3, RZ ;  /* 0x000000030c0c7819 */ /* 0x000fc400000012ff */
[----:B------:R-:W-:Y:S02]  /*161c0*/  SHF.R.U64 R14, R14, 0x3, RZ ;  /* 0x000000030e0e7819 */ /* 0x000fe400000012ff */
[----:B------:R-:W-:Y:S02]  /*161d0*/  SHF.R.U64 R24, R24, 0x3, RZ ;  /* 0x0000000318187819 */ /* 0x000fe400000012ff */
[----:B------:R-:W-:Y:S02]  /*161e0*/  SHF.R.U64 R28, R28, 0x3, RZ ;  /* 0x000000031c1c7819 */ /* 0x000fe400000012ff */
[----:B------:R-:W-:Y:S02]  /*161f0*/  SHF.R.U64 R32, R32, 0x3, RZ ;  /* 0x0000000320207819 */ /* 0x000fe400000012ff */
[----:B------:R-:W-:Y:S02]  /*16200*/  MOV R91, R4 ;  /* 0x00000004005b7202 */ /* 0x000fe40000000f00 */
[----:B------:R-:W-:-:S02]  /*16210*/  MOV R79, R6 ;  /* 0x00000006004f7202 */ /* 0x000fc40000000f00 */
[----:B------:R-:W-:Y:S02]  /*16220*/  F2FP.BF16.F32.PACK_AB R4, R90, R3 ;  /* 0x000000035a04723e */ /* 0x000fe400000010ff */
[----:B------:R-:W-:Y:S02]  /*16230*/  F2FP.BF16.F32.PACK_AB R5, R93, R92 ;  /* 0x0000005c5d05723e */ /* 0x000fe400000010ff */
[----:B------:R-:W-:Y:S02]  /*16240*/  F2FP.BF16.F32.PACK_AB R6, R37, R0 ;  /* 0x000000002506723e */ /* 0x000fe400000010ff */
[----:B------:R-:W-:Y:S01]  /*16250*/  F2FP.BF16.F32.PACK_AB R7, R95, R72 ;  /* 0x000000485f07723e */ /* 0x000fe200000010ff */
[----:B------:R-:W2:Y:S01]  /*16260*/  LDC R0, c[0x0][0xbe8] ;  /* 0x0002fa00ff007b82 */ /* 0x000ea20000000800 */
[----:B------:R-:W-:Y:S02]  /*16270*/  LOP3.LUT R12, R12, R101, RZ, 0x3c, !PT ;  /* 0x000000650c0c7212 */ /* 0x000fe400078e3cff */
[----:B------:R-:W-:Y:S01]  /*16280*/  LOP3.LUT R14, R14, R103, RZ, 0x3c, !PT ;  /* 0x000000670e0e7212 */ /* 0x000fe200078e3cff */
[----:B------:R-:W-:Y:S01]  /*16290*/  STSM.16.M88.4 [R91], R4 ;  /* 0x000000045b007844 */ /* 0x000fe20000000200 */
[----:B-1----:R-:W-:-:S02]  /*162a0*/  F2FP.BF16.F32.PACK_AB R8, R41, R40 ;  /* 0x000000282908723e */ /* 0x002fc400000010ff */
[----:B------:R-:W-:Y:S02]  /*162b0*/  F2FP.BF16.F32.PACK_AB R9, R43, R34 ;  /* 0x000000222b09723e */ /* 0x000fe400000010ff */
[----:B------:R-:W-:Y:S02]  /*162c0*/  F2FP.BF16.F32.PACK_AB R10, R45, R44 ;  /* 0x0000002c2d0a723e */ /* 0x000fe400000010ff */
[----:B------:R-:W-:Y:S02]  /*162d0*/  F2FP.BF16.F32.PACK_AB R11, R47, R46 ;  /* 0x0000002e2f0b723e */ /* 0x000fe400000010ff */
[----:B------:R-:W-:Y:S02]  /*162e0*/  LOP3.LUT R24, R24, R105, RZ, 0x3c, !PT ;  /* 0x0000006918187212 */ /* 0x000fe400078e3cff */
[----:B------:R-:W-:Y:S01]  /*162f0*/  LOP3.LUT R26, R28, R107, RZ, 0x3c, !PT ;  /* 0x0000006b1c1a7212 */ /* 0x000fe200078e3cff */
[----:B------:R1:W-:Y:S01]  /*16300*/  STSM.16.M88.4 [R79], R8 ;  /* 0x000000084f007844 */ /* 0x0003e20000000200 */
[----:B------:R-:W-:-:S02]  /*16310*/  LOP3.LUT R32, R32, R109, RZ, 0x3c, !PT ;  /* 0x0000006d20207212 */ /* 0x000fc400078e3cff */
[----:B------:R-:W-:Y:S02]  /*16320*/  MOV R78, R12 ;  /* 0x0000000c004e7202 */ /* 0x000fe40000000f00 */
[----:B------:R-:W-:Y:S02]  /*16330*/  MOV R71, R14 ;  /* 0x0000000e00477202 */ /* 0x000fe40000000f00 */
[----:B------:R-:W-:Y:S02]  /*16340*/  MOV R70, R24 ;  /* 0x0000001800467202 */ /* 0x000fe40000000f00 */
[----:B------:R-:W-:Y:S02]  /*16350*/  MOV R28, R26 ;  /* 0x0000001a001c7202 */ /* 0x000fe40000000f00 */
[----:B------:R-:W-:Y:S01]  /*16360*/  F2FP.BF16.F32.PACK_AB R12, R49, R48 ;  /* 0x00000030310c723e */ /* 0x000fe200000010ff */
[----:B------:R-:W-:Y:S01]  /*16370*/  IMAD.MOV.U32 R48, RZ, RZ, RZ ;  /* 0x000000ffff307224 */ /* 0x000fe200078e00ff */
[----:B------:R-:W-:-:S02]  /*16380*/  F2FP.BF16.F32.PACK_AB R13, R51, R50 ;  /* 0x00000032330d723e */ /* 0x000fc400000010ff */
[----:B------:R-:W-:Y:S02]  /*16390*/  F2FP.BF16.F32.PACK_AB R14, R53, R52 ;  /* 0x00000034350e723e */ /* 0x000fe400000010ff */
[----:B------:R-:W-:Y:S02]  /*163a0*/  F2FP.BF16.F32.PACK_AB R15, R55, R54 ;  /* 0x00000036370f723e */ /* 0x000fe400000010ff */
[----:B------:R-:W-:Y:S02]  /*163b0*/  F2FP.BF16.F32.PACK_AB R24, R57, R56 ;  /* 0x000000383918723e */ /* 0x000fe400000010ff */
[----:B------:R-:W-:Y:S01]  /*163c0*/  F2FP.BF16.F32.PACK_AB R25, R59, R58 ;  /* 0x0000003a3b19723e */ /* 0x000fe200000010ff */
[----:B------:R-:W-:Y:S01]  /*163d0*/  STSM.16.M88.4 [R78], R12 ;  /* 0x0000000c4e007844 */ /* 0x000fe20000000200 */
[----:B------:R-:W-:Y:S02]  /*163e0*/  F2FP.BF16.F32.PACK_AB R26, R61, R60 ;  /* 0x0000003c3d1a723e */ /* 0x000fe400000010ff */
[----:B------:R-:W-:-:S02]  /*163f0*/  F2FP.BF16.F32.PACK_AB R27, R63, R62 ;  /* 0x0000003e3f1b723e */ /* 0x000fc400000010ff */
[----:B------:R-:W-:Y:S02]  /*16400*/  MOV R3, R32 ;  /* 0x0000002000037202 */ /* 0x000fe40000000f00 */
[----:B------:R-:W-:Y:S01]  /*16410*/  ISETP.NE.U32.AND P0, PT, RZ, UR4, PT ;  /* 0x00000004ff007c0c */ /* 0x000fe2000bf05070 */
[----:B------:R-:W-:Y:S01]  /*16420*/  STSM.16.M88.4 [R71], R24 ;  /* 0x0000001847007844 */ /* 0x000fe20000000200 */
[----:B-1----:R-:W-:Y:S02]  /*16430*/  IADD3 R8, P1, R186, UR4, RZ ;  /* 0x00000004ba087c10 */ /* 0x002fe4000ff3e0ff */
[----:B------:R-:W-:Y:S02]  /*16440*/  F2FP.BF16.F32.PACK_AB R32, R65, R64 ;  /* 0x000000404120723e */ /* 0x000fe400000010ff */
[----:B------:R-:W-:Y:S02]  /*16450*/  F2FP.BF16.F32.PACK_AB R33, R67, R66 ;  /* 0x000000424321723e */ /* 0x000fe400000010ff */
[----:B------:R-:W-:-:S02]  /*16460*/  F2FP.BF16.F32.PACK_AB R34, R69, R68 ;  /* 0x000000444522723e */ /* 0x000fc400000010ff */
[----:B------:R-:W-:Y:S02]  /*16470*/  F2FP.BF16.F32.PACK_AB R37, R75, R74 ;  /* 0x0000004a4b25723e */ /* 0x000fe400000010ff */
[----:B------:R-:W-:Y:S01]  /*16480*/  F2FP.BF16.F32.PACK_AB R4, R81, R80 ;  /* 0x000000505104723e */ /* 0x000fe200000010ff */
[----:B------:R-:W-:Y:S01]  /*16490*/  STSM.16.M88.4 [R70], R32 ;  /* 0x0000002046007844 */ /* 0x000fe20000000200 */
[----:B------:R-:W-:Y:S02]  /*164a0*/  F2FP.BF16.F32.PACK_AB R5, R83, R82 ;  /* 0x000000525305723e */ /* 0x000fe400000010ff */
[----:B------:R-:W-:Y:S01]  /*164b0*/  F2FP.BF16.F32.PACK_AB R6, R85, R84 ;  /* 0x000000545506723e */ /* 0x000fe200000010ff */
[----:B------:R-:W-:Y:S01]  /*164c0*/  STSM.16.M88.4 [R28], R36 ;  /* 0x000000241c007844 */ /* 0x000fe20000000200 */
[----:B------:R-:W-:Y:S02]  /*164d0*/  F2FP.BF16.F32.PACK_AB R7, R87, R86 ;  /* 0x000000565707723e */ /* 0x000fe400000010ff */
[----:B------:R-:W-:-:S02]  /*164e0*/  ISETP.NE.AND.EX P0, PT, RZ, UR5, PT, P0 ;  /* 0x00000005ff007c0c */ /* 0x000fc4000bf05300 */
[----:B------:R-:W-:Y:S01]  /*164f0*/  IADD3.X R9, R187, UR5, RZ, P1, !PT ;  /* 0x00000005bb097c10 */ /* 0x000fe20008ffe4ff */
[----:B------:R-:W-:Y:S01]  /*16500*/  ULDC.64 UR4, c[0x0][0xc08] ;  /* 0x0003020000047ab9 */ /* 0x000fe20000000a00 */
[----:B------:R1:W-:Y:S01]  /*16510*/  STSM.16.M88.4 [R3], R4 ;  /* 0x0000000403007844 */ /* 0x0003e20000000200 */
[----:B------:R-:W-:Y:S01]  /*16520*/  BAR.SYNC.DEFER_BLOCKING 0x1, 0x100 ;  /* 0x0044000000007b1d */ /* 0x000fe20000010000 */
[----:B------:R-:W-:-:S04]  /*16530*/  ISETP.NE.U32.AND P2, PT, RZ, UR4, PT ;  /* 0x00000004ff007c0c */ /* 0x000fc8000bf45070 */
[----:B------:R-:W-:-:S13]  /*16540*/  ISETP.NE.AND.EX P2, PT, RZ, UR5, PT, P2 ;  /* 0x00000005ff007c0c */ /* 0x000fda000bf45320 */
[----:B------:R-:W-:Y:S01]  /*16550*/  @P2 IADD3 R186, P3, R186, UR4, RZ ;  /* 0x00000004baba2c10 */ /* 0x000fe2000ff7e0ff */
[----:B------:R-:W-:Y:S02]  /*16560*/  ULDC UR4, c[0x0][0xa88] ;  /* 0x0002a20000047ab9 */ /* 0x000fe40000000800 */
[----:B-1----:R-:W-:Y:S02]  /*16570*/  MOV R3, UR4 ;  /* 0x0000000400037c02 */ /* 0x002fe40008000f00 */
[----:B------:R-:W-:Y:S01]  /*16580*/  @P2 IADD3.X R187, R187, UR5, RZ, P3, !PT ;  /* 0x00000005bbbb2c10 */ /* 0x000fe20009ffe4ff */
[----:B------:R1:W5:Y:S01]  /*16590*/  @P0 LDG.E R48, desc[UR60][R8.64] ;  /* 0x0000003c08300981 */ /* 0x000362000c1e1900 */
[----:B--2---:R-:W-:-:S03]  /*165a0*/  ISETP.NE.AND P1, PT, R0, 0x1, PT ;  /* 0x000000010000780c */ /* 0x004fc60003f25270 */
[----:B------:R1:W5:Y:S10]  /*165b0*/  @P2 LDG.E R3, desc[UR60][R186.64] ;  /* 0x0000003cba032981 */ /* 0x000374000c1e1900 */
[----:B------:R-:W2:Y:S08]  /*165c0*/  @P1 LDC R10, c[0x0][0xbec] ;  /* 0x0002fb00ff0a1b82 */ /* 0x000eb00000000800 */
[----:B------:R-:W3:Y:S01]  /*165d0*/  @P1 LDC R13, c[0x0][0xbf0] ;  /* 0x0002fc00ff0d1b82 */ /* 0x000ee20000000800 */
[----:B-1----:R-:W-:Y:S05]  /*165e0*/  @P2 BRA `(.L_x_646) ;  /* 0x0000000000102947 */ /* 0x002fea0003800000 */
[----:B------:R-:W-:Y:S05]  /*165f0*/  @!P0 BRA `(.L_x_646) ;  /* 0x00000000000c8947 */ /* 0x000fea0003800000 */
[----:B------:R-:W4:Y:S04]  /*16600*/  LDG.E R4, desc[UR60][R8.64] ;  /* 0x0000003c08047981 */ /* 0x000f28000c1e1900 */
[----:B-----5:R-:W4:Y:S02]  /*16610*/  LDG.E R3, desc[UR60][R8.64+0x4] ;  /* 0x0000043c08037981 */ /* 0x020f24000c1e1900 */
[----:B----4-:R-:W-:-:S07]  /*16620*/  IMAD.IADD R3, R3, 0x1, -R4 ;  /* 0x0000000103037824 */ /* 0x010fce00078e0a04 */
.L_x_646:
[----:B------:R-:W-:Y:S01]  /*16630*/  SHF.R.S32.HI R28, RZ, 0x1f, R185 ;  /* 0x0000001fff1c7819 */ /* 0x000fe200000114b9 */
[----:B------:R-:W-:Y:S01]  /*16640*/  IMAD R15, R190, 0x80, R228 ;  /* 0x00000080be0f7824 */ /* 0x000fe200078e02e4 */
[----:B------:R-:W-:Y:S01]  /*16650*/  ULDC.64 UR4, c[0x0][0xb90] ;  /* 0x0002e40000047ab9 */ /* 0x000fe20000000a00 */
[----:B-----5:R-:W-:Y:S01]  /*16660*/  SHF.R.S32.HI R49, RZ, 0x1f, R48 ;  /* 0x0000001fff317819 */ /* 0x020fe20000011430 */
[----:B------:R-:W-:Y:S01]  /*16670*/  IMAD R9, R192, 0x40, R182 ;  /* 0x00000040c0097824 */ /* 0x000fe200078e02b6 */
[----:B------:R-:W-:Y:S01]  /*16680*/  SEL R193, R193, RZ, !P0 ;  /* 0x000000ffc1c17207 */ /* 0x000fe20004000000 */
[----:B------:R-:W-:Y:S01]  /*16690*/  IMAD R4, R28, UR4, RZ ;  /* 0x000000041c047c24 */ /* 0x000fe2000f8e02ff */
[----:B------:R-:W-:Y:S01]  /*166a0*/  SEL R55, R188, RZ, !P0 ;  /* 0x000000ffbc377207 */ /* 0x000fe20004000000 */
[----:B--2---:R-:W-:-:S04]  /*166b0*/  @P1 IMAD.HI.U32 R6, R15, R10, RZ ;  /* 0x0000000a0f061227 */ /* 0x004fc800078e00ff */
[----:B------:R-:W-:Y:S01]  /*166c0*/  IMAD.MOV.U32 R7, RZ, RZ, R15 ;  /* 0x000000ffff077224 */ /* 0x000fe200078e000f */
[----:B---3--:R-:W-:Y:S01]  /*166d0*/  @P1 SHF.R.U32.HI R7, RZ, R13, R6 ;  /* 0x0000000dff071219 */ /* 0x008fe20000011606 */
[C---:B------:R-:W-:Y:S02]  /*166e0*/  IMAD R11, R185.reuse, UR5, R4 ;  /* 0x00000005b90b7c24 */ /* 0x040fe4000f8e0204 */
[----:B------:R-:W-:Y:S01]  /*166f0*/  IMAD.WIDE.U32 R4, R185, UR4, R48 ;  /* 0x00000004b9047c25 */ /* 0x000fe2000f8e0030 */
[----:B------:R-:W-:-:S03]  /*16700*/  ULDC.64 UR4, c[0x0][0xb98] ;  /* 0x0002e60000047ab9 */ /* 0x000fc60000000a00 */
[----:B------:R-:W-:Y:S02]  /*16710*/  IMAD.IADD R5, R5, 0x1, R11 ;  /* 0x0000000105057824 */ /* 0x000fe400078e020b */
        /* <DEDUP_REMOVED lines=12> */
[----:B------:R-:W-:Y:S01]  /*167e0*/  SHF.R.S32.HI R6, RZ, 0x1f, R9 ;  /* 0x0000001fff067819 */ /* 0x000fe20000011409 */
[----:B------:R-:W-:Y:S01]  /*167f0*/  IMAD R14, R190, 0x80, R226 ;  /* 0x00000080be0e7824 */ /* 0x000fe200078e02e2 */
[----:B------:R-:W-:Y:S01]  /*16800*/  IADD3 R7, P0, R20, 0x1000, RZ ;  /* 0x0000100014077810 */ /* 0x000fe20007f1e0ff */
[----:B------:R-:W-:Y:S01]  /*16810*/  IMAD R57, R3, R0, RZ ;  /* 0x0000000003397224 */ /* 0x000fe200078e02ff */
[----:B------:R-:W-:Y:S01]  /*16820*/  IADD3.X R5, R11, R5, R8, P2, !PT ;  /* 0x000000050b057210 */ /* 0x000fe200017fe408 */
[----:B------:R-:W-:Y:S01]  /*16830*/  IMAD R6, R6, UR4, RZ ;  /* 0x0000000406067c24 */ /* 0x000fe2000f8e02ff */
[----:B------:R-:W-:-:S02]  /*16840*/  LOP3.LUT R8, R7, 0x380, RZ, 0xc0, !PT ;  /* 0x0000038007087812 */ /* 0x000fc400078ec0ff */
[----:B------:R-:W-:Y:S01]  /*16850*/  IADD3 R25, P2, R20, 0x3000, RZ ;  /* 0x0000300014197810 */ /* 0x000fe20007f5e0ff */
[C---:B------:R-:W-:Y:S01]  /*16860*/  IMAD R11, R9.reuse, UR5, R6 ;  /* 0x00000005090b7c24 */ /* 0x040fe2000f8e0206 */
[----:B------:R-:W-:Y:S01]  /*16870*/  SHF.R.U64 R8, R8, 0x3, RZ ;  /* 0x0000000308087819 */ /* 0x000fe200000012ff */
[----:B------:R-:W-:Y:S01]  /*16880*/  IMAD.WIDE.U32 R4, R9, UR4, R4 ;  /* 0x0000000409047c25 */ /* 0x000fe2000f8e0004 */
[----:B------:R-:W-:Y:S01]  /*16890*/  ULDC.64 UR4, c[0x0][0xb50] ;  /* 0x0002d40000047ab9 */ /* 0x000fe20000000a00 */
[----:B------:R-:W-:Y:S02]  /*168a0*/  LOP3.LUT R24, R25, 0x380, RZ, 0xc0, !PT ;  /* 0x0000038019187812 */ /* 0x000fe400078ec0ff */
[----:B------:R-:W-:Y:S01]  /*168b0*/  LOP3.LUT R8, R8, R7, RZ, 0x3c, !PT ;  /* 0x0000000708087212 */ /* 0x000fe200078e3cff */
[----:B------:R-:W-:Y:S01]  /*168c0*/  IMAD.IADD R5, R5, 0x1, R11 ;  /* 0x0000000105057824 */ /* 0x000fe200078e020b */
[----:B------:R-:W-:Y:S01]  /*168d0*/  LEA R7, P4, R4, UR4, 0x2 ;  /* 0x0000000404077c11 */ /* 0x000fe2000f8810ff */
[----:B------:R-:W-:Y:S01]  /*168e0*/  IMAD.X R9, RZ, RZ, R21, P0 ;  /* 0x000000ffff097224 */ /* 0x000fe200000e0615 */
[----:B------:R-:W-:-:S02]  /*168f0*/  SHF.R.U64 R24, R24, 0x3, RZ ;  /* 0x0000000318187819 */ /* 0x000fc400000012ff */
[----:B------:R-:W-:Y:S01]  /*16900*/  LEA.HI.X R10, R4, UR5, R5, 0x2, P4 ;  /* 0x00000005040a7c11 */ /* 0x000fe2000a0f1405 */
[----:B------:R-:W-:Y:S01]  /*16910*/  SHFL.IDX PT, R50, R7, RZ, 0x1c1f ;  /* 0x001c1fff07327589 */ /* 0x000fe200000e0000 */
[----:B------:R-:W-:Y:S01]  /*16920*/  LOP3.LUT P0, RZ, R197, 0x3, RZ, 0xc0, !PT ;  /* 0x00000003c5ff7812 */ /* 0x000fe2000780c0ff */
[----:B------:R-:W-:Y:S01]  /*16930*/  ULDC.64 UR4, c[0x0][0xaa0] ;  /* 0x0002a80000047ab9 */ /* 0x000fe20000000a00 */
[----:B------:R-:W-:Y:S01]  /*16940*/  LOP3.LUT R24, R24, R25, RZ, 0x3c, !PT ;  /* 0x0000001918187212 */ /* 0x000fe200078e3cff */
[----:B------:R-:W1:Y:S01]  /*16950*/  SHFL.IDX PT, R51, R10, RZ, 0x1c1f ;  /* 0x001c1fff0a337589 */ /* 0x000e6200000e0000 */
[----:B------:R-:W-:Y:S01]  /*16960*/  SHF.R.U64 R12, R12, 0x3, RZ ;  /* 0x000000030c0c7819 */ /* 0x000fe200000012ff */
[--C-:B------:R-:W-:Y:S01]  /*16970*/  IMAD.X R25, RZ, RZ, R21.reuse, P2 ;  /* 0x000000ffff197224 */ /* 0x100fe200010e0615 */
[----:B------:R-:W-:Y:S01]  /*16980*/  ISETP.GE.OR P2, PT, R14, R57, P0 ;  /* 0x000000390e00720c */ /* 0x000fe20000746670 */
[----:B------:R-:W-:Y:S01]  /*16990*/  SHFL.IDX PT, R52, R7, 0x1, 0x1c1f ;  /* 0x003c1f0007347f89 */ /* 0x000fe200000e0000 */
[----:B------:R-:W-:Y:S01]  /*169a0*/  LOP3.LUT R12, R12, R13, RZ, 0x3c, !PT ;  /* 0x0000000d0c0c7212 */ /* 0x000fe200078e3cff */
[----:B------:R-:W-:Y:S01]  /*169b0*/  IMAD.X R13, RZ, RZ, R21, P3 ;  /* 0x000000ffff0d7224 */ /* 0x000fe200018e0615 */
[----:B------:R-:W-:Y:S01]  /*169c0*/  IADD3 R6, P3, R20, 0x7000, RZ ;  /* 0x0000700014067810 */ /* 0x000fe20007f7e0ff */
[----:B------:R-:W2:Y:S01]  /*169d0*/  SHFL.IDX PT, R53, R10, 0x1, 0x1c1f ;  /* 0x003c1f000a357f89 */ /* 0x000ea200000e0000 */
[----:B------:R-:W-:-:S02]  /*169e0*/  IADD3 R4, R14, 0x8, RZ ;  /* 0x000000080e047810 */ /* 0x000fc40007ffe0ff */
[----:B------:R-:W-:Y:S01]  /*169f0*/  LOP3.LUT R3, R6, 0x380, RZ, 0xc0, !PT ;  /* 0x0000038006037812 */ /* 0x000fe200078ec0ff */
[----:B------:R-:W-:Y:S01]  /*16a00*/  IMAD.X R45, RZ, RZ, R21, P3 ;  /* 0x000000ffff2d7224 */ /* 0x000fe200018e0615 */
[----:B------:R-:W-:Y:S02]  /*16a10*/  ISETP.GE.OR P0, PT, R4, R57, P0 ;  /* 0x000000390400720c */ /* 0x000fe40000706670 */
[C---:B------:R-:W-:Y:S02]  /*16a20*/  IADD3 R37, P5, R20.reuse, 0x5000, RZ ;  /* 0x0000500014257810 */ /* 0x040fe40007fbe0ff */
[C---:B------:R-:W-:Y:S02]  /*16a30*/  IADD3 R41, P4, R20.reuse, 0x6000, RZ ;  /* 0x0000600014297810 */ /* 0x040fe40007f9e0ff */
[----:B------:R-:W-:Y:S02]  /*16a40*/  LOP3.LUT R5, R20, 0x380, RZ, 0xc0, !PT ;  /* 0x0000038014057812 */ /* 0x000fe400078ec0ff */
[----:B------:R-:W-:-:S02]  /*16a50*/  SHF.R.U64 R3, R3, 0x3, RZ ;  /* 0x0000000303037819 */ /* 0x000fc400000012ff */
[----:B------:R-:W-:Y:S01]  /*16a60*/  LOP3.LUT R32, R33, 0x380, RZ, 0xc0, !PT ;  /* 0x0000038021207812 */ /* 0x000fe200078ec0ff */
[----:B-1----:R1:W-:Y:S01]  /*16a70*/  @!P2 ST.E desc[UR60][R50.64], R88 ;  /* 0x000000583200a985 */ /* 0x0023e2000c10193c */
[----:B------:R-:W-:Y:S02]  /*16a80*/  LOP3.LUT R36, R37, 0x380, RZ, 0xc0, !PT ;  /* 0x0000038025247812 */ /* 0x000fe400078ec0ff */
[----:B------:R-:W-:Y:S02]  /*16a90*/  LOP3.LUT R40, R41, 0x380, RZ, 0xc0, !PT ;  /* 0x0000038029287812 */ /* 0x000fe400078ec0ff */
[----:B------:R-:W-:Y:S02]  /*16aa0*/  SHF.R.U64 R5, R5, 0x3, RZ ;  /* 0x0000000305057819 */ /* 0x000fe400000012ff */
[----:B------:R-:W-:Y:S01]  /*16ab0*/  LOP3.LUT R44, R3, R6, RZ, 0x3c, !PT ;  /* 0x00000006032c7212 */ /* 0x000fe200078e3cff */
[----:B------:R-:W-:Y:S01]  /*16ac0*/  IMAD R3, R49, UR4, RZ ;  /* 0x0000000431037c24 */ /* 0x000fe2000f8e02ff */
[----:B------:R-:W-:Y:S01]  /*16ad0*/  SHF.R.U64 R32, R32, 0x3, RZ ;  /* 0x0000000320207819 */ /* 0x000fe200000012ff */
[----:B------:R-:W3:Y:S01]  /*16ae0*/  @P1 LDC R49, c[0x0][0xbf0] ;  /* 0x0002fc00ff311b82 */ /* 0x000ee20000000800 */
[----:B------:R-:W-:Y:S01]  /*16af0*/  SHF.R.U64 R36, R36, 0x3, RZ ;  /* 0x0000000324247819 */ /* 0x000fe200000012ff */
[----:B--2---:R2:W-:Y:S01]  /*16b00*/  @!P0 ST.E desc[UR60][R52.64], R89 ;  /* 0x0000005934008985 */ /* 0x0045e2000c10193c */
[----:B------:R-:W-:-:S02]  /*16b10*/  SHF.R.U64 R40, R40, 0x3, RZ ;  /* 0x0000000328287819 */ /* 0x000fc400000012ff */
[----:B------:R-:W-:-:S03]  /*16b20*/  LOP3.LUT R20, R5, R20, RZ, 0x3c, !PT ;  /* 0x0000001405147212 */ /* 0x000fc600078e3cff */
[----:B-1----:R-:W1:Y:S01]  /*16b30*/  @P1 LDC R51, c[0x0][0xbec] ;  /* 0x0002fb00ff331b82 */ /* 0x002e620000000800 */
[----:B------:R-:W-:Y:S01]  /*16b40*/  LOP3.LUT R32, R32, R33, RZ, 0x3c, !PT ;  /* 0x0000002120207212 */ /* 0x000fe200078e3cff */
[--C-:B------:R-:W-:Y:S01]  /*16b50*/  IMAD.X R33, RZ, RZ, R21.reuse, P6 ;  /* 0x000000ffff217224 */ /* 0x100fe200030e0615 */
[----:B------:R-:W-:Y:S01]  /*16b60*/  LOP3.LUT R36, R36, R37, RZ, 0x3c, !PT ;  /* 0x0000002524247212 */ /* 0x000fe200078e3cff */
[--C-:B------:R-:W-:Y:S01]  /*16b70*/  IMAD.X R37, RZ, RZ, R21.reuse, P5 ;  /* 0x000000ffff257224 */ /* 0x100fe200028e0615 */
[----:B------:R-:W-:Y:S01]  /*16b80*/  LOP3.LUT R40, R40, R41, RZ, 0x3c, !PT ;  /* 0x0000002928287212 */ /* 0x000fe200078e3cff */
[----:B------:R-:W-:Y:S01]  /*16b90*/  IMAD.X R41, RZ, RZ, R21, P4 ;  /* 0x000000ffff297224 */ /* 0x000fe200020e0615 */
[----:B------:R4:W5:Y:S01]  /*16ba0*/  LD.E.128 R4, desc[UR60][R20.64] ;  /* 0x0000003c14047980 */ /* 0x000962000c101d00 */
[----:B------:R-:W-:-:S03]  /*16bb0*/  IMAD R3, R48, UR5, R3 ;  /* 0x0000000530037c24 */ /* 0x000fc6000f8e0203 */
[----:B------:R-:W5:Y:S04]  /*16bc0*/  LD.E.128 R8, desc[UR60][R8.64] ;  /* 0x0000003c08087980 */ /* 0x000f68000c101d00 */
[----:B------:R-:W5:Y:S01]  /*16bd0*/  LD.E.128 R12, desc[UR60][R12.64] ;  /* 0x0000003c0c0c7980 */ /* 0x000f62000c101d00 */
[----:B----4-:R-:W-:Y:S01]  /*16be0*/  IMAD.WIDE.U32 R20, R48, UR4, RZ ;  /* 0x0000000430147c25 */ /* 0x010fe2000f8e00ff */
[----:B------:R-:W-:Y:S02]  /*16bf0*/  ULDC.64 UR4, c[0x0][0xae8] ;  /* 0x0002ba0000047ab9 */ /* 0x000fe40000000a00 */
[----:B------:R-:W5:Y:S01]  /*16c00*/  LD.E.128 R24, desc[UR60][R24.64] ;  /* 0x0000003c18187980 */ /* 0x000f62000c101d00 */
[----:B------:R-:W-:Y:S02]  /*16c10*/  IMAD.IADD R21, R21, 0x1, R3 ;  /* 0x0000000115157824 */ /* 0x000fe400078e0203 */
[----:B------:R-:W-:Y:S01]  /*16c20*/  IMAD R3, R184, 0x20, R192 ;  /* 0x00000020b8037824 */ /* 0x000fe200078e02c0 */
[----:B------:R-:W5:Y:S01]  /*16c30*/  LD.E.128 R32, desc[UR60][R32.64] ;  /* 0x0000003c20207980 */ /* 0x000f62000c101d00 */
[----:B------:R-:W-:-:S02]  /*16c40*/  IMAD R28, R28, UR4, RZ ;  /* 0x000000041c1c7c24 */ /* 0x000fc4000f8e02ff */
[----:B------:R-:W-:Y:S01]  /*16c50*/  IMAD R50, R190, 0x80, R3 ;  /* 0x00000080be327824 */ /* 0x000fe200078e0203 */
[----:B------:R-:W5:Y:S01]  /*16c60*/  LD.E.128 R36, desc[UR60][R36.64] ;  /* 0x0000003c24247980 */ /* 0x000f62000c101d00 */
[C---:B------:R-:W-:Y:S02]  /*16c70*/  IMAD R3, R185.reuse, UR5, R28 ;  /* 0x00000005b9037c24 */ /* 0x040fe4000f8e021c */
[----:B------:R-:W-:Y:S01]  /*16c80*/  IMAD.WIDE.U32 R20, R185, UR4, R20 ;  /* 0x00000004b9147c25 */ /* 0x000fe2000f8e0014 */
[----:B------:R-:W-:Y:S01]  /*16c90*/  ULDC.64 UR4, c[0x0][0xaf0] ;  /* 0x0002bc0000047ab9 */ /* 0x000fe20000000a00 */
[----:B------:R-:W5:Y:S02]  /*16ca0*/  LD.E.128 R40, desc[UR60][R40.64] ;  /* 0x0000003c28287980 */ /* 0x000f64000c101d00 */
[----:B-1----:R-:W-:Y:S01]  /*16cb0*/  @P1 IMAD.HI.U32 R28, R50, R51, RZ ;  /* 0x00000033321c1227 */ /* 0x002fe200078e00ff */
[----:B------:R-:W-:Y:S01]  /*16cc0*/  IADD3 R21, R21, R3, RZ ;  /* 0x0000000315157210 */ /* 0x000fe20007ffe0ff */
[----:B------:R-:W5:Y:S01]  /*16cd0*/  LD.E.128 R44, desc[UR60][R44.64] ;  /* 0x0000003c2c2c7980 */ /* 0x000f62000c101d00 */
[----:B------:R-:W-:Y:S01]  /*16ce0*/  BSSY B1, `(.L_x_647) ;  /* 0x0000035000017945 */ /* 0x000fe20003800000 */
[----:B------:R-:W-:Y:S01]  /*16cf0*/  IMAD.MOV.U32 R3, RZ, RZ, R50 ;  /* 0x000000ffff037224 */ /* 0x000fe200078e0032 */
[----:B---3--:R-:W-:Y:S01]  /*16d00*/  @P1 SHF.R.U32.HI R3, RZ, R49, R28 ;  /* 0x00000031ff031219 */ /* 0x008fe2000001161c */
[----:B------:R-:W-:Y:S01]  /*16d10*/  IMAD R48, R193, UR4, RZ ;  /* 0x00000004c1307c24 */ /* 0x000fe2000f8e02ff */
[----:B------:R-:W-:Y:S01]  /*16d20*/  @!PT LDS RZ, [RZ] ;  /* 0x00000000fffff984 */ /* 0x000fe20000000800 */
[----:B------:R-:W-:Y:S01]  /*16d30*/  @!PT LDS RZ, [RZ] ;  /* 0x00000000fffff984 */ /* 0x000fe20000000800 */
[----:B------:R-:W-:Y:S01]  /*16d40*/  @!PT LDS RZ, [RZ] ;  /* 0x00000000fffff984 */ /* 0x000fe20000000800 */
[----:B------:R-:W-:Y:S01]  /*16d50*/  @!PT LDS RZ, [RZ] ;  /* 0x00000000fffff984 */ /* 0x000fe20000000800 */
[----:B------:R1:W-:Y:S06]  /*16d60*/  MEMBAR.ALL.CTA ;  /* 0x0000000000007992 */ /* 0x0003ec0000008000 */
[----:B-1----:R-:W1:Y:S01]  /*16d70*/  FENCE.VIEW.ASYNC.S ;  /* 0x00000000000073c6 */ /* 0x002e620000000000 */
[----:B------:R-:W-:Y:S01]  /*16d80*/  IMAD.WIDE.U32 R20, R55, UR4, R20 ;  /* 0x0000000437147c25 */ /* 0x000fe2000f8e0014 */
[----:B------:R-:W-:-:S02]  /*16d90*/  SHF.R.S32.HI R28, RZ, 0x1f, R3 ;  /* 0x0000001fff1c7819 */ /* 0x000fc40000011403 */
[----:B------:R-:W-:Y:S01]  /*16da0*/  SHF.R.S32.HI R54, RZ, 0x1f, R183 ;  /* 0x0000001fff367819 */ /* 0x000fe200000114b7 */
[----:B------:R-:W-:Y:S01]  /*16db0*/  IMAD R49, R55, UR5, R48 ;  /* 0x0000000537317c24 */ /* 0x000fe2000f8e0230 */
[----:B------:R-:W-:Y:S01]  /*16dc0*/  ULDC.64 UR4, c[0x0][0xae0] ;  /* 0x0002b80000047ab9 */ /* 0x000fe20000000a00 */
[----:B------:R-:W-:Y:S01]  /*16dd0*/  IMAD.MOV R51, RZ, RZ, -R3 ;  /* 0x000000ffff337224 */ /* 0x000fe200078e0a03 */
[----:B------:R-:W-:Y:S01]  /*16de0*/  SHF.R.S32.HI R56, RZ, 0x1f, R182 ;  /* 0x0000001fff387819 */ /* 0x000fe200000114b6 */
[----:B------:R-:W-:Y:S02]  /*16df0*/  IMAD.IADD R21, R21, 0x1, R49 ;  /* 0x0000000115157824 */ /* 0x000fe400078e0231 */
[----:B------:R-:W-:Y:S02]  /*16e00*/  IMAD R49, R0, R51, R50 ;  /* 0x0000003300317224 */ /* 0x000fe400078e0232 */
[----:B------:R-:W-:Y:S02]  /*16e10*/  IMAD R28, R28, UR4, RZ ;  /* 0x000000041c1c7c24 */ /* 0x000fe4000f8e02ff */
[----:B------:R-:W-:Y:S01]  /*16e20*/  IMAD.WIDE.U32 R20, R3, UR4, R20 ;  /* 0x0000000403147c25 */ /* 0x000fe2000f8e0014 */
[----:B------:R-:W-:-:S03]  /*16e30*/  SHF.R.S32.HI R0, RZ, 0x1f, R49 ;  /* 0x0000001fff007819 */ /* 0x000fc60000011431 */
[----:B------:R-:W-:Y:S01]  /*16e40*/  IMAD R51, R3, UR5, R28 ;  /* 0x0000000503337c24 */ /* 0x000fe2000f8e021c */
[----:B------:R-:W-:Y:S01]  /*16e50*/  ULDC.64 UR4, c[0x0][0xad8] ;  /* 0x0002b60000047ab9 */ /* 0x000fe20000000a00 */
[----:B------:R-:W-:Y:S02]  /*16e60*/  IMAD R50, R190, 0x80, R192 ;  /* 0x00000080be327824 */ /* 0x000fe400078e02c0 */
[----:B------:R-:W-:Y:S02]  /*16e70*/  IMAD.IADD R21, R21, 0x1, R51 ;  /* 0x0000000115157824 */ /* 0x000fe400078e0233 */
[----:B------:R-:W-:Y:S01]  /*16e80*/  IMAD R28, R0, UR4, RZ ;  /* 0x00000004001c7c24 */ /* 0x000fe2000f8e02ff */
[C---:B------:R-:W-:Y:S01]  /*16e90*/  ISETP.GE.AND P2, PT, R50.reuse, R57, PT ;  /* 0x000000393200720c */ /* 0x040fe20003f46270 */
[----:B------:R-:W-:Y:S02]  /*16ea0*/  VIADD R0, R50, 0x20 ;  /* 0x0000002032007836 */ /* 0x000fe40000000000 */
[----:B------:R-:W-:-:S02]  /*16eb0*/  IMAD R51, R49, UR5, R28 ;  /* 0x0000000531337c24 */ /* 0x000fc4000f8e021c */
[----:B------:R-:W-:Y:S01]  /*16ec0*/  IMAD.WIDE.U32 R20, R49, UR4, R20 ;  /* 0x0000000431147c25 */ /* 0x000fe2000f8e0014 */
[-C--:B------:R-:W-:Y:S01]  /*16ed0*/  ISETP.GE.AND P0, PT, R0, R57.reuse, PT ;  /* 0x000000390000720c */ /* 0x080fe20003f06270 */
[----:B------:R-:W-:Y:S02]  /*16ee0*/  ULDC.64 UR4, c[0x0][0xa80] ;  /* 0x0002a00000047ab9 */ /* 0x000fe40000000a00 */
[----:B------:R-:W-:Y:S01]  /*16ef0*/  VIADD R0, R2, 0x2a820 ;  /* 0x0002a82002007836 */ /* 0x000fe20000000000 */
[----:B------:R-:W-:Y:S01]  /*16f00*/  LEA R28, P3, R20, UR4, 0x1 ;  /* 0x00000004141c7c11 */ /* 0x000fe2000f8608ff */
[----:B------:R-:W-:Y:S02]  /*16f10*/  VIADD R3, R50, 0x40 ;  /* 0x0000004032037836 */ /* 0x000fe40000000000 */
[----:B------:R-:W-:Y:S01]  /*16f20*/  IMAD.IADD R21, R21, 0x1, R51 ;  /* 0x0000000115157824 */ /* 0x000fe200078e0233 */
[----:B------:R-:W-:Y:S01]  /*16f30*/  PRMT R0, RZ, 0x654, R0 ;  /* 0x00000654ff007816 */ /* 0x000fe20000000000 */
[----:B-1----:R2:W1:Y:S01]  /*16f40*/  SHFL.IDX PT, R48, R28, RZ, 0x181f ;  /* 0x00181fff1c307589 */ /* 0x00246200000e0000 */
[----:B------:R-:W-:-:S02]  /*16f50*/  ISETP.GE.AND P1, PT, R3, R57, PT ;  /* 0x000000390300720c */ /* 0x000fc40003f26270 */
[----:B------:R-:W-:Y:S01]  /*16f60*/  LEA.HI.X R3, R20, UR5, R21, 0x1, P3 ;  /* 0x0000000514037c11 */ /* 0x000fe200098f0c15 */
[----:B------:R3:W-:Y:S04]  /*16f70*/  SYNCS.ARRIVE.TRANS64.RED.A1T0 RZ, [R0+URZ], RZ ;  /* 0x000000ff00ff79a7 */ /* 0x0007e8000810043f */
[----:B---3--:R2:W3:Y:S01]  /*16f80*/  SHFL.IDX PT, R0, R3, RZ, 0x181f ;  /* 0x00181fff03007589 */ /* 0x0084e200000e0000 */
[----:B------:R-:W-:Y:S05]  /*16f90*/  @P2 BRA `(.L_x_648) ;  /* 0x0000000000242947 */ /* 0x000fea0003800000 */
[----:B------:R-:W-:Y:S02]  /*16fa0*/  ULDC UR4, c[0x0][0xac8] ;  /* 0x0002b20000047ab9 */ /* 0x000fe40000000800 */
[----:B------:R-:W-:Y:S02]  /*16fb0*/  ISETP.GE.AND P2, PT, R182, UR4, PT ;  /* 0x00000004b6007c0c */ /* 0x000fe4000bf46270 */
[----:B------:R-:W-:-:S11]  /*16fc0*/  ISETP.GE.AND P3, PT, R183, UR4, PT ;  /* 0x00000004b7007c0c */ /* 0x000fd6000bf66270 */
[CC--:B-1----:R-:W-:Y:S02]  /*16fd0*/  @!P2 LEA R20, P4, R182.reuse, R48.reuse, 0x1 ;  /* 0x00000030b614a211 */ /* 0x0c2fe400078808ff */
[C---:B------:R-:W-:Y:S02]  /*16fe0*/  @!P3 LEA R48, P5, R183.reuse, R48, 0x1 ;  /* 0x00000030b730b211 */ /* 0x040fe400078a08ff */
[-C--:B---3--:R-:W-:Y:S02]  /*16ff0*/  @!P2 LEA.HI.X R21, R182, R0.reuse, R56, 0x1, P4 ;  /* 0x00000000b615a211 */ /* 0x088fe400020f0c38 */
[----:B------:R-:W-:-:S03]  /*17000*/  @!P3 LEA.HI.X R49, R183, R0, R54, 0x1, P5 ;  /* 0x00000000b731b211 */ /* 0x000fc600028f0c36 */
[----:B-----5:R4:W-:Y:S04]  /*17010*/  @!P2 ST.E.128 desc[UR60][R20.64], R4 ;  /* 0x000000041400a985 */ /* 0x0209e8000c101d3c */
[----:B------:R4:W-:Y:S02]  /*17020*/  @!P3 ST.E.128 desc[UR60][R48.64], R32 ;  /* 0x000000203000b985 */ /* 0x0009e4000c101d3c */
.L_x_648:
[----:B------:R-:W-:Y:S05]  /*17030*/  BSYNC B1 ;  /* 0x0000000000017941 */ /* 0x000fea0003800000 */
.L_x_647:
[----:B---3--:R3:W0:Y:S01]  /*17040*/  SHFL.IDX PT, R0, R3, 0x1, 0x181f ;  /* 0x00381f0003007f89 */ /* 0x00862200000e0000 */
[----:B------:R-:W-:Y:S03]  /*17050*/  BSSY B1, `(.L_x_649) ;  /* 0x000000c000017945 */ /* 0x000fe60003800000 */
[----:B----45:R3:W4:Y:S01]  /*17060*/  SHFL.IDX PT, R6, R28, 0x1, 0x181f ;  /* 0x00381f001c067f89 */ /* 0x03072200000e0000 */
        /* <DEDUP_REMOVED lines=8> */
[----:B------:R0:W-:Y:S04]  /*170f0*/  @!P3 ST.E.128 desc[UR60][R4.64], R8 ;  /* 0x000000080400b985 */ /* 0x0001e8000c101d3c */
[----:B------:R0:W-:Y:S02]  /*17100*/  @!P4 ST.E.128 desc[UR60][R6.64], R36 ;  /* 0x000000240600c985 */ /* 0x0001e4000c101d3c */
.L_x_650:
[----:B------:R-:W-:Y:S05]  /*17110*/  BSYNC B1 ;  /* 0x0000000000017941 */ /* 0x000fea0003800000 */
.L_x_649:
[----:B0-----:R0:W0:Y:S01]  /*17120*/  SHFL.IDX PT, R0, R3, 0x2, 0x181f ;  /* 0x00581f0003007f89 */ /* 0x00102200000e0000 */
[----:B------:R-:W-:Y:S03]  /*17130*/  BSSY B1, `(.L_x_651) ;  /* 0x000000c000017945 */ /* 0x000fe60003800000 */
[----:B----4-:R4:W0:Y:S01]  /*17140*/  SHFL.IDX PT, R6, R28, 0x2, 0x181f ;  /* 0x00581f001c067f89 */ /* 0x01082200000e0000 */
[----:B------:R-:W-:Y:S05]  /*17150*/  @P1 BRA `(.L_x_652) ;  /* 0x0000000000241947 */ /* 0x000fea0003800000 */
[----:B------:R-:W-:Y:S02]  /*17160*/  ULDC UR4, c[0x0][0xac8] ;  /* 0x0002b20000047ab9 */ /* 0x000fe40000000800 */
[----:B------:R-:W-:Y:S02]  /*17170*/  ISETP.GE.AND P2, PT, R182, UR4, PT ;  /* 0x00000004b6007c0c */ /* 0x000fe4000bf46270 */
[----:B------:R-:W-:-:S11]  /*17180*/  ISETP.GE.AND P3, PT, R183, UR4, PT ;  /* 0x00000004b7007c0c */ /* 0x000fd6000bf66270 */
[CC--:B0-----:R-:W-:Y:S02]  /*17190*/  @!P2 LEA R4, P0, R182.reuse, R6.reuse, 0x1 ;  /* 0x00000006b604a211 */ /* 0x0c1fe400078008ff */
[C---:B------:R-:W-:Y:S02]  /*171a0*/  @!P3 LEA R6, P1, R183.reuse, R6, 0x1 ;  /* 0x00000006b706b211 */ /* 0x040fe400078208ff */
[-C--:B------:R-:W-:Y:S02]  /*171b0*/  @!P2 LEA.HI.X R5, R182, R0.reuse, R56, 0x1, P0 ;  /* 0x00000000b605a211 */ /* 0x080fe400000f0c38 */
[----:B------:R-:W-:-:S03]  /*171c0*/  @!P3 LEA.HI.X R7, R183, R0, R54, 0x1, P1 ;  /* 0x00000000b707b211 */ /* 0x000fc600008f0c36 */
[----:B------:R0:W-:Y:S04]  /*171d0*/  @!P2 ST.E.128 desc[UR60][R4.64], R12 ;  /* 0x0000000c0400a985 */ /* 0x0001e8000c101d3c */
[----:B------:R0:W-:Y:S02]  /*171e0*/  @!P3 ST.E.128 desc[UR60][R6.64], R40 ;  /* 0x000000280600b985 */ /* 0x0001e4000c101d3c */
.L_x_652:
[----:B------:R-:W-:Y:S05]  /*171f0*/  BSYNC B1 ;  /* 0x0000000000017941 */ /* 0x000fea0003800000 */
.L_x_651:
[----:B0-----:R-:W-:Y:S01]  /*17200*/  IADD3 R0, R50, 0x60, RZ ;  /* 0x0000006032007810 */ /* 0x001fe20007ffe0ff */
[----:B--23--:R-:W0:Y:S03]  /*17210*/  SHFL.IDX PT, R3, R3, 0x3, 0x181f ;  /* 0x00781f0003037f89 */ /* 0x00ce2600000e0000 */
[----:B------:R-:W-:Y:S01]  /*17220*/  ISETP.GE.AND P0, PT, R0, R57, PT ;  /* 0x000000390000720c */ /* 0x000fe20003f06270 */
[----:B----4-:R-:W2:-:S12]  /*17230*/  SHFL.IDX PT, R28, R28, 0x3, 0x181f ;  /* 0x00781f001c1c7f89 */ /* 0x010e9800000e0000 */
        /* <DEDUP_REMOVED lines=12> */
.L_x_645:
[----:B------:R-:W-:Y:S01]  /*17300*/  ULDC.64 UR4, c[0x0][0xc00] ;  /* 0x0003000000047ab9 */ /* 0x000fe20000000a00 */
[----:B------:R-:W-:Y:S01]  /*17310*/  IMAD.MOV.U32 R3, RZ, RZ, RZ ;  /* 0x000000ffff037224 */ /* 0x000fe200078e00ff */
[----:B------:R-:W-:Y:S01]  /*17320*/  ISETP.NE.U32.AND P0, PT, RZ, UR4, PT ;  /* 0x00000004ff007c0c */ /* 0x000fe2000bf05070 */
[----:B------:R-:W2:Y:S01]  /*17330*/  LDC R25, c[0x0][0xbe8] ;  /* 0x0002fa00ff197b82 */ /* 0x000ea20000000800 */
[----:B------:R-:W-:Y:S02]  /*17340*/  IADD3 R4, P1, R186, UR4, RZ ;  /* 0x00000004ba047c10 */ /* 0x000fe4000ff3e0ff */
[----:B------:R-:W-:Y:S02]  /*17350*/  ISETP.NE.AND.EX P0, PT, RZ, UR5, PT, P0 ;  /* 0x00000005ff007c0c */ /* 0x000fe4000bf05300 */
[----:B------:R-:W-:Y:S01]  /*17360*/  IADD3.X R5, R187, UR5, RZ, P1, !PT ;  /* 0x00000005bb057c10 */ /* 0x000fe20008ffe4ff */
[----:B------:R-:W-:Y:S02]  /*17370*/  ULDC.64 UR4, c[0x0][0xc08] ;  /* 0x0003020000047ab9 */ /* 0x000fe40000000a00 */
[----:B------:R-:W-:-:S04]  /*17380*/  ISETP.NE.U32.AND P1, PT, RZ, UR4, PT ;  /* 0x00000004ff007c0c */ /* 0x000fc8000bf25070 */
[----:B------:R-:W-:-:S04]  /*17390*/  ISETP.NE.AND.EX P1, PT, RZ, UR5, PT, P1 ;  /* 0x00000005ff007c0c */ /* 0x000fc8000bf25310 */
[----:B------:R3:W5:Y:S09]  /*173a0*/  @P0 LDG.E R3, desc[UR60][R4.64] ;  /* 0x0000003c04030981 */ /* 0x000772000c1e1900 */
[----:B------:R-:W-:Y:S01]  /*173b0*/  @P1 IADD3 R186, P2, R186, UR4, RZ ;  /* 0x00000004baba1c10 */ /* 0x000fe2000ff5e0ff */
[----:B------:R-:W-:-:S02]  /*173c0*/  ULDC UR4, c[0x0][0xa88] ;  /* 0x0002a20000047ab9 */ /* 0x000fc40000000800 */
[----:B------:R-:W-:Y:S01]  /*173d0*/  IMAD.U32 R0, RZ, RZ, UR4 ;  /* 0x00000004ff007e24 */ /* 0x000fe2000f8e00ff */
[----:B------:R-:W-:-:S05]  /*173e0*/  @P1 IADD3.X R187, R187, UR5, RZ, P2, !PT ;  /* 0x00000005bbbb1c10 */ /* 0x000fca00097fe4ff */
[----:B------:R3:W5:Y:S01]  /*173f0*/  @P1 LDG.E R0, desc[UR60][R186.64] ;  /* 0x0000003cba001981 */ /* 0x000762000c1e1900 */
[----:B--2---:R-:W-:Y:S01]  /*17400*/  ISETP.NE.AND P2, PT, R25, 0x1, PT ;  /* 0x000000011900780c */ /* 0x004fe20003f45270 */
[----:B------:R-:W2:-:S12]  /*17410*/  S2R R6, SR_TID.X ;  /* 0x0000000000067919 */ /* 0x000e980000002100 */
[----:B------:R-:W0:Y:S08]  /*17420*/  @P2 LDC R14, c[0x0][0xbec] ;  /* 0x0002fb00ff0e2b82 */ /* 0x000e300000000800 */
[----:B------:R-:W0:Y:S01]  /*17430*/  @P2 LDC R27, c[0x0][0xbf0] ;  /* 0x0002fc00ff1b2b82 */ /* 0x000e220000000800 */
[----:B--2---:R-:W-:-:S05]  /*17440*/  VIADD R6, R6, 0xffffff80 ;  /* 0xffffff8006067836 */ /* 0x004fca0000000000 */
[----:B------:R-:W-:Y:S01]  /*17450*/  ISETP.GE.AND P3, PT, R6, 0x80, PT ;  /* 0x000000800600780c */ /* 0x000fe20003f66270 */
[----:B---3--:R-:W-:-:S12]  /*17460*/  @P1 BRA `(.L_x_654) ;  /* 0x0000000000101947 */ /* 0x008fd80003800000 */
[----:B------:R-:W-:Y:S05]  /*17470*/  @!P0 BRA `(.L_x_654) ;  /* 0x00000000000c8947 */ /* 0x000fea0003800000 */
[----:B------:R-:W2:Y:S04]  /*17480*/  LDG.E R7, desc[UR60][R4.64] ;  /* 0x0000003c04077981 */ /* 0x000ea8000c1e1900 */
[----:B-----5:R-:W2:Y:S02]  /*17490*/  LDG.E R0, desc[UR60][R4.64+0x4] ;  /* 0x0000043c04007981 */ /* 0x020ea4000c1e1900 */
[----:B--2---:R-:W-:-:S07]  /*174a0*/  IMAD.IADD R0, R0, 0x1, -R7 ;  /* 0x0000000100007824 */ /* 0x004fce00078e0a07 */
.L_x_654:
[----:B------:R-:W-:Y:S01]  /*174b0*/  BSSY B1, `(.L_x_655) ;  /* 0x000002e000017945 */ /* 0x000fe20003800000 */
[----:B------:R-:W-:Y:S02]  /*174c0*/  SHF.R.S32.HI R13, RZ, 0x1f, R185 ;  /* 0x0000001fff0d7819 */ /* 0x000fe400000114b9 */
[----:B------:R-:W-:Y:S02]  /*174d0*/  SEL R15, R188, RZ, !P0 ;  /* 0x000000ffbc0f7207 */ /* 0x000fe40004000000 */
[----:B------:R-:W-:Y:S02]  /*174e0*/  SEL R193, R193, RZ, !P0 ;  /* 0x000000ffc1c17207 */ /* 0x000fe40004000000 */
[----:B-----5:R-:W-:Y:S01]  /*174f0*/  SHF.R.S32.HI R10, RZ, 0x1f, R3 ;  /* 0x0000001fff0a7819 */ /* 0x020fe20000011403 */
[----:B------:R-:W-:Y:S06]  /*17500*/  @P3 BRA `(.L_x_656) ;  /* 0x0000000000a03947 */ /* 0x000fec0003800000 */
[----:B------:R-:W2:Y:S01]  /*17510*/  S2R R5, SR_TID.X ;  /* 0x0000000000057919 */ /* 0x000ea20000002100 */
[----:B------:R-:W3:Y:S01]  /*17520*/  LDC R11, c[0x0][0xbe8] ;  /* 0x0002fa00ff0b7b82 */ /* 0x000ee20000000800 */
[----:B--2---:R-:W-:Y:S02]  /*17530*/  IMAD R4, R190, 0x80, R5 ;  /* 0x00000080be047824 */ /* 0x004fe400078e0205 */
[----:B---3--:R-:W-:Y:S02]  /*17540*/  IMAD R5, R0, R11, RZ ;  /* 0x0000000b00057224 */ /* 0x008fe400078e02ff */
        /* <DEDUP_REMOVED lines=10> */
[----:B------:R-:W2:Y:S08]  /*175f0*/  @P0 LDC R9, c[0x0][0xbec] ;  /* 0x0002fb00ff090b82 */ /* 0x000eb00000000800 */
[----:B------:R-:W3:Y:S01]  /*17600*/  @P0 LDC R21, c[0x0][0xbf0] ;  /* 0x0002fc00ff150b82 */ /* 0x000ee20000000800 */
[----:B--2---:R-:W-:-:S04]  /*17610*/  @P0 IMAD.HI.U32 R6, R12, R9, RZ ;  /* 0x000000090c060227 */ /* 0x004fc800078e00ff */
[----:B------:R-:W-:Y:S01]  /*17620*/  IMAD R9, R185, UR5, R8 ;  /* 0x00000005b9097c24 */ /* 0x000fe2000f8e0208 */
[----:B------:R-:W-:Y:S01]  /*17630*/  ULDC.64 UR4, c[0x0][0xb98] ;  /* 0x0002e60000047ab9 */ /* 0x000fe20000000a00 */
[----:B---3--:R-:W-:Y:S01]  /*17640*/  @P0 SHF.R.U32.HI R7, RZ, R21, R6 ;  /* 0x00000015ff070219 */ /* 0x008fe20000011606 */
[----:B------:R-:W-:Y:S02]  /*17650*/  IMAD R6, R193, UR4, RZ ;  /* 0x00000004c1067c24 */ /* 0x000fe4000f8e02ff */
[----:B------:R-:W-:Y:S02]  /*17660*/  IADD3 R5, R5, R9, RZ ;  /* 0x0000000905057210 */ /* 0x000fe40007ffe0ff */
[----:B------:R-:W-:Y:S02]  /*17670*/  IMAD.MOV R9, RZ, RZ, -R7 ;  /* 0x000000ffff097224 */ /* 0x000fe400078e0a07 */
[----:B------:R-:W-:-:S04]  /*17680*/  IMAD.WIDE.U32 R4, R15, UR4, R4 ;  /* 0x000000040f047c25 */ /* 0x000fc8000f8e0004 */
[----:B------:R-:W-:Y:S01]  /*17690*/  IMAD R9, R11, R9, R12 ;  /* 0x000000090b097224 */ /* 0x000fe200078e020c */
[----:B------:R-:W-:Y:S01]  /*176a0*/  SHF.R.S32.HI R11, RZ, 0x1f, R7 ;  /* 0x0000001fff0b7819 */ /* 0x000fe20000011407 */
[----:B------:R-:W-:Y:S01]  /*176b0*/  IMAD R8, R15, UR5, R6 ;  /* 0x000000050f087c24 */ /* 0x000fe2000f8e0206 */
[----:B------:R-:W-:Y:S01]  /*176c0*/  IADD3 R4, P0, R7, R4, RZ ;  /* 0x0000000407047210 */ /* 0x000fe20007f1e0ff */
[----:B------:R-:W-:Y:S01]  /*176d0*/  ULDC.64 UR4, c[0x0][0xb88] ;  /* 0x0002e20000047ab9 */ /* 0x000fe20000000a00 */
        /* <DEDUP_REMOVED lines=11> */
.L_x_656:
[----:B------:R-:W-:Y:S05]  /*17790*/  BSYNC B1 ;  /* 0x0000000000017941 */ /* 0x000fea0003800000 */
.L_x_655:
[----:B------:R-:W-:Y:S01]  /*177a0*/  ULDC.64 UR4, c[0x0][0xaa0] ;  /* 0x0002a80000047ab9 */ /* 0x000fe20000000a00 */
[----:B------:R-:W-:Y:S01]  /*177b0*/  BSSY B1, `(.L_x_657) ;  /* 0x000003a000017945 */ /* 0x000fe20003800000 */
[----:B------:R-:W-:Y:S01]  /*177c0*/  IMAD R4, R10, UR4, RZ ;  /* 0x000000040a047c24 */ /* 0x000fe2000f8e02ff */
[----:B------:R-:W-:Y:S02]  /*177d0*/  SHF.R.S32.HI R12, RZ, 0x1f, R183 ;  /* 0x0000001fff0c7819 */ /* 0x000fe400000114b7 */
[----:B------:R-:W-:Y:S01]  /*177e0*/  SHF.R.S32.HI R20, RZ, 0x1f, R182 ;  /* 0x0000001fff147819 */ /* 0x000fe200000114b6 */
[C---:B--2---:R-:W-:Y:S02]  /*177f0*/  IMAD R7, R3.reuse, UR5, R4 ;  /* 0x0000000503077c24 */ /* 0x044fe4000f8e0204 */
[----:B------:R-:W-:Y:S01]  /*17800*/  IMAD.WIDE.U32 R4, R3, UR4, RZ ;  /* 0x0000000403047c25 */ /* 0x000fe2000f8e00ff */
[----:B------:R-:W-:-:S03]  /*17810*/  ULDC.64 UR4, c[0x0][0xae8] ;  /* 0x0002ba0000047ab9 */ /* 0x000fc60000000a00 */
[----:B------:R-:W-:Y:S02]  /*17820*/  IMAD R3, R184, 0x20, R192 ;  /* 0x00000020b8037824 */ /* 0x000fe400078e02c0 */
[----:B------:R-:W-:Y:S02]  /*17830*/  IMAD.IADD R5, R5, 0x1, R7 ;  /* 0x0000000105057824 */ /* 0x000fe400078e0207 */
[----:B------:R-:W-:Y:S02]  /*17840*/  IMAD R9, R190, 0x80, R3 ;  /* 0x00000080be097824 */ /* 0x000fe400078e0203 */
[----:B------:R-:W-:Y:S02]  /*17850*/  IMAD R8, R13, UR4, RZ ;  /* 0x000000040d087c24 */ /* 0x000fe4000f8e02ff */
[----:B0-----:R-:W-:-:S04]  /*17860*/  @P2 IMAD.HI.U32 R6, R9, R14, RZ ;  /* 0x0000000e09062227 */ /* 0x001fc800078e00ff */
[C---:B------:R-:W-:Y:S02]  /*17870*/  IMAD R7, R185.reuse, UR5, R8 ;  /* 0x00000005b9077c24 */ /* 0x040fe4000f8e0208 */
[----:B------:R-:W-:Y:S01]  /*17880*/  IMAD.WIDE.U32 R4, R185, UR4, R4 ;  /* 0x00000004b9047c25 */ /* 0x000fe2000f8e0004 */
[----:B------:R-:W-:-:S03]  /*17890*/  ULDC.64 UR4, c[0x0][0xaf0] ;  /* 0x0002bc0000047ab9 */ /* 0x000fc60000000a00 */
[----:B------:R-:W-:Y:S01]  /*178a0*/  IMAD.MOV.U32 R3, RZ, RZ, R9 ;  /* 0x000000ffff037224 */ /* 0x000fe200078e0009 */
[----:B------:R-:W-:Y:S01]  /*178b0*/  @P2 SHF.R.U32.HI R3, RZ, R27, R6 ;  /* 0x0000001bff032219 */ /* 0x000fe20000011606 */
[----:B------:R-:W-:Y:S02]  /*178c0*/  IMAD R8, R193, UR4, RZ ;  /* 0x00000004c1087c24 */ /* 0x000fe4000f8e02ff */
[----:B------:R-:W-:Y:S01]  /*178d0*/  IMAD.IADD R5, R5, 0x1, R7 ;  /* 0x0000000105057824 */ /* 0x000fe200078e0207 */
[----:B------:R-:W-:Y:S01]  /*178e0*/  SHF.R.S32.HI R6, RZ, 0x1f, R3 ;  /* 0x0000001fff067819 */ /* 0x000fe20000011403 */
[C---:B------:R-:W-:Y:S02]  /*178f0*/  IMAD R7, R15.reuse, UR5, R8 ;  /* 0x000000050f077c24 */ /* 0x040fe4000f8e0208 */
[----:B------:R-:W-:Y:S01]  /*17900*/  IMAD.WIDE.U32 R4, R15, UR4, R4 ;  /* 0x000000040f047c25 */ /* 0x000fe2000f8e0004 */
[----:B------:R-:W-:-:S03]  /*17910*/  ULDC.64 UR4, c[0x0][0xae0] ;  /* 0x0002b80000047ab9 */ /* 0x000fc60000000a00 */
[----:B------:R-:W-:Y:S01]  /*17920*/  IMAD.MOV R8, RZ, RZ, -R3 ;  /* 0x000000ffff087224 */ /* 0x000fe200078e0a03 */
[----:B------:R-:W-:Y:S01]  /*17930*/  IADD3 R5, R5, R7, RZ ;  /* 0x0000000705057210 */ /* 0x000fe20007ffe0ff */
        /* <DEDUP_REMOVED lines=10> */
[C---:B------:R-:W-:Y:S02]  /*179e0*/  IMAD R3, R7.reuse, UR5, R6 ;  /* 0x0000000507037c24 */ /* 0x040fe4000f8e0206 */
[----:B------:R-:W-:Y:S01]  /*179f0*/  IMAD.WIDE.U32 R4, R7, UR4, R4 ;  /* 0x0000000407047c25 */ /* 0x000fe2000f8e0004 */
[----:B------:R-:W-:Y:S01]  /*17a00*/  ISETP.GE.AND P2, PT, R8, R25, PT ;  /* 0x000000190800720c */ /* 0x000fe20003f46270 */
[----:B------:R-:W-:-:S02]  /*17a10*/  ULDC.64 UR4, c[0x0][0xa80] ;  /* 0x0002a00000047ab9 */ /* 0x000fc40000000a00 */
[----:B------:R-:W-:Y:S01]  /*17a20*/  VIADD R0, R8, 0x20 ;  /* 0x0000002008007836 */ /* 0x000fe20000000000 */
[----:B------:R-:W-:Y:S01]  /*17a30*/  LEA R6, P3, R4, UR4, 0x1 ;  /* 0x0000000404067c11 */ /* 0x000fe2000f8608ff */
[----:B------:R-:W-:-:S03]  /*17a40*/  IMAD.IADD R3, R5, 0x1, R3 ;  /* 0x0000000105037824 */ /* 0x000fc600078e0203 */
[-C--:B------:R-:W-:Y:S01]  /*17a50*/  ISETP.GE.AND P1, PT, R0, R25.reuse, PT ;  /* 0x000000190000720c */ /* 0x080fe20003f26270 */
[----:B------:R-:W-:Y:S01]  /*17a60*/  VIADD R0, R8, 0x40 ;  /* 0x0000004008007836 */ /* 0x000fe20000000000 */
[----:B------:R-:W-:Y:S02]  /*17a70*/  LEA.HI.X R3, R4, UR5, R3, 0x1, P3 ;  /* 0x0000000504037c11 */ /* 0x000fe400098f0c03 */
[----:B------:R0:W2:Y:S02]  /*17a80*/  SHFL.IDX PT, R4, R6, RZ, 0x181f ;  /* 0x00181fff06047589 */ /* 0x0000a400000e0000 */
[----:B------:R-:W-:Y:S02]  /*17a90*/  ISETP.GE.AND P0, PT, R0, R25, PT ;  /* 0x000000190000720c */ /* 0x000fe40003f06270 */
[----:B------:R0:W3:Y:S01]  /*17aa0*/  SHFL.IDX PT, R0, R3, RZ, 0x181f ;  /* 0x00181fff03007589 */ /* 0x0000e200000e0000 */
[----:B------:R-:W-:Y:S10]  /*17ab0*/  @P2 BRA `(.L_x_658) ;  /* 0x0000000000242947 */ /* 0x000ff40003800000 */
        /* <DEDUP_REMOVED lines=9> */
.L_x_658:
[----:B------:R-:W-:Y:S05]  /*17b50*/  BSYNC B1 ;  /* 0x0000000000017941 */ /* 0x000fea0003800000 */
.L_x_657:
[----:B---3--:R3:W0:Y:S01]  /*17b60*/  SHFL.IDX PT, R0, R3, 0x1, 0x181f ;  /* 0x00381f0003007f89 */ /* 0x00862200000e0000 */
[----:B------:R-:W-:Y:S03]  /*17b70*/  BSSY B1, `(.L_x_659) ;  /* 0x000000c000017945 */ /* 0x000fe60003800000 */
[----:B--2---:R3:W2:Y:S01]  /*17b80*/  SHFL.IDX PT, R4, R6, 0x1, 0x181f ;  /* 0x00381f0006047f89 */ /* 0x0046a200000e0000 */
        /* <DEDUP_REMOVED lines=10> */
.L_x_660:
[----:B------:R-:W-:Y:S05]  /*17c30*/  BSYNC B1 ;  /* 0x0000000000017941 */ /* 0x000fea0003800000 */
.L_x_659:
[----:B0-----:R0:W0:Y:S01]  /*17c40*/  SHFL.IDX PT, R0, R3, 0x2, 0x181f ;  /* 0x00581f0003007f89 */ /* 0x00102200000e0000 */
[----:B------:R-:W-:Y:S03]  /*17c50*/  BSSY B1, `(.L_x_661) ;  /* 0x000000c000017945 */ /* 0x000fe60003800000 */
[----:B--2---:R2:W0:Y:S01]  /*17c60*/  SHFL.IDX PT, R4, R6, 0x2, 0x181f ;  /* 0x00581f0006047f89 */ /* 0x00442200000e0000 */
        /* <DEDUP_REMOVED lines=8> */
[----:B------:R0:W-:Y:S04]  /*17cf0*/  @!P2 ST.E.128 desc[UR60][R10.64], RZ ;  /* 0x000000ff0a00a985 */ /* 0x0001e8000c101d3c */
[----:B------:R0:W-:Y:S02]  /*17d00*/  @!P3 ST.E.128 desc[UR60][R4.64], RZ ;  /* 0x000000ff0400b985 */ /* 0x0001e4000c101d3c */
.L_x_662:
[----:B------:R-:W-:Y:S05]  /*17d10*/  BSYNC B1 ;  /* 0x0000000000017941 */ /* 0x000fea0003800000 */
.L_x_661:
[----:B0-----:R-:W-:Y:S01]  /*17d20*/  VIADD R0, R8, 0x60 ;  /* 0x0000006008007836 */ /* 0x001fe20000000000 */
[----:B---3--:R-:W0:Y:S04]  /*17d30*/  SHFL.IDX PT, R3, R3, 0x3, 0x181f ;  /* 0x00781f0003037f89 */ /* 0x008e2800000e0000 */
[----:B------:R-:W-:Y:S01]  /*17d40*/  ISETP.GE.AND P0, PT, R0, R25, PT ;  /* 0x000000190000720c */ /* 0x000fe20003f06270 */
[----:B------:R3:W0:-:S12]  /*17d50*/  SHFL.IDX PT, R4, R6, 0x3, 0x181f ;  /* 0x00781f0006047f89 */ /* 0x00061800000e0000 */
[----:B---3--:R-:W-:Y:S05]  /*17d60*/  @P0 BRA `(.L_x_653) ;  /* 0x0000000000240947 */ /* 0x008fea0003800000 */
[----:B------:R-:W-:Y:S02]  /*17d70*/  ULDC UR4, c[0x0][0xac8] ;  /* 0x0002b20000047ab9 */ /* 0x000fe40000000800 */
[----:B------:R-:W-:Y:S02]  /*17d80*/  ISETP.GE.AND P2, PT, R182, UR4, PT ;  /* 0x00000004b6007c0c */ /* 0x000fe4000bf46270 */
[----:B------:R-:W-:-:S11]  /*17d90*/  ISETP.GE.AND P3, PT, R183, UR4, PT ;  /* 0x00000004b7007c0c */ /* 0x000fd6000bf66270 */
[CC--:B0-2---:R-:W-:Y:S02]  /*17da0*/  @!P2 LEA R6, P0, R182.reuse, R4.reuse, 0x1 ;  /* 0x00000004b606a211 */ /* 0x0c5fe400078008ff */
[C---:B------:R-:W-:Y:S02]  /*17db0*/  @!P3 LEA R4, P1, R183.reuse, R4, 0x1 ;  /* 0x00000004b704b211 */ /* 0x040fe400078208ff */
[-C--:B------:R-:W-:Y:S02]  /*17dc0*/  @!P2 LEA.HI.X R7, R182, R3.reuse, R20, 0x1, P0 ;  /* 0x00000003b607a211 */ /* 0x080fe400000f0c14 */
[----:B------:R-:W-:-:S03]  /*17dd0*/  @!P3 LEA.HI.X R5, R183, R3, R12, 0x1, P1 ;  /* 0x00000003b705b211 */ /* 0x000fc600008f0c0c */
[----:B------:R3:W-:Y:S04]  /*17de0*/  @!P2 ST.E.128 desc[UR60][R6.64], RZ ;  /* 0x000000ff0600a985 */ /* 0x0007e8000c101d3c */
[----:B------:R3:W-:Y:S02]  /*17df0*/  @!P3 ST.E.128 desc[UR60][R4.64], RZ ;  /* 0x000000ff0400b985 */ /* 0x0007e4000c101d3c */
.L_x_653:
[----:B------:R-:W-:Y:S05]  /*17e00*/  BSYNC B0 ;  /* 0x0000000000007941 */ /* 0x000fea0003800000 */
.L_x_644:
[----:B------:R-:W-:Y:S02]  /*17e10*/  ULDC UR4, c[0x0][0xc3c] ;  /* 0x00030f0000047ab9 */ /* 0x000fe40000000800 */
[----:B-1----:R-:W-:-:S13]  /*17e20*/  ISETP.GE.AND P0, PT, R31, UR4, PT ;  /* 0x000000041f007c0c */ /* 0x002fda000bf06270 */
[----:B------:R-:W-:Y:S05]  /*17e30*/  @!P0 BRA `(.L_x_663) ;  /* 0xfffffe9400548947 */ /* 0x000fea000383ffff */
[----:B------:R-:W-:Y:S05]  /*17e40*/  BRA `(.L_x_448) ;  /* 0x00000068000c7947 */ /* 0x000fea0003800000 */
.L_x_446:
[----:B------:R-:W-:-:S08]  /*17e50*/  NOP ;  /* 0x0000000000007918 */ /* 0x000fd00000000000 */
[----:B0-----:R-:W0:-:S00]  /*17e60*/  USETMAXREG.DEALLOC.CTAPOOL 0x28 ;  /* 0x00000028000079c8 */ /* 0x001e0000080e0500 */
[----:B0-----:R-:W-:Y:S01]  /*17e70*/  LOP3.LUT R2, R2, 0x3, RZ, 0xc0, !PT ;  /* 0x0000000302027812 */ /* 0x001fe200078ec0ff */
[----:B------:R-:W-:Y:S01]  /*17e80*/  IMAD.MOV.U32 R4, RZ, RZ, RZ ;  /* 0x000000ffff047224 */ /* 0x000fe200078e00ff */
[----:B------:R-:W-:-:S04]  /*17e90*/  LOP3.LUT R23, R23, 0xffffffdf, RZ, 0xc0, !PT ;  /* 0xffffffdf17177812 */ /* 0x000fc800078ec0ff */
[----:B------:R-:W0:Y:S02]  /*17ea0*/  SHFL.IDX PT, R2, R2, RZ, 0x1f ;  /* 0x00001fff02027589 */ /* 0x000e2400000e0000 */
[----:B0-----:R-:W-:-:S13]  /*17eb0*/  ISETP.NE.AND P0, PT, R2, RZ, PT ;  /* 0x000000ff0200720c */ /* 0x001fda0003f05270 */
[----:B------:R-:W-:Y:S01]  /*17ec0*/  @P0 LOP3.LUT R23, R23, 0x20, RZ, 0xfc, !PT ;  /* 0x0000002017170812 */ /* 0x000fe200078efcff */
[----:B------:R-:W-:Y:S06]  /*17ed0*/  @!P0 BRA `(.L_x_664) ;  /* 0x00000000001c8947 */ /* 0x000fec0003800000 */
[----:B------:R-:W0:Y:S08]  /*17ee0*/  S2UR UR5, SR_CgaCtaId ;  /* 0x00000000000579c3 */ /* 0x000e300000008800 */
[----:B------:R-:W-:Y:S06]  /*17ef0*/  BAR.SYNC.DEFER_BLOCKING 0x5, 0x180 ;  /* 0x0146000000007b1d */ /* 0x000fec0000010000 */
[----:B------:R-:W-:-:S02]  /*17f00*/  UMOV UR4, 0x400 ;  /* 0x0000040000047882 */ /* 0x000fc40000000000 */
[----:B0-----:R-:W-:-:S09]  /*17f10*/  ULEA UR4, UR5, UR4, 0x18 ;  /* 0x0000000405047291 */ /* 0x001fd2000f8ec03f */
[----:B------:R-:W0:Y:S01]  /*17f20*/  LDS.128 R16, [UR4+0x2a8d0] ;  /* 0x02a8d004ff107984 */ /* 0x000e220008000c00 */
[----:B------:R-:W-:Y:S06]  /*17f30*/  BAR.ARV 0x4, 0x180 ;  /* 0x0106000000007b1d */ /* 0x000fec0000002000 */
[----:B------:R-:W-:Y:S05]  /*17f40*/  BRA `(.L_x_665) ;  /* 0x0000000400fc7947 */ /* 0x000fea0003800000 */
.L_x_664:
[----:B------:R-:W-:Y:S01]  /*17f50*/  LOP3.LUT R5, R0, 0x1f, RZ, 0xc0, !PT ;  /* 0x0000001f00057812 */ /* 0x000fe200078ec0ff */
[----:B------:R-:W-:Y:S01]  /*17f60*/  ULDC UR4, c[0x0][0xc3c] ;  /* 0x00030f0000047ab9 */ /* 0x000fe20000000800 */
[----:B------:R-:W0:Y:S01]  /*17f70*/  S2UR UR6, SR_CTAID.X ;  /* 0x00000000000679c3 */ /* 0x000e220000002500 */
[----:B------:R-:W-:Y:S01]  /*17f80*/  ULDC UR5, c[0x0][0xc38] ;  /* 0x00030e0000057ab9 */ /* 0x000fe20000000800 */
[----:B------:R-:W-:-:S04]  /*17f90*/  ISETP.NE.AND P0, PT, R5, 0x1f, PT ;  /* 0x0000001f0500780c */ /* 0x000fc80003f05270 */
[----:B------:R-:W-:-:S13]  /*17fa0*/  ISETP.GE.OR P1, PT, R5, UR4, !P0 ;  /* 0x0000000405007c0c */ /* 0x000fda000c726670 */
[----:B------:R-:W1:Y:S02]  /*17fb0*/  @!P1 LDC.64 R2, c[0x0][0xc80] ;  /* 0x00032000ff029b82 */ /* 0x000e640000000a00 */
[----:B-1----:R-:W-:-:S05]  /*17fc0*/  @!P1 IMAD.WIDE.U32 R2, R5, 0x4, R2 ;  /* 0x0000000405029825 */ /* 0x002fca00078e0002 */
        /* <DEDUP_REMOVED lines=8> */
[----:B--2---:R-:W1:Y:S02]  /*18050*/  SHFL.UP PT, R6, R4, 0x1, RZ ;  /* 0x0420000004067989 */ /* 0x004e6400000e00ff */
        /* <DEDUP_REMOVED lines=11> */
[----:B------:R-:W1:Y:S02]  /*18110*/  SHFL.UP PT, R7, R2, 0x10, RZ ;  /* 0x0600000002077989 */ /* 0x000e6400000e00ff */
[----:B-1----:R-:W-:-:S05]  /*18120*/  SEL R7, R7, RZ, P5 ;  /* 0x000000ff07077207 */ /* 0x002fca0002800000 */
[----:B------:R-:W-:-:S05]  /*18130*/  IMAD.IADD R7, R2, 0x1, R7 ;  /* 0x0000000102077824 */ /* 0x000fca00078e0207 */
[----:B------:R-:W1:Y:S02]  /*18140*/  SHFL.IDX PT, R6, R7, 0x1f, 0x1f ;  /* 0x03e01f0007067f89 */ /* 0x000e6400000e0000 */
[----:B-1----:R-:W-:-:S04]  /*18150*/  IMAD R6, R6, UR5, RZ ;  /* 0x0000000506067c24 */ /* 0x002fc8000f8e02ff */
[----:B------:R-:W-:Y:S01]  /*18160*/  IMAD.MOV.U32 R3, RZ, RZ, R6 ;  /* 0x000000ffff037224 */ /* 0x000fe200078e0006 */
[----:B0-----:R-:W-:-:S13]  /*18170*/  ISETP.GT.AND P6, PT, R6, UR6, PT ;  /* 0x0000000606007c0c */ /* 0x001fda000bfc4270 */
[----:B------:R-:W-:Y:S05]  /*18180*/  @P6 BRA `(.L_x_666) ;  /* 0x00000000009c6947 */ /* 0x000fea0003800000 */
[----:B------:R-:W0:Y:S01]  /*18190*/  LDC R10, c[0x0][0xc3c] ;  /* 0x00030f00ff0a7b82 */ /* 0x000e220000000800 */
[----:B------:R-:W-:Y:S01]  /*181a0*/  IMAD.MOV.U32 R6, RZ, RZ, R3 ;  /* 0x000000ffff067224 */ /* 0x000fe200078e0003 */
[----:B------:R-:W-:Y:S01]  /*181b0*/  UMOV UR4, URZ ;  /* 0x0000003f00047c82 */ /* 0x000fe20008000000 */
[----:B------:R-:W-:Y:S01]  /*181c0*/  ULDC UR7, c[0x0][0xc3c] ;  /* 0x00030f0000077ab9 */ /* 0x000fe20000000800 */
[----:B------:R-:W-:-:S05]  /*181d0*/  ULDC UR5, c[0x0][0xc38] ;  /* 0x00030e0000057ab9 */ /* 0x000fca0000000800 */
.L_x_670:
[----:B------:R-:W-:Y:S01]  /*181e0*/  UIADD3 UR4, UR4, 0x1f, URZ ;  /* 0x0000001f04047890 */ /* 0x000fe2000fffe03f */
[----:B------:R-:W-:-:S05]  /*181f0*/  IMAD.U32 R19, RZ, RZ, UR7 ;  /* 0x00000007ff137e24 */ /* 0x000fca000f8e00ff */
        /* <DEDUP_REMOVED lines=10> */
.L_x_669:
[----:B------:R-:W-:Y:S05]  /*182a0*/  BSYNC B0 ;  /* 0x0000000000007941 */ /* 0x000fea0003800000 */
.L_x_668:
[----:B0----5:R-:W0:Y:S02]  /*182b0*/  SHFL.UP PT, R2, R4, 0x1, RZ ;  /* 0x0420000004027989 */ /* 0x021e2400000e00ff */
        /* <DEDUP_REMOVED lines=20> */
.L_x_666:
        /* <DEDUP_REMOVED lines=13> */
[----:B------:R-:W-:-:S06]  /*184d0*/  VIADD R16, R19, 0xffffffff ;  /* 0xffffffff13107836 */ /* 0x000fcc0000000000 */
[----:B------:R2:W3:Y:S02]  /*184e0*/  SHFL.IDX PT, R16, R7, R16, 0x1f ;  /* 0x00001f1007107589 */ /* 0x0004e400000e0000 */
.L_x_671:
[----:B---3--:R-:W-:Y:S01]  /*184f0*/  IMAD R16, R16, UR5, R9 ;  /* 0x0000000510107c24 */ /* 0x008fe2000f8e0209 */
[----:B0-----:R-:W-:Y:S01]  /*18500*/  IABS R2, R4 ;  /* 0x0000000400027213 */ /* 0x001fe20000000000 */
[----:B-12---:R-:W-:Y:S02]  /*18510*/  IMAD.MOV R7, RZ, RZ, -R3 ;  /* 0x000000ffff077224 */ /* 0x006fe400078e0a03 */
[----:B------:R-:W-:Y:S01]  /*18520*/  VIADD R19, R19, UR4 ;  /* 0x0000000413137c36 */ /* 0x000fe20008000000 */
[----:B------:R-:W-:Y:S01]  /*18530*/  IADD3 R9, -R16, UR6, RZ ;  /* 0x0000000610097c10 */ /* 0x000fe2000fffe1ff */
[----:B------:R-:W-:Y:S01]  /*18540*/  IMAD R7, R7, R10, RZ ;  /* 0x0000000a07077224 */ /* 0x000fe200078e02ff */
[----:B------:R-:W-:Y:S01]  /*18550*/  IADD3 R8, RZ, -R2, RZ ;  /* 0x80000002ff087210 */ /* 0x000fe20007ffe0ff */
[----:B------:R-:W-:Y:S01]  /*18560*/  IMAD.MOV.U32 R2, RZ, RZ, RZ ;  /* 0x000000ffff027224 */ /* 0x000fe200078e00ff */
[----:B------:R-:W-:-:S03]  /*18570*/  IABS R6, R9 ;  /* 0x0000000900067213 */ /* 0x000fc60000000000 */
[----:B------:R-:W-:-:S04]  /*18580*/  IMAD.HI.U32 R2, R3, R7, R2 ;  /* 0x0000000703027227 */ /* 0x000fc800078e0002 */
[----:B------:R-:W-:Y:S02]  /*18590*/  IMAD.MOV.U32 R3, RZ, RZ, R6 ;  /* 0x000000ffff037224 */ /* 0x000fe400078e0006 */
[----:B------:R-:W-:Y:S02]  /*185a0*/  IMAD.MOV.U32 R6, RZ, RZ, R8 ;  /* 0x000000ffff067224 */ /* 0x000fe400078e0008 */
[----:B------:R-:W-:-:S04]  /*185b0*/  IMAD.HI.U32 R2, R2, R3, RZ ;  /* 0x0000000302027227 */ /* 0x000fc800078e00ff */
[----:B------:R-:W-:-:S05]  /*185c0*/  IMAD R3, R2, R6, R3 ;  /* 0x0000000602037224 */ /* 0x000fca00078e0203 */
[----:B------:R-:W-:-:S13]  /*185d0*/  ISETP.GT.U32.AND P1, PT, R10, R3, PT ;  /* 0x000000030a00720c */ /* 0x000fda0003f24070 */
[----:B------:R-:W-:Y:S02]  /*185e0*/  @!P1 IMAD.IADD R3, R3, 0x1, -R10 ;  /* 0x0000000103039824 */ /* 0x000fe400078e0a0a */
        /* <DEDUP_REMOVED lines=12> */
.L_x_667:
[----:B------:R-:W-:Y:S02]  /*186b0*/  IMAD.MOV.U32 R17, RZ, RZ, RZ ;  /* 0x000000ffff117224 */ /* 0x000fe400078e00ff */
[----:B------:R-:W-:Y:S02]  /*186c0*/  IMAD.U32 R16, RZ, RZ, UR6 ;  /* 0x00000006ff107e24 */ /* 0x000fe4000f8e00ff */
[----:B------:R-:W-:-:S07]  /*186d0*/  IMAD.MOV.U32 R18, RZ, RZ, RZ ;  /* 0x000000ffff127224 */ /* 0x000fce00078e00ff */
.L_x_672:
[----:B------:R-:W-:-:S13]  /*186e0*/  ISETP.NE.AND P0, PT, R5, RZ, PT ;  /* 0x000000ff0500720c */ /* 0x000fda0003f05270 */
[----:B------:R-:W0:Y:S01]  /*186f0*/  @!P0 S2R R3, SR_CgaCtaId ;  /* 0x0000000000038919 */ /* 0x000e220000008800 */
[----:B------:R-:W-:-:S04]  /*18700*/  @!P0 MOV R2, 0x400 ;  /* 0x0000040000028802 */ /* 0x000fc80000000f00 */
[----:B0-----:R-:W-:-:S05]  /*18710*/  @!P0 LEA R2, R3, R2, 0x18 ;  /* 0x0000000203028211 */ /* 0x001fca00078ec0ff */
[----:B------:R1:W-:Y:S01]  /*18720*/  @!P0 STS.128 [R2+0x2a8d0], R16 ;  /* 0x02a8d01002008388 */ /* 0x0003e20000000c00 */
[----:B------:R-:W-:Y:S06]  /*18730*/  BAR.ARV 0x5, 0x180 ;  /* 0x0146000000007b1d */ /* 0x000fec0000002000 */
.L_x_665:
[----:B------:R2:W-:Y:S01]  /*18740*/  STL [R1+0x28], RZ ;  /* 0x000028ff01007387 */ /* 0x0005e20000100800 */
[----:B------:R-:W-:Y:S01]  /*18750*/  ULDC UR4, c[0x0][0xc3c] ;  /* 0x00030f0000047ab9 */ /* 0x000fe20000000800 */
[----:B------:R-:W-:Y:S01]  /*18760*/  IMAD.MOV.U32 R29, RZ, RZ, 0x1 ;  /* 0x00000001ff1d7424 */ /* 0x000fe200078e00ff */
[----:B0-----:R-:W-:Y:S01]  /*18770*/  ISETP.GE.AND P0, PT, R19, UR4, PT ;  /* 0x0000000413007c0c */ /* 0x001fe2000bf06270 */
[----:B------:R-:W-:-:S12]  /*18780*/  IMAD.MOV.U32 R28, RZ, RZ, RZ ;  /* 0x000000ffff1c7224 */ /* 0x000fd800078e00ff */
[----:B--2---:R-:W-:Y:S05]  /*18790*/  @P0 BRA `(.L_x_673) ;  /* 0x0000005800d40947 */ /* 0x004fea0003800000 */
[----:B-1----:R-:W2:Y:S01]  /*187a0*/  LDL R2, [R1+0x38] ;  /* 0x0000380001027983 */ /* 0x002ea20000100800 */
[----:B------:R-:W0:Y:S01]  /*187b0*/  S2UR UR5, SR_CgaCtaId ;  /* 0x00000000000579c3 */ /* 0x000e220000008800 */
[----:B------:R-:W-:Y:S01]  /*187c0*/  LOP3.LUT R4, R0, 0x7f, RZ, 0xc0, !PT ;  /* 0x0000007f00047812 */ /* 0x000fe200078ec0ff */
[----:B------:R-:W-:Y:S01]  /*187d0*/  BSSY B8, `(.L_x_673) ;  /* 0x00005b1000087945 */ /* 0x000fe20003800000 */
[----:B------:R1:W-:Y:S01]  /*187e0*/  STL [R1+0x28], RZ ;  /* 0x000028ff01007387 */ /* 0x0003e20000100800 */
[----:B------:R-:W-:Y:S01]  /*187f0*/  IMAD.MOV.U32 R29, RZ, RZ, 0x1 ;  /* 0x00000001ff1d7424 */ /* 0x000fe200078e00ff */
[----:B------:R-:W-:Y:S01]  /*18800*/  MOV R28, RZ ;  /* 0x000000ff001c7202 */ /* 0x000fe20000000f00 */
[----:B------:R-:W-:Y:S01]  /*18810*/  IMAD.SHL.U32 R36, R4, 0x8, RZ ;  /* 0x0000000804247824 */ /* 0x000fe200078e00ff */
[----:B------:R-:W-:Y:S01]  /*18820*/  ULDC.64 UR36, c[0x0][0x198] ;  /* 0x0000660000247ab9 */ /* 0x000fe20000000a00 */
[----:B------:R-:W-:Y:S01]  /*18830*/  IMAD.MOV.U32 R31, RZ, RZ, 0x1 ;  /* 0x00000001ff1f7424 */ /* 0x000fe200078e00ff */
[----:B------:R-:W-:Y:S01]  /*18840*/  ULDC UR38, c[0x0][0xc] ;  /* 0x0000030000267ab9 */ /* 0x000fe20000000800 */
[----:B------:R-:W-:Y:S01]  /*18850*/  IMAD.MOV.U32 R26, RZ, RZ, RZ ;  /* 0x000000ffff1a7224 */ /* 0x000fe200078e00ff */
[----:B--2---:R-:W-:Y:S01]  /*18860*/  R2UR UR4, R2 ;  /* 0x00000000020472ca */ /* 0x004fe200000e0000 */
[----:B------:R-:W-:-:S05]  /*18870*/  IMAD.SHL.U32 R2, R0, 0x8, RZ ;  /* 0x0000000800027824 */ /* 0x000fca00078e00ff */
[C---:B------:R-:W-:Y:S02]  /*18880*/  LOP3.LUT R3, R2.reuse, 0x1f8, RZ, 0xc0, !PT ;  /* 0x000001f802037812 */ /* 0x040fe400078ec0ff */
[----:B------:R-:W-:Y:S02]  /*18890*/  LOP3.LUT R2, R2, 0x38, RZ, 0xc0, !PT ;  /* 0x0000003802027812 */ /* 0x000fe400078ec0ff */
[----:B------:R-:W-:Y:S01]  /*188a0*/  LOP3.LUT R3, R3, 0x38, R0, 0x78, !PT ;  /* 0x0000003803037812 */ /* 0x000fe200078e7800 */
[----:B------:R-:W-:Y:S02]  /*188b0*/  IMAD.SHL.U32 R0, R0, 0x10, RZ ;  /* 0x0000001000007824 */ /* 0x000fe400078e00ff */
[----:B------:R-:W-:Y:S01]  /*188c0*/  ULOP3.LUT UR39, UR4, 0x2, URZ, 0xfc, !UPT ;  /* 0x0000000204277892 */ /* 0x000fe2000f8efc3f */
[----:B------:R-:W-:Y:S02]  /*188d0*/  LOP3.LUT R36, R3, 0x200, R36, 0xf8, !PT ;  /* 0x0000020003247812 */ /* 0x000fe400078ef824 */
[----:B------:R-:W-:Y:S01]  /*188e0*/  UMOV UR4, 0x400 ;  /* 0x0000040000047882 */ /* 0x000fe20000000000 */
[----:B------:R-:W-:Y:S01]  /*188f0*/  SHF.R.U32.HI R3, RZ, 0x3, R4 ;  /* 0x00000003ff037819 */ /* 0x000fe20000011604 */
[----:B0-----:R-:W-:-:S03]  /*18900*/  ULEA UR4, UR5, UR4, 0x18 ;  /* 0x0000000405047291 */ /* 0x001fc6000f8ec03f */
[----:B------:R-:W-:Y:S02]  /*18910*/  LOP3.LUT R4, R3, 0x70, R0, 0xf8, !PT ;  /* 0x0000007003047812 */ /* 0x000fe400078ef800 */
[C---:B------:R-:W-:Y:S01]  /*18920*/  LOP3.LUT R3, R2.reuse, 0x40, RZ, 0xfc, !PT ;  /* 0x0000004002037812 */ /* 0x040fe200078efcff */
[----:B------:R-:W-:Y:S01]  /*18930*/  IMAD.U32 R22, RZ, RZ, UR4 ;  /* 0x00000004ff167e24 */ /* 0x000fe2000f8e00ff */
[----:B------:R-:W-:-:S03]  /*18940*/  LOP3.LUT R0, R2, 0x80, RZ, 0xfc, !PT ;  /* 0x0000008002007812 */ /* 0x000fc600078efcff */
[----:B-1----:R-:W-:-:S07]  /*18950*/  IMAD R37, R36, 0x2, R22 ;  /* 0x0000000224257824 */ /* 0x002fce00078e0216 */
.L_x_774:
[----:B0-----:R-:W0:Y:S02]  /*18960*/  LDC.64 R32, c[0x0][0xc88] ;  /* 0x00032200ff207b82 */ /* 0x001e240000000a00 */
[----:B0-----:R-:W-:-:S06]  /*18970*/  IMAD.WIDE R32, R19, 0x4, R32 ;  /* 0x0000000413207825 */ /* 0x001fcc00078e0220 */
[----:B--2---:R-:W2:Y:S01]  /*18980*/  LDG.E R32, desc[UR60][R32.64] ;  /* 0x0000003c20207981 */ /* 0x004ea2000c1e1900 */
[----:B------:R-:W-:Y:S05]  /*18990*/  YIELD ;  /* 0x0000000000007946 */ /* 0x000fea0003800000 */
[----:B------:R-:W-:Y:S01]  /*189a0*/  ULDC.64 UR4, c[0x0][0xa28] ;  /* 0x00028a0000047ab9 */ /* 0x000fe20000000a00 */
[----:B------:R-:W-:Y:S01]  /*189b0*/  ULDC.64 UR8, c[0x0][0xa18] ;  /* 0x0002860000087ab9 */ /* 0x000fe20000000a00 */
[----:B------:R-:W-:Y:S01]  /*189c0*/  ISETP.NE.U32.AND P0, PT, RZ, UR4, PT ;  /* 0x00000004ff007c0c */ /* 0x000fe2000bf05070 */
[----:B------:R-:W-:Y:S01]  /*189d0*/  IMAD.MOV.U32 R9, RZ, RZ, RZ ;  /* 0x000000ffff097224 */ /* 0x000fe200078e00ff */
[----:B------:R-:W-:-:S02]  /*189e0*/  ULDC.64 UR6, c[0x0][0xa10] ;  /* 0x0002840000067ab9 */ /* 0x000fc40000000a00 */
[----:B------:R-:W-:Y:S02]  /*189f0*/  ISETP.NE.AND.EX P0, PT, RZ, UR5, PT, P0 ;  /* 0x00000005ff007c0c */ /* 0x000fe4000bf05300 */
[----:B------:R-:W-:-:S04]  /*18a00*/  ISETP.NE.U32.AND P2, PT, RZ, UR8, PT ;  /* 0x00000008ff007c0c */ /* 0x000fc8000bf45070 */
[----:B------:R-:W-:Y:S01]  /*18a10*/  ISETP.NE.AND.EX P2, PT, RZ, UR9, PT, P2 ;  /* 0x00000009ff007c0c */ /* 0x000fe2000bf45320 */
[----:B------:R-:W-:Y:S01]  /*18a20*/  IMAD.MOV.U32 R35, RZ, RZ, RZ ;  /* 0x000000ffff237224 */ /* 0x000fe200078e00ff */
[----:B--2---:R-:W-:-:S05]  /*18a30*/  SHF.R.S32.HI R0, RZ, 0x1f, R32 ;  /* 0x0000001fff007819 */ /* 0x004fca0000011420 */
[C---:B------:R-:W-:Y:S01]  /*18a40*/  @P0 LEA R2, P1, R32.reuse, UR4, 0x2 ;  /* 0x0000000420020c11 */ /* 0x040fe2000f8210ff */
[C---:B------:R-:W-:Y:S01]  /*18a50*/  IMAD.SHL.U32 R24, R32.reuse, 0x4, RZ ;  /* 0x0000000420187824 */ /* 0x040fe200078e00ff */
[C-C-:B------:R-:W-:Y:S01]  /*18a60*/  SHF.L.U64.HI R25, R32.reuse, 0x2, R0.reuse ;  /* 0x0000000220197819 */ /* 0x140fe20000010200 */
[----:B------:R0:W-:Y:S01]  /*18a70*/  STL [R1+0x14], R0 ;  /* 0x0000140001007387 */ /* 0x0001e20000100800 */
[----:B------:R-:W-:Y:S01]  /*18a80*/  @P0 LEA.HI.X R3, R32, UR5, R0, 0x2, P1 ;  /* 0x0000000520030c11 */ /* 0x000fe200088f1400 */
[----:B------:R-:W-:-:S04]  /*18a90*/  ULDC.64 UR4, c[0x0][0xa00] ;  /* 0x0002800000047ab9 */ /* 0x000fc80000000a00 */
[----:B-1----:R1:W2:Y:S01]  /*18aa0*/  @P0 LDG.E R9, desc[UR60][R2.64] ;  /* 0x0000003c02090981 */ /* 0x0022a2000c1e1900 */
[----:B------:R-:W-:Y:S02]  /*18ab0*/  ISETP.NE.U32.AND P0, PT, RZ, UR4, PT ;  /* 0x00000004ff007c0c */ /* 0x000fe4000bf05070 */
[----:B------:R-:W-:Y:S01]  /*18ac0*/  ISETP.NE.U32.AND P1, PT, RZ, UR6, PT ;  /* 0x00000006ff007c0c */ /* 0x000fe2000bf25070 */
[----:B0-----:R-:W-:Y:S01]  /*18ad0*/  IMAD.MOV.U32 R0, RZ, RZ, RZ ;  /* 0x000000ffff007224 */ /* 0x001fe200078e00ff */
[----:B------:R-:W-:Y:S02]  /*18ae0*/  ISETP.NE.AND.EX P0, PT, RZ, UR5, PT, P0 ;  /* 0x00000005ff007c0c */ /* 0x000fe4000bf05300 */
[----:B------:R-:W-:Y:S02]  /*18af0*/  ISETP.NE.AND.EX P1, PT, RZ, UR7, PT, P1 ;  /* 0x00000007ff007c0c */ /* 0x000fe4000bf25310 */
[C---:B------:R-:W-:Y:S02]  /*18b00*/  IADD3 R4, P4, R24.reuse, UR6, RZ ;  /* 0x0000000618047c10 */ /* 0x040fe4000ff9e0ff */
[----:B-1----:R-:W-:Y:S01]  /*18b10*/  IADD3 R2, P3, R24, UR4, RZ ;  /* 0x0000000418027c10 */ /* 0x002fe2000ff7e0ff */
[----:B------:R-:W-:Y:S01]  /*18b20*/  ULDC UR4, c[0x0][0x288] ;  /* 0x0000a20000047ab9 */ /* 0x000fe20000000800 */
[----:B------:R-:W-:-:S02]  /*18b30*/  IADD3.X R5, R25, UR7, RZ, P4, !PT ;  /* 0x0000000719057c10 */ /* 0x000fc4000a7fe4ff */
[C---:B------:R-:W-:Y:S02]  /*18b40*/  IADD3.X R3, R25.reuse, UR5, RZ, P3, !PT ;  /* 0x0000000519037c10 */ /* 0x040fe40009ffe4ff */
[----:B------:R-:W-:Y:S01]  /*18b50*/  @P2 IADD3 R6, P3, R24, UR8, RZ ;  /* 0x0000000818062c10 */ /* 0x000fe2000ff7e0ff */
[----:B------:R-:W-:Y:S01]  /*18b60*/  IMAD.U32 R8, RZ, RZ, UR4 ;  /* 0x00000004ff087e24 */ /* 0x000fe2000f8e00ff */
[----:B------:R-:W-:Y:S01]  /*18b70*/  ULDC.64 UR4, c[0x0][0x418] ;  /* 0x0001060000047ab9 */ /* 0x000fe20000000a00 */
[----:B------:R-:W5:Y:S01]  /*18b80*/  @P0 LDG.E R35, desc[UR60][R2.64] ;  /* 0x0000003c02230981 */ /* 0x000f62000c1e1900 */
[----:B------:R-:W-:-:S03]  /*18b90*/  @P2 IADD3.X R7, R25, UR9, RZ, P3, !PT ;  /* 0x0000000919072c10 */ /* 0x000fc60009ffe4ff */
[----:B------:R-:W5:Y:S04]  /*18ba0*/  @P1 LDG.E R0, desc[UR60][R4.64] ;  /* 0x0000003c04001981 */ /* 0x000f68000c1e1900 */
[----:B------:R0:W3:Y:S01]  /*18bb0*/  @P2 LDG.E R8, desc[UR60][R6.64] ;  /* 0x0000003c06082981 */ /* 0x0000e2000c1e1900 */
[----:B------:R-:W-:-:S03]  /*18bc0*/  UISETP.NE.U32.AND UP0, UPT, UR4, URZ, UPT ;  /* 0x0000003f0400728c */ /* 0x000fc6000bf05070 */
[----:B------:R-:W-:Y:S01]  /*18bd0*/  ULDC UR4, c[0x0][0x424] ;  /* 0x0001090000047ab9 */ /* 0x000fe20000000800 */
[----:B------:R-:W-:-:S03]  /*18be0*/  UISETP.NE.AND.EX UP0, UPT, UR5, URZ, UPT, UP0 ;  /* 0x0000003f0500728c */ /* 0x000fc6000bf05300 */
[----:B------:R-:W-:Y:S01]  /*18bf0*/  ULDC UR5, c[0x0][0x2f0] ;  /* 0x0000bc0000057ab9 */ /* 0x000fe20000000800 */
[----:B------:R-:W-:-:S04]  /*18c00*/  USEL UR4, UR4, 0x1, UP0 ;  /* 0x0000000104047887 */ /* 0x000fc80008000000 */
[----:B------:R-:W-:-:S03]  /*18c10*/  UIMAD UR4, UR4, UR5, URZ ;  /* 0x00000005040472a4 */ /* 0x000fc6000f8e023f */
[----:B------:R-:W-:Y:S02]  /*18c20*/  ULDC UR5, c[0x0][0x348] ;  /* 0x0000d20000057ab9 */ /* 0x000fe40000000800 */
[----:B0-----:R-:W-:Y:S01]  /*18c30*/  MOV R6, UR5 ;  /* 0x0000000500067c02 */ /* 0x001fe20008000f00 */
[----:B--2---:R-:W-:Y:S04]  /*18c40*/  STL [R1+0x4], R9 ;  /* 0x0000040901007387 */ /* 0x004fe80000100800 */
[----:B---3--:R0:W-:Y:S02]  /*18c50*/  STL [R1+0x20], R8 ;  /* 0x0000200801007387 */ /* 0x0081e40000100800 */
[----:B0-----:R-:W-:Y:S01]  /*18c60*/  IMAD.U32 R8, RZ, RZ, UR4 ;  /* 0x00000004ff087e24 */ /* 0x001fe2000f8e00ff */
[----:B------:R-:W-:Y:S06]  /*18c70*/  @P2 BRA `(.L_x_674) ;  /* 0x0000000000142947 */ /* 0x000fec0003800000 */
[----:B------:R-:W-:Y:S05]  /*18c80*/  @!P0 BRA `(.L_x_674) ;  /* 0x0000000000108947 */ /* 0x000fea0003800000 */
[----:B------:R-:W2:Y:S04]  /*18c90*/  LDG.E R10, desc[UR60][R2.64] ;  /* 0x0000003c020a7981 */ /* 0x000ea8000c1e1900 */
[----:B------:R-:W2:Y:S02]  /*18ca0*/  LDG.E R7, desc[UR60][R2.64+0x4] ;  /* 0x0000043c02077981 */ /* 0x000ea4000c1e1900 */
[----:B--2---:R-:W-:-:S05]  /*18cb0*/  IMAD.IADD R2, R7, 0x1, -R10 ;  /* 0x0000000107027824 */ /* 0x004fca00078e0a0a */
[----:B------:R0:W-:Y:S02]  /*18cc0*/  STL [R1+0x20], R2 ;  /* 0x0000200201007387 */ /* 0x0001e40000100800 */
.L_x_674:
[----:B------:R-:W-:Y:S01]  /*18cd0*/  ULDC.64 UR4, c[0x0][0xa20] ;  /* 0x0002880000047ab9 */ /* 0x000fe20000000a00 */
[----:B------:R-:W-:Y:S01]  /*18ce0*/  IMAD.MOV.U32 R33, RZ, RZ, R32 ;  /* 0x000000ffff217224 */ /* 0x000fe200078e0020 */
[----:B------:R-:W-:-:S04]  /*18cf0*/  ISETP.NE.U32.AND P0, PT, RZ, UR4, PT ;  /* 0x00000004ff007c0c */ /* 0x000fc8000bf05070 */
[----:B------:R-:W-:-:S13]  /*18d00*/  ISETP.NE.AND.EX P0, PT, RZ, UR5, PT, P0 ;  /* 0x00000005ff007c0c */ /* 0x000fda000bf05300 */
[----:B------:R-:W-:Y:S05]  /*18d10*/  @!P0 BRA `(.L_x_675) ;  /* 0x0000000000108947 */ /* 0x000fea0003800000 */
[----:B0-----:R-:W-:-:S04]  /*18d20*/  IADD3 R2, P0, R24, UR4, RZ ;  /* 0x0000000418027c10 */ /* 0x001fc8000ff1e0ff */
[----:B------:R-:W-:-:S05]  /*18d30*/  IADD3.X R3, R25, UR5, RZ, P0, !PT ;  /* 0x0000000519037c10 */ /* 0x000fca00087fe4ff */
[----:B------:R0:W5:Y:S01]  /*18d40*/  LDG.E R8, desc[UR60][R2.64] ;  /* 0x0000003c02087981 */ /* 0x000162000c1e1900 */
[----:B------:R-:W-:Y:S05]  /*18d50*/  BRA `(.L_x_676) ;  /* 0x0000000000247947 */ /* 0x000fea0003800000 */
.L_x_675:
[----:B------:R-:W-:Y:S02]  /*18d60*/  ULDC.64 UR4, c[0x0][0xa08] ;  /* 0x0002820000047ab9 */ /* 0x000fe40000000a00 */
[----:B------:R-:W-:-:S04]  /*18d70*/  ISETP.NE.U32.AND P0, PT, RZ, UR4, PT ;  /* 0x00000004ff007c0c */ /* 0x000fc8000bf05070 */
[----:B------:R-:W-:-:S13]  /*18d80*/  ISETP.NE.AND.EX P0, PT, RZ, UR5, PT, P0 ;  /* 0x00000005ff007c0c */ /* 0x000fda000bf05300 */
[----:B------:R-:W-:Y:S05]  /*18d90*/  @!P0 BRA `(.L_x_676) ;  /* 0x0000000000148947 */ /* 0x000fea0003800000 */
[----:B0-----:R-:W0:Y:S02]  /*18da0*/  LDC.64 R2, c[0x0][0xa08] ;  /* 0x00028200ff027b82 */ /* 0x001e240000000a00 */
[----:B0-----:R-:W-:-:S05]  /*18db0*/  IMAD.WIDE R2, R33, 0x4, R2 ;  /* 0x0000000421027825 */ /* 0x001fca00078e0202 */
[----:B------:R-:W2:Y:S04]  /*18dc0*/  LDG.E R8, desc[UR60][R2.64] ;  /* 0x0000003c02087981 */ /* 0x000ea8000c1e1900 */
[----:B------:R-:W2:Y:S02]  /*18dd0*/  LDG.E R7, desc[UR60][R2.64+0x4] ;  /* 0x0000043c02077981 */ /* 0x000ea4000c1e1900 */
[----:B--2---:R-:W-:-:S07]  /*18de0*/  IMAD.IADD R8, R7, 0x1, -R8 ;  /* 0x0000000107087824 */ /* 0x004fce00078e0a08 */
.L_x_676:
[----:B0-----:R-:W2:Y:S04]  /*18df0*/  @P1 LDG.E R3, desc[UR60][R4.64] ;  /* 0x0000003c04031981 */ /* 0x001ea8000c1e1900 */
[----:B------:R-:W2:Y:S01]  /*18e00*/  @P1 LDG.E R2, desc[UR60][R4.64+0x4] ;  /* 0x0000043c04021981 */ /* 0x000ea2000c1e1900 */
[----:B------:R-:W-:Y:S01]  /*18e10*/  BSSY B0, `(.L_x_677) ;  /* 0x000013b000007945 */ /* 0x000fe20003800000 */
[----:B--2---:R-:W-:Y:S02]  /*18e20*/  @P1 IMAD.IADD R6, R2, 0x1, -R3 ;  /* 0x0000000102061824 */ /* 0x004fe400078e0a03 */
[----:B-----5:R-:W-:-:S04]  /*18e30*/  IMAD.IADD R3, R8, 0x1, -R9 ;  /* 0x0000000108037824 */ /* 0x020fc800078e0a09 */
[----:B------:R-:W-:-:S05]  /*18e40*/  IMAD.IADD R2, R3, 0x1, R6 ;  /* 0x0000000103027824 */ /* 0x000fca00078e0206 */
[----:B------:R0:W-:Y:S02]  /*18e50*/  STL [R1], R2 ;  /* 0x0000000201007387 */ /* 0x0001e40000100800 */
[----:B0-----:R-:W-:-:S04]  /*18e60*/  VIADD R2, R2, 0x5f ;  /* 0x0000005f02027836 */ /* 0x001fc80000000000 */
[----:B------:R-:W-:-:S05]  /*18e70*/  IMAD.HI R2, R2, 0x2aaaaaab, RZ ;  /* 0x2aaaaaab02027827 */ /* 0x000fca00078e02ff */
[----:B------:R-:W-:-:S04]  /*18e80*/  SHF.R.U32.HI R7, RZ, 0x1f, R2 ;  /* 0x0000001fff077819 */ /* 0x000fc80000011602 */
[----:B------:R-:W-:Y:S01]  /*18e90*/  LEA.HI.SX32 R4, R2, R7, 0x1c ;  /* 0x0000000702047211 */ /* 0x000fe200078fe2ff */
[----:B------:R-:W-:-:S04]  /*18ea0*/  IMAD.MOV R2, RZ, RZ, -R3 ;  /* 0x000000ffff027224 */ /* 0x000fc800078e0a03 */
[----:B------:R-:W-:Y:S01]  /*18eb0*/  IMAD R7, R4, 0x60, -R3 ;  /* 0x0000006004077824 */ /* 0x000fe200078e0a03 */
[----:B------:R-:W-:Y:S01]  /*18ec0*/  VIMNMX R2, RZ, R2, !PT ;  /* 0x00000002ff027248 */ /* 0x000fe20007fe0100 */
[----:B------:R0:W-:Y:S03]  /*18ed0*/  STL [R1+0x24], R4 ;  /* 0x0000240401007387 */ /* 0x0001e60000100800 */
[----:B------:R-:W-:-:S04]  /*18ee0*/  VIMNMX R7, R7, R6, PT ;  /* 0x0000000607077248 */ /* 0x000fc80003fe0100 */
[----:B------:R-:W-:Y:S01]  /*18ef0*/  ISETP.GT.AND P0, PT, R7, R2, PT ;  /* 0x000000020700720c */ /* 0x000fe20003f04270 */
[----:B------:R-:W-:-:S05]  /*18f00*/  IMAD.WIDE.U32 R2, R2, -0x55555555, RZ ;  /* 0xaaaaaaab02027825 */ /* 0x000fca00078e00ff */
[----:B------:R-:W-:-:S05]  /*18f10*/  SHF.R.U32.HI R5, RZ, 0x6, R3 ;  /* 0x00000006ff057819 */ /* 0x000fca0000011603 */
[----:B------:R-:W-:Y:S02]  /*18f20*/  IMAD.MOV.U32 R2, RZ, RZ, R5 ;  /* 0x000000ffff027224 */ /* 0x000fe400078e0005 */
[----:B0-----:R-:W-:-:S05]  /*18f30*/  @P0 IADD3 R4, R7, 0x5f, RZ ;  /* 0x0000005f07040810 */ /* 0x001fca0007ffe0ff */
[----:B------:R-:W-:-:S05]  /*18f40*/  @P0 IMAD.HI R4, R4, 0x2aaaaaab, RZ ;  /* 0x2aaaaaab04040827 */ /* 0x000fca00078e02ff */
[----:B------:R-:W-:-:S04]  /*18f50*/  @P0 SHF.R.U32.HI R3, RZ, 0x1f, R4 ;  /* 0x0000001fff030819 */ /* 0x000fc80000011604 */
[----:B------:R-:W-:Y:S02]  /*18f60*/  @P0 LEA.HI.SX32 R2, R4, R3, 0x1c ;  /* 0x0000000304020211 */ /* 0x000fe400078fe2ff */
[----:B------:R-:W-:Y:S02]  /*18f70*/  PLOP3.LUT P0, PT, PT, PT, PT, 0x80, 0x0 ;  /* 0x000000000000781c */ /* 0x000fe40003f0f070 */
[----:B------:R-:W-:-:S13]  /*18f80*/  ISETP.GT.AND P2, PT, R2, R5, PT ;  /* 0x000000050200720c */ /* 0x000fda0003f44270 */
[----:B------:R-:W-:Y:S05]  /*18f90*/  @!P2 BRA `(.L_x_678) ;  /* 0x000000100088a947 */ /* 0x000fea0003800000 */
[----:B------:R-:W-:Y:S01]  /*18fa0*/  UMOV UR4, 0xffffffff ;  /* 0xffffffff00047882 */ /* 0x000fe20000000000 */
[----:B------:R-:W-:Y:S02]  /*18fb0*/  SEL R4, R33, RZ, !P1 ;  /* 0x000000ff21047207 */ /* 0x000fe40004800000 */
[----:B------:R-:W-:Y:S05]  /*18fc0*/  BRA.DIV UR4, `(.L_x_679) ;  /* 0x0000006604287947 */ /* 0x000fea000b800000 */
[----:B------:R-:W0:Y:S02]  /*18fd0*/  S2R R3, SR_TID.X ;  /* 0x0000000000037919 */ /* 0x000e240000002100 */
[----:B0-----:R-:W-:-:S04]  /*18fe0*/  SHF.R.U32.HI R3, RZ, 0x5, R3 ;  /* 0x00000005ff037819 */ /* 0x001fc80000011603 */
[----:B------:R-:W-:-:S05]  /*18ff0*/  LOP3.LUT R3, R3, 0x3, RZ, 0xc0, !PT ;  /* 0x0000000303037812 */ /* 0x000fca00078ec0ff */
[----:B------:R0:W1:Y:S02]  /*19000*/  SHFL.IDX PT, R14, R3, RZ, 0x1f ;  /* 0x00001fff030e7589 */ /* 0x00006400000e0000 */
.L_x_830:
[----:B-1----:R-:W-:Y:S02]  /*19010*/  ISETP.NE.AND P0, PT, R14, RZ, PT ;  /* 0x000000ff0e00720c */ /* 0x002fe40003f05270 */
[----:B------:R-:W-:-:S11]  /*19020*/  PLOP3.LUT P6, PT, PT, PT, PT, 0x8, 0x0 ;  /* 0x000000000000781c */ /* 0x000fd60003fce170 */
[----:B------:R-:W-:Y:S05]  /*19030*/  @P0 BRA `(.L_x_680) ;  /* 0x00000000000c0947 */ /* 0x000fea0003800000 */
[----:B------:R-:W-:-:S03]  /*19040*/  UMOV UR4, 0xffffffff ;  /* 0xffffffff00047882 */ /* 0x000fc60000000000 */
[----:B------:R-:W-:Y:S05]  /*19050*/  BRA.DIV UR4, `(.L_x_681) ;  /* 0x0000006604387947 */ /* 0x000fea000b800000 */
[----:B------:R-:W-:-:S13]  /*19060*/  ELECT P6, URZ, PT ;  /* 0x00000000003f782f */ /* 0x000fda00038c0000 */
.L_x_680:
[----:B0-----:R-:W2:Y:S01]  /*19070*/  LDL R3, [R1+0x28] ;  /* 0x0000280001037983 */ /* 0x001ea20000100800 */
[----:B------:R-:W-:Y:S01]  /*19080*/  BSSY B1, `(.L_x_682) ;  /* 0x0000008000017945 */ /* 0x000fe20003800000 */
[----:B--2---:R-:W-:-:S05]  /*19090*/  VIADD R6, R3, 0x1 ;  /* 0x0000000103067836 */ /* 0x004fca0000000000 */
[----:B------:R-:W-:-:S04]  /*190a0*/  LEA.HI R3, R6, R6, RZ, 0x1 ;  /* 0x0000000606037211 */ /* 0x000fc800078f08ff */
[----:B------:R-:W-:-:S05]  /*190b0*/  LOP3.LUT R3, R3, 0xfffffffe, RZ, 0xc0, !PT ;  /* 0xfffffffe03037812 */ /* 0x000fca00078ec0ff */
[----:B------:R-:W-:-:S05]  /*190c0*/  IMAD.IADD R3, R6, 0x1, -R3 ;  /* 0x0000000106037824 */ /* 0x000fca00078e0a03 */
[----:B------:R-:W-:-:S04]  /*190d0*/  SHF.L.U32 R3, R3, 0x1f, RZ ;  /* 0x0000001f03037819 */ /* 0x000fc800000006ff */
[----:B------:R-:W0:Y:S02]  /*190e0*/  SYNCS.PHASECHK.TRANS64.TRYWAIT P0, [R22+URZ+0x2a820], R3 ;  /* 0x02a82003160075a7 */ /* 0x000e24000800017f */
[----:B0-----:R-:W-:Y:S05]  /*190f0*/  @!P0 BRA `(.L_x_683) ;  /* 0x0000006400308947 */ /* 0x001fea0003800000 */
.L_x_833:
[----:B------:R-:W-:Y:S05]  /*19100*/  BSYNC B1 ;  /* 0x0000000000017941 */ /* 0x000fea0003800000 */
.L_x_682:
[----:B------:R-:W-:Y:S04]  /*19110*/  BSSY B1, `(.L_x_684) ;  /* 0x000007c000017945 */ /* 0x000fe80003800000 */
[----:B------:R-:W-:Y:S05]  /*19120*/  @!P6 BRA `(.L_x_685) ;  /* 0x0000000400e8e947 */ /* 0x000fea0003800000 */
[----:B------:R-:W-:Y:S01]  /*19130*/  IMAD R9, R26, 0x8, R22 ;  /* 0x000000081a097824 */ /* 0x000fe200078e0216 */
[----:B------:R-:W-:Y:S01]  /*19140*/  SHF.L.U32 R8, R31, 0x1f, RZ ;  /* 0x0000001f1f087819 */ /* 0x000fe200000006ff */
[----:B------:R-:W1:Y:S01]  /*19150*/  S2R R6, SR_TID.X ;  /* 0x0000000000067919 */ /* 0x000e620000002100 */
[----:B------:R-:W-:Y:S02]  /*19160*/  BSSY B2, `(.L_x_686) ;  /* 0x0000005000027945 */ /* 0x000fe40003800000 */
[----:B------:R-:W2:Y:S01]  /*19170*/  SYNCS.PHASECHK.TRANS64.TRYWAIT P0, [R9+URZ+0x2a8a0], R8 ;  /* 0x02a8a008090075a7 */ /* 0x000ea2000800017f */
[----:B-1----:R-:W-:-:S04]  /*19180*/  LOP3.LUT R6, R6, 0x7f, RZ, 0xc0, !PT ;  /* 0x0000007f06067812 */ /* 0x002fc800078ec0ff */
[----:B------:R-:W-:Y:S01]  /*19190*/  ISETP.NE.AND P1, PT, R6, RZ, PT ;  /* 0x000000ff0600720c */ /* 0x000fe20003f25270 */
[----:B--2---:R-:W-:-:S12]  /*191a0*/  @!P0 BRA `(.L_x_687) ;  /* 0x0000006400188947 */ /* 0x004fd80003800000 */
.L_x_834:
[----:B------:R-:W-:Y:S05]  /*191b0*/  BSYNC B2 ;  /* 0x0000000000027941 */ /* 0x000fea0003800000 */
.L_x_686:
[----:B------:R-:W-:Y:S04]  /*191c0*/  BSSY B2, `(.L_x_688) ;  /* 0x0000009000027945 */ /* 0x000fe80003800000 */
[----:B------:R-:W-:Y:S05]  /*191d0*/  @P1 BRA `(.L_x_689) ;  /* 0x00000000001c1947 */ /* 0x000fea0003800000 */
[----:B------:R-:W2:Y:S01]  /*191e0*/  S2R R6, SR_TID.X ;  /* 0x0000000000067919 */ /* 0x000ea20000002100 */
[----:B0-----:R-:W-:-:S04]  /*191f0*/  IMAD.MOV.U32 R3, RZ, RZ, 0x9000 ;  /* 0x00009000ff037424 */ /* 0x001fc800078e00ff */
[----:B------:R3:W-:Y:S01]  /*19200*/  SYNCS.ARRIVE.TRANS64 RZ, [R9+URZ+0x2a890], R3 ;  /* 0x02a8900309ff79a7 */ /* 0x0007e2000800003f */
[----:B--2---:R-:W-:-:S04]  /*19210*/  LOP3.LUT R6, R6, 0x1f, RZ, 0xc0, !PT ;  /* 0x0000001f06067812 */ /* 0x004fc800078ec0ff */
[----:B------:R-:W-:-:S13]  /*19220*/  ISETP.NE.AND P0, PT, R6, RZ, PT ;  /* 0x000000ff0600720c */ /* 0x000fda0003f05270 */
[----:B---3--:R-:W-:Y:S05]  /*19230*/  @!P0 BRA `(.L_x_689) ;  /* 0x0000000000048947 */ /* 0x008fea0003800000 */
[----:B------:R-:W-:Y:S01]  /*19240*/  BPT.TRAP 0x1 ;  /* 0x000000040000795c */ /* 0x000fe20000300000 */
.L_x_689:
[----:B------:R-:W-:Y:S05]  /*19250*/  BSYNC B2 ;  /* 0x0000000000027941 */ /* 0x000fea0003800000 */
.L_x_688:
[----:B------:R-:W-:Y:S01]  /*19260*/  IMAD.MOV.U32 R12, RZ, RZ, RZ ;  /* 0x000000ffff0c7224 */ /* 0x000fe200078e00ff */
[----:B------:R-:W-:Y:S01]  /*19270*/  UIADD3 UR4, UP0, UR36, 0x570, URZ ;  /* 0x0000057024047890 */ /* 0x000fe2000ff1e03f */
[----:B------:R-:W-:Y:S01]  /*19280*/  IMAD R6, R2, 0x60, R0 ;  /* 0x0000006002067824 */ /* 0x000fe200078e0200 */
[----:B------:R-:W-:Y:S01]  /*19290*/  PLOP3.LUT P0, PT, PT, PT, PT, 0x80, 0x0 ;  /* 0x000000000000781c */ /* 0x000fe20003f0f070 */
[----:B------:R-:W-:Y:S01]  /*192a0*/  IMAD R7, R26, 0x9000, R22 ;  /* 0x000090001a077824 */ /* 0x000fe200078e0216 */
[----:B------:R-:W-:Y:S01]  /*192b0*/  R2UR UR10, R12 ;  /* 0x000000000c0a72ca */ /* 0x000fe200000e0000 */
[----:B------:R-:W-:Y:S01]  /*192c0*/  VIADD R6, R6, 0xffffffa0 ;  /* 0xffffffa006067836 */ /* 0x000fe20000000000 */
[----:B------:R-:W-:Y:S01]  /*192d0*/  UIADD3.X UR5, URZ, UR37, URZ, UP0, !UPT ;  /* 0x000000253f057290 */ /* 0x000fe200087fe43f */
[----:B0-----:R-:W-:Y:S01]  /*192e0*/  VIADD R3, R9, 0x2a890 ;  /* 0x0002a89009037836 */ /* 0x001fe20000000000 */
[----:B------:R-:W-:Y:S01]  /*192f0*/  UMOV UR6, 0x0 ;  /* 0x0000000000067882 */ /* 0x000fe20000000000 */
[----:B------:R-:W-:Y:S01]  /*19300*/  VIADD R10, R7, 0x18400 ;  /* 0x00018400070a7836 */ /* 0x000fe20000000000 */
[----:B------:R-:W-:-:S09]  /*19310*/  UMOV UR7, 0x12f00000 ;  /* 0x12f0000000077882 */ /* 0x000fd20000000000 */
.L_x_690:
[----:B------:R-:W-:-:S13]  /*19320*/  @P0 ELECT P2, URZ, PT ;  /* 0x00000000003f082f */ /* 0x000fda0003840000 */
[----:B------:R-:W-:Y:S02]  /*19330*/  @P2 R2UR UR13, R4 ;  /* 0x00000000040d22ca */ /* 0x000fe400000e0000 */
[----:B------:R-:W-:Y:S02]  /*19340*/  @P2 R2UR UR12, R18 ;  /* 0x00000000120c22ca */ /* 0x000fe400000e0000 */
[----:B------:R-:W-:Y:S02]  /*19350*/  @P2 R2UR UR11, R6 ;  /* 0x00000000060b22ca */ /* 0x000fe400000e0000 */
[----:B------:R-:W-:Y:S02]  /*19360*/  @P2 R2UR UR9, R3 ;  /* 0x00000000030922ca */ /* 0x000fe400000e0000 */
[----:B------:R-:W-:Y:S02]  /*19370*/  @P2 R2UR UR8, R10 ;  /* 0x000000000a0822ca */ /* 0x000fe400000e0000 */
[----:B------:R-:W-:-:S02]  /*19380*/  @P2 PLOP3.LUT P0, PT, P2, PT, PT, 0x8, 0x0 ;  /* 0x000000000000281c */ /* 0x000fc4000170e170 */
[----:B------:R-:W-:-:S09]  /*19390*/  PLOP3.LUT P2, PT, PT, PT, PT, 0x8, 0x0 ;  /* 0x000000000000781c */ /* 0x000fd20003f4e170 */
[----:B------:R0:W-:Y:S02]  /*193a0*/  UTMALDG.4D [UR8], [UR4], desc[UR6] ;  /* 0x00000608040075b4 */ /* 0x0001e40008019000 */
[----:B0-----:R-:W-:Y:S05]  /*193b0*/  @P0 BRA.U.ANY `(.L_x_690) ;  /* 0xfffffffd00d80947 */ /* 0x001fea000393ffff */
[----:B------:R-:W-:Y:S01]  /*193c0*/  MOV R13, 0x40 ;  /* 0x00000040000d7802 */ /* 0x000fe20000000f00 */
[----:B------:R-:W-:Y:S01]  /*193d0*/  VIADD R10, R7, 0x1b400 ;  /* 0x0001b400070a7836 */ /* 0x000fe20000000000 */
[----:B------:R-:W-:Y:S01]  /*193e0*/  PLOP3.LUT P0, PT, PT, PT, PT, 0x80, 0x0 ;  /* 0x000000000000781c */ /* 0x000fe20003f0f070 */
[----:B------:R-:W-:Y:S01]  /*193f0*/  UMOV UR6, 0x0 ;  /* 0x0000000000067882 */ /* 0x000fe20000000000 */
[----:B------:R-:W-:Y:S01]  /*19400*/  R2UR UR10, R13 ;  /* 0x000000000d0a72ca */ /* 0x000fe200000e0000 */
[----:B------:R-:W-:-:S14]  /*19410*/  UMOV UR7, 0x12f00000 ;  /* 0x12f0000000077882 */ /* 0x000fdc0000000000 */
.L_x_691:
        /* <DEDUP_REMOVED lines=10> */
[----:B------:R-:W-:Y:S01]  /*194c0*/  PLOP3.LUT P0, PT, PT, PT, PT, 0x80, 0x0 ;  /* 0x000000000000781c */ /* 0x000fe20003f0f070 */
[----:B------:R-:W-:Y:S01]  /*194d0*/  VIADD R7, R7, 0x1e400 ;  /* 0x0001e40007077836 */ /* 0x000fe20000000000 */
[----:B------:R-:W-:Y:S01]  /*194e0*/  UMOV UR6, 0x0 ;  /* 0x0000000000067882 */ /* 0x000fe20000000000 */
[----:B------:R-:W-:Y:S01]  /*194f0*/  UMOV UR7, 0x12f00000 ;  /* 0x12f0000000077882 */ /* 0x000fe20000000000 */
[----:B------:R-:W-:-:S09]  /*19500*/  UMOV UR10, 0x80 ;  /* 0x00000080000a7882 */ /* 0x000fd20000000000 */
.L_x_692:
        /* <DEDUP_REMOVED lines=10> */
[----:B------:R-:W0:Y:S01]  /*195b0*/  SYNCS.PHASECHK.TRANS64.TRYWAIT P0, [R9+URZ+0x2a8c0], R8 ;  /* 0x02a8c008090075a7 */ /* 0x000e22000800017f */
[----:B------:R-:W-:Y:S04]  /*195c0*/  BSSY B2, `(.L_x_693) ;  /* 0x0000002000027945 */ /* 0x000fe80003800000 */
[----:B0-----:R-:W-:Y:S05]  /*195d0*/  @!P0 BRA `(.L_x_694) ;  /* 0x0000006000208947 */ /* 0x001fea0003800000 */
.L_x_835:
[----:B------:R-:W-:Y:S05]  /*195e0*/  BSYNC B2 ;  /* 0x0000000000027941 */ /* 0x000fea0003800000 */
.L_x_693:
[----:B------:R-:W-:Y:S01]  /*195f0*/  BSSY B2, `(.L_x_695) ;  /* 0x000000b000027945 */ /* 0x000fe20003800000 */
[----:B------:R-:W-:Y:S02]  /*19600*/  IMAD.MOV.U32 R10, RZ, RZ, 0x0 ;  /* 0x00000000ff0a7424 */ /* 0x000fe400078e00ff */
[----:B------:R-:W-:Y:S01]  /*19610*/  IMAD.MOV.U32 R11, RZ, RZ, 0x12f00000 ;  /* 0x12f00000ff0b7424 */ /* 0x000fe200078e00ff */
[----:B------:R-:W-:Y:S06]  /*19620*/  @P1 BRA `(.L_x_696) ;  /* 0x00000000001c1947 */ /* 0x000fec0003800000 */
[----:B------:R-:W2:Y:S01]  /*19630*/  S2R R7, SR_TID.X ;  /* 0x0000000000077919 */ /* 0x000ea20000002100 */
[----:B------:R-:W-:-:S04]  /*19640*/  IMAD.MOV.U32 R3, RZ, RZ, 0x6000 ;  /* 0x00006000ff037424 */ /* 0x000fc800078e00ff */
[----:B------:R3:W-:Y:S01]  /*19650*/  SYNCS.ARRIVE.TRANS64 RZ, [R9+URZ+0x2a8b0], R3 ;  /* 0x02a8b00309ff79a7 */ /* 0x0007e2000800003f */
[----:B--2---:R-:W-:-:S04]  /*19660*/  LOP3.LUT R7, R7, 0x1f, RZ, 0xc0, !PT ;  /* 0x0000001f07077812 */ /* 0x004fc800078ec0ff */
[----:B------:R-:W-:-:S13]  /*19670*/  ISETP.NE.AND P0, PT, R7, RZ, PT ;  /* 0x000000ff0700720c */ /* 0x000fda0003f05270 */
[----:B---3--:R-:W-:Y:S05]  /*19680*/  @!P0 BRA `(.L_x_696) ;  /* 0x0000000000048947 */ /* 0x008fea0003800000 */
[----:B------:R-:W-:Y:S01]  /*19690*/  BPT.TRAP 0x1 ;  /* 0x000000040000795c */ /* 0x000fe20000300000 */
.L_x_696:
[----:B------:R-:W-:Y:S05]  /*196a0*/  BSYNC B2 ;  /* 0x0000000000027941 */ /* 0x000fea0003800000 */
.L_x_695:
[----:B------:R-:W-:Y:S01]  /*196b0*/  R2UR UR10, R12 ;  /* 0x000000000c0a72ca */ /* 0x000fe200000e0000 */
[----:B------:R-:W-:Y:S01]  /*196c0*/  IMAD R3, R26, 0x6000, R22 ;  /* 0x000060001a037824 */ /* 0x000fe200078e0216 */
[----:B------:R-:W-:Y:S01]  /*196d0*/  R2UR UR6, R10 ;  /* 0x000000000a0672ca */ /* 0x000fe200000e0000 */
[----:B------:R-:W-:Y:S01]  /*196e0*/  UIADD3 UR4, UP0, UR36, 0x670, URZ ;  /* 0x0000067024047890 */ /* 0x000fe2000ff1e03f */
[----:B------:R-:W-:Y:S01]  /*196f0*/  R2UR UR7, R11 ;  /* 0x000000000b0772ca */ /* 0x000fe200000e0000 */
[----:B01----:R-:W-:Y:S01]  /*19700*/  VIADD R9, R9, 0x2a8b0 ;  /* 0x0002a8b009097836 */ /* 0x003fe20000000000 */
[----:B------:R-:W-:Y:S01]  /*19710*/  PLOP3.LUT P0, PT, PT, PT, PT, 0x80, 0x0 ;  /* 0x000000000000781c */ /* 0x000fe20003f0f070 */
[----:B------:R-:W-:Y:S01]  /*19720*/  VIADD R7, R3, 0x400 ;  /* 0x0000040003077836 */ /* 0x000fe20000000000 */
[----:B------:R-:W-:-:S12]  /*19730*/  UIADD3.X UR5, URZ, UR37, URZ, UP0, !UPT ;  /* 0x000000253f057290 */ /* 0x000fd800087fe43f */
.L_x_697:
        /* <DEDUP_REMOVED lines=10> */
[----:B------:R-:W-:Y:S01]  /*197e0*/  R2UR UR10, R13 ;  /* 0x000000000d0a72ca */ /* 0x000fe200000e0000 */
[----:B------:R-:W-:Y:S01]  /*197f0*/  VIADD R3, R3, 0x3400 ;  /* 0x0000340003037836 */ /* 0x000fe20000000000 */
[----:B------:R-:W-:Y:S02]  /*19800*/  R2UR UR6, R10 ;  /* 0x000000000a0672ca */ /* 0x000fe400000e0000 */
[----:B------:R-:W-:Y:S02]  /*19810*/  R2UR UR7, R11 ;  /* 0x000000000b0772ca */ /* 0x000fe400000e0000 */
[----:B------:R-:W-:-:S13]  /*19820*/  PLOP3.LUT P0, PT, PT, PT, PT, 0x80, 0x0 ;  /* 0x000000000000781c */ /* 0x000fda0003f0f070 */
.L_x_698:
        /* <DEDUP_REMOVED lines=9> */
[----:B-1----:R-:W-:Y:S05]  /*198c0*/  @P0 BRA.U.ANY `(.L_x_698) ;  /* 0xfffffffd00d80947 */ /* 0x002fea000393ffff */
.L_x_685:
[----:B------:R-:W-:Y:S05]  /*198d0*/  BSYNC B1 ;  /* 0x0000000000017941 */ /* 0x000fea0003800000 */
.L_x_684:
[----:B------:R-:W-:Y:S01]  /*198e0*/  IADD3 R7, R2, -0x2, RZ ;  /* 0xfffffffe02077810 */ /* 0x000fe20007ffe0ff */
[----:B------:R-:W-:Y:S01]  /*198f0*/  VIADD R26, R26, 0x1 ;  /* 0x000000011a1a7836 */ /* 0x000fe20000000000 */
[----:B------:R-:W-:Y:S02]  /*19900*/  PLOP3.LUT P0, PT, PT, PT, PT, 0x8, 0x0 ;  /* 0x000000000000781c */ /* 0x000fe40003f0e170 */
[----:B------:R-:W-:Y:S02]  /*19910*/  ISETP.GE.AND P2, PT, R7, R5, PT ;  /* 0x000000050700720c */ /* 0x000fe40003f46270 */
[----:B------:R-:W-:-:S04]  /*19920*/  ISETP.NE.AND P1, PT, R26, 0x2, PT ;  /* 0x000000021a00780c */ /* 0x000fc80003f25270 */
[----:B------:R-:W-:Y:S02]  /*19930*/  SEL R2, RZ, 0x1, P1 ;  /* 0x00000001ff027807 */ /* 0x000fe40000800000 */
[----:B------:R-:W-:Y:S02]  /*19940*/  SEL R26, R26, RZ, P1 ;  /* 0x000000ff1a1a7207 */ /* 0x000fe40000800000 */
[----:B------:R-:W-:-:S03]  /*19950*/  LOP3.LUT R31, R31, R2, RZ, 0x3c, !PT ;  /* 0x000000021f1f7212 */ /* 0x000fc600078e3cff */
[----:B------:R-:W-:Y:S05]  /*19960*/  @!P2 BRA `(.L_x_678) ;  /* 0x000000080014a947 */ /* 0x000fea0003800000 */
.L_x_714:
[----:B------:R-:W-:Y:S05]  /*19970*/  YIELD ;  /* 0x0000000000007946 */ /* 0x000fea0003800000 */
        /* <DEDUP_REMOVED lines=10> */
.L_x_836:
[----:B------:R-:W-:Y:S05]  /*19a20*/  BSYNC B2 ;  /* 0x0000000000027941 */ /* 0x000fea0003800000 */
.L_x_701:
[----:B------:R-:W-:Y:S04]  /*19a30*/  BSSY B2, `(.L_x_703) ;  /* 0x0000009000027945 */ /* 0x000fe80003800000 */
[----:B------:R-:W-:Y:S05]  /*19a40*/  @P2 BRA `(.L_x_704) ;  /* 0x00000000001c2947 */ /* 0x000fea0003800000 */
[----:B0-----:R-:W0:Y:S01]  /*19a50*/  S2R R3, SR_TID.X ;  /* 0x0000000000037919 */ /* 0x001e220000002100 */
[----:B------:R-:W-:-:S04]  /*19a60*/  IMAD.MOV.U32 R2, RZ, RZ, 0x9000 ;  /* 0x00009000ff027424 */ /* 0x000fc800078e00ff */
[----:B------:R2:W-:Y:S01]  /*19a70*/  SYNCS.ARRIVE.TRANS64 RZ, [R6+URZ+0x2a890], R2 ;  /* 0x02a8900206ff79a7 */ /* 0x0005e2000800003f */
[----:B0-----:R-:W-:-:S04]  /*19a80*/  LOP3.LUT R3, R3, 0x1f, RZ, 0xc0, !PT ;  /* 0x0000001f03037812 */ /* 0x001fc800078ec0ff */
[----:B------:R-:W-:-:S13]  /*19a90*/  ISETP.NE.AND P1, PT, R3, RZ, PT ;  /* 0x000000ff0300720c */ /* 0x000fda0003f25270 */
[----:B--2---:R-:W-:Y:S05]  /*19aa0*/  @!P1 BRA `(.L_x_704) ;  /* 0x0000000000049947 */ /* 0x004fea0003800000 */
[----:B------:R-:W-:Y:S01]  /*19ab0*/  BPT.TRAP 0x1 ;  /* 0x000000040000795c */ /* 0x000fe20000300000 */
.L_x_704:
[----:B------:R-:W-:Y:S05]  /*19ac0*/  BSYNC B2 ;  /* 0x0000000000027941 */ /* 0x000fea0003800000 */
.L_x_703:
[----:B------:R-:W-:Y:S01]  /*19ad0*/  IMAD.MOV.U32 R11, RZ, RZ, RZ ;  /* 0x000000ffff0b7224 */ /* 0x000fe200078e00ff */
[----:B------:R-:W-:Y:S01]  /*19ae0*/  UIADD3 UR4, UP0, UR36, 0x570, URZ ;  /* 0x0000057024047890 */ /* 0x000fe2000ff1e03f */
[----:B0-----:R-:W-:Y:S01]  /*19af0*/  IMAD R3, R26, 0x9000, R22 ;  /* 0x000090001a037824 */ /* 0x001fe200078e0216 */
[----:B------:R-:W-:Y:S01]  /*19b00*/  PLOP3.LUT P1, PT, PT, PT, PT, 0x80, 0x0 ;  /* 0x000000000000781c */ /* 0x000fe20003f2f070 */
[----:B------:R-:W-:Y:S01]  /*19b10*/  IMAD R8, R7, 0x60, R0 ;  /* 0x0000006007087824 */ /* 0x000fe200078e0200 */
[----:B------:R-:W-:Y:S01]  /*19b20*/  R2UR UR10, R11 ;  /* 0x000000000b0a72ca */ /* 0x000fe200000e0000 */
[----:B------:R-:W-:Y:S01]  /*19b30*/  VIADD R2, R6, 0x2a890 ;  /* 0x0002a89006027836 */ /* 0x000fe20000000000 */
[----:B------:R-:W-:Y:S01]  /*19b40*/  UIADD3.X UR5, URZ, UR37, URZ, UP0, !UPT ;  /* 0x000000253f057290 */ /* 0x000fe200087fe43f */
[----:B------:R-:W-:Y:S01]  /*19b50*/  VIADD R10, R3, 0x18400 ;  /* 0x00018400030a7836 */ /* 0x000fe20000000000 */
[----:B------:R-:W-:Y:S01]  /*19b60*/  UMOV UR6, 0x0 ;  /* 0x0000000000067882 */ /* 0x000fe20000000000 */
[----:B------:R-:W-:-:S10]  /*19b70*/  UMOV UR7, 0x12f00000 ;  /* 0x12f0000000077882 */ /* 0x000fd40000000000 */
.L_x_705:
        /* <DEDUP_REMOVED lines=10> */
[----:B------:R-:W-:Y:S01]  /*19c20*/  IMAD.MOV.U32 R12, RZ, RZ, 0x40 ;  /* 0x00000040ff0c7424 */ /* 0x000fe200078e00ff */
[----:B------:R-:W-:Y:S01]  /*19c30*/  PLOP3.LUT P1, PT, PT, PT, PT, 0x80, 0x0 ;  /* 0x000000000000781c */ /* 0x000fe20003f2f070 */
[----:B------:R-:W-:Y:S01]  /*19c40*/  VIADD R10, R3, 0x1b400 ;  /* 0x0001b400030a7836 */ /* 0x000fe20000000000 */
[----:B------:R-:W-:Y:S01]  /*19c50*/  UMOV UR6, 0x0 ;  /* 0x0000000000067882 */ /* 0x000fe20000000000 */
[----:B------:R-:W-:Y:S01]  /*19c60*/  UMOV UR7, 0x12f00000 ;  /* 0x12f0000000077882 */ /* 0x000fe20000000000 */
[----:B------:R-:W-:-:S15]  /*19c70*/  R2UR UR10, R12 ;  /* 0x000000000c0a72ca */ /* 0x000fde00000e0000 */
.L_x_706:
        /* <DEDUP_REMOVED lines=15> */
.L_x_707:
        /* <DEDUP_REMOVED lines=13> */
.L_x_837:
[----:B------:R-:W-:Y:S05]  /*19e40*/  BSYNC B2 ;  /* 0x0000000000027941 */ /* 0x000fea0003800000 */
.L_x_708:
[----:B------:R-:W-:Y:S01]  /*19e50*/  BSSY B2, `(.L_x_710) ;  /* 0x000000b000027945 */ /* 0x000fe20003800000 */
[----:B------:R-:W-:Y:S01]  /*19e60*/  IMAD.MOV.U32 R2, RZ, RZ, 0x0 ;  /* 0x00000000ff027424 */ /* 0x000fe200078e00ff */
[----:B------:R-:W-:Y:S02]  /*19e70*/  MOV R3, 0x12f00000 ;  /* 0x12f0000000037802 */ /* 0x000fe40000000f00 */
[----:B------:R-:W-:Y:S05]  /*19e80*/  @P2 BRA `(.L_x_711) ;  /* 0x00000000001c2947 */ /* 0x000fea0003800000 */
[----:B------:R-:W2:Y:S01]  /*19e90*/  S2R R10, SR_TID.X ;  /* 0x00000000000a7919 */ /* 0x000ea20000002100 */
[----:B01----:R-:W-:-:S04]  /*19ea0*/  IMAD.MOV.U32 R9, RZ, RZ, 0x6000 ;  /* 0x00006000ff097424 */ /* 0x003fc800078e00ff */
[----:B------:R3:W-:Y:S01]  /*19eb0*/  SYNCS.ARRIVE.TRANS64 RZ, [R6+URZ+0x2a8b0], R9 ;  /* 0x02a8b00906ff79a7 */ /* 0x0007e2000800003f */
[----:B--2---:R-:W-:-:S04]  /*19ec0*/  LOP3.LUT R10, R10, 0x1f, RZ, 0xc0, !PT ;  /* 0x0000001f0a0a7812 */ /* 0x004fc800078ec0ff */
[----:B------:R-:W-:-:S13]  /*19ed0*/  ISETP.NE.AND P1, PT, R10, RZ, PT ;  /* 0x000000ff0a00720c */ /* 0x000fda0003f25270 */
[----:B---3--:R-:W-:Y:S05]  /*19ee0*/  @!P1 BRA `(.L_x_711) ;  /* 0x0000000000049947 */ /* 0x008fea0003800000 */
[----:B------:R-:W-:Y:S01]  /*19ef0*/  BPT.TRAP 0x1 ;  /* 0x000000040000795c */ /* 0x000fe20000300000 */
.L_x_711:
[----:B------:R-:W-:Y:S05]  /*19f00*/  BSYNC B2 ;  /* 0x0000000000027941 */ /* 0x000fea0003800000 */
.L_x_710:
[----:B------:R-:W-:Y:S01]  /*19f10*/  R2UR UR10, R11 ;  /* 0x000000000b0a72ca */ /* 0x000fe200000e0000 */
[----:B01----:R-:W-:Y:S01]  /*19f20*/  IMAD R9, R26, 0x6000, R22 ;  /* 0x000060001a097824 */ /* 0x003fe200078e0216 */
[----:B------:R-:W-:Y:S01]  /*19f30*/  R2UR UR6, R2 ;  /* 0x00000000020672ca */ /* 0x000fe200000e0000 */
[----:B------:R-:W-:Y:S01]  /*19f40*/  UIADD3 UR4, UP0, UR36, 0x670, URZ ;  /* 0x0000067024047890 */ /* 0x000fe2000ff1e03f */
[----:B------:R-:W-:Y:S01]  /*19f50*/  R2UR UR7, R3 ;  /* 0x00000000030772ca */ /* 0x000fe200000e0000 */
[----:B------:R-:W-:Y:S01]  /*19f60*/  VIADD R6, R6, 0x2a8b0 ;  /* 0x0002a8b006067836 */ /* 0x000fe20000000000 */
[----:B------:R-:W-:Y:S01]  /*19f70*/  PLOP3.LUT P1, PT, PT, PT, PT, 0x80, 0x0 ;  /* 0x000000000000781c */ /* 0x000fe20003f2f070 */
[----:B------:R-:W-:Y:S01]  /*19f80*/  VIADD R10, R9, 0x400 ;  /* 0x00000400090a7836 */ /* 0x000fe20000000000 */
[----:B------:R-:W-:-:S12]  /*19f90*/  UIADD3.X UR5, URZ, UR37, URZ, UP0, !UPT ;  /* 0x000000253f057290 */ /* 0x000fd800087fe43f */
.L_x_712:
        /* <DEDUP_REMOVED lines=15> */
.L_x_713:
        /* <DEDUP_REMOVED lines=10> */
.L_x_700:
[----:B------:R-:W-:Y:S05]  /*1a130*/  BSYNC B1 ;  /* 0x0000000000017941 */ /* 0x000fea0003800000 */
.L_x_699:
[C---:B------:R-:W-:Y:S01]  /*1a140*/  ISETP.GT.AND P2, PT, R7.reuse, R5, PT ;  /* 0x000000050700720c */ /* 0x040fe20003f44270 */
[----:B------:R-:W-:Y:S02]  /*1a150*/  VIADD R26, R26, 0x1 ;  /* 0x000000011a1a7836 */ /* 0x000fe40000000000 */
[----:B------:R-:W-:-:S03]  /*1a160*/  VIADD R7, R7, 0xffffffff ;  /* 0xffffffff07077836 */ /* 0x000fc60000000000 */
[----:B------:R-:W-:-:S04]  /*1a170*/  ISETP.NE.AND P1, PT, R26, 0x2, PT ;  /* 0x000000021a00780c */ /* 0x000fc80003f25270 */
[----:B------:R-:W-:Y:S02]  /*1a180*/  SEL R2, RZ, 0x1, P1 ;  /* 0x00000001ff027807 */ /* 0x000fe40000800000 */
[----:B------:R-:W-:Y:S02]  /*1a190*/  SEL R26, R26, RZ, P1 ;  /* 0x000000ff1a1a7207 */ /* 0x000fe40000800000 */
[----:B------:R-:W-:Y:S01]  /*1a1a0*/  LOP3.LUT R31, R31, R2, RZ, 0x3c, !PT ;  /* 0x000000021f1f7212 */ /* 0x000fe200078e3cff */
[----:B------:R-:W-:Y:S06]  /*1a1b0*/  @P2 BRA `(.L_x_714) ;  /* 0xfffffff400ec2947 */ /* 0x000fec000383ffff */
.L_x_678:
[----:B------:R-:W-:Y:S05]  /*1a1c0*/  BSYNC B0 ;  /* 0x0000000000007941 */ /* 0x000fea0003800000 */
.L_x_677:
[----:B------:R-:W2:Y:S01]  /*1a1d0*/  LDL R30, [R1] ;  /* 0x00000000011e7983 */ /* 0x000ea20000100800 */
[----:B------:R-:W-:Y:S05]  /*1a1e0*/  @!P0 WARPSYNC.ALL ;  /* 0x0000000000008948 */ /* 0x000fea0003800000 */
[----:B------:R-:W-:Y:S06]  /*1a1f0*/  @!P0 BAR.SYNC.DEFER_BLOCKING 0xc, 0x180 ;  /* 0x0306000000008b1d */ /* 0x000fec0000010000 */
[----:B------:R-:W-:Y:S01]  /*1a200*/  BSSY B7, `(.L_x_715) ;  /* 0x000036f000077945 */ /* 0x000fe20003800000 */
[----:B--2---:R-:W-:-:S13]  /*1a210*/  ISETP.GT.AND P0, PT, R30, RZ, PT ;  /* 0x000000ff1e00720c */ /* 0x004fda0003f04270 */
[----:B------:R-:W-:Y:S05]  /*1a220*/  @P0 BRA `(.L_x_716) ;  /* 0x0000000000440947 */ /* 0x000fea0003800000 */
[----:B------:R-:W1:Y:S02]  /*1a230*/  S2R R2, SR_TID.X ;  /* 0x0000000000027919 */ /* 0x000e640000002100 */
        /* <DEDUP_REMOVED lines=14> */
[----:B0-----:R-:W-:Y:S01]  /*1a320*/  IADD3 R16, R0, UR38, R7 ;  /* 0x0000002600107c10 */ /* 0x001fe2000fffe007 */
[----:B------:R-:W-:Y:S06]  /*1a330*/  BRA `(.L_x_717) ;  /* 0x00000034006c7947 */ /* 0x000fec0003800000 */
.L_x_716:
        /* <DEDUP_REMOVED lines=8> */
[----:B------:R-:W-:Y:S01]  /*1a3c0*/  IMAD.U32 R4, RZ, RZ, UR6 ;  /* 0x00000006ff047e24 */ /* 0x000fe2000f8e00ff */
[----:B------:R-:W-:Y:S01]  /*1a3d0*/  MOV R6, UR8 ;  /* 0x0000000800067c02 */ /* 0x000fe20008000f00 */
[----:B0-----:R-:W0:Y:S01]  /*1a3e0*/  LDC.64 R2, c[0x4][R2] ;  /* 0x0100000002027b82 */ /* 0x001e220000000a00 */
[----:B------:R-:W-:Y:S02]  /*1a3f0*/  IMAD.U32 R5, RZ, RZ, UR7 ;  /* 0x00000007ff057e24 */ /* 0x000fe4000f8e00ff */
[----:B------:R-:W-:Y:S02]  /*1a400*/  IMAD.U32 R7, RZ, RZ, UR9 ;  /* 0x00000009ff077e24 */ /* 0x000fe4000f8e00ff */
[----:B------:R-:W-:-:S02]  /*1a410*/  IMAD.U32 R10, RZ, RZ, UR4 ;  /* 0x00000004ff0a7e24 */ /* 0x000fc4000f8e00ff */
[----:B------:R-:W-:Y:S02]  /*1a420*/  IMAD.U32 R11, RZ, RZ, UR5 ;  /* 0x00000005ff0b7e24 */ /* 0x000fe4000f8e00ff */
[----:B------:R-:W-:Y:S02]  /*1a430*/  IMAD.MOV.U32 R8, RZ, RZ, 0x70 ;  /* 0x00000070ff087424 */ /* 0x000fe400078e00ff */
[----:B------:R-:W-:Y:S02]  /*1a440*/  IMAD.MOV.U32 R12, RZ, RZ, 0x1 ;  /* 0x00000001ff0c7424 */ /* 0x000fe400078e00ff */
[----:B------:R-:W-:-:S07]  /*1a450*/  IMAD.MOV.U32 R13, RZ, RZ, RZ ;  /* 0x000000ffff0d7224 */ /* 0x000fce00078e00ff */
[----:B------:R-:W-:-:S07]  /*1a460*/  LEPC R20, `(.L_x_719) ;  /* 0x000000001014794e */ /* 0x000fce0000000000 */
[----:B0-----:R-:W-:Y:S05]  /*1a470*/  CALL.ABS.NOINC R2 ;  /* 0x0000000002007343 */ /* 0x001fea0003c00000 */
.L_x_719:
[----:B------:R-:W-:Y:S05]  /*1a480*/  BSYNC B6 ;  /* 0x0000000000067941 */ /* 0x000fea0003800000 */
.L_x_718:
        /* <DEDUP_REMOVED lines=8> */
[----:B0-----:R0:W1:Y:S01]  /*1a510*/  LDC.64 R2, c[0x4][R27] ;  /* 0x010000001b027b82 */ /* 0x0010620000000a00 */
        /* <DEDUP_REMOVED lines=11> */
.L_x_722:
        /* <DEDUP_REMOVED lines=15> */
.L_x_721:
[----:B------:R-:W-:Y:S05]  /*1a6c0*/  BSYNC B6 ;  /* 0x0000000000067941 */ /* 0x000fea0003800000 */
.L_x_720:
[----:B------:R-:W2:Y:S01]  /*1a6d0*/  LDL R20, [R1+0x24] ;  /* 0x0000240001147983 */ /* 0x000ea20000100800 */
[----:B------:R-:W-:Y:S01]  /*1a6e0*/  ULDC.64 UR4, c[0x0][0x9f8] ;  /* 0x00027e0000047ab9 */ /* 0x000fe20000000a00 */
[----:B------:R-:W1:Y:S01]  /*1a6f0*/  LDC R0, c[0x0][0x430] ;  /* 0x00010c00ff007b82 */ /* 0x000e620000000800 */
[----:B------:R-:W-:Y:S01]  /*1a700*/  ISETP.NE.U32.AND P0, PT, RZ, UR4, PT ;  /* 0x00000004ff007c0c */ /* 0x000fe2000bf05070 */
[----:B------:R-:W3:Y:S03]  /*1a710*/  LDL R2, [R1+0x4] ;  /* 0x0000040001027983 */ /* 0x000ee60000100800 */
[----:B------:R-:W-:Y:S01]  /*1a720*/  ISETP.NE.AND.EX P0, PT, RZ, UR5, PT, P0 ;  /* 0x00000005ff007c0c */ /* 0x000fe2000bf05300 */
[----:B------:R-:W4:-:S12]  /*1a730*/  S2R R21, SR_TID.X ;  /* 0x0000000000157919 */ /* 0x000f180000002100 */
[----:B------:R-:W-:Y:S01]  /*1a740*/  @P0 IADD3 R24, P1, R24, UR4, RZ ;  /* 0x0000000418180c10 */ /* 0x000fe2000ff3e0ff */
[----:B------:R-:W0:Y:S01]  /*1a750*/  S2R R34, SR_TID.X ;  /* 0x0000000000227919 */ /* 0x000e220000002100 */
[----:B------:R-:W-:Y:S02]  /*1a760*/  ULDC UR4, c[0x0][0x320] ;  /* 0x0000c80000047ab9 */ /* 0x000fe40000000800 */
[----:B------:R-:W-:-:S05]  /*1a770*/  @P0 IADD3.X R25, R25, UR5, RZ, P1, !PT ;  /* 0x0000000519190c10 */ /* 0x000fca0008ffe4ff */
[----:B------:R-:W3:Y:S01]  /*1a780*/  @P0 LDG.E R33, desc[UR60][R24.64] ;  /* 0x0000003c18210981 */ /* 0x000ee2000c1e1900 */
[----:B-1----:R-:W-:Y:S02]  /*1a790*/  ISETP.NE.AND P1, PT, R0, 0x1, PT ;  /* 0x000000010000780c */ /* 0x002fe40003f25270 */
[----:B----4-:R-:W-:-:S11]  /*1a7a0*/  LOP3.LUT R21, R21, 0x7f, RZ, 0xc0, !PT ;  /* 0x0000007f15157812 */ /* 0x010fd600078ec0ff */
[----:B------:R-:W1:Y:S01]  /*1a7b0*/  @P1 LDC R7, c[0x0][0x434] ;  /* 0x00010d00ff071b82 */ /* 0x000e620000000800 */
[----:B------:R-:W-:-:S07]  /*1a7c0*/  SHF.R.U32.HI R21, RZ, 0x3, R21 ;  /* 0x00000003ff157819 */ /* 0x000fce0000011615 */
[----:B------:R-:W4:Y:S01]  /*1a7d0*/  @P1 LDC R5, c[0x0][0x438] ;  /* 0x00010e00ff051b82 */ /* 0x000f220000000800 */
[----:B0-----:R-:W-:-:S05]  /*1a7e0*/  IMAD.SHL.U32 R34, R34, 0x10, RZ ;  /* 0x0000001022227824 */ /* 0x001fca00078e00ff */
[----:B------:R-:W-:Y:S02]  /*1a7f0*/  LOP3.LUT R34, R21, 0x70, R34, 0xf8, !PT ;  /* 0x0000007015227812 */ /* 0x000fe400078ef822 */
[----:B------:R-:W0:Y:S02]  /*1a800*/  S2R R21, SR_TID.X ;  /* 0x0000000000157919 */ /* 0x000e240000002100 */
[----:B0-----:R-:W-:-:S05]  /*1a810*/  IMAD.SHL.U32 R21, R21, 0x8, RZ ;  /* 0x0000000815157824 */ /* 0x001fca00078e00ff */
[----:B------:R-:W-:Y:S02]  /*1a820*/  LOP3.LUT R21, R21, 0x38, RZ, 0xc0, !PT ;  /* 0x0000003815157812 */ /* 0x000fe400078ec0ff */
[----:B------:R-:W-:Y:S01]  /*1a830*/  LOP3.LUT R23, R23, 0xfffffff7, RZ, 0xc0, !PT ;  /* 0xfffffff717177812 */ /* 0x000fe200078ec0ff */
[----:B------:R-:W-:Y:S01]  /*1a840*/  UMOV UR5, 0xffffffff ;  /* 0xffffffff00057882 */ /* 0x000fe20000000000 */
[----:B--2---:R-:W-:-:S04]  /*1a850*/  VIADD R27, R20, 0xffffffff ;  /* 0xffffffff141b7836 */ /* 0x004fc80000000000 */
[----:B------:R-:W-:-:S05]  /*1a860*/  IMAD R6, R27, 0x60, R34 ;  /* 0x000000601b067824 */ /* 0x000fca00078e0222 */
[----:B------:R-:W-:-:S04]  /*1a870*/  ISETP.GE.AND P0, PT, R6, R30, PT ;  /* 0x0000001e0600720c */ /* 0x000fc80003f06270 */
[----:B------:R-:W-:Y:S01]  /*1a880*/  ISETP.GT.U32.OR P0, PT, R34, 0x5f, P0 ;  /* 0x0000005f2200780c */ /* 0x000fe20000704470 */
[----:B---3--:R-:W-:-:S04]  /*1a890*/  IMAD.IADD R6, R6, 0x1, R2 ;  /* 0x0000000106067824 */ /* 0x008fc800078e0202 */
[----:B-1----:R-:W-:-:S08]  /*1a8a0*/  @P1 IMAD.HI.U32 R7, R6, R7, RZ ;  /* 0x0000000706071227 */ /* 0x002fd000078e00ff */
[----:B------:R-:W0:Y:S01]  /*1a8b0*/  @!P0 LDC.64 R2, c[0x0][0x428] ;  /* 0x00010a00ff028b82 */ /* 0x000e220000000a00 */
[--C-:B------:R-:W-:Y:S01]  /*1a8c0*/  IMAD.MOV.U32 R4, RZ, RZ, R6.reuse ;  /* 0x000000ffff047224 */ /* 0x100fe200078e0006 */
[----:B----4-:R-:W-:Y:S02]  /*1a8d0*/  @P1 SHF.R.U32.HI R4, RZ, R5, R7 ;  /* 0x00000005ff041219 */ /* 0x010fe40000011607 */
[----:B------:R-:W-:Y:S02]  /*1a8e0*/  LOP3.LUT R20, R21, 0x40, RZ, 0xfc, !PT ;  /* 0x0000004015147812 */ /* 0x000fe400078efcff */
[----:B------:R-:W-:Y:S02]  /*1a8f0*/  IADD3 R5, -R4, RZ, RZ ;  /* 0x000000ff04057210 */ /* 0x000fe40007ffe1ff */
[----:B------:R-:W-:Y:S02]  /*1a900*/  ISETP.GE.AND P2, PT, R20, UR4, PT ;  /* 0x0000000414007c0c */ /* 0x000fe4000bf46270 */
[----:B------:R-:W-:Y:S01]  /*1a910*/  SHF.R.S32.HI R8, RZ, 0x1f, R33 ;  /* 0x0000001fff087819 */ /* 0x000fe20000011421 */
[----:B------:R-:W-:Y:S01]  /*1a920*/  IMAD R0, R0, R5, R6 ;  /* 0x0000000500007224 */ /* 0x000fe200078e0206 */
[----:B------:R-:W-:-:S02]  /*1a930*/  @!P0 SHF.R.S32.HI R5, RZ, 0x1f, R4 ;  /* 0x0000001fff058819 */ /* 0x000fc40000011404 */
[----:B------:R-:W-:Y:S02]  /*1a940*/  SEL R30, RZ, 0xffffffff, P2 ;  /* 0xffffffffff1e7807 */ /* 0x000fe40001000000 */
[----:B------:R-:W-:Y:S01]  /*1a950*/  ISETP.GE.AND P1, PT, R21, UR4, PT ;  /* 0x0000000415007c0c */ /* 0x000fe2000bf26270 */
[----:B------:R-:W-:Y:S02]  /*1a960*/  ULDC UR4, c[0x0][0x2f4] ;  /* 0x0000bd0000047ab9 */ /* 0x000fe40000000800 */
[----:B------:R-:W-:Y:S02]  /*1a970*/  IMAD.SHL.U32 R30, R30, 0x2, RZ ;  /* 0x000000021e1e7824 */ /* 0x000fe400078e00ff */
[-C--:B0-----:R-:W-:Y:S02]  /*1a980*/  @!P0 IMAD R6, R8, R2.reuse, RZ ;  /* 0x0000000208068224 */ /* 0x081fe400078e02ff */
[----:B------:R-:W-:Y:S01]  /*1a990*/  @!P0 IMAD.WIDE.U32 R4, R33, R2, R4 ;  /* 0x0000000221048225 */ /* 0x000fe200078e0004 */
[----:B------:R-:W-:-:S03]  /*1a9a0*/  SEL R2, RZ, 0x1, P1 ;  /* 0x00000001ff027807 */ /* 0x000fc60000800000 */
[----:B------:R-:W-:Y:S01]  /*1a9b0*/  @!P0 IMAD R6, R33, R3, R6 ;  /* 0x0000000321068224 */ /* 0x000fe200078e0206 */
[----:B------:R-:W-:Y:S02]  /*1a9c0*/  LOP3.LUT R30, R30, 0x2, R2, 0xe2, !PT ;  /* 0x000000021e1e7812 */ /* 0x000fe400078ee202 */
[----:B------:R-:W0:Y:S01]  /*1a9d0*/  @!P0 LDC.64 R2, c[0x0][0x418] ;  /* 0x00010600ff028b82 */ /* 0x000e220000000a00 */
[----:B------:R-:W-:Y:S02]  /*1a9e0*/  @!P0 IMAD.IADD R6, R5, 0x1, R6 ;  /* 0x0000000105068824 */ /* 0x000fe400078e0206 */
[----:B------:R-:W-:Y:S01]  /*1a9f0*/  IMAD.U32 R5, RZ, RZ, UR39 ;  /* 0x00000027ff057e24 */ /* 0x000fe2000f8e00ff */
[----:B0-----:R-:W-:-:S04]  /*1aa00*/  @!P0 LEA R2, P1, R4, R2, 0x2 ;  /* 0x0000000204028211 */ /* 0x001fc800078210ff */
[----:B------:R-:W-:Y:S01]  /*1aa10*/  @!P0 LEA.HI.X R3, R4, R3, R6, 0x2, P1 ;  /* 0x0000000304038211 */ /* 0x000fe200008f1406 */
[----:B------:R-:W-:-:S06]  /*1aa20*/  IMAD.MOV.U32 R4, RZ, RZ, RZ ;  /* 0x000000ffff047224 */ /* 0x000fcc00078e00ff */
[----:B------:R0:W5:Y:S01]  /*1aa30*/  @!P0 LDG.E R4, desc[UR60][R2.64] ;  /* 0x0000003c02048981 */ /* 0x000162000c1e1900 */
[----:B------:R-:W-:Y:S02]  /*1aa40*/  ISETP.GT.U32.AND P0, PT, R34, 0x5f, PT ;  /* 0x0000005f2200780c */ /* 0x000fe40003f04070 */
[----:B------:R-:W-:Y:S02]  /*1aa50*/  ISETP.NE.AND P3, PT, R5, 0x3, PT ;  /* 0x000000030500780c */ /* 0x000fe40003f65270 */
[----:B------:R-:W-:-:S09]  /*1aa60*/  ISETP.GE.AND P2, PT, R21, UR4, PT ;  /* 0x0000000415007c0c */ /* 0x000fd2000bf46270 */
[----:B------:R-:W-:-:S04]  /*1aa70*/  @P0 LOP3.LUT R23, R23, 0x8, RZ, 0xfc, !PT ;  /* 0x0000000817170812 */ /* 0x000fc800078efcff */
[----:B------:R-:W-:-:S04]  /*1aa80*/  LOP3.LUT R23, R23, 0xffffffef, RZ, 0xc0, !PT ;  /* 0xffffffef17177812 */ /* 0x000fc800078ec0ff */
[----:B------:R-:W-:Y:S01]  /*1aa90*/  @P3 LOP3.LUT R23, R23, 0x10, RZ, 0xfc, !PT ;  /* 0x0000001017173812 */ /* 0x000fe200078efcff */
[----:B------:R1:W-:Y:S03]  /*1aaa0*/  STL [R1+0x8], R8 ;  /* 0x0000080801007387 */ /* 0x0003e60000100800 */
[----:B------:R-:W-:Y:S02]  /*1aab0*/  LOP3.LUT R23, R23, 0xfffffffb, RZ, 0xc0, !PT ;  /* 0xfffffffb17177812 */ /* 0x000fe400078ec0ff */
[----:B------:R-:W-:Y:S02]  /*1aac0*/  ISETP.GE.AND P1, PT, R20, UR4, PT ;  /* 0x0000000414007c0c */ /* 0x000fe4000bf26270 */
[----:B------:R-:W-:Y:S02]  /*1aad0*/  @P2 LOP3.LUT R23, R23, 0x4, RZ, 0xfc, !PT ;  /* 0x0000000417172812 */ /* 0x000fe400078efcff */
[----:B-1----:R-:W-:-:S02]  /*1aae0*/  LOP3.LUT R8, R21, 0x80, RZ, 0xfc, !PT ;  /* 0x0000008015087812 */ /* 0x002fc400078efcff */
[----:B------:R-:W-:Y:S02]  /*1aaf0*/  LOP3.LUT R23, R23, 0xfffffffe, RZ, 0xc0, !PT ;  /* 0xfffffffe17177812 */ /* 0x000fe400078ec0ff */
[----:B------:R-:W-:Y:S02]  /*1ab00*/  ISETP.GE.AND P0, PT, R8, UR4, PT ;  /* 0x0000000408007c0c */ /* 0x000fe4000bf06270 */
[----:B------:R-:W-:-:S04]  /*1ab10*/  LOP3.LUT R23, R23, 0xfffffffd, RZ, 0xc0, !PT ;  /* 0xfffffffd17177812 */ /* 0x000fc800078ec0ff */
[----:B------:R-:W-:-:S07]  /*1ab20*/  @P1 LOP3.LUT R23, R23, 0x2, RZ, 0xfc, !PT ;  /* 0x0000000217171812 */ /* 0x000fce00078efcff */
[----:B------:R-:W-:Y:S01]  /*1ab30*/  @P0 LOP3.LUT R23, R23, 0x1, RZ, 0xfc, !PT ;  /* 0x0000000117170812 */ /* 0x000fe200078efcff */
[----:B0-----:R-:W-:Y:S06]  /*1ab40*/  BRA.DIV UR5, `(.L_x_723) ;  /* 0x0000004e05007947 */ /* 0x001fec000b800000 */
.L_x_840:
[----:B------:R-:W-:Y:S01]  /*1ab50*/  SHF.R.S32.HI R34, RZ, 0x1f, R18 ;  /* 0x0000001fff227819 */ /* 0x000fe20000011412 */
[----:B------:R-:W-:Y:S06]  /*1ab60*/  @!P3 BRA `(.L_x_724) ;  /* 0x000000000004b947 */ /* 0x000fec0003800000 */
[----:B------:R-:W-:Y:S01]  /*1ab70*/  BPT.TRAP 0x1 ;  /* 0x000000040000795c */ /* 0x000fe20000300000 */
.L_x_724:
        /* <DEDUP_REMOVED lines=25> */
.L_x_841:
[----:B------:R-:W-:Y:S05]  /*1ad10*/  BSYNC B0 ;  /* 0x0000000000007941 */ /* 0x000fea0003800000 */
.L_x_725:
[----:B------:R-:W2:Y:S01]  /*1ad20*/  LDL R9, [R1] ;  /* 0x0000000001097983 */ /* 0x000ea20000100800 */
[----:B------:R-:W-:Y:S01]  /*1ad30*/  ULDC.64 UR4, c[0x0][0x300] ;  /* 0x0000c00000047ab9 */ /* 0x000fe20000000a00 */
[----:B------:R-:W-:Y:S01]  /*1ad40*/  LOP3.LUT P4, RZ, R23, 0x4, RZ, 0xc0, !PT ;  /* 0x0000000417ff7812 */ /* 0x000fe2000788c0ff */
[----:B------:R-:W-:Y:S01]  /*1ad50*/  IMAD R5, R5, UR4, RZ ;  /* 0x0000000405057c24 */ /* 0x000fe2000f8e02ff */
[----:B------:R-:W1:Y:S01]  /*1ad60*/  S2R R8, SR_TID.X ;  /* 0x0000000000087919 */ /* 0x000e620000002100 */
[C---:B0-----:R-:W-:Y:S01]  /*1ad70*/  IMAD.WIDE.U32 R2, R0.reuse, UR4, RZ ;  /* 0x0000000400027c25 */ /* 0x041fe2000f8e00ff */
[C---:B------:R-:W-:Y:S02]  /*1ad80*/  LOP3.LUT P3, RZ, R23.reuse, 0x2, RZ, 0xc0, !PT ;  /* 0x0000000217ff7812 */ /* 0x040fe4000786c0ff */
[----:B------:R-:W-:Y:S01]  /*1ad90*/  LOP3.LUT P2, RZ, R23, 0x1, RZ, 0xc0, !PT ;  /* 0x0000000117ff7812 */ /* 0x000fe2000784c0ff */
[----:B------:R-:W-:Y:S01]  /*1ada0*/  IMAD R5, R0, UR5, R5 ;  /* 0x0000000500057c24 */ /* 0x000fe2000f8e0205 */
[----:B------:R-:W-:-:S02]  /*1adb0*/  ULDC.64 UR4, c[0x0][0x310] ;  /* 0x0000c40000047ab9 */ /* 0x000fc40000000a00 */
[----:B------:R-:W-:Y:S02]  /*1adc0*/  IMAD R6, R6, UR4, RZ ;  /* 0x0000000406067c24 */ /* 0x000fe4000f8e02ff */
[----:B------:R-:W-:Y:S01]  /*1add0*/  IADD3 R3, R3, R5, RZ ;  /* 0x0000000503037210 */ /* 0x000fe20007ffe0ff */
[----:B------:R-:W-:Y:S02]  /*1ade0*/  IMAD R5, R28, 0x4800, R36 ;  /* 0x000048001c057824 */ /* 0x000fe400078e0224 */
        /* <DEDUP_REMOVED lines=10> */
[----:B-1----:R-:W-:Y:S01]  /*1ae90*/  LOP3.LUT R8, R8, 0x7f, RZ, 0xc0, !PT ;  /* 0x0000007f08087812 */ /* 0x002fe200078ec0ff */
[----:B------:R-:W-:-:S03]  /*1aea0*/  UMOV UR4, 0xffffffff ;  /* 0xffffffff00047882 */ /* 0x000fc60000000000 */
[----:B------:R-:W-:Y:S02]  /*1aeb0*/  SHF.R.U32.HI R8, RZ, 0x3, R8 ;  /* 0x00000003ff087819 */ /* 0x000fe40000011608 */
[----:B------:R-:W-:Y:S01]  /*1aec0*/  LEA.HI.X R0, R2, UR5, R0, 0x1, P0 ;  /* 0x0000000502007c11 */ /* 0x000fe200080f0c00 */
[----:B--2---:R-:W-:Y:S02]  /*1aed0*/  IMAD R6, R27, -0x60, R9 ;  /* 0xffffffa01b067824 */ /* 0x004fe400078e0209 */
[----:B------:R-:W0:Y:S02]  /*1aee0*/  S2R R9, SR_TID.X ;  /* 0x0000000000097919 */ /* 0x000e240000002100 */
        /* <DEDUP_REMOVED lines=31> */
[----:B------:R-:W-:Y:S01]  /*1b0e0*/  @P1 LEA R8, R5, R22, 0x1 ;  /* 0x0000001605081211 */ /* 0x000fe200078e08ff */
        /* <DEDUP_REMOVED lines=26> */
[----:B0-----:R-:W-:-:S05]  /*1b290*/  @P1 LEA R3, P0, R9, R3, 0x1 ;  /* 0x0000000309031211 */ /* 0x001fca00078008ff */
[----:B-1----:R-:W-:-:S05]  /*1b2a0*/  @P1 IMAD.X R2, RZ, RZ, R2, P0 ;  /* 0x000000ffff021224 */ /* 0x002fca00000e0602 */
[----:B------:R-:W-:-:S04]  /*1b2b0*/  @P1 LOP3.LUT R3, R3, R2, RZ, 0x3c, !PT ;  /* 0x0000000203031212 */ /* 0x000fc800078e3cff */
[----:B------:R-:W-:-:S04]  /*1b2c0*/  @P1 LOP3.LUT R2, R3, R2, RZ, 0x3c, !PT ;  /* 0x0000000203021212 */ /* 0x000fc800078e3cff */
[----:B------:R-:W-:-:S05]  /*1b2d0*/  @P1 LOP3.LUT R3, R3, R2, RZ, 0x3c, !PT ;  /* 0x0000000203031212 */ /* 0x000fca00078e3cff */
[----:B------:R-:W-:Y:S04]  /*1b2e0*/  @P1 LDGSTS.E.BYPASS.LTC128B.128 [R8+0x1a400], desc[UR60][R2.64], !P4 ;  /* 0x1a40000002081fae */ /* 0x000fe8000e101d7c */
[----:B------:R-:W-:Y:S04]  /*1b2f0*/  @P1 LDGSTS.E.BYPASS.LTC128B.128 [R8+0x1d400], desc[UR60][R2.64+0x80], !P3 ;  /* 0x1d40008002081fae */ /* 0x000fe8000d901d7c */
[----:B------:R0:W-:Y:S04]  /*1b300*/  @P1 LDGSTS.E.BYPASS.LTC128B.128 [R8+0x20400], desc[UR60][R2.64+0x100], !P2 ;  /* 0x2040010002081fae */ /* 0x0001e8000d101d7c */
[----:B0-2---:R0:W1:Y:S02]  /*1b310*/  SHFL.IDX PT, R2, R4, 0x5, 0x181f ;  /* 0x00b81f0004027f89 */ /* 0x00506400000e0000 */
.L_x_855:
        /* <DEDUP_REMOVED lines=12> */
.L_x_728:
        /* <DEDUP_REMOVED lines=10> */
.L_x_729:
[----:B-1----:R1:W5:Y:S01]  /*1b480*/  LDL.LU R3, [R1+0x14] ;  /* 0x0000140001037983 */ /* 0x0023620000300800 */
[----:B------:R1:W-:Y:S02]  /*1b490*/  SYNCS.ARRIVE.TRANS64.A1T0 RZ, [R7+URZ+0x2a830], RZ ;  /* 0x02a830ff07ff79a7 */ /* 0x0003e4000810003f */
[----:B------:R-:W-:Y:S05]  /*1b4a0*/  WARPSYNC.ALL ;  /* 0x0000000000007948 */ /* 0x000fea0003800000 */
[----:B------:R-:W-:Y:S01]  /*1b4b0*/  ULDC.64 UR6, c[0x0][0xa00] ;  /* 0x0002800000067ab9 */ /* 0x000fe20000000a00 */
[----:B------:R-:W-:Y:S01]  /*1b4c0*/  ULDC.64 UR4, c[0x0][0x298] ;  /* 0x0000a60000047ab9 */ /* 0x000fe20000000a00 */
[----:B------:R-:W-:Y:S01]  /*1b4d0*/  BAR.SYNC.DEFER_BLOCKING 0x8, 0x180 ;  /* 0x0206000000007b1d */ /* 0x000fe20000010000 */
[----:B------:R-:W-:Y:S01]  /*1b4e0*/  ISETP.NE.U32.AND P0, PT, RZ, UR6, PT ;  /* 0x00000006ff007c0c */ /* 0x000fe2000bf05070 */
[----:B0-----:R-:W-:Y:S01]  /*1b4f0*/  IMAD.WIDE.U32 R4, R35, UR4, RZ ;  /* 0x0000000423047c25 */ /* 0x001fe2000f8e00ff */
[----:B------:R-:W-:-:S02]  /*1b500*/  SHF.R.S32.HI R0, RZ, 0x1f, R35 ;  /* 0x0000001fff007819 */ /* 0x000fc40000011423 */
[----:B------:R-:W-:Y:S01]  /*1b510*/  ISETP.NE.AND.EX P0, PT, RZ, UR7, PT, P0 ;  /* 0x00000007ff007c0c */ /* 0x000fe2000bf05300 */
[----:B------:R-:W-:Y:S01]  /*1b520*/  VIADD R2, R22, 0xc400 ;  /* 0x0000c40016027836 */ /* 0x000fe20000000000 */
[----:B------:R-:W-:Y:S01]  /*1b530*/  BSSY B6, `(.L_x_730) ;  /* 0x000001a000067945 */ /* 0x000fe20003800000 */
[----:B------:R-:W-:Y:S01]  /*1b540*/  IMAD R0, R0, UR4, RZ ;  /* 0x0000000400007c24 */ /* 0x000fe2000f8e02ff */
[----:B------:R-:W-:-:S03]  /*1b550*/  SEL R32, R32, RZ, !P0 ;  /* 0x000000ff20207207 */ /* 0x000fc60004000000 */
[----:B------:R-:W-:-:S04]  /*1b560*/  IMAD R0, R35, UR5, R0 ;  /* 0x0000000523007c24 */ /* 0x000fc8000f8e0200 */
[----:B------:R-:W-:Y:S01]  /*1b570*/  IMAD.IADD R35, R5, 0x1, R0 ;  /* 0x0000000105237824 */ /* 0x000fe200078e0200 */
[----:B-----5:R-:W-:Y:S02]  /*1b580*/  SEL R3, R3, RZ, !P0 ;  /* 0x000000ff03037207 */ /* 0x020fe40004000000 */
[----:B------:R-:W-:-:S03]  /*1b590*/  LOP3.LUT P0, RZ, R2, 0x3ff, RZ, 0xc0, !PT ;  /* 0x000003ff02ff7812 */ /* 0x000fc6000780c0ff */
[----:B------:R0:W-:Y:S04]  /*1b5a0*/  STL [R1+0x14], R3 ;  /* 0x0000140301007387 */ /* 0x0001e80000100800 */
[----:B------:R0:W-:Y:S06]  /*1b5b0*/  STL.64 [R1+0x18], R4 ;  /* 0x0000180401007387 */ /* 0x0001ec0000100a00 */
[----:B------:R-:W-:Y:S05]  /*1b5c0*/  @!P0 BRA `(.L_x_731) ;  /* 0x0000000000408947 */ /* 0x000fea0003800000 */
[----:B------:R-:W-:Y:S01]  /*1b5d0*/  MOV R2, 0x0 ;  /* 0x0000000000027802 */ /* 0x000fe20000000f00 */
[----:B------:R-:W-:Y:S01]  /*1b5e0*/  ULDC.64 UR4, c[0x4][0x90] ;  /* 0x0100240000047ab9 */ /* 0x000fe20000000a00 */
[----:B------:R-:W-:Y:S01]  /*1b5f0*/  ULDC.64 UR6, c[0x4][0x98] ;  /* 0x0100260000067ab9 */ /* 0x000fe20000000a00 */
[----:B------:R-:W-:Y:S01]  /*1b600*/  ULDC.64 UR8, c[0x4][0x20] ;  /* 0x0100080000087ab9 */ /* 0x000fe20000000a00 */
[----:B0-----:R-:W-:Y:S01]  /*1b610*/  IMAD.U32 R4, RZ, RZ, UR4 ;  /* 0x00000004ff047e24 */ /* 0x001fe2000f8e00ff */
[----:B------:R-:W-:Y:S01]  /*1b620*/  MOV R5, UR5 ;  /* 0x0000000500057c02 */ /* 0x000fe20008000f00 */
[----:B------:R-:W0:Y:S01]  /*1b630*/  LDC.64 R2, c[0x4][R2] ;  /* 0x0100000002027b82 */ /* 0x000e220000000a00 */
[----:B------:R-:W-:Y:S02]  /*1b640*/  IMAD.U32 R6, RZ, RZ, UR6 ;  /* 0x00000006ff067e24 */ /* 0x000fe4000f8e00ff */
[----:B-1----:R-:W-:Y:S02]  /*1b650*/  IMAD.U32 R7, RZ, RZ, UR7 ;  /* 0x00000007ff077e24 */ /* 0x002fe4000f8e00ff */
[----:B------:R-:W-:-:S02]  /*1b660*/  IMAD.U32 R10, RZ, RZ, UR8 ;  /* 0x00000008ff0a7e24 */ /* 0x000fc4000f8e00ff */
[----:B------:R-:W-:Y:S02]  /*1b670*/  IMAD.U32 R11, RZ, RZ, UR9 ;  /* 0x00000009ff0b7e24 */ /* 0x000fe4000f8e00ff */
[----:B------:R-:W-:Y:S02]  /*1b680*/  IMAD.MOV.U32 R8, RZ, RZ, 0x70 ;  /* 0x00000070ff087424 */ /* 0x000fe400078e00ff */
[----:B------:R-:W-:Y:S02]  /*1b690*/  IMAD.MOV.U32 R12, RZ, RZ, 0x1 ;  /* 0x00000001ff0c7424 */ /* 0x000fe400078e00ff */
[----:B------:R-:W-:-:S07]  /*1b6a0*/  IMAD.MOV.U32 R13, RZ, RZ, RZ ;  /* 0x000000ffff0d7224 */ /* 0x000fce00078e00ff */
[----:B------:R-:W-:-:S07]  /*1b6b0*/  LEPC R20, `(.L_x_731) ;  /* 0x000000001014794e */ /* 0x000fce0000000000 */
[----:B0-----:R-:W-:Y:S05]  /*1b6c0*/  CALL.ABS.NOINC R2 ;  /* 0x0000000002007343 */ /* 0x001fea0003c00000 */
.L_x_731:
[----:B------:R-:W-:Y:S05]  /*1b6d0*/  BSYNC B6 ;  /* 0x0000000000067941 */ /* 0x000fea0003800000 */
.L_x_730:
[----:B------:R-:W2:Y:S01]  /*1b6e0*/  LDL.LU R20, [R1+0x14] ;  /* 0x0000140001147983 */ /* 0x000ea20000300800 */
[----:B------:R-:W-:Y:S01]  /*1b6f0*/  ULDC.64 UR4, c[0x0][0x2d8] ;  /* 0x0000b60000047ab9 */ /* 0x000fe20000000a00 */
[----:B------:R-:W3:Y:S02]  /*1b700*/  LDC R8, c[0x0][0x448] ;  /* 0x00011200ff087b82 */ /* 0x000ee40000000800 */
[----:B0-----:R-:W4:Y:S01]  /*1b710*/  LDL.LU.64 R2, [R1+0x18] ;  /* 0x0000180001027983 */ /* 0x001f220000300a00 */
[----:B------:R-:W-:Y:S02]  /*1b720*/  IMAD.SHL.U32 R4, R17, 0x80, RZ ;  /* 0x0000008011047824 */ /* 0x000fe400078e00ff */
[----:B------:R-:W-:Y:S01]  /*1b730*/  IMAD R0, R34, UR4, RZ ;  /* 0x0000000422007c24 */ /* 0x000fe2000f8e02ff */
[----:B------:R0:W5:Y:S03]  /*1b740*/  LDL R17, [R1+0x20] ;  /* 0x0000200001117983 */ /* 0x0001660000100800 */
[----:B------:R-:W-:Y:S01]  /*1b750*/  IMAD R0, R18, UR5, R0 ;  /* 0x0000000512007c24 */ /* 0x000fe2000f8e0200 */
[----:B---3--:R-:W-:Y:S01]  /*1b760*/  ISETP.NE.AND P0, PT, R8, 0x1, PT ;  /* 0x000000010800780c */ /* 0x008fe20003f05270 */
[----:B------:R-:W3:Y:S02]  /*1b770*/  S2R R9, SR_TID.X ;  /* 0x0000000000097919 */ /* 0x000ee40000002100 */
[----:B---3--:R-:W-:-:S05]  /*1b780*/  IMAD.SHL.U32 R9, R9, 0x8, RZ ;  /* 0x0000000809097824 */ /* 0x008fca00078e00ff */
[----:B------:R-:W-:Y:S01]  /*1b790*/  LOP3.LUT R9, R9, 0x38, RZ, 0xc0, !PT ;  /* 0x0000003809097812 */ /* 0x000fe200078ec0ff */
[----:B----4-:R-:W-:Y:S02]  /*1b7a0*/  IMAD.MOV.U32 R3, RZ, RZ, R35 ;  /* 0x000000ffff037224 */ /* 0x010fe400078e0023 */
[----:B------:R-:W-:Y:S01]  /*1b7b0*/  IMAD.WIDE.U32 R2, R18, UR4, R2 ;  /* 0x0000000412027c25 */ /* 0x000fe2000f8e0002 */
[----:B------:R-:W-:-:S03]  /*1b7c0*/  ULDC.64 UR4, c[0x0][0x2e0] ;  /* 0x0000b80000047ab9 */ /* 0x000fc60000000a00 */
[----:B--2---:R-:W-:Y:S02]  /*1b7d0*/  IMAD R5, R20, UR4, RZ ;  /* 0x0000000414057c24 */ /* 0x004fe4000f8e02ff */
[----:B------:R-:W2:Y:S01]  /*1b7e0*/  S2R R20, SR_TID.X ;  /* 0x0000000000147919 */ /* 0x000ea20000002100 */
[----:B------:R-:W-:Y:S02]  /*1b7f0*/  IMAD.IADD R3, R3, 0x1, R0 ;  /* 0x0000000103037824 */ /* 0x000fe400078e0200 */
[C---:B------:R-:W-:Y:S02]  /*1b800*/  IMAD R0, R32.reuse, UR5, R5 ;  /* 0x0000000520007c24 */ /* 0x040fe4000f8e0205 */
[----:B------:R-:W-:Y:S01]  /*1b810*/  IMAD.WIDE.U32 R2, R32, UR4, R2 ;  /* 0x0000000420027c25 */ /* 0x000fe2000f8e0002 */
[----:B------:R-:W1:Y:S01]  /*1b820*/  @P0 LDC R5, c[0x0][0x44c] ;  /* 0x00011300ff050b82 */ /* 0x000e620000000800 */
[----:B------:R-:W-:-:S03]  /*1b830*/  ULDC.64 UR4, c[0x0][0x2d0] ;  /* 0x0000b40000047ab9 */ /* 0x000fc60000000a00 */
[----:B------:R-:W-:-:S04]  /*1b840*/  IADD3 R3, R3, R0, RZ ;  /* 0x0000000003037210 */ /* 0x000fc80007ffe0ff */
[----:B------:R-:W3:Y:S01]  /*1b850*/  @P0 LDC R0, c[0x0][0x450] ;  /* 0x00011400ff000b82 */ /* 0x000ee20000000800 */
[----:B--2---:R-:W-:-:S04]  /*1b860*/  LOP3.LUT R20, R20, 0x7f, RZ, 0xc0, !PT ;  /* 0x0000007f14147812 */ /* 0x004fc800078ec0ff */
[----:B------:R-:W-:Y:S02]  /*1b870*/  SHF.R.U32.HI R21, RZ, 0x3, R20 ;  /* 0x00000003ff157819 */ /* 0x000fe40000011614 */
[----:B------:R-:W2:Y:S02]  /*1b880*/  S2R R20, SR_TID.X ;  /* 0x0000000000147919 */ /* 0x000ea40000002100 */
[----:B--2---:R-:W-:-:S05]  /*1b890*/  IMAD.SHL.U32 R20, R20, 0x10, RZ ;  /* 0x0000001014147824 */ /* 0x004fca00078e00ff */
[----:B------:R-:W-:-:S04]  /*1b8a0*/  LOP3.LUT R20, R21, 0x70, R20, 0xf8, !PT ;  /* 0x0000007015147812 */ /* 0x000fc800078ef814 */
[----:B------:R-:W-:Y:S01]  /*1b8b0*/  LOP3.LUT R6, R20, R4, RZ, 0xfc, !PT ;  /* 0x0000000414067212 */ /* 0x000fe200078efcff */
[----:B------:R-:W2:Y:S04]  /*1b8c0*/  S2R R21, SR_TID.X ;  /* 0x0000000000157919 */ /* 0x000ea80000002100 */
[----:B-1----:R-:W-:-:S04]  /*1b8d0*/  @P0 IMAD.HI.U32 R7, R6, R5, RZ ;  /* 0x0000000506070227 */ /* 0x002fc800078e00ff */
[----:B------:R-:W-:Y:S01]  /*1b8e0*/  IMAD.MOV.U32 R5, RZ, RZ, R6 ;  /* 0x000000ffff057224 */ /* 0x000fe200078e0006 */
[----:B---3--:R-:W-:Y:S01]  /*1b8f0*/  @P0 SHF.R.U32.HI R5, RZ, R0, R7 ;  /* 0x00000000ff050219 */ /* 0x008fe20000011607 */
[----:B------:R-:W1:Y:S04]  /*1b900*/  S2R R20, SR_TID.X ;  /* 0x0000000000147919 */ /* 0x000e680000002100 */
        /* <DEDUP_REMOVED lines=10> */
[----:B--2---:R-:W-:Y:S02]  /*1b9b0*/  IMAD.SHL.U32 R21, R21, 0x8, RZ ;  /* 0x0000000815157824 */ /* 0x004fe400078e00ff */
[----:B------:R-:W-:-:S04]  /*1b9c0*/  IMAD.WIDE.U32 R2, R0, UR4, R2 ;  /* 0x0000000400027c25 */ /* 0x000fc8000f8e0002 */
[----:B------:R-:W-:Y:S01]  /*1b9d0*/  IMAD R5, R0, UR5, R5 ;  /* 0x0000000500057c24 */ /* 0x000fe2000f8e0205 */
[----:B------:R-:W-:Y:S01]  /*1b9e0*/  ULDC.64 UR4, c[0x0][0x280] ;  /* 0x0000a00000047ab9 */ /* 0x000fe20000000a00 */
[----:B------:R-:W-:Y:S02]  /*1b9f0*/  LOP3.LUT R21, R21, 0x38, RZ, 0xc0, !PT ;  /* 0x0000003815157812 */ /* 0x000fe400078ec0ff */
[----:B------:R-:W-:Y:S01]  /*1ba00*/  IMAD.IADD R5, R3, 0x1, R5 ;  /* 0x0000000103057824 */ /* 0x000fe200078e0205 */
[C---:B------:R-:W-:Y:S01]  /*1ba10*/  LEA R0, P0, R2.reuse, UR4, 0x1 ;  /* 0x0000000402007c11 */ /* 0x040fe2000f8008ff */
[----:B------:R-:W-:Y:S01]  /*1ba20*/  ULDC UR4, c[0x0][0x2b8] ;  /* 0x0000ae0000047ab9 */ /* 0x000fe20000000800 */
[C---:B------:R-:W-:Y:S02]  /*1ba30*/  LOP3.LUT R10, R21.reuse, 0x40, RZ, 0xfc, !PT ;  /* 0x00000040150a7812 */ /* 0x040fe400078efcff */
[----:B------:R-:W-:Y:S02]  /*1ba40*/  LOP3.LUT R11, R21, 0x80, RZ, 0xfc, !PT ;  /* 0x00000080150b7812 */ /* 0x000fe400078efcff */
[----:B------:R-:W-:Y:S01]  /*1ba50*/  LEA.HI.X R5, R2, UR5, R5, 0x1, P0 ;  /* 0x0000000502057c11 */ /* 0x000fe200080f0c05 */
[----:B------:R-:W-:Y:S01]  /*1ba60*/  UMOV UR5, 0xffffffff ;  /* 0xffffffff00057882 */ /* 0x000fe20000000000 */
[----:B-1----:R-:W-:-:S02]  /*1ba70*/  LOP3.LUT R20, R20, 0x7f, RZ, 0xc0, !PT ;  /* 0x0000007f14147812 */ /* 0x002fc400078ec0ff */
[----:B------:R-:W-:Y:S02]  /*1ba80*/  ISETP.GE.AND P3, PT, R9, UR4, PT ;  /* 0x0000000409007c0c */ /* 0x000fe4000bf66270 */
[----:B------:R-:W-:Y:S02]  /*1ba90*/  ISETP.GE.AND P2, PT, R10, UR4, PT ;  /* 0x000000040a007c0c */ /* 0x000fe4000bf46270 */
[----:B------:R-:W-:Y:S02]  /*1baa0*/  ISETP.GE.AND P0, PT, R11, UR4, PT ;  /* 0x000000040b007c0c */ /* 0x000fe4000bf06270 */
[----:B------:R-:W-:Y:S01]  /*1bab0*/  SHF.R.U32.HI R10, RZ, 0x3, R20 ;  /* 0x00000003ff0a7819 */ /* 0x000fe20000011614 */
[----:B0-----:R-:W-:Y:S10]  /*1bac0*/  BRA.DIV UR5, `(.L_x_732) ;  /* 0x0000004605907947 */ /* 0x001ff4000b800000 */
[----:B------:R-:W0:Y:S01]  /*1bad0*/  SHFL.IDX PT, R3, R0, RZ, 0x181f ;  /* 0x00181fff00037589 */ /* 0x000e2200000e0000 */
[----:B-----5:R-:W-:Y:S02]  /*1bae0*/  IMAD R6, R17, R8, RZ ;  /* 0x0000000811067224 */ /* 0x020fe400078e02ff */
[----:B------:R-:W-:Y:S01]  /*1baf0*/  IMAD.IADD R4, R10, 0x1, R4 ;  /* 0x000000010a047824 */ /* 0x000fe200078e0204 */
[----:B------:R-:W1:Y:S04]  /*1bb00*/  SHFL.IDX PT, R2, R5, RZ, 0x181f ;  /* 0x00181fff05027589 */ /* 0x000e6800000e0000 */
[----:B------:R-:W-:Y:S01]  /*1bb10*/  ISETP.GE.AND P1, PT, R4, R6, PT ;  /* 0x000000060400720c */ /* 0x000fe20003f26270 */
[----:B------:R-:W-:-:S12]  /*1bb20*/  SHFL.IDX PT, R14, R0, 0x7, 0x181f ;  /* 0x00f81f00000e7f89 */ /* 0x000fd800000e0000 */
[----:B0-----:R-:W-:-:S04]  /*1bb30*/  @!P1 LEA R7, P4, R9, R3, 0x1 ;  /* 0x0000000309079211 */ /* 0x001fc800078808ff */
[----:B-1----:R-:W-:Y:S01]  /*1bb40*/  @!P1 IADD3.X R3, RZ, R2, RZ, P4, !PT ;  /* 0x00000002ff039210 */ /* 0x002fe200027fe4ff */
        /* <DEDUP_REMOVED lines=71> */
.L_x_872:
[----:B0-----:R-:W-:Y:S01]  /*1bfc0*/  VIADD R3, R4, 0x70 ;  /* 0x0000007004037836 */ /* 0x001fe20000000000 */
[----:B------:R-:W-:Y:S04]  /*1bfd0*/  BSSY B0, `(.L_x_733) ;  /* 0x000000b000007945 */ /* 0x000fe80003800000 */
        /* <DEDUP_REMOVED lines=10> */
.L_x_734:
[----:B------:R-:W-:Y:S05]  /*1c080*/  BSYNC B0 ;  /* 0x0000000000007941 */ /* 0x000fea0003800000 */
.L_x_733:
[----:B------:R-:W-:Y:S01]  /*1c090*/  NOP ;  /* 0x0000000000007918 */ /* 0x000fe20000000000 */
[----:B------:R-:W-:-:S13]  /*1c0a0*/  PLOP3.LUT P0, PT, PT, PT, PT, 0x80, 0x0 ;  /* 0x000000000000781c */ /* 0x000fda0003f0f070 */
.L_x_735:
        /* <DEDUP_REMOVED lines=18> */
.L_x_873:
[----:B------:R-:W-:Y:S05]  /*1c1d0*/  BSYNC B0 ;  /* 0x0000000000007941 */ /* 0x000fea0003800000 */
.L_x_736:
[----:B------:R-:W2:Y:S01]  /*1c1e0*/  LDL R0, [R1] ;  /* 0x0000000001007983 */ /* 0x000ea20000100800 */
[----:B------:R-:W-:Y:S01]  /*1c1f0*/  BSSY B0, `(.L_x_738) ;  /* 0x00000fe000007945 */ /* 0x000fe20003800000 */
[----:B--2---:R-:W-:-:S13]  /*1c200*/  ISETP.GE.AND P0, PT, R0, 0x61, PT ;  /* 0x000000610000780c */ /* 0x004fda0003f06270 */
[----:B------:R-:W-:Y:S05]  /*1c210*/  @!P0 BRA `(.L_x_739) ;  /* 0x0000000c00ec8947 */ /* 0x000fea0003800000 */
[----:B------:R-:W2:Y:S01]  /*1c220*/  LDL.LU R0, [R1+0x24] ;  /* 0x0000240001007983 */ /* 0x000ea20000300800 */
[----:B------:R-:W-:Y:S02]  /*1c230*/  IMAD.MOV.U32 R17, RZ, RZ, R29 ;  /* 0x000000ffff117224 */ /* 0x000fe400078e001d */
[----:B------:R-:W-:Y:S02]  /*1c240*/  IMAD.MOV.U32 R10, RZ, RZ, R28 ;  /* 0x000000ffff0a7224 */ /* 0x000fe400078e001c */
[----:B------:R-:W-:Y:S01]  /*1c250*/  IMAD.MOV.U32 R32, RZ, RZ, R27 ;  /* 0x000000ffff207224 */ /* 0x000fe200078e001b */
[----:B--2---:R-:W-:-:S07]  /*1c260*/  IADD3 R0, R0, -0x2, RZ ;  /* 0xfffffffe00007810 */ /* 0x004fce0007ffe0ff */
.L_x_752:
[----:B------:R-:W2:Y:S01]  /*1c270*/  LDL R2, [R1+0x4] ;  /* 0x0000040001027983 */ /* 0x000ea20000100800 */
[----:B------:R-:W1:Y:S03]  /*1c280*/  LDC R7, c[0x0][0x430] ;  /* 0x00010c00ff077b82 */ /* 0x000e660000000800 */
[----:B------:R-:W3:Y:S01]  /*1c290*/  LDL R8, [R1+0x8] ;  /* 0x0000080001087983 */ /* 0x000ee20000100800 */
[----:B0-----:R-:W0:Y:S01]  /*1c2a0*/  S2R R3, SR_TID.X ;  /* 0x0000000000037919 */ /* 0x001e220000002100 */
[----:B------:R-:W4:Y:S01]  /*1c2b0*/  S2R R9, SR_TID.X ;  /* 0x0000000000097919 */ /* 0x000f220000002100 */
[----:B-1----:R-:W-:-:S13]  /*1c2c0*/  ISETP.NE.AND P0, PT, R7, 0x1, PT ;  /* 0x000000010700780c */ /* 0x002fda0003f05270 */
[----:B------:R-:W1:Y:S01]  /*1c2d0*/  @P0 LDC R5, c[0x0][0x434] ;  /* 0x00010d00ff050b82 */ /* 0x000e620000000800 */
[----:B0-----:R-:W-:-:S04]  /*1c2e0*/  LOP3.LUT R3, R3, 0x7f, RZ, 0xc0, !PT ;  /* 0x0000007f03037812 */ /* 0x001fc800078ec0ff */
[----:B------:R-:W-:Y:S01]  /*1c2f0*/  SHF.R.U32.HI R3, RZ, 0x3, R3 ;  /* 0x00000003ff037819 */ /* 0x000fe20000011603 */
[----:B----4-:R-:W-:-:S05]  /*1c300*/  IMAD.SHL.U32 R9, R9, 0x10, RZ ;  /* 0x0000001009097824 */ /* 0x010fca00078e00ff */
[----:B------:R-:W-:Y:S02]  /*1c310*/  LOP3.LUT R9, R3, 0x70, R9, 0xf8, !PT ;  /* 0x0000007003097812 */ /* 0x000fe400078ef809 */
[----:B------:R-:W0:Y:S02]  /*1c320*/  @P0 LDC R3, c[0x0][0x438] ;  /* 0x00010e00ff030b82 */ /* 0x000e240000000800 */
[----:B------:R-:W-:Y:S01]  /*1c330*/  ISETP.GT.U32.AND P2, PT, R9, 0x5f, PT ;  /* 0x0000005f0900780c */ /* 0x000fe20003f44070 */
[----:B--2---:R-:W-:-:S04]  /*1c340*/  IMAD R4, R0, 0x60, R2 ;  /* 0x0000006000047824 */ /* 0x004fc800078e0202 */
[----:B------:R-:W-:-:S04]  /*1c350*/  IMAD.IADD R4, R9, 0x1, R4 ;  /* 0x0000000109047824 */ /* 0x000fc800078e0204 */
[----:B-1----:R-:W-:-:S04]  /*1c360*/  @P0 IMAD.HI.U32 R6, R4, R5, RZ ;  /* 0x0000000504060227 */ /* 0x002fc800078e00ff */
[----:B------:R-:W-:Y:S01]  /*1c370*/  IMAD.MOV.U32 R2, RZ, RZ, R4 ;  /* 0x000000ffff027224 */ /* 0x000fe200078e0004 */
[----:B0-----:R-:W-:-:S05]  /*1c380*/  @P0 SHF.R.U32.HI R2, RZ, R3, R6 ;  /* 0x00000003ff020219 */ /* 0x001fca0000011606 */
[----:B------:R-:W-:-:S04]  /*1c390*/  IMAD.MOV R3, RZ, RZ, -R2 ;  /* 0x000000ffff037224 */ /* 0x000fc800078e0a02 */
[----:B------:R-:W-:Y:S02]  /*1c3a0*/  IMAD R7, R7, R3, R4 ;  /* 0x0000000307077224 */ /* 0x000fe400078e0204 */
[----:B------:R-:W0:Y:S01]  /*1c3b0*/  @!P2 LDC.64 R4, c[0x0][0x428] ;  /* 0x00010a00ff04ab82 */ /* 0x000e220000000a00 */
[----:B------:R-:W-:-:S03]  /*1c3c0*/  @!P2 SHF.R.S32.HI R3, RZ, 0x1f, R2 ;  /* 0x0000001fff03a819 */ /* 0x000fc60000011402 */
[----:B0-----:R-:W-:-:S04]  /*1c3d0*/  @!P2 IMAD.WIDE.U32 R2, R33, R4, R2 ;  /* 0x000000042102a225 */ /* 0x001fc800078e0002 */
[----:B---3--:R-:W-:-:S04]  /*1c3e0*/  @!P2 IMAD R4, R8, R4, RZ ;  /* 0x000000040804a224 */ /* 0x008fc800078e02ff */
[----:B------:R-:W-:Y:S02]  /*1c3f0*/  @!P2 IMAD R9, R33, R5, R4 ;  /* 0x000000052109a224 */ /* 0x000fe400078e0204 */
[----:B------:R-:W0:Y:S02]  /*1c400*/  @!P2 LDC.64 R4, c[0x0][0x418] ;  /* 0x00010600ff04ab82 */ /* 0x000e240000000a00 */
[----:B------:R-:W-:Y:S02]  /*1c410*/  @!P2 IMAD.IADD R3, R9, 0x1, R3 ;  /* 0x000000010903a824 */ /* 0x000fe400078e0203 */
[----:B------:R-:W-:Y:S01]  /*1c420*/  IMAD.MOV.U32 R6, RZ, RZ, RZ ;  /* 0x000000ffff067224 */ /* 0x000fe200078e00ff */
[----:B0-----:R-:W-:-:S04]  /*1c430*/  @!P2 LEA R4, P0, R2, R4, 0x2 ;  /* 0x000000040204a211 */ /* 0x001fc800078010ff */
[----:B------:R-:W-:-:S05]  /*1c440*/  @!P2 LEA.HI.X R5, R2, R5, R3, 0x2, P0 ;  /* 0x000000050205a211 */ /* 0x000fca00000f1403 */
[----:B------:R0:W5:Y:S01]  /*1c450*/  @!P2 LDG.E R6, desc[UR60][R4.64] ;  /* 0x0000003c0406a981 */ /* 0x000162000c1e1900 */
[----:B------:R-:W-:Y:S02]  /*1c460*/  LOP3.LUT P1, RZ, R23, 0x10, RZ, 0xc0, !PT ;  /* 0x0000001017ff7812 */ /* 0x000fe4000782c0ff */
[----:B------:R-:W-:-:S04]  /*1c470*/  IADD3 R28, R10, 0x1, RZ ;  /* 0x000000010a1c7810 */ /* 0x000fc80007ffe0ff */
[C---:B------:R-:W-:Y:S01]  /*1c480*/  ISETP.NE.AND P0, PT, R28.reuse, 0x2, PT ;  /* 0x000000021c00780c */ /* 0x040fe20003f05270 */
[----:B------:R-:W-:Y:S05]  /*1c490*/  YIELD ;  /* 0x0000000000007946 */ /* 0x000fea0003800000 */
[----:B------:R-:W-:Y:S01]  /*1c4a0*/  SEL R2, RZ, 0x1, P0 ;  /* 0x00000001ff027807 */ /* 0x000fe20000000000 */
[----:B------:R-:W-:Y:S01]  /*1c4b0*/  IMAD.MOV.U32 R27, RZ, RZ, R0 ;  /* 0x000000ffff1b7224 */ /* 0x000fe200078e0000 */
[----:B------:R-:W-:Y:S02]  /*1c4c0*/  SEL R28, R28, RZ, P0 ;  /* 0x000000ff1c1c7207 */ /* 0x000fe40000000000 */
[----:B------:R-:W-:Y:S01]  /*1c4d0*/  LOP3.LUT R29, R17, R2, RZ, 0x3c, !PT ;  /* 0x00000002111d7212 */ /* 0x000fe200078e3cff */
[----:B0-----:R-:W-:Y:S06]  /*1c4e0*/  @!P1 BRA `(.L_x_740) ;  /* 0x0000000000049947 */ /* 0x001fec0003800000 */
[----:B------:R-:W-:Y:S01]  /*1c4f0*/  BPT.TRAP 0x1 ;  /* 0x000000040000795c */ /* 0x000fe20000300000 */
.L_x_740:
[----:B------:R-:W-:Y:S01]  /*1c500*/  IMAD R5, R28, 0x8, R22 ;  /* 0x000000081c057824 */ /* 0x000fe200078e0216 */
[----:B------:R-:W-:Y:S01]  /*1c510*/  SHF.L.U32 R0, R29, 0x1f, RZ ;  /* 0x0000001f1d007819 */ /* 0x000fe200000006ff */
[----:B------:R-:W-:Y:S03]  /*1c520*/  BSSY B1, `(.L_x_741) ;  /* 0x0000003000017945 */ /* 0x000fe60003800000 */
[----:B------:R-:W0:Y:S02]  /*1c530*/  SYNCS.PHASECHK.TRANS64.TRYWAIT P0, [R5+URZ+0x2a840], R0 ;  /* 0x02a84000050075a7 */ /* 0x000e24000800017f */
[----:B0-----:R-:W-:Y:S05]  /*1c540*/  @!P0 BRA `(.L_x_742) ;  /* 0x0000004400bc8947 */ /* 0x001fea0003800000 */
.L_x_874:
[----:B------:R-:W-:Y:S05]  /*1c550*/  BSYNC B1 ;  /* 0x0000000000017941 */ /* 0x000fea0003800000 */
.L_x_741:
[----:B------:R-:W-:Y:S01]  /*1c560*/  SHF.R.S32.HI R20, RZ, 0x1f, R7 ;  /* 0x0000001fff147819 */ /* 0x000fe20000011407 */
[----:B------:R-:W-:Y:S01]  /*1c570*/  ULDC.64 UR4, c[0x0][0x300] ;  /* 0x0000c00000047ab9 */ /* 0x000fe20000000a00 */
[----:B-----5:R-:W-:Y:S01]  /*1c580*/  SHF.R.S32.HI R21, RZ, 0x1f, R6 ;  /* 0x0000001fff157819 */ /* 0x020fe20000011406 */
[----:B------:R-:W-:Y:S01]  /*1c590*/  IMAD.WIDE.U32 R2, R7, UR4, RZ ;  /* 0x0000000407027c25 */ /* 0x000fe2000f8e00ff */
[C---:B------:R-:W-:Y:S02]  /*1c5a0*/  LOP3.LUT P3, RZ, R23.reuse, 0x4, RZ, 0xc0, !PT ;  /* 0x0000000417ff7812 */ /* 0x040fe4000786c0ff */
[C---:B------:R-:W-:Y:S01]  /*1c5b0*/  LOP3.LUT P2, RZ, R23.reuse, 0x2, RZ, 0xc0, !PT ;  /* 0x0000000217ff7812 */ /* 0x040fe2000784c0ff */
[----:B0-----:R-:W-:Y:S01]  /*1c5c0*/  IMAD R0, R20, UR4, RZ ;  /* 0x0000000414007c24 */ /* 0x001fe2000f8e02ff */
[----:B------:R-:W-:Y:S01]  /*1c5d0*/  LOP3.LUT P1, RZ, R23, 0x1, RZ, 0xc0, !PT ;  /* 0x0000000117ff7812 */ /* 0x000fe2000782c0ff */
[----:B------:R-:W-:Y:S02]  /*1c5e0*/  IMAD R4, R28, 0x4800, R36 ;  /* 0x000048001c047824 */ /* 0x000fe400078e0224 */
[----:B------:R-:W-:Y:S01]  /*1c5f0*/  IMAD R0, R7, UR5, R0 ;  /* 0x0000000507007c24 */ /* 0x000fe2000f8e0200 */
[----:B------:R-:W-:-:S03]  /*1c600*/  ULDC.64 UR4, c[0x0][0x310] ;  /* 0x0000c40000047ab9 */ /* 0x000fc60000000a00 */
[----:B------:R-:W-:Y:S02]  /*1c610*/  IMAD.IADD R3, R3, 0x1, R0 ;  /* 0x0000000103037824 */ /* 0x000fe400078e0200 */
[----:B------:R-:W-:Y:S02]  /*1c620*/  IMAD R0, R21, UR4, RZ ;  /* 0x0000000415007c24 */ /* 0x000fe4000f8e02ff */
[----:B------:R-:W-:-:S04]  /*1c630*/  IMAD.WIDE.U32 R2, R6, UR4, R2 ;  /* 0x0000000406027c25 */ /* 0x000fc8000f8e0002 */
        /* <DEDUP_REMOVED lines=13> */
[----:B------:R-:W-:Y:S01]  /*1c710*/  IMAD R4, R4, 0x2, R22 ;  /* 0x0000000204047824 */ /* 0x000fe200078e0216 */
[----:B------:R-:W1:Y:S04]  /*1c720*/  SHFL.IDX PT, R2, R9, RZ, 0x181f ;  /* 0x00181fff09027589 */ /* 0x000e6800000e0000 */
[----:B------:R-:W2:Y:S04]  /*1c730*/  SHFL.IDX PT, R3, R8, RZ, 0x181f ;  /* 0x00181fff08037589 */ /* 0x000ea800000e0000 */
[----:B------:R-:W-:Y:S01]  /*1c740*/  SHFL.IDX PT, R35, R8, 0x2, 0x181f ;  /* 0x00581f0008237f89 */ /* 0x000fe200000e0000 */
[----:B0-----:R-:W-:-:S05]  /*1c750*/  IMAD.SHL.U32 R11, R11, 0x8, RZ ;  /* 0x000000080b0b7824 */ /* 0x001fca00078e00ff */
[----:B------:R-:W-:-:S05]  /*1c760*/  LOP3.LUT R11, R11, 0x38, RZ, 0xc0, !PT ;  /* 0x000000380b0b7812 */ /* 0x000fca00078ec0ff */
[----:B------:R-:W-:-:S05]  /*1c770*/  IMAD.SHL.U32 R0, R11, 0x2, RZ ;  /* 0x000000020b007824 */ /* 0x000fca00078e00ff */
[----:B-1----:R-:W-:-:S05]  /*1c780*/  IADD3 R2, P0, R2, R0, RZ ;  /* 0x0000000002027210 */ /* 0x002fca0007f1e0ff */
[----:B--2---:R-:W-:-:S05]  /*1c790*/  IMAD.X R3, RZ, RZ, R3, P0 ;  /* 0x000000ffff037224 */ /* 0x004fca00000e0603 */
[----:B------:R-:W-:Y:S04]  /*1c7a0*/  LDGSTS.E.BYPASS.LTC128B.128 [R4+0x18400], desc[UR60][R2.64], !P3 ;  /* 0x1840000002047fae */ /* 0x000fe8000d901d7c */
[----:B------:R-:W-:Y:S04]  /*1c7b0*/  LDGSTS.E.BYPASS.LTC128B.128 [R4+0x1b400], desc[UR60][R2.64+0x80], !P2 ;  /* 0x1b40008002047fae */ /* 0x000fe8000d101d7c */
[----:B------:R0:W-:Y:S04]  /*1c7c0*/  LDGSTS.E.BYPASS.LTC128B.128 [R4+0x1e400], desc[UR60][R2.64+0x100], !P1 ;  /* 0x1e40010002047fae */ /* 0x0001e8000c901d7c */
[----:B0-----:R-:W0:Y:S04]  /*1c7d0*/  SHFL.IDX PT, R2, R9, 0x1, 0x181f ;  /* 0x00381f0009027f89 */ /* 0x001e2800000e0000 */
[----:B------:R-:W1:Y:S01]  /*1c7e0*/  SHFL.IDX PT, R3, R8, 0x1, 0x181f ;  /* 0x00381f0008037f89 */ /* 0x000e6200000e0000 */
[----:B0-----:R-:W-:-:S04]  /*1c7f0*/  IADD3 R2, P0, R2, R0, RZ ;  /* 0x0000000002027210 */ /* 0x001fc80007f1e0ff */
[----:B-1----:R-:W-:-:S05]  /*1c800*/  IADD3.X R3, RZ, R3, RZ, P0, !PT ;  /* 0x00000003ff037210 */ /* 0x002fca00007fe4ff */
        /* <DEDUP_REMOVED lines=25> */
.L_x_888:
        /* <DEDUP_REMOVED lines=10> */
.L_x_744:
        /* <DEDUP_REMOVED lines=10> */
.L_x_745:
[----:B------:R2:W-:Y:S01]  /*1cae0*/  SYNCS.ARRIVE.TRANS64.A1T0 RZ, [R5+URZ+0x2a830], RZ ;  /* 0x02a830ff05ff79a7 */ /* 0x0005e2000810003f */
[----:B------:R-:W-:Y:S05]  /*1caf0*/  @!P2 BRA `(.L_x_746) ;  /* 0x000000000004a947 */ /* 0x000fea0003800000 */
[----:B------:R-:W-:Y:S01]  /*1cb00*/  BPT.TRAP 0x1 ;  /* 0x000000040000795c */ /* 0x000fe20000300000 */
.L_x_746:
[----:B-1----:R-:W-:Y:S01]  /*1cb10*/  SHF.L.U32 R2, R17, 0x1f, RZ ;  /* 0x0000001f11027819 */ /* 0x002fe200000006ff */
[----:B--2---:R-:W-:Y:S01]  /*1cb20*/  IMAD R5, R10, 0x8, R22 ;  /* 0x000000080a057824 */ /* 0x004fe200078e0216 */
[----:B------:R-:W-:Y:S03]  /*1cb30*/  BSSY B1, `(.L_x_747) ;  /* 0x0000003000017945 */ /* 0x000fe60003800000 */
[----:B------:R-:W1:Y:S02]  /*1cb40*/  SYNCS.PHASECHK.TRANS64.TRYWAIT P0, [R5+URZ+0x2a860], R2 ;  /* 0x02a86002050075a7 */ /* 0x000e64000800017f */
[----:B-1----:R-:W-:Y:S05]  /*1cb50*/  @!P0 BRA `(.L_x_748) ;  /* 0x0000004800288947 */ /* 0x002fea0003800000 */
.L_x_889:
[----:B------:R-:W-:Y:S05]  /*1cb60*/  BSYNC B1 ;  /* 0x0000000000017941 */ /* 0x000fea0003800000 */
.L_x_747:
[----:B------:R-:W0:Y:S01]  /*1cb70*/  LDL R4, [R1] ;  /* 0x0000000001047983 */ /* 0x000e220000100800 */
[----:B------:R-:W2:Y:S01]  /*1cb80*/  S2R R3, SR_TID.X ;  /* 0x0000000000037919 */ /* 0x000ea20000002100 */
[----:B------:R-:W-:Y:S01]  /*1cb90*/  UMOV UR4, 0xffffffff ;  /* 0xffffffff00047882 */ /* 0x000fe20000000000 */
[----:B------:R-:W-:Y:S02]  /*1cba0*/  LOP3.LUT P0, RZ, R30, 0x2, RZ, 0xc0, !PT ;  /* 0x000000021eff7812 */ /* 0x000fe4000780c0ff */
[----:B--2---:R-:W-:-:S04]  /*1cbb0*/  LOP3.LUT R3, R3, 0x7f, RZ, 0xc0, !PT ;  /* 0x0000007f03037812 */ /* 0x004fc800078ec0ff */
[----:B------:R-:W-:Y:S01]  /*1cbc0*/  SHF.R.U32.HI R3, RZ, 0x3, R3 ;  /* 0x00000003ff037819 */ /* 0x000fe20000011603 */
[----:B0-----:R-:W-:Y:S02]  /*1cbd0*/  IMAD R8, R32, -0x60, R4 ;  /* 0xffffffa020087824 */ /* 0x001fe400078e0204 */
[----:B------:R-:W-:Y:S02]  /*1cbe0*/  IMAD R4, R10, 0x3000, R36 ;  /* 0x000030000a047824 */ /* 0x000fe400078e0224 */
[----:B------:R-:W-:Y:S01]  /*1cbf0*/  IMAD.IADD R8, R8, 0x1, -R3 ;  /* 0x0000000108087824 */ /* 0x000fe200078e0a03 */
[----:B------:R-:W-:Y:S06]  /*1cc00*/  BRA.DIV UR4, `(.L_x_749) ;  /* 0x0000004a04107947 */ /* 0x000fec000b800000 */
[----:B-1----:R-:W0:Y:S01]  /*1cc10*/  SHFL.IDX PT, R2, R24, RZ, 0x181f ;  /* 0x00181fff18027589 */ /* 0x002e2200000e0000 */
        /* <DEDUP_REMOVED lines=44> */
.L_x_903:
        /* <DEDUP_REMOVED lines=21> */
.L_x_750:
        /* <DEDUP_REMOVED lines=10> */
.L_x_751:
[----:B------:R-:W-:Y:S01]  /*1d0d0*/  ULDC.64 UR4, c[0x0][0x330] ;  /* 0x0000cc0000047ab9 */ /* 0x000fe20000000a00 */
[----:B------:R1:W-:Y:S01]  /*1d0e0*/  SYNCS.ARRIVE.TRANS64.A1T0 RZ, [R5+URZ+0x2a850], RZ ;  /* 0x02a850ff05ff79a7 */ /* 0x0003e2000810003f */
[----:B------:R-:W-:Y:S01]  /*1d0f0*/  IMAD.MOV.U32 R3, RZ, RZ, R21 ;  /* 0x000000ffff037224 */ /* 0x000fe200078e0015 */
[----:B------:R-:W-:Y:S01]  /*1d100*/  MOV R10, R28 ;  /* 0x0000001c000a7202 */ /* 0x000fe20000000f00 */
[----:B------:R-:W-:Y:S02]  /*1d110*/  VIADD R0, R27, 0xffffffff ;  /* 0xffffffff1b007836 */ /* 0x000fe40000000000 */
[----:B------:R-:W-:-:S04]  /*1d120*/  IMAD.WIDE.U32 R2, R18, UR4, R2 ;  /* 0x0000000412027c25 */ /* 0x000fc8000f8e0002 */
[----:B-1----:R-:W-:Y:S02]  /*1d130*/  IMAD R5, R34, UR4, RZ ;  /* 0x0000000422057c24 */ /* 0x002fe4000f8e02ff */
[----:B------:R-:W-:Y:S02]  /*1d140*/  IMAD.MOV.U32 R17, RZ, RZ, R29 ;  /* 0x000000ffff117224 */ /* 0x000fe400078e001d */
[----:B------:R-:W-:Y:S01]  /*1d150*/  IMAD R5, R18, UR5, R5 ;  /* 0x0000000512057c24 */ /* 0x000fe2000f8e0205 */
[----:B------:R-:W-:Y:S01]  /*1d160*/  ULDC.64 UR4, c[0x0][0x318] ;  /* 0x0000c60000047ab9 */ /* 0x000fe20000000a00 */
[----:B------:R-:W-:Y:S01]  /*1d170*/  IMAD.MOV.U32 R32, RZ, RZ, R27 ;  /* 0x000000ffff207224 */ /* 0x000fe200078e001b */
[----:B0-----:R-:W-:Y:S01]  /*1d180*/  LEA R24, P0, R2, UR4, 0x1 ;  /* 0x0000000402187c11 */ /* 0x001fe2000f8008ff */
[----:B------:R-:W-:-:S05]  /*1d190*/  IMAD.IADD R25, R5, 0x1, R3 ;  /* 0x0000000105197824 */ /* 0x000fca00078e0203 */
[----:B------:R-:W-:Y:S02]  /*1d1a0*/  LEA.HI.X R25, R2, UR5, R25, 0x1, P0 ;  /* 0x0000000502197c11 */ /* 0x000fe400080f0c19 */
[----:B------:R-:W-:-:S13]  /*1d1b0*/  ISETP.GT.AND P0, PT, R27, RZ, PT ;  /* 0x000000ff1b00720c */ /* 0x000fda0003f04270 */
[----:B------:R-:W-:Y:S05]  /*1d1c0*/  @P0 BRA `(.L_x_752) ;  /* 0xfffffff000280947 */ /* 0x000fea000383ffff */
.L_x_739:
[----:B------:R-:W-:Y:S05]  /*1d1d0*/  BSYNC B0 ;  /* 0x0000000000007941 */ /* 0x000fea0003800000 */
.L_x_738:
        /* <DEDUP_REMOVED lines=17> */
.L_x_754:
[----:B------:R-:W-:Y:S05]  /*1d2f0*/  BSYNC B0 ;  /* 0x0000000000007941 */ /* 0x000fea0003800000 */
.L_x_753:
[----:B------:R-:W-:-:S13]  /*1d300*/  LOP3.LUT P0, RZ, R23, 0x10, RZ, 0xc0, !PT ;  /* 0x0000001017ff7812 */ /* 0x000fda000780c0ff */
[----:B------:R-:W-:Y:S05]  /*1d310*/  @!P0 BRA `(.L_x_755) ;  /* 0x0000000000048947 */ /* 0x000fea0003800000 */
[----:B------:R-:W-:Y:S01]  /*1d320*/  BPT.TRAP 0x1 ;  /* 0x000000040000795c */ /* 0x000fe20000300000 */
.L_x_755:
[----:B------:R-:W2:Y:S01]  /*1d330*/  LDL.LU R2, [R1] ;  /* 0x0000000001027983 */ /* 0x000ea20000300800 */
[----:B------:R-:W-:Y:S01]  /*1d340*/  IMAD R0, R28, 0x8, R22 ;  /* 0x000000081c007824 */ /* 0x000fe200078e0216 */
[----:B0-----:R-:W-:Y:S01]  /*1d350*/  SHF.L.U32 R3, R29, 0x1f, RZ ;  /* 0x0000001f1d037819 */ /* 0x001fe200000006ff */
[----:B------:R-:W-:Y:S03]  /*1d360*/  BSSY B0, `(.L_x_756) ;  /* 0x0000004000007945 */ /* 0x000fe60003800000 */
[----:B------:R-:W0:Y:S01]  /*1d370*/  SYNCS.PHASECHK.TRANS64.TRYWAIT P0, [R0+URZ+0x2a860], R3 ;  /* 0x02a86003000075a7 */ /* 0x000e22000800017f */
[----:B--2---:R-:W-:Y:S01]  /*1d380*/  IMAD R6, R27, -0x60, R2 ;  /* 0xffffffa01b067824 */ /* 0x004fe200078e0202 */
[----:B0-----:R-:W-:Y:S06]  /*1d390*/  @!P0 BRA `(.L_x_757) ;  /* 0x00000048001c8947 */ /* 0x001fec0003800000 */
.L_x_904:
[----:B------:R-:W-:Y:S05]  /*1d3a0*/  BSYNC B0 ;  /* 0x0000000000007941 */ /* 0x000fea0003800000 */
.L_x_756:
[----:B------:R-:W1:Y:S01]  /*1d3b0*/  S2R R2, SR_TID.X ;  /* 0x0000000000027919 */ /* 0x000e620000002100 */
[----:B------:R-:W-:Y:S01]  /*1d3c0*/  UMOV UR4, 0xffffffff ;  /* 0xffffffff00047882 */ /* 0x000fe20000000000 */
[----:B------:R-:W-:Y:S01]  /*1d3d0*/  IMAD R4, R28, 0x3000, R36 ;  /* 0x000030001c047824 */ /* 0x000fe200078e0224 */
[----:B-1----:R-:W-:-:S04]  /*1d3e0*/  LOP3.LUT R2, R2, 0x7f, RZ, 0xc0, !PT ;  /* 0x0000007f02027812 */ /* 0x002fc800078ec0ff */
[----:B------:R-:W-:-:S05]  /*1d3f0*/  SHF.R.U32.HI R2, RZ, 0x3, R2 ;  /* 0x00000003ff027819 */ /* 0x000fca0000011602 */
[----:B------:R-:W-:Y:S01]  /*1d400*/  IMAD.IADD R6, R6, 0x1, -R2 ;  /* 0x0000000106067824 */ /* 0x000fe200078e0a02 */
[----:B------:R-:W-:Y:S06]  /*1d410*/  BRA.DIV UR4, `(.L_x_758) ;  /* 0x0000004a04107947 */ /* 0x000fec000b800000 */
[----:B------:R-:W1:Y:S01]  /*1d420*/  S2R R7, SR_TID.X ;  /* 0x0000000000077919 */ /* 0x000e620000002100 */
[----:B------:R-:W-:Y:S01]  /*1d430*/  LOP3.LUT R2, R30, 0x1, RZ, 0xc0, !PT ;  /* 0x000000011e027812 */ /* 0x000fe200078ec0ff */
[----:B------:R-:W-:Y:S01]  /*1d440*/  IMAD R4, R4, 0x2, R22 ;  /* 0x0000000204047824 */ /* 0x000fe200078e0216 */
[----:B------:R-:W-:Y:S01]  /*1d450*/  LOP3.LUT P0, RZ, R30, 0x2, RZ, 0xc0, !PT ;  /* 0x000000021eff7812 */ /* 0x000fe2000780c0ff */
[----:B------:R-:W2:Y:S01]  /*1d460*/  SHFL.IDX PT, R14, R24, RZ, 0x181f ;  /* 0x00181fff180e7589 */ /* 0x000ea200000e0000 */
[----:B------:R-:W-:Y:S02]  /*1d470*/  ISETP.NE.U32.AND P1, PT, R2, 0x1, PT ;  /* 0x000000010200780c */ /* 0x000fe40003f25070 */
[C---:B------:R-:W-:Y:S01]  /*1d480*/  ISETP.LT.OR P3, PT, R6.reuse, 0x1, !P0 ;  /* 0x000000010600780c */ /* 0x040fe20004761670 */
[----:B0-----:R-:W0:Y:S01]  /*1d490*/  SHFL.IDX PT, R3, R25, RZ, 0x181f ;  /* 0x00181fff19037589 */ /* 0x001e2200000e0000 */
[----:B------:R-:W-:-:S03]  /*1d4a0*/  ISETP.LT.OR P2, PT, R6, 0x1, P1 ;  /* 0x000000010600780c */ /* 0x000fc60000f41670 */
[----:B------:R-:W-:Y:S04]  /*1d4b0*/  SHFL.IDX PT, R8, R25, 0x1, 0x181f ;  /* 0x00381f0019087f89 */ /* 0x000fe800000e0000 */
[----:B------:R-:W-:Y:S01]  /*1d4c0*/  SHFL.IDX PT, R10, R24, 0x2, 0x181f ;  /* 0x00581f00180a7f89 */ /* 0x000fe200000e0000 */
[----:B-1----:R-:W-:-:S05]  /*1d4d0*/  IMAD.SHL.U32 R7, R7, 0x8, RZ ;  /* 0x0000000807077824 */ /* 0x002fca00078e00ff */
[----:B------:R-:W-:-:S05]  /*1d4e0*/  LOP3.LUT R7, R7, 0x38, RZ, 0xc0, !PT ;  /* 0x0000003807077812 */ /* 0x000fca00078ec0ff */
[----:B------:R-:W-:Y:S02]  /*1d4f0*/  IMAD.SHL.U32 R5, R7, 0x2, RZ ;  /* 0x0000000207057824 */ /* 0x000fe400078e00ff */
[----:B------:R-:W-:Y:S03]  /*1d500*/  SHFL.IDX PT, R7, R25, 0x2, 0x181f ;  /* 0x00581f0019077f89 */ /* 0x000fe600000e0000 */
[----:B--2---:R-:W-:Y:S02]  /*1d510*/  IADD3 R2, P4, R14, R5, RZ ;  /* 0x000000050e027210 */ /* 0x004fe40007f9e0ff */
[----:B------:R-:W1:Y:S03]  /*1d520*/  SHFL.IDX PT, R14, R24, 0x1, 0x181f ;  /* 0x00381f00180e7f89 */ /* 0x000e6600000e0000 */
[----:B0-----:R-:W-:-:S05]  /*1d530*/  IMAD.X R3, RZ, RZ, R3, P4 ;  /* 0x000000ffff037224 */ /* 0x001fca00020e0603 */
[----:B------:R-:W-:Y:S01]  /*1d540*/  LDGSTS.E.BYPASS.LTC128B.128 [R4+0x400], desc[UR60][R2.64], !P2 ;  /* 0x0040000002047fae */ /* 0x000fe2000d101d7c */
[----:B------:R-:W-:-:S03]  /*1d550*/  ISETP.LT.OR P2, PT, R6, 0x11, P1 ;  /* 0x000000110600780c */ /* 0x000fc60000f41670 */
[----:B------:R1:W-:Y:S01]  /*1d560*/  LDGSTS.E.BYPASS.LTC128B.128 [R4+0x3400], desc[UR60][R2.64+0x80], !P3 ;  /* 0x0340008002047fae */ /* 0x0003e2000d901d7c */
[----:B------:R-:W-:Y:S02]  /*1d570*/  ISETP.LT.OR P3, PT, R6, 0x11, !P0 ;  /* 0x000000110600780c */ /* 0x000fe40004761670 */
        /* <DEDUP_REMOVED lines=9> */
[----:B------:R-:W2:Y:S03]  /*1d610*/  SHFL.IDX PT, R10, R24, 0x4, 0x181f ;  /* 0x00981f00180a7f89 */ /* 0x000ea600000e0000 */
[----:B------:R-:W-:Y:S02]  /*1d620*/  IMAD.X R3, RZ, RZ, R7, P4 ;  /* 0x000000ffff037224 */ /* 0x000fe400020e0607 */
[----:B------:R-:W3:Y:S04]  /*1d630*/  SHFL.IDX PT, R7, R25, 0x4, 0x181f ;  /* 0x00981f0019077f89 */ /* 0x000ee800000e0000 */
[----:B------:R-:W-:Y:S01]  /*1d640*/  LDGSTS.E.BYPASS.LTC128B.128 [R4+0x1400], desc[UR60][R2.64], !P2 ;  /* 0x0140000002047fae */ /* 0x000fe2000d101d7c */
[----:B------:R-:W-:-:S03]  /*1d650*/  ISETP.LT.OR P2, PT, R6, 0x31, P1 ;  /* 0x000000310600780c */ /* 0x000fc60000f41670 */
[----:B------:R0:W-:Y:S01]  /*1d660*/  LDGSTS.E.BYPASS.LTC128B.128 [R4+0x4400], desc[UR60][R2.64+0x80], !P3 ;  /* 0x0440008002047fae */ /* 0x0001e2000d901d7c */
[----:B------:R-:W-:-:S03]  /*1d670*/  ISETP.LT.OR P3, PT, R6, 0x31, !P0 ;  /* 0x000000310600780c */ /* 0x000fc60004761670 */
[----:B------:R-:W4:Y:S01]  /*1d680*/  SHFL.IDX PT, R25, R25, 0x5, 0x181f ;  /* 0x00b81f0019197f89 */ /* 0x000f2200000e0000 */
[----:B0-----:R-:W-:-:S03]  /*1d690*/  IADD3 R2, P4, R14, R5, RZ ;  /* 0x000000050e027210 */ /* 0x001fc60007f9e0ff */
[----:B------:R0:W0:Y:S01]  /*1d6a0*/  SHFL.IDX PT, R14, R24, 0x5, 0x181f ;  /* 0x00b81f00180e7f89 */ /* 0x00002200000e0000 */
[----:B-1----:R-:W-:-:S05]  /*1d6b0*/  IADD3.X R3, RZ, R8, RZ, P4, !PT ;  /* 0x00000008ff037210 */ /* 0x002fca00027fe4ff */
        /* <DEDUP_REMOVED lines=8> */
.L_x_918:
        /* <DEDUP_REMOVED lines=11> */
.L_x_759:
        /* <DEDUP_REMOVED lines=10> */
.L_x_760:
[----:B------:R-:W-:Y:S01]  /*1d890*/  VIADD R28, R28, 0x1 ;  /* 0x000000011c1c7836 */ /* 0x000fe20000000000 */
[----:B------:R1:W-:Y:S04]  /*1d8a0*/  SYNCS.ARRIVE.TRANS64.A1T0 RZ, [R0+URZ+0x2a850], RZ ;  /* 0x02a850ff00ff79a7 */ /* 0x0003e8000810003f */
[----:B------:R-:W-:-:S04]  /*1d8b0*/  ISETP.NE.AND P0, PT, R28, 0x2, PT ;  /* 0x000000021c00780c */ /* 0x000fc80003f05270 */
[----:B-1----:R-:W-:Y:S02]  /*1d8c0*/  SEL R0, RZ, 0x1, P0 ;  /* 0x00000001ff007807 */ /* 0x002fe40000000000 */
[----:B------:R-:W-:Y:S02]  /*1d8d0*/  SEL R28, R28, RZ, P0 ;  /* 0x000000ff1c1c7207 */ /* 0x000fe40000000000 */
[----:B------:R-:W-:-:S07]  /*1d8e0*/  LOP3.LUT R29, R29, R0, RZ, 0x3c, !PT ;  /* 0x000000001d1d7212 */ /* 0x000fce00078e3cff */
.L_x_717:
[----:B------:R-:W-:Y:S05]  /*1d8f0*/  BSYNC B7 ;  /* 0x0000000000077941 */ /* 0x000fea0003800000 */
.L_x_715:
[----:B------:R-:W-:-:S13]  /*1d900*/  LOP3.LUT P0, RZ, R23, 0x20, RZ, 0xc0, !PT ;  /* 0x0000002017ff7812 */ /* 0x000fda000780c0ff */
[----:B------:R-:W-:Y:S05]  /*1d910*/  @!P0 BRA `(.L_x_761) ;  /* 0x0000000000248947 */ /* 0x000fea0003800000 */
[----:B------:R-:W-:Y:S05]  /*1d920*/  WARPSYNC.ALL ;  /* 0x0000000000007948 */ /* 0x000fea0003800000 */
[----:B------:R-:W1:Y:S08]  /*1d930*/  S2UR UR5, SR_CgaCtaId ;  /* 0x00000000000579c3 */ /* 0x000e700000008800 */
[----:B------:R-:W-:Y:S06]  /*1d940*/  BAR.SYNC.DEFER_BLOCKING 0x5, 0x180 ;  /* 0x0146000000007b1d */ /* 0x000fec0000010000 */
[----:B------:R-:W-:-:S02]  /*1d950*/  UMOV UR4, 0x400 ;  /* 0x0000040000047882 */ /* 0x000fc40000000000 */
[----:B-1----:R-:W-:-:S06]  /*1d960*/  ULEA UR4, UR5, UR4, 0x18 ;  /* 0x0000000405047291 */ /* 0x002fcc000f8ec03f */
[----:B0-----:R-:W-:-:S05]  /*1d970*/  IMAD.U32 R22, RZ, RZ, UR4 ;  /* 0x00000004ff167e24 */ /* 0x001fca000f8e00ff */
[----:B------:R2:W3:Y:S01]  /*1d980*/  LDS.128 R16, [R22+0x2a8d0] ;  /* 0x02a8d00016107984 */ /* 0x0004e20000000c00 */
[----:B------:R-:W-:Y:S06]  /*1d990*/  BAR.ARV 0x4, 0x180 ;  /* 0x0106000000007b1d */ /* 0x000fec0000002000 */
[----:B------:R-:W-:Y:S05]  /*1d9a0*/  BRA `(.L_x_762) ;  /* 0x0000000800407947 */ /* 0x000fea0003800000 */
.L_x_761:
[----:B------:R-:W1:Y:S01]  /*1d9b0*/  S2R R8, SR_TID.X ;  /* 0x0000000000087919 */ /* 0x000e620000002100 */
[----:B------:R-:W-:Y:S01]  /*1d9c0*/  UMOV UR4, 0xffffffff ;  /* 0xffffffff00047882 */ /* 0x000fe20000000000 */
[----:B-1----:R-:W-:-:S04]  /*1d9d0*/  LOP3.LUT R8, R8, 0x1f, RZ, 0xc0, !PT ;  /* 0x0000001f08087812 */ /* 0x002fc800078ec0ff */
[----:B------:R-:W-:Y:S01]  /*1d9e0*/  ISETP.NE.AND P0, PT, R8, 0x1f, PT ;  /* 0x0000001f0800780c */ /* 0x000fe20003f05270 */
[----:B------:R-:W-:-:S12]  /*1d9f0*/  BRA.DIV UR4, `(.L_x_763) ;  /* 0x0000004a04847947 */ /* 0x000fd8000b800000 */
[----:B------:R-:W-:Y:S01]  /*1da00*/  IMAD.IADD R5, R19, 0x1, R8 ;  /* 0x0000000113057824 */ /* 0x000fe200078e0208 */
[----:B------:R-:W-:-:S04]  /*1da10*/  ULDC UR4, c[0x0][0xc3c] ;  /* 0x00030f0000047ab9 */ /* 0x000fc80000000800 */
[----:B------:R-:W-:-:S13]  /*1da20*/  ISETP.GE.OR P1, PT, R5, UR4, !P0 ;  /* 0x0000000405007c0c */ /* 0x000fda000c726670 */
[----:B0-----:R-:W0:Y:S02]  /*1da30*/  @!P1 LDC.64 R2, c[0x0][0xc80] ;  /* 0x00032000ff029b82 */ /* 0x001e240000000a00 */
[----:B0-----:R-:W-:-:S06]  /*1da40*/  @!P1 IMAD.WIDE R2, R5, 0x4, R2 ;  /* 0x0000000405029825 */ /* 0x001fcc00078e0202 */
        /* <DEDUP_REMOVED lines=9> */
[----:B------:R-:W0:Y:S02]  /*1dae0*/  SHFL.UP PT, R14, R4, 0x1, RZ ;  /* 0x04200000040e7989 */ /* 0x000e2400000e00ff */
[----:B0-----:R-:W-:-:S05]  /*1daf0*/  SEL R5, R14, RZ, P1 ;  /* 0x000000ff0e057207 */ /* 0x001fca0000800000 */
[----:B------:R-:W-:Y:S02]  /*1db00*/  IMAD.IADD R6, R4, 0x1, R5 ;  /* 0x0000000104067824 */ /* 0x000fe400078e0205 */
[----:B------:R-:W-:Y:S04]  /*1db10*/  SHFL.IDX PT, R5, R16, RZ, 0x1f ;  /* 0x00001fff10057589 */ /* 0x000fe800000e0000 */
        /* <DEDUP_REMOVED lines=12> */
[----:B------:R0:W1:Y:S02]  /*1dbe0*/  SHFL.IDX PT, R14, R2, 0x1f, 0x1f ;  /* 0x03e01f00020e7f89 */ /* 0x00006400000e0000 */
.L_x_928:
[----:B------:R-:W-:Y:S02]  /*1dbf0*/  ULDC UR4, c[0x0][0xc38] ;  /* 0x00030e0000047ab9 */ /* 0x000fe40000000800 */
[----:B------:R-:W-:-:S04]  /*1dc00*/  IMAD.U32 R7, RZ, RZ, UR4 ;  /* 0x00000004ff077e24 */ /* 0x000fc8000f8e00ff */
[----:B-1----:R-:W-:-:S04]  /*1dc10*/  IMAD R3, R14, R7, RZ ;  /* 0x000000070e037224 */ /* 0x002fc800078e02ff */
[----:B------:R-:W-:-:S05]  /*1dc20*/  IMAD.IADD R6, R0, 0x1, R3 ;  /* 0x0000000100067824 */ /* 0x000fca00078e0203 */
[----:B------:R-:W-:-:S13]  /*1dc30*/  ISETP.GT.AND P6, PT, R6, R5, PT ;  /* 0x000000050600720c */ /* 0x000fda0003fc4270 */
[----:B------:R-:W-:Y:S05]  /*1dc40*/  @P6 BRA `(.L_x_764) ;  /* 0x00000000009c6947 */ /* 0x000fea0003800000 */
.L_x_769:
[----:B------:R-:W1:Y:S01]  /*1dc50*/  LDC R0, c[0x0][0xc3c] ;  /* 0x00030f00ff007b82 */ /* 0x000e620000000800 */
[----:B------:R-:W-:-:S05]  /*1dc60*/  VIADD R19, R19, 0x1f ;  /* 0x0000001f13137836 */ /* 0x000fca0000000000 */
[----:B-1----:R-:W-:-:S13]  /*1dc70*/  ISETP.GE.AND P6, PT, R19, R0, PT ;  /* 0x000000001300720c */ /* 0x002fda0003fc6270 */
[----:B------:R-:W-:Y:S05]  /*1dc80*/  @P6 BRA `(.L_x_765) ;  /* 0x0000000400446947 */ /* 0x000fea0003800000 */
[----:B0-----:R-:W0:Y:S01]  /*1dc90*/  S2R R2, SR_TID.X ;  /* 0x0000000000027919 */ /* 0x001e220000002100 */
[----:B------:R-:W-:Y:S01]  /*1dca0*/  BSSY B0, `(.L_x_766) ;  /* 0x0000009000007945 */ /* 0x000fe20003800000 */
[----:B------:R-:W-:Y:S01]  /*1dcb0*/  IMAD.MOV.U32 R4, RZ, RZ, RZ ;  /* 0x000000ffff047224 */ /* 0x000fe200078e00ff */
[----:B0-----:R-:W-:-:S05]  /*1dcc0*/  LOP3.LUT R2, R2, 0x1f, RZ, 0xc0, !PT ;  /* 0x0000001f02027812 */ /* 0x001fca00078ec0ff */
[----:B------:R-:W-:-:S05]  /*1dcd0*/  IMAD.IADD R7, R19, 0x1, R2 ;  /* 0x0000000113077824 */ /* 0x000fca00078e0202 */
[----:B------:R-:W-:-:S13]  /*1dce0*/  ISETP.GE.OR P6, PT, R7, R0, !P0 ;  /* 0x000000000700720c */ /* 0x000fda00047c6670 */
[----:B------:R-:W-:Y:S05]  /*1dcf0*/  @P6 BRA `(.L_x_767) ;  /* 0x00000000000c6947 */ /* 0x000fea0003800000 */
[----:B------:R-:W0:Y:S02]  /*1dd00*/  LDC.64 R2, c[0x0][0xc80] ;  /* 0x00032000ff027b82 */ /* 0x000e240000000a00 */
[----:B0-----:R-:W-:-:S05]  /*1dd10*/  IMAD.WIDE R2, R7, 0x4, R2 ;  /* 0x0000000407027825 */ /* 0x001fca00078e0202 */
[----:B------:R0:W5:Y:S02]  /*1dd20*/  LDG.E R4, desc[UR60][R2.64] ;  /* 0x0000003c02047981 */ /* 0x000164000c1e1900 */
.L_x_767:
[----:B------:R-:W-:Y:S05]  /*1dd30*/  BSYNC B0 ;  /* 0x0000000000007941 */ /* 0x000fea0003800000 */
.L_x_766:
[----:B------:R-:W-:-:S03]  /*1dd40*/  UMOV UR4, 0xffffffff ;  /* 0xffffffff00047882 */ /* 0x000fc60000000000 */
[----:B------:R-:W-:Y:S05]  /*1dd50*/  BRA.DIV UR4, `(.L_x_768) ;  /* 0x0000004a04d07947 */ /* 0x000fea000b800000 */
[----:B-----5:R-:W1:Y:S02]  /*1dd60*/  SHFL.UP PT, R14, R4, 0x1, RZ ;  /* 0x04200000040e7989 */ /* 0x020e6400000e00ff */
[----:B-1----:R-:W-:-:S05]  /*1dd70*/  SEL R13, R14, RZ, P1 ;  /* 0x000000ff0e0d7207 */ /* 0x002fca0000800000 */
[----:B------:R-:W-:-:S05]  /*1dd80*/  IMAD.IADD R13, R4, 0x1, R13 ;  /* 0x00000001040d7824 */ /* 0x000fca00078e020d */
[----:B------:R-:W1:Y:S02]  /*1dd90*/  SHFL.UP PT, R14, R13, 0x2, RZ ;  /* 0x044000000d0e7989 */ /* 0x000e6400000e00ff */
[----:B-1----:R-:W-:-:S05]  /*1dda0*/  SEL R0, R14, RZ, P2 ;  /* 0x000000ff0e007207 */ /* 0x002fca0001000000 */
        /* <DEDUP_REMOVED lines=11> */
.L_x_936:
[----:B------:R-:W-:Y:S02]  /*1de60*/  ULDC UR4, c[0x0][0xc38] ;  /* 0x00030e0000047ab9 */ /* 0x000fe40000000800 */
[----:B------:R-:W-:-:S04]  /*1de70*/  IMAD.U32 R7, RZ, RZ, UR4 ;  /* 0x00000004ff077e24 */ /* 0x000fc8000f8e00ff */
[----:B-1----:R-:W-:-:S04]  /*1de80*/  IMAD R3, R14, R7, RZ ;  /* 0x000000070e037224 */ /* 0x002fc800078e02ff */
[----:B------:R-:W-:-:S05]  /*1de90*/  IMAD.IADD R6, R3, 0x1, R6 ;  /* 0x0000000103067824 */ /* 0x000fca00078e0206 */
[----:B------:R-:W-:-:S13]  /*1dea0*/  ISETP.GT.AND P6, PT, R6, R5, PT ;  /* 0x000000050600720c */ /* 0x000fda0003fc4270 */
[----:B------:R-:W-:Y:S05]  /*1deb0*/  @!P6 BRA `(.L_x_769) ;  /* 0xfffffffc0064e947 */ /* 0x000fea000383ffff */
.L_x_764:
[----:B------:R-:W-:Y:S01]  /*1dec0*/  IMAD.IADD R6, R6, 0x1, -R3 ;  /* 0x0000000106067824 */ /* 0x000fe200078e0a03 */
[----:B------:R-:W-:-:S03]  /*1ded0*/  UMOV UR4, 0xffffffff ;  /* 0xffffffff00047882 */ /* 0x000fc60000000000 */
[----:B------:R-:W-:-:S05]  /*1dee0*/  IMAD R0, R2, R7, R6 ;  /* 0x0000000702007224 */ /* 0x000fca00078e0206 */
[----:B------:R-:W-:Y:S01]  /*1def0*/  ISETP.GT.AND P6, PT, R0, R5, PT ;  /* 0x000000050000720c */ /* 0x000fe20003fc4270 */
[----:B------:R-:W-:-:S12]  /*1df00*/  BRA.DIV UR4, `(.L_x_770) ;  /* 0x0000004e04207947 */ /* 0x000fd8000b800000 */
[----:B------:R-:W-:-:S04]  /*1df10*/  VOTE.ANY R3, PT, !P6 ;  /* 0x0000000000037806 */ /* 0x000fc800070e0100 */
[----:B------:R-:W1:Y:S02]  /*1df20*/  POPC R0, R3 ;  /* 0x0000000300007309 */ /* 0x000e640000000000 */
[----:B-1----:R1:W2:Y:S02]  /*1df30*/  SHFL.IDX PT, R4, R4, R0, 0x1f ;  /* 0x00001f0004047589 */ /* 0x0022a400000e0000 */
.L_x_940:
[----:B------:R-:W-:Y:S01]  /*1df40*/  ISETP.NE.AND P0, PT, R3, RZ, PT ;  /* 0x000000ff0300720c */ /* 0x000fe20003f05270 */
[----:B------:R-:W-:-:S12]  /*1df50*/  IMAD.MOV.U32 R14, RZ, RZ, RZ ;  /* 0x000000ffff0e7224 */ /* 0x000fd800078e00ff */
[----:B------:R-:W-:Y:S05]  /*1df60*/  @!P0 BRA `(.L_x_771) ;  /* 0x0000000000108947 */ /* 0x000fea0003800000 */
[----:B------:R-:W-:Y:S01]  /*1df70*/  UMOV UR4, 0xffffffff ;  /* 0xffffffff00047882 */ /* 0x000fe20000000000 */
[----:B------:R-:W-:Y:S02]  /*1df80*/  VIADD R12, R0, 0xffffffff ;  /* 0xffffffff000c7836 */ /* 0x000fe40000000000 */
[----:B------:R-:W-:Y:S05]  /*1df90*/  BRA.DIV UR4, `(.L_x_772) ;  /* 0x0000004e04447947 */ /* 0x000fea000b800000 */
[----:B------:R3:W4:Y:S02]  /*1dfa0*/  SHFL.IDX PT, R14, R2, R12, 0x1f ;  /* 0x00001f0c020e7589 */ /* 0x00072400000e0000 */
.L_x_771:
[----:B--2---:R-:W-:Y:S01]  /*1dfb0*/  IABS R8, R4 ;  /* 0x0000000400087213 */ /* 0x004fe20000000000 */
[----:B----4-:R-:W-:Y:S02]  /*1dfc0*/  IMAD R16, R14, R7, R6 ;  /* 0x000000070e107224 */ /* 0x010fe400078e0206 */
[----:B------:R-:W-:Y:S01]  /*1dfd0*/  IMAD.IADD R19, R0, 0x1, R19 ;  /* 0x0000000100137824 */ /* 0x000fe200078e0213 */
[----:B------:R-:W2:Y:S08]  /*1dfe0*/  I2F.RP R9, R8 ;  /* 0x0000000800097306 */ /* 0x000eb00000209400 */
[----:B--2---:R-:W0:Y:S02]  /*1dff0*/  MUFU.RCP R9, R9 ;  /* 0x0000000900097308 */ /* 0x004e240000001000 */
[----:B0--3--:R-:W-:-:S06]  /*1e000*/  VIADD R2, R9, 0xffffffe ;  /* 0x0ffffffe09027836 */ /* 0x009fcc0000000000 */
[----:B------:R0:W2:Y:S02]  /*1e010*/  F2I.FTZ.U32.TRUNC.NTZ R3, R2 ;  /* 0x0000000200037305 */ /* 0x0000a4000021f000 */
[----:B0-----:R-:W-:Y:S01]  /*1e020*/  MOV R2, RZ ;  /* 0x000000ff00027202 */ /* 0x001fe20000000f00 */
[----:B--2---:R-:W-:-:S04]  /*1e030*/  IMAD.MOV R7, RZ, RZ, -R3 ;  /* 0x000000ffff077224 */ /* 0x004fc800078e0a03 */
        /* <DEDUP_REMOVED lines=15> */
[----:B------:R-:W-:-:S04]  /*1e130*/  @P0 VIADD R3, R3, 0x1 ;  /* 0x0000000103030836 */ /* 0x000fc80000000000 */
[----:B------:R-:W-:Y:S01]  /*1e140*/  @!P2 IMAD.MOV R3, RZ, RZ, -R3 ;  /* 0x000000ffff03a224 */ /* 0x000fe200078e0a03 */
[----:B------:R-:W-:-:S05]  /*1e150*/  @!P1 LOP3.LUT R3, RZ, R4, RZ, 0x33, !PT ;  /* 0x00000004ff039212 */ /* 0x000fca00078e33ff */
[--C-:B------:R-:W-:Y:S02]  /*1e160*/  IMAD.MOV R17, RZ, RZ, -R3.reuse ;  /* 0x000000ffff117224 */ /* 0x100fe400078e0a03 */
[----:B------:R-:W-:Y:S02]  /*1e170*/  IMAD.MOV.U32 R18, RZ, RZ, R3 ;  /* 0x000000ffff127224 */ /* 0x000fe400078e0003 */
[----:B------:R-:W-:Y:S01]  /*1e180*/  IMAD R17, R4, R17, R7 ;  /* 0x0000001104117224 */ /* 0x000fe200078e0207 */
[----:B------:R-:W-:Y:S06]  /*1e190*/  BRA `(.L_x_773) ;  /* 0x00000000001c7947 */ /* 0x000fec0003800000 */
.L_x_765:
[----:B------:R-:W-:Y:S01]  /*1e1a0*/  UMOV UR4, URZ ;  /* 0x0000003f00047c82 */ /* 0x000fe20008000000 */
[----:B------:R-:W-:Y:S01]  /*1e1b0*/  UMOV UR5, URZ ;  /* 0x0000003f00057c82 */ /* 0x000fe20008000000 */
[----:B------:R-:W-:Y:S01]  /*1e1c0*/  ULDC UR6, c[0x0][0xc3c] ;  /* 0x00030f0000067ab9 */ /* 0x000fe20000000800 */
[----:B------:R-:W-:Y:S01]  /*1e1d0*/  MOV R16, R5 ;  /* 0x0000000500107202 */ /* 0x000fe20000000f00 */
[----:B------:R-:W-:Y:S02]  /*1e1e0*/  IMAD.U32 R17, RZ, RZ, UR4 ;  /* 0x00000004ff117e24 */ /* 0x000fe4000f8e00ff */
[----:B------:R-:W-:Y:S02]  /*1e1f0*/  IMAD.U32 R18, RZ, RZ, UR5 ;  /* 0x00000005ff127e24 */ /* 0x000fe4000f8e00ff */
[----:B------:R-:W-:-:S07]  /*1e200*/  IMAD.U32 R19, RZ, RZ, UR6 ;  /* 0x00000006ff137e24 */ /* 0x000fce000f8e00ff */
.L_x_773:
[----:B-1----:R-:W1:Y:S01]  /*1e210*/  S2R R0, SR_TID.X ;  /* 0x0000000000007919 */ /* 0x002e620000002100 */
[----:B------:R-:W-:Y:S05]  /*1e220*/  WARPSYNC.ALL ;  /* 0x0000000000007948 */ /* 0x000fea0003800000 */
[----:B------:R-:W-:Y:S01]  /*1e230*/  BAR.SYNC.DEFER_BLOCKING 0x4, 0x180 ;  /* 0x0106000000007b1d */ /* 0x000fe20000010000 */
[----:B-1----:R-:W-:-:S04]  /*1e240*/  LOP3.LUT R0, R0, 0x1f, RZ, 0xc0, !PT ;  /* 0x0000001f00007812 */ /* 0x002fc800078ec0ff */
[----:B------:R-:W-:-:S13]  /*1e250*/  ISETP.NE.AND P0, PT, R0, RZ, PT ;  /* 0x000000ff0000720c */ /* 0x000fda0003f05270 */
[----:B------:R-:W1:Y:S01]  /*1e260*/  @!P0 S2R R3, SR_CgaCtaId ;  /* 0x0000000000038919 */ /* 0x000e620000008800 */
[----:B------:R-:W-:-:S04]  /*1e270*/  @!P0 MOV R0, 0x400 ;  /* 0x0000040000008802 */ /* 0x000fc80000000f00 */
[----:B-1----:R-:W-:-:S05]  /*1e280*/  @!P0 LEA R22, R3, R0, 0x18 ;  /* 0x0000000003168211 */ /* 0x002fca00078ec0ff */
[----:B------:R1:W-:Y:S01]  /*1e290*/  @!P0 STS.128 [R22+0x2a8d0], R16 ;  /* 0x02a8d01016008388 */ /* 0x0003e20000000c00 */
[----:B------:R-:W-:Y:S06]  /*1e2a0*/  BAR.ARV 0x5, 0x180 ;  /* 0x0146000000007b1d */ /* 0x000fec0000002000 */
.L_x_762:
[----:B------:R-:W-:Y:S02]  /*1e2b0*/  ULDC UR4, c[0x0][0xc3c] ;  /* 0x00030f0000047ab9 */ /* 0x000fe40000000800 */
[----:B---3--:R-:W-:-:S13]  /*1e2c0*/  ISETP.GE.AND P0, PT, R19, UR4, PT ;  /* 0x0000000413007c0c */ /* 0x008fda000bf06270 */
[----:B------:R-:W-:Y:S05]  /*1e2d0*/  @!P0 BRA `(.L_x_774) ;  /* 0xffffffa400a08947 */ /* 0x000fea000383ffff */
[----:B------:R-:W-:Y:S05]  /*1e2e0*/  BSYNC B8 ;  /* 0x0000000000087941 */ /* 0x000fea0003800000 */
.L_x_673:
[----:B------:R-:W3:Y:S01]  /*1e2f0*/  LDL.LU R0, [R1+0x28] ;  /* 0x0000280001007983 */ /* 0x000ee20000300800 */
[----:B------:R-:W-:Y:S01]  /*1e300*/  BSSY B0, `(.L_x_775) ;  /* 0x000000b000007945 */ /* 0x000fe20003800000 */
[----:B------:R-:W4:Y:S01]  /*1e310*/  S2R R5, SR_CgaCtaId ;  /* 0x0000000000057919 */ /* 0x000f220000008800 */
[----:B---3--:R-:W-:-:S05]  /*1e320*/  VIADD R0, R0, 0x1 ;  /* 0x0000000100007836 */ /* 0x008fca0000000000 */
[----:B01----:R-:W-:-:S04]  /*1e330*/  LEA.HI R2, R0, R0, RZ, 0x1 ;  /* 0x0000000000027211 */ /* 0x003fc800078f08ff */
[----:B------:R-:W-:Y:S02]  /*1e340*/  LOP3.LUT R3, R2, 0xfffffffe, RZ, 0xc0, !PT ;  /* 0xfffffffe02037812 */ /* 0x000fe400078ec0ff */
[----:B------:R-:W-:-:S03]  /*1e350*/  MOV R2, 0x400 ;  /* 0x0000040000027802 */ /* 0x000fc60000000f00 */
[----:B------:R-:W-:Y:S01]  /*1e360*/  IMAD.IADD R0, R0, 0x1, -R3 ;  /* 0x0000000100007824 */ /* 0x000fe200078e0a03 */
[----:B----4-:R-:W-:-:S04]  /*1e370*/  LEA R5, R5, R2, 0x18 ;  /* 0x0000000205057211 */ /* 0x010fc800078ec0ff */
[----:B------:R-:W-:-:S04]  /*1e380*/  SHF.L.U32 R0, R0, 0x1f, RZ ;  /* 0x0000001f00007819 */ /* 0x000fc800000006ff */
[----:B------:R-:W0:Y:S02]  /*1e390*/  SYNCS.PHASECHK.TRANS64.TRYWAIT P0, [R5+URZ+0x2a820], R0 ;  /* 0x02a82000050075a7 */ /* 0x000e24000800017f */
[----:B0-----:R-:W-:Y:S05]  /*1e3a0*/  @!P0 BRA `(.L_x_776) ;  /* 0x0000004800648947 */ /* 0x001fea0003800000 */
.L_x_943:
[----:B------:R-:W-:Y:S05]  /*1e3b0*/  BSYNC B0 ;  /* 0x0000000000007941 */ /* 0x000fea0003800000 */
.L_x_775:
[----:B------:R-:W-:-:S03]  /*1e3c0*/  UMOV UR4, 0xffffffff ;  /* 0xffffffff00047882 */ /* 0x000fc60000000000 */
[----:B------:R-:W-:Y:S05]  /*1e3d0*/  BRA.DIV UR4, `(.L_x_777) ;  /* 0x0000004a046c7947 */ /* 0x000fea000b800000 */
[----:B0-----:R-:W0:Y:S02]  /*1e3e0*/  S2R R0, SR_TID.X ;  /* 0x0000000000007919 */ /* 0x001e240000002100 */
[----:B0-----:R-:W-:-:S04]  /*1e3f0*/  SHF.R.U32.HI R0, RZ, 0x5, R0 ;  /* 0x00000005ff007819 */ /* 0x001fc80000011600 */
[----:B------:R-:W-:-:S05]  /*1e400*/  LOP3.LUT R0, R0, 0x3, RZ, 0xc0, !PT ;  /* 0x0000000300007812 */ /* 0x000fca00078ec0ff */
[----:B------:R0:W1:Y:S02]  /*1e410*/  SHFL.IDX PT, R14, R0, RZ, 0x1f ;  /* 0x00001fff000e7589 */ /* 0x00006400000e0000 */
.L_x_946:
[----:B-1----:R-:W-:-:S13]  /*1e420*/  ISETP.NE.AND P0, PT, R14, RZ, PT ;  /* 0x000000ff0e00720c */ /* 0x002fda0003f05270 */
[----:B------:R-:W-:Y:S05]  /*1e430*/  @P0 BRA `(.L_x_448) ;  /* 0x0000000000900947 */ /* 0x000fea0003800000 */
[----:B------:R-:W-:-:S03]  /*1e440*/  UMOV UR4, 0xffffffff ;  /* 0xffffffff00047882 */ /* 0x000fc60000000000 */
[----:B------:R-:W-:Y:S05]  /*1e450*/  BRA.DIV UR4, `(.L_x_778) ;  /* 0x0000004a04807947 */ /* 0x000fea000b800000 */
[----:B------:R-:W-:-:S13]  /*1e460*/  ELECT P6, URZ, PT ;  /* 0x00000000003f782f */ /* 0x000fda00038c0000 */
.L_x_949:
[----:B------:R-:W-:Y:S05]  /*1e470*/  @!P6 BRA `(.L_x_448) ;  /* 0x000000000080e947 */ /* 0x000fea0003800000 */
[----:B0-----:R-:W3:Y:S02]  /*1e480*/  LDL R0, [R1+0x38] ;  /* 0x0000380001007983 */ /* 0x001ee40000100800 */
[----:B---3--:R-:W-:-:S13]  /*1e490*/  R2UR UR4, R0 ;  /* 0x00000000000472ca */ /* 0x008fda00000e0000 */
[----:B------:R-:W-:-:S06]  /*1e4a0*/  ULOP3.LUT UR4, UR4, 0x2, URZ, 0xfc, !UPT ;  /* 0x0000000204047892 */ /* 0x000fcc000f8efc3f */
[----:B------:R-:W-:-:S05]  /*1e4b0*/  IMAD.U32 R0, RZ, RZ, UR4 ;  /* 0x00000004ff007e24 */ /* 0x000fca000f8e00ff */
[----:B------:R-:W-:-:S13]  /*1e4c0*/  ISETP.NE.AND P0, PT, R0, 0x3, PT ;  /* 0x000000030000780c */ /* 0x000fda0003f05270 */
[----:B------:R-:W-:Y:S05]  /*1e4d0*/  @!P0 BRA `(.L_x_779) ;  /* 0x0000000000048947 */ /* 0x000fea0003800000 */
[----:B------:R-:W-:Y:S01]  /*1e4e0*/  BPT.TRAP 0x1 ;  /* 0x000000040000795c */ /* 0x000fe20000300000 */
.L_x_779:
[C---:B------:R-:W-:Y:S01]  /*1e4f0*/  IMAD R3, R28.reuse, 0x8, R5 ;  /* 0x000000081c037824 */ /* 0x040fe200078e0205 */
[----:B------:R-:W-:Y:S01]  /*1e500*/  SHF.L.U32 R2, R29, 0x1f, RZ ;  /* 0x0000001f1d027819 */ /* 0x000fe200000006ff */
[----:B------:R-:W-:-:S03]  /*1e510*/  VIADD R28, R28, 0x1 ;  /* 0x000000011c1c7836 */ /* 0x000fc60000000000 */
[----:B------:R-:W0:Y:S02]  /*1e520*/  SYNCS.PHASECHK.TRANS64.TRYWAIT P1, [R3+URZ+0x2a840], R2 ;  /* 0x02a84002030075a7 */ /* 0x000e24000802017f */
[----:B------:R-:W-:-:S04]  /*1e530*/  ISETP.NE.AND P2, PT, R28, 0x2, PT ;  /* 0x000000021c00780c */ /* 0x000fc80003f45270 */
[----:B------:R-:W-:Y:S01]  /*1e540*/  SEL R0, RZ, 0x1, P2 ;  /* 0x00000001ff007807 */ /* 0x000fe20001000000 */
[----:B0-----:R-:W-:Y:S08]  /*1e550*/  @!P1 BRA `(.L_x_780) ;  /* 0x0000004800609947 */ /* 0x001ff00003800000 */
.L_x_950:
[----:B------:R-:W-:Y:S02]  /*1e560*/  SEL R28, R28, RZ, P2 ;  /* 0x000000ff1c1c7207 */ /* 0x000fe40001000000 */
[----:B------:R-:W-:Y:S01]  /*1e570*/  LOP3.LUT R0, R29, R0, RZ, 0x3c, !PT ;  /* 0x000000001d007212 */ /* 0x000fe200078e3cff */
[----:B------:R-:W-:Y:S06]  /*1e580*/  @!P0 BRA `(.L_x_781) ;  /* 0x0000000000048947 */ /* 0x000fec0003800000 */
[----:B------:R-:W-:Y:S01]  /*1e590*/  BPT.TRAP 0x1 ;  /* 0x000000040000795c */ /* 0x000fe20000300000 */
.L_x_781:
[----:B------:R-:W-:Y:S01]  /*1e5a0*/  IMAD R5, R28, 0x8, R5 ;  /* 0x000000081c057824 */ /* 0x000fe200078e0205 */
[----:B------:R-:W-:-:S04]  /*1e5b0*/  SHF.L.U32 R0, R0, 0x1f, RZ ;  /* 0x0000001f00007819 */ /* 0x000fc800000006ff */
[----:B------:R-:W1:Y:S02]  /*1e5c0*/  SYNCS.PHASECHK.TRANS64.TRYWAIT P1, [R5+URZ+0x2a840], R0 ;  /* 0x02a84000050075a7 */ /* 0x000e64000802017f */
[----:B-1----:R-:W-:Y:S05]  /*1e5d0*/  @!P1 BRA `(.L_x_782) ;  /* 0x0000004800549947 */ /* 0x002fea0003800000 */
.L_x_951:
[----:B------:R-:W-:Y:S05]  /*1e5e0*/  @!P0 BRA `(.L_x_783) ;  /* 0x0000000000048947 */ /* 0x000fea0003800000 */
[----:B------:R-:W-:Y:S01]  /*1e5f0*/  BPT.TRAP 0x1 ;  /* 0x000000040000795c */ /* 0x000fe20000300000 */
.L_x_783:
[----:B------:R-:W3:Y:S02]  /*1e600*/  SYNCS.PHASECHK.TRANS64.TRYWAIT P1, [R3+URZ+0x2a860], R2 ;  /* 0x02a86002030075a7 */ /* 0x000ee4000802017f */
[----:B---3--:R-:W-:Y:S05]  /*1e610*/  @!P1 BRA `(.L_x_784) ;  /* 0x0000004800589947 */ /* 0x008fea0003800000 */
.L_x_952:
[----:B------:R-:W-:Y:S05]  /*1e620*/  @!P0 BRA `(.L_x_785) ;  /* 0x0000000000048947 */ /* 0x000fea0003800000 */
[----:B------:R-:W-:Y:S01]  /*1e630*/  BPT.TRAP 0x1 ;  /* 0x000000040000795c */ /* 0x000fe20000300000 */
.L_x_785:
[----:B----4-:R4:W0:Y:S02]  /*1e640*/  SYNCS.PHASECHK.TRANS64.TRYWAIT P0, [R5+URZ+0x2a860], R0 ;  /* 0x02a86000050075a7 */ /* 0x010824000800017f */
[----:B0-----:R-:W-:Y:S05]  /*1e650*/  @!P0 NANOSLEEP.SYNCS 0x989680 ;  /* 0x009896800000895d */ /* 0x001fea0003900000 */
[----:B------:R-:W0:Y:S02]  /*1e660*/  @!P0 SYNCS.PHASECHK.TRANS64 P0, [R5+URZ+0x2a860], R0 ;  /* 0x02a86000050085a7 */ /* 0x000e24000800007f */
[----:B0-----:R-:W-:Y:S05]  /*1e670*/  @!P0 BRA `(.L_x_785) ;  /* 0xfffffffc00f08947 */ /* 0x001fea000383ffff */
.L_x_448:
[----:B------:R-:W-:Y:S05]  /*1e680*/  BSYNC B9 ;  /* 0x0000000000097941 */ /* 0x000fea0003800000 */
.L_x_445:
[----:B------:R-:W-:Y:S05]  /*1e690*/  EXIT ;  /* 0x000000000000794d */ /* 0x000fea0003800000 */
.L_x_466:
[----:B0-----:R0:W1:Y:S02]  /*1e6a0*/  SYNCS.PHASECHK.TRANS64.TRYWAIT P6, [R88+URZ+0x2a890], R89 ;  /* 0x02a89059580075a7 */ /* 0x00106400080c017f */
[----:B-1----:R-:W-:Y:S05]  /*1e6b0*/  @!P6 NANOSLEEP.SYNCS 0x989680 ;  /* 0x009896800000e95d */ /* 0x002fea0003900000 */
[----:B------:R-:W1:Y:S02]  /*1e6c0*/  @!P6 SYNCS.PHASECHK.TRANS64 P6, [R88+URZ+0x2a890], R89 ;  /* 0x02a890595800e5a7 */ /* 0x000e6400080c007f */
[----:B-1----:R-:W-:Y:S05]  /*1e6d0*/  @!P6 BRA `(.L_x_466) ;  /* 0xfffffffc00f0e947 */ /* 0x002fea000383ffff */
[----:B------:R-:W-:Y:S05]  /*1e6e0*/  BRA `(.L_x_786) ;  /* 0xfffffe5000147947 */ /* 0x000fea000383ffff */
.L_x_467:
[----:B------:R-:W-:Y:S01]  /*1e6f0*/  BSSY B1, `(.L_x_787) ;  /* 0x0000008000017945 */ /* 0x000fe20003800000 */
[----:B------:R-:W-:Y:S01]  /*1e700*/  MOV R13, R118 ;  /* 0x00000076000d7202 */ /* 0x000fe20000000f00 */
[----:B------:R-:W-:Y:S02]  /*1e710*/  IMAD.MOV.U32 R12, RZ, RZ, RZ ;  /* 0x000000ffff0c7224 */ /* 0x000fe400078e00ff */
[----:B------:R-:W-:Y:S02]  /*1e720*/  IMAD.MOV.U32 R11, RZ, RZ, 0x1c1f ;  /* 0x00001c1fff0b7424 */ /* 0x000fe400078e00ff */
[----:B------:R-:W-:-:S07]  /*1e730*/  IMAD.MOV.U32 R15, RZ, RZ, -0x1 ;  /* 0xffffffffff0f7424 */ /* 0x000fce00078e00ff */
[----:B0-----:R-:W-:Y:S05]  /*1e740*/  WARPSYNC.COLLECTIVE R15, `(.L_x_788) ;  /* 0x000000000f087348 */ /* 0x001fea0003c00000 */
[----:B------:R1:W2:Y:S02]  /*1e750*/  SHFL.IDX P6, R14, R13, R12, R11 ;  /* 0x0000000c0d0e7389 */ /* 0x0002a400000c000b */
[----:B012---:R-:W-:Y:S01]  /*1e760*/  ENDCOLLECTIVE ;  /* 0x000000000000791b */ /* 0x007fe20003800000 */
.L_x_788:
[----:B------:R-:W-:Y:S05]  /*1e770*/  BSYNC B1 ;  /* 0x0000000000017941 */ /* 0x000fea0003800000 */
.L_x_787:
[----:B------:R-:W-:Y:S02]  /*1e780*/  IMAD.MOV.U32 R13, RZ, RZ, R119 ;  /* 0x000000ffff0d7224 */ /* 0x000fe400078e0077 */
[----:B------:R-:W-:Y:S02]  /*1e790*/  IMAD.MOV.U32 R12, RZ, RZ, RZ ;  /* 0x000000ffff0c7224 */ /* 0x000fe400078e00ff */
[----:B------:R-:W-:Y:S02]  /*1e7a0*/  IMAD.MOV.U32 R11, RZ, RZ, 0x1c1f ;  /* 0x00001c1fff0b7424 */ /* 0x000fe400078e00ff */
[----:B------:R-:W-:Y:S02]  /*1e7b0*/  IMAD.MOV.U32 R15, RZ, RZ, -0x1 ;  /* 0xffffffffff0f7424 */ /* 0x000fe400078e00ff */
[----:B------:R-:W-:-:S07]  /*1e7c0*/  IMAD.MOV.U32 R82, RZ, RZ, R14 ;  /* 0x000000ffff527224 */ /* 0x000fce00078e000e */
[----:B------:R-:W-:Y:S05]  /*1e7d0*/  WARPSYNC.COLLECTIVE R15, `(.L_x_789) ;  /* 0x000000000f087348 */ /* 0x000fea0003c00000 */
[----:B------:R0:W1:Y:S02]  /*1e7e0*/  SHFL.IDX P6, R14, R13, R12, R11 ;  /* 0x0000000c0d0e7389 */ /* 0x00006400000c000b */
[----:B01----:R-:W-:Y:S01]  /*1e7f0*/  ENDCOLLECTIVE ;  /* 0x000000000000791b */ /* 0x003fe20003800000 */
.L_x_789:
[----:B------:R-:W-:Y:S01]  /*1e800*/  IMAD.MOV.U32 R11, RZ, RZ, R14 ;  /* 0x000000ffff0b7224 */ /* 0x000fe200078e000e */
[----:B------:R-:W-:Y:S06]  /*1e810*/  BRA `(.L_x_790) ;  /* 0xfffffe4c00dc7947 */ /* 0x000fec000383ffff */
.L_x_492:
[----:B------:R-:W-:Y:S01]  /*1e820*/  BSSY B1, `(.L_x_791) ;  /* 0x0000008000017945 */ /* 0x000fe20003800000 */
[----:B0---4-:R-:W-:Y:S01]  /*1e830*/  MOV R13, R118 ;  /* 0x00000076000d7202 */ /* 0x011fe20000000f00 */
[----:B------:R-:W-:Y:S02]  /*1e840*/  IMAD.MOV.U32 R12, RZ, RZ, 0x1 ;  /* 0x00000001ff0c7424 */ /* 0x000fe400078e00ff */
[----:B---3--:R-:W-:Y:S02]  /*1e850*/  IMAD.MOV.U32 R11, RZ, RZ, 0x1c1f ;  /* 0x00001c1fff0b7424 */ /* 0x008fe400078e00ff */
[----:B------:R-:W-:-:S07]  /*1e860*/  IMAD.MOV.U32 R15, RZ, RZ, -0x1 ;  /* 0xffffffffff0f7424 */ /* 0x000fce00078e00ff */
[----:B-12---:R-:W-:Y:S05]  /*1e870*/  WARPSYNC.COLLECTIVE R15, `(.L_x_792) ;  /* 0x000000000f087348 */ /* 0x006fea0003c00000 */
[----:B------:R0:W3:Y:S02]  /*1e880*/  SHFL.IDX P6, R14, R13, R12, R11 ;  /* 0x0000000c0d0e7389 */ /* 0x0000e400000c000b */
[----:B0123--:R-:W-:Y:S01]  /*1e890*/  ENDCOLLECTIVE ;  /* 0x000000000000791b */ /* 0x00ffe20003800000 */
.L_x_792:
[----:B------:R-:W-:Y:S05]  /*1e8a0*/  BSYNC B1 ;  /* 0x0000000000017941 */ /* 0x000fea0003800000 */
.L_x_791:
[----:B------:R-:W-:Y:S02]  /*1e8b0*/  IMAD.MOV.U32 R13, RZ, RZ, R119 ;  /* 0x000000ffff0d7224 */ /* 0x000fe400078e0077 */
[----:B------:R-:W-:Y:S02]  /*1e8c0*/  IMAD.MOV.U32 R12, RZ, RZ, 0x1 ;  /* 0x00000001ff0c7424 */ /* 0x000fe400078e00ff */
[----:B------:R-:W-:Y:S02]  /*1e8d0*/  IMAD.MOV.U32 R11, RZ, RZ, 0x1c1f ;  /* 0x00001c1fff0b7424 */ /* 0x000fe400078e00ff */
[----:B------:R-:W-:Y:S02]  /*1e8e0*/  IMAD.MOV.U32 R15, RZ, RZ, -0x1 ;  /* 0xffffffffff0f7424 */ /* 0x000fe400078e00ff */
[----:B------:R-:W-:-:S07]  /*1e8f0*/  IMAD.MOV.U32 R118, RZ, RZ, R14 ;  /* 0x000000ffff767224 */ /* 0x000fce00078e000e */
[----:B------:R-:W-:Y:S05]  /*1e900*/  WARPSYNC.COLLECTIVE R15, `(.L_x_793) ;  /* 0x000000000f087348 */ /* 0x000fea0003c00000 */
[----:B------:R0:W1:Y:S02]  /*1e910*/  SHFL.IDX P6, R14, R13, R12, R11 ;  /* 0x0000000c0d0e7389 */ /* 0x00006400000c000b */
[----:B01----:R-:W-:Y:S01]  /*1e920*/  ENDCOLLECTIVE ;  /* 0x000000000000791b */ /* 0x003fe20003800000 */
.L_x_793:
[----:B------:R-:W-:Y:S01]  /*1e930*/  IMAD.MOV.U32 R119, RZ, RZ, R14 ;  /* 0x000000ffff777224 */ /* 0x000fe200078e000e */
[----:B------:R-:W-:Y:S06]  /*1e940*/  BRA `(.L_x_794) ;  /* 0xfffffe6400407947 */ /* 0x000fec000383ffff */
.L_x_522:
[----:B-1----:R1:W2:Y:S02]  /*1e950*/  SYNCS.PHASECHK.TRANS64.TRYWAIT P6, [R88+URZ+0x2a890], R89 ;  /* 0x02a89059580075a7 */ /* 0x0022a400080c017f */
[----:B--2---:R-:W-:Y:S05]  /*1e960*/  @!P6 NANOSLEEP.SYNCS 0x989680 ;  /* 0x009896800000e95d */ /* 0x004fea0003900000 */
[----:B------:R-:W2:Y:S02]  /*1e970*/  @!P6 SYNCS.PHASECHK.TRANS64 P6, [R88+URZ+0x2a890], R89 ;  /* 0x02a890595800e5a7 */ /* 0x000ea400080c007f */
[----:B--2---:R-:W-:Y:S05]  /*1e980*/  @!P6 BRA `(.L_x_522) ;  /* 0xfffffffc00f0e947 */ /* 0x004fea000383ffff */
[----:B------:R-:W-:Y:S05]  /*1e990*/  BRA `(.L_x_795) ;  /* 0xfffffe8400707947 */ /* 0x000fea000383ffff */
.L_x_523:
[----:B------:R-:W-:Y:S01]  /*1e9a0*/  BSSY B1, `(.L_x_796) ;  /* 0x0000008000017945 */ /* 0x000fe20003800000 */
[----:B------:R-:W-:Y:S01]  /*1e9b0*/  MOV R13, R118 ;  /* 0x00000076000d7202 */ /* 0x000fe20000000f00 */
[----:B------:R-:W-:Y:S02]  /*1e9c0*/  IMAD.MOV.U32 R12, RZ, RZ, RZ ;  /* 0x000000ffff0c7224 */ /* 0x000fe400078e00ff */
[----:B------:R-:W-:Y:S02]  /*1e9d0*/  IMAD.MOV.U32 R11, RZ, RZ, 0x1c1f ;  /* 0x00001c1fff0b7424 */ /* 0x000fe400078e00ff */
[----:B------:R-:W-:-:S07]  /*1e9e0*/  IMAD.MOV.U32 R15, RZ, RZ, -0x1 ;  /* 0xffffffffff0f7424 */ /* 0x000fce00078e00ff */
[----:B-1----:R-:W-:Y:S05]  /*1e9f0*/  WARPSYNC.COLLECTIVE R15, `(.L_x_797) ;  /* 0x000000000f087348 */ /* 0x002fea0003c00000 */
[----:B------:R0:W2:Y:S02]  /*1ea00*/  SHFL.IDX P6, R14, R13, R12, R11 ;  /* 0x0000000c0d0e7389 */ /* 0x0000a400000c000b */
[----:B012---:R-:W-:Y:S01]  /*1ea10*/  ENDCOLLECTIVE ;  /* 0x000000000000791b */ /* 0x007fe20003800000 */
.L_x_797:
[----:B------:R-:W-:Y:S05]  /*1ea20*/  BSYNC B1 ;  /* 0x0000000000017941 */ /* 0x000fea0003800000 */
.L_x_796:
        /* <DEDUP_REMOVED lines=8> */
.L_x_798:
[----:B------:R-:W-:Y:S01]  /*1eab0*/  IMAD.MOV.U32 R11, RZ, RZ, R14 ;  /* 0x000000ffff0b7224 */ /* 0x000fe200078e000e */
[----:B------:R-:W-:Y:S06]  /*1eac0*/  BRA `(.L_x_799) ;  /* 0xfffffe84003c7947 */ /* 0x000fec000383ffff */
.L_x_536:
[----:B------:R-:W-:Y:S01]  /*1ead0*/  BSSY B1, `(.L_x_800) ;  /* 0x0000008000017945 */ /* 0x000fe20003800000 */
[----:B--234-:R-:W-:Y:S01]  /*1eae0*/  MOV R13, R118 ;  /* 0x00000076000d7202 */ /* 0x01cfe20000000f00 */
[----:B------:R-:W-:Y:S02]  /*1eaf0*/  IMAD.MOV.U32 R12, RZ, RZ, 0x1 ;  /* 0x00000001ff0c7424 */ /* 0x000fe400078e00ff */
[----:B------:R-:W-:Y:S02]  /*1eb00*/  IMAD.MOV.U32 R11, RZ, RZ, 0x1c1f ;  /* 0x00001c1fff0b7424 */ /* 0x000fe400078e00ff */
[----:B------:R-:W-:-:S07]  /*1eb10*/  IMAD.MOV.U32 R15, RZ, RZ, -0x1 ;  /* 0xffffffffff0f7424 */ /* 0x000fce00078e00ff */
[----:B01----:R-:W-:Y:S05]  /*1eb20*/  WARPSYNC.COLLECTIVE R15, `(.L_x_801) ;  /* 0x000000000f087348 */ /* 0x003fea0003c00000 */
[----:B------:R2:W3:Y:S02]  /*1eb30*/  SHFL.IDX P6, R14, R13, R12, R11 ;  /* 0x0000000c0d0e7389 */ /* 0x0004e400000c000b */
[----:B0123--:R-:W-:Y:S01]  /*1eb40*/  ENDCOLLECTIVE ;  /* 0x000000000000791b */ /* 0x00ffe20003800000 */
.L_x_801:
[----:B------:R-:W-:Y:S05]  /*1eb50*/  BSYNC B1 ;  /* 0x0000000000017941 */ /* 0x000fea0003800000 */
.L_x_800:
        /* <DEDUP_REMOVED lines=8> */
.L_x_802:
[----:B------:R-:W-:Y:S01]  /*1ebe0*/  IMAD.MOV.U32 R119, RZ, RZ, R14 ;  /* 0x000000ffff777224 */ /* 0x000fe200078e000e */
[----:B------:R-:W-:Y:S06]  /*1ebf0*/  BRA `(.L_x_803) ;  /* 0xfffffe9c00007947 */ /* 0x000fec000383ffff */
.L_x_549:
[----:B0-----:R0:W1:Y:S02]  /*1ec00*/  SYNCS.PHASECHK.TRANS64.TRYWAIT P4, [R88+URZ+0x2a890], R89 ;  /* 0x02a89059580075a7 */ /* 0x001064000808017f */
[----:B-1----:R-:W-:Y:S05]  /*1ec10*/  @!P4 NANOSLEEP.SYNCS 0x989680 ;  /* 0x009896800000c95d */ /* 0x002fea0003900000 */
[----:B------:R-:W1:Y:S02]  /*1ec20*/  @!P4 SYNCS.PHASECHK.TRANS64 P4, [R88+URZ+0x2a890], R89 ;  /* 0x02a890595800c5a7 */ /* 0x000e64000808007f */
[----:B-1----:R-:W-:Y:S05]  /*1ec30*/  @!P4 BRA `(.L_x_549) ;  /* 0xfffffffc00f0c947 */ /* 0x002fea000383ffff */
[----:B------:R-:W-:Y:S05]  /*1ec40*/  BRA `(.L_x_804) ;  /* 0xfffffeb400007947 */ /* 0x000fea000383ffff */
.L_x_550:
        /* <DEDUP_REMOVED lines=8> */
.L_x_806:
[----:B------:R-:W-:Y:S05]  /*1ecd0*/  BSYNC B1 ;  /* 0x0000000000017941 */ /* 0x000fea0003800000 */
.L_x_805:
        /* <DEDUP_REMOVED lines=8> */
.L_x_807:
[----:B------:R-:W-:Y:S01]  /*1ed60*/  IMAD.MOV.U32 R36, RZ, RZ, R14 ;  /* 0x000000ffff247224 */ /* 0x000fe200078e000e */
[----:B------:R-:W-:Y:S06]  /*1ed70*/  BRA `(.L_x_808) ;  /* 0xfffffeb400247947 */ /* 0x000fec000383ffff */
.L_x_553:
[----:B------:R-:W-:Y:S01]  /*1ed80*/  BSSY B1, `(.L_x_809) ;  /* 0x0000008000017945 */ /* 0x000fe20003800000 */
[----:B----4-:R-:W-:Y:S01]  /*1ed90*/  MOV R13, R39 ;  /* 0x00000027000d7202 */ /* 0x010fe20000000f00 */
[----:B------:R-:W-:Y:S02]  /*1eda0*/  IMAD.MOV.U32 R12, RZ, RZ, 0x1 ;  /* 0x00000001ff0c7424 */ /* 0x000fe400078e00ff */
[----:B------:R-:W-:Y:S02]  /*1edb0*/  IMAD.MOV.U32 R11, RZ, RZ, 0x1c1f ;  /* 0x00001c1fff0b7424 */ /* 0x000fe400078e00ff */
[----:B------:R-:W-:-:S07]  /*1edc0*/  IMAD.MOV.U32 R15, RZ, RZ, -0x1 ;  /* 0xffffffffff0f7424 */ /* 0x000fce00078e00ff */
[----:B0123--:R-:W-:Y:S05]  /*1edd0*/  WARPSYNC.COLLECTIVE R15, `(.L_x_810) ;  /* 0x000000000f087348 */ /* 0x00ffea0003c00000 */
[----:B------:R4:W0:Y:S02]  /*1ede0*/  SHFL.IDX P6, R14, R13, R12, R11 ;  /* 0x0000000c0d0e7389 */ /* 0x00082400000c000b */
[----:B01234-:R-:W-:Y:S01]  /*1edf0*/  ENDCOLLECTIVE ;  /* 0x000000000000791b */ /* 0x01ffe20003800000 */
.L_x_810:
[----:B------:R-:W-:Y:S05]  /*1ee00*/  BSYNC B1 ;  /* 0x0000000000017941 */ /* 0x000fea0003800000 */
.L_x_809:
        /* <DEDUP_REMOVED lines=8> */
.L_x_811:
[----:B------:R-:W-:Y:S01]  /*1ee90*/  IMAD.MOV.U32 R36, RZ, RZ, R14 ;  /* 0x000000ffff247224 */ /* 0x000fe200078e000e */
[----:B------:R-:W-:Y:S06]  /*1eea0*/  BRA `(.L_x_812) ;  /* 0xfffffeb400807947 */ /* 0x000fec000383ffff */
.L_x_557:
[----:B---3--:R3:W0:Y:S02]  /*1eeb0*/  SYNCS.PHASECHK.TRANS64.TRYWAIT P0, [R88+URZ+0x2a8b0], R89 ;  /* 0x02a8b059580075a7 */ /* 0x008624000800017f */
[----:B0-----:R-:W-:Y:S05]  /*1eec0*/  @!P0 NANOSLEEP.SYNCS 0x989680 ;  /* 0x009896800000895d */ /* 0x001fea0003900000 */
[----:B------:R-:W0:Y:S02]  /*1eed0*/  @!P0 SYNCS.PHASECHK.TRANS64 P0, [R88+URZ+0x2a8b0], R89 ;  /* 0x02a8b059580085a7 */ /* 0x000e24000800007f */
[----:B0-----:R-:W-:Y:S05]  /*1eee0*/  @!P0 BRA `(.L_x_557) ;  /* 0xfffffffc00f08947 */ /* 0x001fea000383ffff */
[----:B------:R-:W-:Y:S05]  /*1eef0*/  BRA `(.L_x_813) ;  /* 0xfffffeb800587947 */ /* 0x000fea000383ffff */
.L_x_575:
[----:B------:R-:W-:Y:S01]  /*1ef00*/  BSSY B1, `(.L_x_814) ;  /* 0x0000008000017945 */ /* 0x000fe20003800000 */
[----:B------:R-:W-:Y:S01]  /*1ef10*/  MOV R13, R25 ;  /* 0x00000019000d7202 */ /* 0x000fe20000000f00 */
[----:B------:R-:W-:Y:S02]  /*1ef20*/  IMAD.MOV.U32 R12, RZ, RZ, RZ ;  /* 0x000000ffff0c7224 */ /* 0x000fe400078e00ff */
[----:B------:R-:W-:Y:S02]  /*1ef30*/  IMAD.MOV.U32 R11, RZ, RZ, 0x1c1f ;  /* 0x00001c1fff0b7424 */ /* 0x000fe400078e00ff */
[----:B------:R-:W-:-:S07]  /*1ef40*/  IMAD.MOV.U32 R15, RZ, RZ, -0x1 ;  /* 0xffffffffff0f7424 */ /* 0x000fce00078e00ff */
[----:B----4-:R-:W-:Y:S05]  /*1ef50*/  WARPSYNC.COLLECTIVE R15, `(.L_x_815) ;  /* 0x000000000f087348 */ /* 0x010fea0003c00000 */
[----:B------:R0:W1:Y:S02]  /*1ef60*/  SHFL.IDX P6, R14, R13, R12, R11 ;  /* 0x0000000c0d0e7389 */ /* 0x00006400000c000b */
[----:B01--4-:R-:W-:Y:S01]  /*1ef70*/  ENDCOLLECTIVE ;  /* 0x000000000000791b */ /* 0x013fe20003800000 */
.L_x_815:
[----:B------:R-:W-:Y:S05]  /*1ef80*/  BSYNC B1 ;  /* 0x0000000000017941 */ /* 0x000fea0003800000 */
.L_x_814:
        /* <DEDUP_REMOVED lines=8> */
.L_x_816:
[----:B------:R-:W-:Y:S01]  /*1f010*/  MOV R13, R27 ;  /* 0x0000001b000d7202 */ /* 0x000fe20000000f00 */
[----:B------:R-:W-:-:S07]  /*1f020*/  IMAD.MOV.U32 R0, RZ, RZ, R14 ;  /* 0x000000ffff007224 */ /* 0x000fce00078e000e */
[----:B------:R-:W-:Y:S05]  /*1f030*/  WARPSYNC.COLLECTIVE R15, `(.L_x_817) ;  /* 0x000000000f087348 */ /* 0x000fea0003c00000 */
[----:B------:R0:W1:Y:S02]  /*1f040*/  SHFL.IDX P6, R14, R13, R12, R11 ;  /* 0x0000000c0d0e7389 */ /* 0x00006400000c000b */
[----:B01----:R-:W-:Y:S01]  /*1f050*/  ENDCOLLECTIVE ;  /* 0x000000000000791b */ /* 0x003fe20003800000 */
.L_x_817:
[----:B------:R-:W-:Y:S02]  /*1f060*/  IMAD.MOV.U32 R13, RZ, RZ, R26 ;  /* 0x000000ffff0d7224 */ /* 0x000fe400078e001a */
[----:B------:R-:W-:-:S07]  /*1f070*/  IMAD.MOV.U32 R5, RZ, RZ, R14 ;  /* 0x000000ffff057224 */ /* 0x000fce00078e000e */
[----:B------:R-:W-:Y:S05]  /*1f080*/  WARPSYNC.COLLECTIVE R15, `(.L_x_818) ;  /* 0x000000000f087348 */ /* 0x000fea0003c00000 */
[----:B------:R0:W1:Y:S02]  /*1f090*/  SHFL.IDX P6, R14, R13, R12, R11 ;  /* 0x0000000c0d0e7389 */ /* 0x00006400000c000b */
[----:B01----:R-:W-:Y:S01]  /*1f0a0*/  ENDCOLLECTIVE ;  /* 0x000000000000791b */ /* 0x003fe20003800000 */
.L_x_818:
[----:B------:R-:W-:Y:S05]  /*1f0b0*/  BRA `(.L_x_819) ;  /* 0xfffffec400947947 */ /* 0x000fea000383ffff */
.L_x_579:
[----:B0-----:R0:W1:Y:S02]  /*1f0c0*/  SYNCS.PHASECHK.TRANS64.TRYWAIT P0, [R2+URZ+0x2a800], R5 ;  /* 0x02a80005020075a7 */ /* 0x001064000800017f */
[----:B-1----:R-:W-:Y:S05]  /*1f0d0*/  @!P0 NANOSLEEP.SYNCS 0x989680 ;  /* 0x009896800000895d */ /* 0x002fea0003900000 */
[----:B------:R-:W1:Y:S02]  /*1f0e0*/  @!P0 SYNCS.PHASECHK.TRANS64 P0, [R2+URZ+0x2a800], R5 ;  /* 0x02a80005020085a7 */ /* 0x000e64000800007f */
[----:B-1----:R-:W-:Y:S05]  /*1f0f0*/  @!P0 BRA `(.L_x_579) ;  /* 0xfffffffc00f08947 */ /* 0x002fea000383ffff */
[----:B------:R-:W-:Y:S05]  /*1f100*/  BRA `(.L_x_820) ;  /* 0xfffffed000007947 */ /* 0x000fea000383ffff */
.L_x_603:
[----:B------:R-:W-:Y:S01]  /*1f110*/  BSSY B1, `(.L_x_821) ;  /* 0x0000008000017945 */ /* 0x000fe20003800000 */
[----:B------:R-:W-:Y:S02]  /*1f120*/  IMAD.MOV.U32 R13, RZ, RZ, R25 ;  /* 0x000000ffff0d7224 */ /* 0x000fe400078e0019 */
[----:B------:R-:W-:Y:S02]  /*1f130*/  IMAD.MOV.U32 R12, RZ, RZ, RZ ;  /* 0x000000ffff0c7224 */ /* 0x000fe400078e00ff */
[----:B------:R-:W-:Y:S02]  /*1f140*/  IMAD.MOV.U32 R11, RZ, RZ, 0x1c1f ;  /* 0x00001c1fff0b7424 */ /* 0x000fe400078e00ff */
[----:B------:R-:W-:-:S07]  /*1f150*/  IMAD.MOV.U32 R15, RZ, RZ, -0x1 ;  /* 0xffffffffff0f7424 */ /* 0x000fce00078e00ff */
[----:B----4-:R-:W-:Y:S05]  /*1f160*/  WARPSYNC.COLLECTIVE R15, `(.L_x_822) ;  /* 0x000000000f087348 */ /* 0x010fea0003c00000 */
[----:B------:R0:W1:Y:S02]  /*1f170*/  SHFL.IDX P6, R14, R13, R12, R11 ;  /* 0x0000000c0d0e7389 */ /* 0x00006400000c000b */
[----:B01--4-:R-:W-:Y:S01]  /*1f180*/  ENDCOLLECTIVE ;  /* 0x000000000000791b */ /* 0x013fe20003800000 */
.L_x_822:
[----:B------:R-:W-:Y:S05]  /*1f190*/  BSYNC B1 ;  /* 0x0000000000017941 */ /* 0x000fea0003800000 */
.L_x_821:
[----:B------:R-:W-:Y:S01]  /*1f1a0*/  IMAD.MOV.U32 R13, RZ, RZ, R24 ;  /* 0x000000ffff0d7224 */ /* 0x000fe200078e0018 */
[----:B------:R-:W-:Y:S01]  /*1f1b0*/  MOV R11, 0x1c1f ;  /* 0x00001c1f000b7802 */ /* 0x000fe20000000f00 */
[----:B------:R-:W-:Y:S02]  /*1f1c0*/  IMAD.MOV.U32 R12, RZ, RZ, RZ ;  /* 0x000000ffff0c7224 */ /* 0x000fe400078e00ff */
[----:B------:R-:W-:Y:S02]  /*1f1d0*/  IMAD.MOV.U32 R15, RZ, RZ, -0x1 ;  /* 0xffffffffff0f7424 */ /* 0x000fe400078e00ff */
[----:B------:R-:W-:-:S07]  /*1f1e0*/  IMAD.MOV.U32 R3, RZ, RZ, R14 ;  /* 0x000000ffff037224 */ /* 0x000fce00078e000e */
[----:B------:R-:W-:Y:S05]  /*1f1f0*/  WARPSYNC.COLLECTIVE R15, `(.L_x_823) ;  /* 0x000000000f087348 */ /* 0x000fea0003c00000 */
[----:B------:R0:W1:Y:S02]  /*1f200*/  SHFL.IDX P6, R14, R13, R12, R11 ;  /* 0x0000000c0d0e7389 */ /* 0x00006400000c000b */
[----:B01----:R-:W-:Y:S01]  /*1f210*/  ENDCOLLECTIVE ;  /* 0x000000000000791b */ /* 0x003fe20003800000 */
.L_x_823:
[----:B------:R-:W-:Y:S02]  /*1f220*/  IMAD.MOV.U32 R13, RZ, RZ, R27 ;  /* 0x000000ffff0d7224 */ /* 0x000fe400078e001b */
[----:B------:R-:W-:-:S07]  /*1f230*/  IMAD.MOV.U32 R0, RZ, RZ, R14 ;  /* 0x000000ffff007224 */ /* 0x000fce00078e000e */
[----:B------:R-:W-:Y:S05]  /*1f240*/  WARPSYNC.COLLECTIVE R15, `(.L_x_824) ;  /* 0x000000000f087348 */ /* 0x000fea0003c00000 */
[----:B------:R0:W1:Y:S02]  /*1f250*/  SHFL.IDX P6, R14, R13, R12, R11 ;  /* 0x0000000c0d0e7389 */ /* 0x00006400000c000b */
[----:B01----:R-:W-:Y:S01]  /*1f260*/  ENDCOLLECTIVE ;  /* 0x000000000000791b */ /* 0x003fe20003800000 */
.L_x_824:
[----:B------:R-:W-:Y:S02]  /*1f270*/  IMAD.MOV.U32 R13, RZ, RZ, R26 ;  /* 0x000000ffff0d7224 */ /* 0x000fe400078e001a */
[----:B------:R-:W-:-:S07]  /*1f280*/  IMAD.MOV.U32 R21, RZ, RZ, R14 ;  /* 0x000000ffff157224 */ /* 0x000fce00078e000e */
[----:B------:R-:W-:Y:S05]  /*1f290*/  WARPSYNC.COLLECTIVE R15, `(.L_x_825) ;  /* 0x000000000f087348 */ /* 0x000fea0003c00000 */
[----:B------:R0:W1:Y:S02]  /*1f2a0*/  SHFL.IDX P6, R14, R13, R12, R11 ;  /* 0x0000000c0d0e7389 */ /* 0x00006400000c000b */
[----:B01----:R-:W-:Y:S01]  /*1f2b0*/  ENDCOLLECTIVE ;  /* 0x000000000000791b */ /* 0x003fe20003800000 */
.L_x_825:
[----:B------:R-:W-:Y:S01]  /*1f2c0*/  IMAD.MOV.U32 R20, RZ, RZ, R14 ;  /* 0x000000ffff147224 */ /* 0x000fe200078e000e */
[----:B------:R-:W-:Y:S06]  /*1f2d0*/  BRA `(.L_x_826) ;  /* 0xfffffeec00a87947 */ /* 0x000fec000383ffff */
.L_x_607:
[----:B0-----:R0:W1:Y:S02]  /*1f2e0*/  SYNCS.PHASECHK.TRANS64.TRYWAIT P0, [R2+URZ+0x2a800], R5 ;  /* 0x02a80005020075a7 */ /* 0x001064000800017f */
[----:B-1----:R-:W-:Y:S05]  /*1f2f0*/  @!P0 NANOSLEEP.SYNCS 0x989680 ;  /* 0x009896800000895d */ /* 0x002fea0003900000 */
[----:B------:R-:W1:Y:S02]  /*1f300*/  @!P0 SYNCS.PHASECHK.TRANS64 P0, [R2+URZ+0x2a800], R5 ;  /* 0x02a80005020085a7 */ /* 0x000e64000800007f */
[----:B-1----:R-:W-:Y:S05]  /*1f310*/  @!P0 BRA `(.L_x_607) ;  /* 0xfffffffc00f08947 */ /* 0x002fea000383ffff */
[----:B------:R-:W-:Y:S05]  /*1f320*/  BRA `(.L_x_827) ;  /* 0xfffffef400ac7947 */ /* 0x000fea000383ffff */
.L_x_621:
[----:B-1----:R1:W2:Y:S02]  /*1f330*/  SYNCS.PHASECHK.TRANS64.TRYWAIT P1, [R5+URZ+0x2a830], R0 ;  /* 0x02a83000050075a7 */ /* 0x0022a4000802017f */
[----:B--2---:R-:W-:Y:S05]  /*1f340*/  @!P1 NANOSLEEP.SYNCS 0x989680 ;  /* 0x009896800000995d */ /* 0x004fea0003900000 */
[----:B------:R-:W2:Y:S02]  /*1f350*/  @!P1 SYNCS.PHASECHK.TRANS64 P1, [R5+URZ+0x2a830], R0 ;  /* 0x02a83000050095a7 */ /* 0x000ea4000802007f */
[----:B--2---:R-:W-:Y:S05]  /*1f360*/  @!P1 BRA `(.L_x_621) ;  /* 0xfffffffc00f09947 */ /* 0x004fea000383ffff */
[----:B------:R-:W-:Y:S05]  /*1f370*/  BRA `(.L_x_620) ;  /* 0xffffff1800a87947 */ /* 0x000fea000383ffff */
.L_x_629:
[----:B-1----:R1:W2:Y:S02]  /*1f380*/  SYNCS.PHASECHK.TRANS64.TRYWAIT P1, [R21+URZ+0x2a830], R0 ;  /* 0x02a83000150075a7 */ /* 0x0022a4000802017f */
[----:B--2---:R-:W-:Y:S05]  /*1f390*/  @!P1 NANOSLEEP.SYNCS 0x989680 ;  /* 0x009896800000995d */ /* 0x004fea0003900000 */
[----:B------:R-:W2:Y:S02]  /*1f3a0*/  @!P1 SYNCS.PHASECHK.TRANS64 P1, [R21+URZ+0x2a830], R0 ;  /* 0x02a83000150095a7 */ /* 0x000ea4000802007f */
[----:B--2---:R-:W-:Y:S05]  /*1f3b0*/  @!P1 BRA `(.L_x_629) ;  /* 0xfffffffc00f09947 */ /* 0x004fea000383ffff */
[----:B------:R-:W-:Y:S05]  /*1f3c0*/  BRA `(.L_x_628) ;  /* 0xffffff3c00887947 */ /* 0x000fea000383ffff */
.L_x_634:
[----:B0-----:R0:W1:Y:S02]  /*1f3d0*/  SYNCS.PHASECHK.TRANS64.TRYWAIT P1, [R10+URZ+0x2a850], R3 ;  /* 0x02a850030a0075a7 */ /* 0x001064000802017f */
[----:B-1----:R-:W-:Y:S05]  /*1f3e0*/  @!P1 NANOSLEEP.SYNCS 0x989680 ;  /* 0x009896800000995d */ /* 0x002fea0003900000 */
[----:B------:R-:W1:Y:S02]  /*1f3f0*/  @!P1 SYNCS.PHASECHK.TRANS64 P1, [R10+URZ+0x2a850], R3 ;  /* 0x02a850030a0095a7 */ /* 0x000e64000802007f */
[----:B-1----:R-:W-:Y:S05]  /*1f400*/  @!P1 BRA `(.L_x_634) ;  /* 0xfffffffc00f09947 */ /* 0x002fea000383ffff */
[----:B------:R-:W-:Y:S05]  /*1f410*/  BRA `(.L_x_633) ;  /* 0xffffff4800787947 */ /* 0x000fea000383ffff */
.L_x_642:
[----:B-1----:R1:W2:Y:S02]  /*1f420*/  SYNCS.PHASECHK.TRANS64.TRYWAIT P1, [R10+URZ+0x2a850], R5 ;  /* 0x02a850050a0075a7 */ /* 0x0022a4000802017f */
[----:B--2---:R-:W-:Y:S05]  /*1f430*/  @!P1 NANOSLEEP.SYNCS 0x989680 ;  /* 0x009896800000995d */ /* 0x004fea0003900000 */
[----:B------:R-:W2:Y:S02]  /*1f440*/  @!P1 SYNCS.PHASECHK.TRANS64 P1, [R10+URZ+0x2a850], R5 ;  /* 0x02a850050a0095a7 */ /* 0x000ea4000802007f */
[----:B--2---:R-:W-:Y:S05]  /*1f450*/  @!P1 BRA `(.L_x_642) ;  /* 0xfffffffc00f09947 */ /* 0x004fea000383ffff */
[----:B------:R-:W-:Y:S05]  /*1f460*/  BRA `(.L_x_641) ;  /* 0xffffff6000407947 */ /* 0x000fea000383ffff */
.L_x_679:
        /* <DEDUP_REMOVED lines=8> */
[----:B------:R-:W-:Y:S05]  /*1f4f0*/  WARPSYNC.COLLECTIVE R15, `(.L_x_829) ;  /* 0x000000000f087348 */ /* 0x000fea0003c00000 */
[----:B------:R0:W1:Y:S02]  /*1f500*/  SHFL.IDX P6, R14, R13, R12, R11 ;  /* 0x0000000c0d0e7389 */ /* 0x00006400000c000b */
[----:B01----:R-:W-:Y:S01]  /*1f510*/  ENDCOLLECTIVE ;  /* 0x000000000000791b */ /* 0x003fe20003800000 */
.L_x_829:
[----:B------:R-:W-:Y:S05]  /*1f520*/  BSYNC B1 ;  /* 0x0000000000017941 */ /* 0x000fea0003800000 */
.L_x_828:
[----:B------:R-:W-:Y:S05]  /*1f530*/  BRA `(.L_x_830) ;  /* 0xffffff9800b47947 */ /* 0x000fea000383ffff */
.L_x_681:
[----:B------:R-:W-:Y:S01]  /*1f540*/  BSSY B1, `(.L_x_831) ;  /* 0x0000006000017945 */ /* 0x000fe20003800000 */
[----:B------:R-:W-:-:S07]  /*1f550*/  IMAD.MOV.U32 R15, RZ, RZ, -0x1 ;  /* 0xffffffffff0f7424 */ /* 0x000fce00078e00ff */
[----:B0-----:R-:W-:Y:S05]  /*1f560*/  WARPSYNC.COLLECTIVE R15, `(.L_x_832) ;  /* 0x000000000f0c7348 */ /* 0x001fea0003c00000 */
[----:B------:R-:W-:Y:S02]  /*1f570*/  ELECT P6, UR62, PT ;  /* 0x00000000003e782f */ /* 0x000fe400038c0000 */
[----:B------:R-:W-:Y:S01]  /*1f580*/  MOV R14, UR62 ;  /* 0x0000003e000e7c02 */ /* 0x000fe20008000f00 */
[----:B0-----:R-:W-:Y:S10]  /*1f590*/  ENDCOLLECTIVE ;  /* 0x000000000000791b */ /* 0x001ff40003800000 */
.L_x_832:
[----:B------:R-:W-:Y:S05]  /*1f5a0*/  BSYNC B1 ;  /* 0x0000000000017941 */ /* 0x000fea0003800000 */
.L_x_831:
[----:B------:R-:W-:Y:S05]  /*1f5b0*/  BRA `(.L_x_680) ;  /* 0xffffff9800ac7947 */ /* 0x000fea000383ffff */
.L_x_683:
[----:B0-----:R0:W1:Y:S02]  /*1f5c0*/  SYNCS.PHASECHK.TRANS64.TRYWAIT P0, [R22+URZ+0x2a820], R3 ;  /* 0x02a82003160075a7 */ /* 0x001064000800017f */
[----:B-1----:R-:W-:Y:S05]  /*1f5d0*/  @!P0 NANOSLEEP.SYNCS 0x989680 ;  /* 0x009896800000895d */ /* 0x002fea0003900000 */
[----:B------:R-:W1:Y:S02]  /*1f5e0*/  @!P0 SYNCS.PHASECHK.TRANS64 P0, [R22+URZ+0x2a820], R3 ;  /* 0x02a82003160085a7 */ /* 0x000e64000800007f */
[----:B-1----:R-:W-:Y:S05]  /*1f5f0*/  @!P0 BRA `(.L_x_683) ;  /* 0xfffffffc00f08947 */ /* 0x002fea000383ffff */
[----:B------:R-:W-:Y:S05]  /*1f600*/  BRA `(.L_x_833) ;  /* 0xffffff9800bc7947 */ /* 0x000fea000383ffff */
.L_x_687:
[----:B-1----:R1:W2:Y:S02]  /*1f610*/  SYNCS.PHASECHK.TRANS64.TRYWAIT P0, [R9+URZ+0x2a8a0], R8 ;  /* 0x02a8a008090075a7 */ /* 0x0022a4000800017f */
[----:B--2---:R-:W-:Y:S05]  /*1f620*/  @!P0 NANOSLEEP.SYNCS 0x989680 ;  /* 0x009896800000895d */ /* 0x004fea0003900000 */
[----:B------:R-:W2:Y:S02]  /*1f630*/  @!P0 SYNCS.PHASECHK.TRANS64 P0, [R9+URZ+0x2a8a0], R8 ;  /* 0x02a8a008090085a7 */ /* 0x000ea4000800007f */
[----:B--2---:R-:W-:Y:S05]  /*1f640*/  @!P0 BRA `(.L_x_687) ;  /* 0xfffffffc00f08947 */ /* 0x004fea000383ffff */
[----:B------:R-:W-:Y:S05]  /*1f650*/  BRA `(.L_x_834) ;  /* 0xffffff9800d47947 */ /* 0x000fea000383ffff */
.L_x_694:
[----:B0-----:R0:W2:Y:S02]  /*1f660*/  SYNCS.PHASECHK.TRANS64.TRYWAIT P0, [R9+URZ+0x2a8c0], R8 ;  /* 0x02a8c008090075a7 */ /* 0x0010a4000800017f */
[----:B--2---:R-:W-:Y:S05]  /*1f670*/  @!P0 NANOSLEEP.SYNCS 0x989680 ;  /* 0x009896800000895d */ /* 0x004fea0003900000 */
[----:B------:R-:W2:Y:S02]  /*1f680*/  @!P0 SYNCS.PHASECHK.TRANS64 P0, [R9+URZ+0x2a8c0], R8 ;  /* 0x02a8c008090085a7 */ /* 0x000ea4000800007f */
[----:B--2---:R-:W-:Y:S05]  /*1f690*/  @!P0 BRA `(.L_x_694) ;  /* 0xfffffffc00f08947 */ /* 0x004fea000383ffff */
[----:B------:R-:W-:Y:S05]  /*1f6a0*/  BRA `(.L_x_835) ;  /* 0xffffff9c00cc7947 */ /* 0x000fea000383ffff */
.L_x_702:
[----:B-1----:R1:W2:Y:S02]  /*1f6b0*/  SYNCS.PHASECHK.TRANS64.TRYWAIT P1, [R6+URZ+0x2a8a0], R9 ;  /* 0x02a8a009060075a7 */ /* 0x0022a4000802017f */
[----:B--2---:R-:W-:Y:S05]  /*1f6c0*/  @!P1 NANOSLEEP.SYNCS 0x989680 ;  /* 0x009896800000995d */ /* 0x004fea0003900000 */
[----:B------:R-:W2:Y:S02]  /*1f6d0*/  @!P1 SYNCS.PHASECHK.TRANS64 P1, [R6+URZ+0x2a8a0], R9 ;  /* 0x02a8a009060095a7 */ /* 0x000ea4000802007f */
[----:B--2---:R-:W-:Y:S05]  /*1f6e0*/  @!P1 BRA `(.L_x_702) ;  /* 0xfffffffc00f09947 */ /* 0x004fea000383ffff */
[----:B------:R-:W-:Y:S05]  /*1f6f0*/  BRA `(.L_x_836) ;  /* 0xffffffa000c87947 */ /* 0x000fea000383ffff */
.L_x_709:
[----:B0-----:R0:W2:Y:S02]  /*1f700*/  SYNCS.PHASECHK.TRANS64.TRYWAIT P1, [R6+URZ+0x2a8c0], R9 ;  /* 0x02a8c009060075a7 */ /* 0x0010a4000802017f */
[----:B--2---:R-:W-:Y:S05]  /*1f710*/  @!P1 NANOSLEEP.SYNCS 0x989680 ;  /* 0x009896800000995d */ /* 0x004fea0003900000 */
[----:B------:R-:W2:Y:S02]  /*1f720*/  @!P1 SYNCS.PHASECHK.TRANS64 P1, [R6+URZ+0x2a8c0], R9 ;  /* 0x02a8c009060095a7 */ /* 0x000ea4000802007f */
[----:B--2---:R-:W-:Y:S05]  /*1f730*/  @!P1 BRA `(.L_x_709) ;  /* 0xfffffffc00f09947 */ /* 0x004fea000383ffff */
[----:B------:R-:W-:Y:S05]  /*1f740*/  BRA `(.L_x_837) ;  /* 0xffffffa400bc7947 */ /* 0x000fea000383ffff */
.L_x_723:
[----:B------:R-:W0:Y:S01]  /*1f750*/  S2R R7, SR_TID.X ;  /* 0x0000000000077919 */ /* 0x000e220000002100 */
[----:B------:R-:W-:Y:S01]  /*1f760*/  BSSY B0, `(.L_x_838) ;  /* 0x000000a000007945 */ /* 0x000fe20003800000 */
[----:B------:R-:W-:Y:S02]  /*1f770*/  IMAD.MOV.U32 R12, RZ, RZ, RZ ;  /* 0x000000ffff0c7224 */ /* 0x000fe400078e00ff */
[----:B------:R-:W-:Y:S02]  /*1f780*/  IMAD.MOV.U32 R11, RZ, RZ, 0x1f ;  /* 0x0000001fff0b7424 */ /* 0x000fe400078e00ff */
[----:B------:R-:W-:Y:S01]  /*1f790*/  IMAD.MOV.U32 R15, RZ, RZ, -0x1 ;  /* 0xffffffffff0f7424 */ /* 0x000fe200078e00ff */
[----:B0-----:R-:W-:-:S04]  /*1f7a0*/  SHF.R.U32.HI R7, RZ, 0x5, R7 ;  /* 0x00000005ff077819 */ /* 0x001fc80000011607 */
[----:B------:R-:W-:-:S05]  /*1f7b0*/  LOP3.LUT R7, R7, 0x3, RZ, 0xc0, !PT ;  /* 0x0000000307077812 */ /* 0x000fca00078ec0ff */
[----:B------:R-:W-:-:S07]  /*1f7c0*/  IMAD.MOV.U32 R13, RZ, RZ, R7 ;  /* 0x000000ffff0d7224 */ /* 0x000fce00078e0007 */
[----:B-----5:R-:W-:Y:S05]  /*1f7d0*/  WARPSYNC.COLLECTIVE R15, `(.L_x_839) ;  /* 0x000000000f087348 */ /* 0x020fea0003c00000 */
[----:B------:R0:W1:Y:S02]  /*1f7e0*/  SHFL.IDX P6, R14, R13, R12, R11 ;  /* 0x0000000c0d0e7389 */ /* 0x00006400000c000b */
[----:B01---5:R-:W-:Y:S01]  /*1f7f0*/  ENDCOLLECTIVE ;  /* 0x000000000000791b */ /* 0x023fe20003800000 */
.L_x_839:
[----:B------:R-:W-:Y:S05]  /*1f800*/  BSYNC B0 ;  /* 0x0000000000007941 */ /* 0x000fea0003800000 */
.L_x_838:
[----:B------:R-:W-:Y:S05]  /*1f810*/  BRA `(.L_x_840) ;  /* 0xffffffb000cc7947 */ /* 0x000fea000383ffff */
.L_x_726:
[----:B0-----:R0:W1:Y:S02]  /*1f820*/  SYNCS.PHASECHK.TRANS64.TRYWAIT P0, [R7+URZ+0x2a840], R2 ;  /* 0x02a84002070075a7 */ /* 0x001064000800017f */
[----:B-1----:R-:W-:Y:S05]  /*1f830*/  @!P0 NANOSLEEP.SYNCS 0x989680 ;  /* 0x009896800000895d */ /* 0x002fea0003900000 */
[----:B------:R-:W1:Y:S02]  /*1f840*/  @!P0 SYNCS.PHASECHK.TRANS64 P0, [R7+URZ+0x2a840], R2 ;  /* 0x02a84002070085a7 */ /* 0x000e64000800007f */
[----:B-1----:R-:W-:Y:S05]  /*1f850*/  @!P0 BRA `(.L_x_726) ;  /* 0xfffffffc00f08947 */ /* 0x002fea000383ffff */
[----:B------:R-:W-:Y:S05]  /*1f860*/  BRA `(.L_x_841) ;  /* 0xffffffb400287947 */ /* 0x000fea000383ffff */
.L_x_727:
[----:B------:R-:W-:Y:S01]  /*1f870*/  BSSY B0, `(.L_x_842) ;  /* 0x0000008000007945 */ /* 0x000fe20003800000 */
[----:B------:R-:W-:Y:S02]  /*1f880*/  IMAD.MOV.U32 R13, RZ, RZ, R0 ;  /* 0x000000ffff0d7224 */ /* 0x000fe400078e0000 */
[----:B------:R-:W-:Y:S02]  /*1f890*/  IMAD.MOV.U32 R12, RZ, RZ, RZ ;  /* 0x000000ffff0c7224 */ /* 0x000fe400078e00ff */
[----:B------:R-:W-:Y:S02]  /*1f8a0*/  IMAD.MOV.U32 R11, RZ, RZ, 0x181f ;  /* 0x0000181fff0b7424 */ /* 0x000fe400078e00ff */
[----:B------:R-:W-:-:S07]  /*1f8b0*/  IMAD.MOV.U32 R15, RZ, RZ, -0x1 ;  /* 0xffffffffff0f7424 */ /* 0x000fce00078e00ff */
[----:B------:R-:W-:Y:S05]  /*1f8c0*/  WARPSYNC.COLLECTIVE R15, `(.L_x_843) ;  /* 0x000000000f087348 */ /* 0x000fea0003c00000 */
[----:B------:R0:W1:Y:S02]  /*1f8d0*/  SHFL.IDX P6, R14, R13, R12, R11 ;  /* 0x0000000c0d0e7389 */ /* 0x00006400000c000b */
[----:B01----:R-:W-:Y:S01]  /*1f8e0*/  ENDCOLLECTIVE ;  /* 0x000000000000791b */ /* 0x003fe20003800000 */
.L_x_843:
[----:B------:R-:W-:Y:S05]  /*1f8f0*/  BSYNC B0 ;  /* 0x0000000000007941 */ /* 0x000fea0003800000 */
.L_x_842:
[----:B------:R-:W-:Y:S01]  /*1f900*/  IMAD.MOV.U32 R13, RZ, RZ, R4 ;  /* 0x000000ffff0d7224 */ /* 0x000fe200078e0004 */
[----:B------:R-:W-:Y:S01]  /*1f910*/  MOV R2, R14 ;  /* 0x0000000e00027202 */ /* 0x000fe20000000f00 */
[----:B------:R-:W-:Y:S02]  /*1f920*/  IMAD.MOV.U32 R12, RZ, RZ, RZ ;  /* 0x000000ffff0c7224 */ /* 0x000fe400078e00ff */
[----:B------:R-:W-:Y:S02]  /*1f930*/  IMAD.MOV.U32 R11, RZ, RZ, 0x181f ;  /* 0x0000181fff0b7424 */ /* 0x000fe400078e00ff */
[----:B------:R-:W-:Y:S02]  /*1f940*/  IMAD.MOV.U32 R15, RZ, RZ, -0x1 ;  /* 0xffffffffff0f7424 */ /* 0x000fe400078e00ff */
[----:B------:R-:W-:-:S07]  /*1f950*/  @P0 IMAD R8, R5, 0x2, R22 ;  /* 0x0000000205080824 */ /* 0x000fce00078e0216 */
[----:B------:R-:W-:Y:S05]  /*1f960*/  WARPSYNC.COLLECTIVE R15, `(.L_x_844) ;  /* 0x000000000f087348 */ /* 0x000fea0003c00000 */
[----:B------:R0:W1:Y:S02]  /*1f970*/  SHFL.IDX P6, R14, R13, R12, R11 ;  /* 0x0000000c0d0e7389 */ /* 0x00006400000c000b */
[----:B01----:R-:W-:Y:S01]  /*1f980*/  ENDCOLLECTIVE ;  /* 0x000000000000791b */ /* 0x003fe20003800000 */
.L_x_844:
[----:B------:R-:W-:Y:S02]  /*1f990*/  IMAD.MOV.U32 R13, RZ, RZ, R0 ;  /* 0x000000ffff0d7224 */ /* 0x000fe400078e0000 */
[----:B------:R-:W-:Y:S02]  /*1f9a0*/  IMAD.MOV.U32 R12, RZ, RZ, 0x1 ;  /* 0x00000001ff0c7424 */ /* 0x000fe400078e00ff */
[----:B------:R-:W-:-:S07]  /*1f9b0*/  IMAD.MOV.U32 R3, RZ, RZ, R14 ;  /* 0x000000ffff037224 */ /* 0x000fce00078e000e */
[----:B------:R-:W-:Y:S05]  /*1f9c0*/  WARPSYNC.COLLECTIVE R15, `(.L_x_845) ;  /* 0x000000000f087348 */ /* 0x000fea0003c00000 */
[----:B------:R0:W1:Y:S02]  /*1f9d0*/  SHFL.IDX P6, R14, R13, R12, R11 ;  /* 0x0000000c0d0e7389 */ /* 0x00006400000c000b */
[----:B01----:R-:W-:Y:S01]  /*1f9e0*/  ENDCOLLECTIVE ;  /* 0x000000000000791b */ /* 0x003fe20003800000 */
.L_x_845:
        /* <DEDUP_REMOVED lines=18> */
.L_x_846:
[----:B------:R-:W-:Y:S02]  /*1fb10*/  IMAD.MOV.U32 R13, RZ, RZ, R0 ;  /* 0x000000ffff0d7224 */ /* 0x000fe400078e0000 */
[----:B------:R-:W-:Y:S02]  /*1fb20*/  IMAD.MOV.U32 R12, RZ, RZ, 0x2 ;  /* 0x00000002ff0c7424 */ /* 0x000fe400078e00ff */
[----:B------:R-:W-:-:S07]  /*1fb30*/  IMAD.MOV.U32 R3, RZ, RZ, R14 ;  /* 0x000000ffff037224 */ /* 0x000fce00078e000e */
[----:B------:R-:W-:Y:S05]  /*1fb40*/  WARPSYNC.COLLECTIVE R15, `(.L_x_847) ;  /* 0x000000000f087348 */ /* 0x000fea0003c00000 */
[----:B------:R0:W1:Y:S02]  /*1fb50*/  SHFL.IDX P6, R14, R13, R12, R11 ;  /* 0x0000000c0d0e7389 */ /* 0x00006400000c000b */
[----:B01----:R-:W-:Y:S01]  /*1fb60*/  ENDCOLLECTIVE ;  /* 0x000000000000791b */ /* 0x003fe20003800000 */
.L_x_847:
        /* <DEDUP_REMOVED lines=17> */
.L_x_848:
[----:B------:R-:W-:Y:S02]  /*1fc80*/  @P1 IMAD R8, R5, 0x2, R22 ;  /* 0x0000000205081824 */ /* 0x000fe400078e0216 */
[----:B------:R-:W-:Y:S02]  /*1fc90*/  IMAD.MOV.U32 R13, RZ, RZ, R0 ;  /* 0x000000ffff0d7224 */ /* 0x000fe400078e0000 */
[----:B------:R-:W-:Y:S02]  /*1fca0*/  IMAD.MOV.U32 R12, RZ, RZ, 0x3 ;  /* 0x00000003ff0c7424 */ /* 0x000fe400078e00ff */
[----:B------:R-:W-:-:S07]  /*1fcb0*/  IMAD.MOV.U32 R3, RZ, RZ, R14 ;  /* 0x000000ffff037224 */ /* 0x000fce00078e000e */
[----:B------:R-:W-:Y:S05]  /*1fcc0*/  WARPSYNC.COLLECTIVE R15, `(.L_x_849) ;  /* 0x000000000f087348 */ /* 0x000fea0003c00000 */
[----:B------:R0:W1:Y:S02]  /*1fcd0*/  SHFL.IDX P6, R14, R13, R12, R11 ;  /* 0x0000000c0d0e7389 */ /* 0x00006400000c000b */
[----:B01----:R-:W-:Y:S01]  /*1fce0*/  ENDCOLLECTIVE ;  /* 0x000000000000791b */ /* 0x003fe20003800000 */
.L_x_849:
[----:B------:R-:W-:-:S04]  /*1fcf0*/  @P1 LEA R3, P0, R9, R3, 0x1 ;  /* 0x0000000309031211 */ /* 0x000fc800078008ff */
[----:B------:R-:W-:-:S04]  /*1fd00*/  @P1 IADD3.X R2, RZ, R2, RZ, P0, !PT ;  /* 0x00000002ff021210 */ /* 0x000fc800007fe4ff */
        /* <DEDUP_REMOVED lines=15> */
.L_x_850:
[----:B------:R-:W-:Y:S02]  /*1fe00*/  @P1 IMAD R8, R5, 0x2, R22 ;  /* 0x0000000205081824 */ /* 0x000fe400078e0216 */
[----:B------:R-:W-:Y:S01]  /*1fe10*/  IMAD.MOV.U32 R13, RZ, RZ, R0 ;  /* 0x000000ffff0d7224 */ /* 0x000fe200078e0000 */
[----:B------:R-:W-:Y:S01]  /*1fe20*/  MOV R12, 0x4 ;  /* 0x00000004000c7802 */ /* 0x000fe20000000f00 */
[----:B------:R-:W-:-:S07]  /*1fe30*/  IMAD.MOV.U32 R3, RZ, RZ, R14 ;  /* 0x000000ffff037224 */ /* 0x000fce00078e000e */
[----:B------:R-:W-:Y:S05]  /*1fe40*/  WARPSYNC.COLLECTIVE R15, `(.L_x_851) ;  /* 0x000000000f087348 */ /* 0x000fea0003c00000 */
[----:B------:R0:W1:Y:S02]  /*1fe50*/  SHFL.IDX P6, R14, R13, R12, R11 ;  /* 0x0000000c0d0e7389 */ /* 0x00006400000c000b */
[----:B01----:R-:W-:Y:S01]  /*1fe60*/  ENDCOLLECTIVE ;  /* 0x000000000000791b */ /* 0x003fe20003800000 */
.L_x_851:
        /* <DEDUP_REMOVED lines=17> */
.L_x_852:
[----:B------:R-:W-:Y:S02]  /*1ff80*/  @P1 IMAD R8, R5, 0x2, R22 ;  /* 0x0000000205081824 */ /* 0x000fe400078e0216 */
[----:B------:R-:W-:Y:S02]  /*1ff90*/  IMAD.MOV.U32 R13, RZ, RZ, R0 ;  /* 0x000000ffff0d7224 */ /* 0x000fe400078e0000 */
[----:B------:R-:W-:Y:S02]  /*1ffa0*/  IMAD.MOV.U32 R12, RZ, RZ, 0x5 ;  /* 0x00000005ff0c7424 */ /* 0x000fe400078e00ff */
[----:B------:R-:W-:-:S07]  /*1ffb0*/  IMAD.MOV.U32 R3, RZ, RZ, R14 ;  /* 0x000000ffff037224 */ /* 0x000fce00078e000e */
[----:B------:R-:W-:Y:S05]  /*1ffc0*/  WARPSYNC.COLLECTIVE R15, `(.L_x_853) ;  /* 0x000000000f087348 */ /* 0x000fea0003c00000 */
[----:B------:R0:W1:Y:S02]  /*1ffd0*/  SHFL.IDX P6, R14, R13, R12, R11 ;  /* 0x0000000c0d0e7389 */ /* 0x00006400000c000b */
[----:B01----:R-:W-:Y:S01]  /*1ffe0*/  ENDCOLLECTIVE ;  /* 0x000000000000791b */ /* 0x003fe20003800000 */
.L_x_853:
        /* <DEDUP_REMOVED lines=10> */
.L_x_854:
        /* <DEDUP_REMOVED lines=8> */
.L_x_732:
        /* <DEDUP_REMOVED lines=9> */
.L_x_856:
[----:B------:R-:W-:Y:S01]  /*201a0*/  ISETP.GE.AND P1, PT, R4, R6, PT ;  /* 0x000000060400720c */ /* 0x000fe20003f26270 */
[----:B------:R-:W-:Y:S02]  /*201b0*/  IMAD.MOV.U32 R13, RZ, RZ, R0 ;  /* 0x000000ffff0d7224 */ /* 0x000fe400078e0000 */
[----:B------:R-:W-:-:S10]  /*201c0*/  IMAD.MOV.U32 R2, RZ, RZ, R14 ;  /* 0x000000ffff027224 */ /* 0x000fd400078e000e */
[----:B------:R-:W-:Y:S05]  /*201d0*/  WARPSYNC.COLLECTIVE R15, `(.L_x_857) ;  /* 0x000000000f087348 */ /* 0x000fea0003c00000 */
[----:B------:R0:W1:Y:S02]  /*201e0*/  SHFL.IDX P6, R14, R13, R12, R11 ;  /* 0x0000000c0d0e7389 */ /* 0x00006400000c000b */
[----:B01----:R-:W-:Y:S01]  /*201f0*/  ENDCOLLECTIVE ;  /* 0x000000000000791b */ /* 0x003fe20003800000 */
.L_x_857:
[----:B------:R-:W-:Y:S02]  /*20200*/  IMAD.MOV.U32 R13, RZ, RZ, R5 ;  /* 0x000000ffff0d7224 */ /* 0x000fe400078e0005 */
[----:B------:R-:W-:Y:S02]  /*20210*/  IMAD.MOV.U32 R12, RZ, RZ, 0x1 ;  /* 0x00000001ff0c7424 */ /* 0x000fe400078e00ff */
[----:B------:R-:W-:-:S07]  /*20220*/  IMAD.MOV.U32 R3, RZ, RZ, R14 ;  /* 0x000000ffff037224 */ /* 0x000fce00078e000e */
[----:B------:R-:W-:Y:S05]  /*20230*/  WARPSYNC.COLLECTIVE R15, `(.L_x_858) ;  /* 0x000000000f087348 */ /* 0x000fea0003c00000 */
[----:B------:R0:W1:Y:S02]  /*20240*/  SHFL.IDX P6, R14, R13, R12, R11 ;  /* 0x0000000c0d0e7389 */ /* 0x00006400000c000b */
[----:B01----:R-:W-:Y:S01]  /*20250*/  ENDCOLLECTIVE ;  /* 0x000000000000791b */ /* 0x003fe20003800000 */
.L_x_858:
[----:B------:R-:W-:-:S05]  /*20260*/  @!P1 LEA R7, P4, R9, R3, 0x1 ;  /* 0x0000000309079211 */ /* 0x000fca00078808ff */
[----:B------:R-:W-:Y:S01]  /*20270*/  @!P1 IMAD.X R3, RZ, RZ, R2, P4 ;  /* 0x000000ffff039224 */ /* 0x000fe200020e0602 */
[----:B------:R-:W-:Y:S01]  /*20280*/  @!P1 MOV R2, R7 ;  /* 0x0000000700029202 */ /* 0x000fe20000000f00 */
[----:B------:R-:W-:Y:S02]  /*20290*/  VIADD R7, R4, 0x10 ;  /* 0x0000001004077836 */ /* 0x000fe40000000000 */
[----:B------:R-:W-:Y:S02]  /*202a0*/  IMAD.MOV.U32 R13, RZ, RZ, R0 ;  /* 0x000000ffff0d7224 */ /* 0x000fe400078e0000 */
        /* <DEDUP_REMOVED lines=11> */
.L_x_859:
[----:B------:R-:W-:Y:S02]  /*20360*/  IMAD.MOV.U32 R13, RZ, RZ, R5 ;  /* 0x000000ffff0d7224 */ /* 0x000fe400078e0005 */
[----:B------:R-:W-:Y:S02]  /*20370*/  IMAD.MOV.U32 R12, RZ, RZ, 0x2 ;  /* 0x00000002ff0c7424 */ /* 0x000fe400078e00ff */
[----:B------:R-:W-:-:S07]  /*20380*/  IMAD.MOV.U32 R3, RZ, RZ, R14 ;  /* 0x000000ffff037224 */ /* 0x000fce00078e000e */
[----:B------:R-:W-:Y:S05]  /*20390*/  WARPSYNC.COLLECTIVE R15, `(.L_x_860) ;  /* 0x000000000f087348 */ /* 0x000fea0003c00000 */
[----:B------:R0:W1:Y:S02]  /*203a0*/  SHFL.IDX P6, R14, R13, R12, R11 ;  /* 0x0000000c0d0e7389 */ /* 0x00006400000c000b */
[----:B01----:R-:W-:Y:S01]  /*203b0*/  ENDCOLLECTIVE ;  /* 0x000000000000791b */ /* 0x003fe20003800000 */
.L_x_860:
        /* <DEDUP_REMOVED lines=17> */
.L_x_861:
[----:B------:R-:W-:Y:S01]  /*204d0*/  MOV R13, R5 ;  /* 0x00000005000d7202 */ /* 0x000fe20000000f00 */
[----:B------:R-:W-:Y:S02]  /*204e0*/  IMAD.MOV.U32 R12, RZ, RZ, 0x3 ;  /* 0x00000003ff0c7424 */ /* 0x000fe400078e00ff */
[----:B------:R-:W-:-:S07]  /*204f0*/  IMAD.MOV.U32 R3, RZ, RZ, R14 ;  /* 0x000000ffff037224 */ /* 0x000fce00078e000e */
[----:B------:R-:W-:Y:S05]  /*20500*/  WARPSYNC.COLLECTIVE R15, `(.L_x_862) ;  /* 0x000000000f087348 */ /* 0x000fea0003c00000 */
[----:B------:R0:W1:Y:S02]  /*20510*/  SHFL.IDX P6, R14, R13, R12, R11 ;  /* 0x0000000c0d0e7389 */ /* 0x00006400000c000b */
[----:B01----:R-:W-:Y:S01]  /*20520*/  ENDCOLLECTIVE ;  /* 0x000000000000791b */ /* 0x003fe20003800000 */
.L_x_862:
[----:B------:R-:W-:-:S05]  /*20530*/  @!P1 LEA R7, P4, R9, R3, 0x1 ;  /* 0x0000000309079211 */ /* 0x000fca00078808ff */
[----:B------:R-:W-:Y:S02]  /*20540*/  @!P1 IMAD.X R8, RZ, RZ, R2, P4 ;  /* 0x000000ffff089224 */ /* 0x000fe400020e0602 */
[----:B------:R-:W-:Y:S02]  /*20550*/  @!P1 IMAD.MOV.U32 R2, RZ, RZ, R7 ;  /* 0x000000ffff029224 */ /* 0x000fe400078e0007 */
[----:B------:R-:W-:Y:S02]  /*20560*/  @!P1 IMAD.MOV.U32 R3, RZ, RZ, R8 ;  /* 0x000000ffff039224 */ /* 0x000fe400078e0008 */
[----:B------:R-:W-:Y:S02]  /*20570*/  IMAD.MOV.U32 R13, RZ, RZ, R0 ;  /* 0x000000ffff0d7224 */ /* 0x000fe400078e0000 */
[----:B------:R-:W-:Y:S01]  /*20580*/  VIADD R7, R4, 0x30 ;  /* 0x0000003004077836 */ /* 0x000fe20000000000 */
        /* <DEDUP_REMOVED lines=11> */
.L_x_863:
[----:B------:R-:W-:Y:S01]  /*20640*/  IMAD.MOV.U32 R13, RZ, RZ, R5 ;  /* 0x000000ffff0d7224 */ /* 0x000fe200078e0005 */
[----:B------:R-:W-:Y:S01]  /*20650*/  MOV R12, 0x4 ;  /* 0x00000004000c7802 */ /* 0x000fe20000000f00 */
[----:B------:R-:W-:-:S07]  /*20660*/  IMAD.MOV.U32 R3, RZ, RZ, R14 ;  /* 0x000000ffff037224 */ /* 0x000fce00078e000e */
[----:B------:R-:W-:Y:S05]  /*20670*/  WARPSYNC.COLLECTIVE R15, `(.L_x_864) ;  /* 0x000000000f087348 */ /* 0x000fea0003c00000 */
[----:B------:R0:W1:Y:S02]  /*20680*/  SHFL.IDX P6, R14, R13, R12, R11 ;  /* 0x0000000c0d0e7389 */ /* 0x00006400000c000b */
[----:B01----:R-:W-:Y:S01]  /*20690*/  ENDCOLLECTIVE ;  /* 0x000000000000791b */ /* 0x003fe20003800000 */
.L_x_864:
        /* <DEDUP_REMOVED lines=17> */
.L_x_865:
[----:B------:R-:W-:Y:S02]  /*207b0*/  IMAD.MOV.U32 R13, RZ, RZ, R5 ;  /* 0x000000ffff0d7224 */ /* 0x000fe400078e0005 */
[----:B------:R-:W-:Y:S02]  /*207c0*/  IMAD.MOV.U32 R12, RZ, RZ, 0x5 ;  /* 0x00000005ff0c7424 */ /* 0x000fe400078e00ff */
[----:B------:R-:W-:-:S07]  /*207d0*/  IMAD.MOV.U32 R3, RZ, RZ, R14 ;  /* 0x000000ffff037224 */ /* 0x000fce00078e000e */
[----:B------:R-:W-:Y:S05]  /*207e0*/  WARPSYNC.COLLECTIVE R15, `(.L_x_866) ;  /* 0x000000000f087348 */ /* 0x000fea0003c00000 */
[----:B------:R0:W1:Y:S02]  /*207f0*/  SHFL.IDX P6, R14, R13, R12, R11 ;  /* 0x0000000c0d0e7389 */ /* 0x00006400000c000b */
[----:B01----:R-:W-:Y:S01]  /*20800*/  ENDCOLLECTIVE ;  /* 0x000000000000791b */ /* 0x003fe20003800000 */
.L_x_866:
        /* <DEDUP_REMOVED lines=12> */
[----:B------:R-:W-:-:S02]  /*208d0*/  ISETP.GE.AND P1, PT, R7, R6, PT ;  /* 0x000000060700720c */ /* 0x000fc40003f26270 */
[----:B0-----:R-:W-:-:S11]  /*208e0*/  MOV R2, R14 ;  /* 0x0000000e00027202 */ /* 0x001fd60000000f00 */
[----:B------:R-:W-:Y:S05]  /*208f0*/  WARPSYNC.COLLECTIVE R15, `(.L_x_867) ;  /* 0x000000000f087348 */ /* 0x000fea0003c00000 */
[----:B------:R0:W1:Y:S02]  /*20900*/  SHFL.IDX P6, R14, R13, R12, R11 ;  /* 0x0000000c0d0e7389 */ /* 0x00006400000c000b */
[----:B01----:R-:W-:Y:S01]  /*20910*/  ENDCOLLECTIVE ;  /* 0x000000000000791b */ /* 0x003fe20003800000 */
.L_x_867:
[----:B------:R-:W-:Y:S02]  /*20920*/  IMAD.MOV.U32 R13, RZ, RZ, R5 ;  /* 0x000000ffff0d7224 */ /* 0x000fe400078e0005 */
[----:B------:R-:W-:Y:S02]  /*20930*/  IMAD.MOV.U32 R12, RZ, RZ, 0x6 ;  /* 0x00000006ff0c7424 */ /* 0x000fe400078e00ff */
[----:B------:R-:W-:-:S07]  /*20940*/  IMAD.MOV.U32 R3, RZ, RZ, R14 ;  /* 0x000000ffff037224 */ /* 0x000fce00078e000e */
[----:B------:R-:W-:Y:S05]  /*20950*/  WARPSYNC.COLLECTIVE R15, `(.L_x_868) ;  /* 0x000000000f087348 */ /* 0x000fea0003c00000 */
[----:B------:R0:W1:Y:S02]  /*20960*/  SHFL.IDX P6, R14, R13, R12, R11 ;  /* 0x0000000c0d0e7389 */ /* 0x00006400000c000b */
[----:B01----:R-:W-:Y:S01]  /*20970*/  ENDCOLLECTIVE ;  /* 0x000000000000791b */ /* 0x003fe20003800000 */
.L_x_868:
[----:B------:R-:W-:-:S05]  /*20980*/  @!P1 LEA R7, P4, R9, R3, 0x1 ;  /* 0x0000000309079211 */ /* 0x000fca00078808ff */
[----:B------:R-:W-:Y:S02]  /*20990*/  @!P1 IMAD.X R8, RZ, RZ, R2, P4 ;  /* 0x000000ffff089224 */ /* 0x000fe400020e0602 */
[----:B------:R-:W-:Y:S02]  /*209a0*/  @!P1 IMAD.MOV.U32 R2, RZ, RZ, R7 ;  /* 0x000000ffff029224 */ /* 0x000fe400078e0007 */
[----:B------:R-:W-:Y:S01]  /*209b0*/  @!P1 IMAD.MOV.U32 R3, RZ, RZ, R8 ;  /* 0x000000ffff039224 */ /* 0x000fe200078e0008 */
[----:B------:R-:W-:Y:S01]  /*209c0*/  MOV R13, R0 ;  /* 0x00000000000d7202 */ /* 0x000fe20000000f00 */
[----:B------:R-:W-:-:S03]  /*209d0*/  VIADD R7, R4, 0x60 ;  /* 0x0000006004077836 */ /* 0x000fc60000000000 */
        /* <DEDUP_REMOVED lines=11> */
.L_x_869:
[----:B------:R-:W-:Y:S02]  /*20a90*/  IMAD.MOV.U32 R13, RZ, RZ, R5 ;  /* 0x000000ffff0d7224 */ /* 0x000fe400078e0005 */
[----:B------:R-:W-:Y:S02]  /*20aa0*/  IMAD.MOV.U32 R12, RZ, RZ, 0x7 ;  /* 0x00000007ff0c7424 */ /* 0x000fe400078e00ff */
[----:B------:R-:W-:-:S07]  /*20ab0*/  IMAD.MOV.U32 R3, RZ, RZ, R14 ;  /* 0x000000ffff037224 */ /* 0x000fce00078e000e */
[----:B------:R-:W-:Y:S05]  /*20ac0*/  WARPSYNC.COLLECTIVE R15, `(.L_x_870) ;  /* 0x000000000f087348 */ /* 0x000fea0003c00000 */
[----:B------:R0:W1:Y:S02]  /*20ad0*/  SHFL.IDX P6, R14, R13, R12, R11 ;  /* 0x0000000c0d0e7389 */ /* 0x00006400000c000b */
[----:B01----:R-:W-:Y:S01]  /*20ae0*/  ENDCOLLECTIVE ;  /* 0x000000000000791b */ /* 0x003fe20003800000 */
.L_x_870:
        /* <DEDUP_REMOVED lines=15> */
.L_x_871:
[----:B------:R-:W-:Y:S05]  /*20be0*/  BRA `(.L_x_872) ;  /* 0xffffffb000f47947 */ /* 0x000fea000383ffff */
.L_x_737:
[----:B0-----:R0:W1:Y:S02]  /*20bf0*/  SYNCS.PHASECHK.TRANS64.TRYWAIT P0, [R22+URZ+0x2a820], R3 ;  /* 0x02a82003160075a7 */ /* 0x001064000800017f */
[----:B-1----:R-:W-:Y:S05]  /*20c00*/  @!P0 NANOSLEEP.SYNCS 0x989680 ;  /* 0x009896800000895d */ /* 0x002fea0003900000 */
[----:B------:R-:W1:Y:S02]  /*20c10*/  @!P0 SYNCS.PHASECHK.TRANS64 P0, [R22+URZ+0x2a820], R3 ;  /* 0x02a82003160085a7 */ /* 0x000e64000800007f */
[----:B-1----:R-:W-:Y:S05]  /*20c20*/  @!P0 BRA `(.L_x_737) ;  /* 0xfffffffc00f08947 */ /* 0x002fea000383ffff */
[----:B------:R-:W-:Y:S05]  /*20c30*/  BRA `(.L_x_873) ;  /* 0xffffffb400647947 */ /* 0x000fea000383ffff */
.L_x_742:
[----:B0-----:R0:W1:Y:S02]  /*20c40*/  SYNCS.PHASECHK.TRANS64.TRYWAIT P0, [R5+URZ+0x2a840], R0 ;  /* 0x02a84000050075a7 */ /* 0x001064000800017f */
[----:B-1----:R-:W-:Y:S05]  /*20c50*/  @!P0 NANOSLEEP.SYNCS 0x989680 ;  /* 0x009896800000895d */ /* 0x002fea0003900000 */
[----:B------:R-:W1:Y:S02]  /*20c60*/  @!P0 SYNCS.PHASECHK.TRANS64 P0, [R5+URZ+0x2a840], R0 ;  /* 0x02a84000050085a7 */ /* 0x000e64000800007f */
[----:B-1----:R-:W-:Y:S05]  /*20c70*/  @!P0 BRA `(.L_x_742) ;  /* 0xfffffffc00f08947 */ /* 0x002fea000383ffff */
[----:B------:R-:W-:Y:S05]  /*20c80*/  BRA `(.L_x_874) ;  /* 0xffffffb800307947 */ /* 0x000fea000383ffff */
.L_x_743:
        /* <DEDUP_REMOVED lines=8> */
.L_x_876:
[----:B------:R-:W-:Y:S05]  /*20d10*/  BSYNC B1 ;  /* 0x0000000000017941 */ /* 0x000fea0003800000 */
.L_x_875:
[----:B------:R-:W0:Y:S01]  /*20d20*/  S2R R35, SR_TID.X ;  /* 0x0000000000237919 */ /* 0x000e220000002100 */
[----:B------:R-:W-:Y:S02]  /*20d30*/  IMAD.MOV.U32 R13, RZ, RZ, R9 ;  /* 0x000000ffff0d7224 */ /* 0x000fe400078e0009 */
[----:B------:R-:W-:Y:S02]  /*20d40*/  IMAD.MOV.U32 R12, RZ, RZ, RZ ;  /* 0x000000ffff0c7224 */ /* 0x000fe400078e00ff */
[----:B------:R-:W-:Y:S02]  /*20d50*/  IMAD.MOV.U32 R11, RZ, RZ, 0x181f ;  /* 0x0000181fff0b7424 */ /* 0x000fe400078e00ff */
[----:B------:R-:W-:Y:S02]  /*20d60*/  IMAD.MOV.U32 R15, RZ, RZ, -0x1 ;  /* 0xffffffffff0f7424 */ /* 0x000fe400078e00ff */
[----:B------:R-:W-:Y:S02]  /*20d70*/  IMAD.MOV.U32 R3, RZ, RZ, R14 ;  /* 0x000000ffff037224 */ /* 0x000fe400078e000e */
[----:B------:R-:W-:-:S07]  /*20d80*/  IMAD R4, R4, 0x2, R22 ;  /* 0x0000000204047824 */ /* 0x000fce00078e0216 */
[----:B0-----:R-:W-:Y:S05]  /*20d90*/  WARPSYNC.COLLECTIVE R15, `(.L_x_877) ;  /* 0x000000000f087348 */ /* 0x001fea0003c00000 */
[----:B------:R1:W2:Y:S02]  /*20da0*/  SHFL.IDX P6, R14, R13, R12, R11 ;  /* 0x0000000c0d0e7389 */ /* 0x0002a400000c000b */
[----:B012---:R-:W-:Y:S01]  /*20db0*/  ENDCOLLECTIVE ;  /* 0x000000000000791b */ /* 0x007fe20003800000 */
.L_x_877:
[----:B------:R-:W-:Y:S02]  /*20dc0*/  IMAD.MOV.U32 R13, RZ, RZ, R8 ;  /* 0x000000ffff0d7224 */ /* 0x000fe400078e0008 */
[----:B------:R-:W-:Y:S02]  /*20dd0*/  IMAD.MOV.U32 R12, RZ, RZ, 0x1 ;  /* 0x00000001ff0c7424 */ /* 0x000fe400078e00ff */
[----:B------:R-:W-:Y:S02]  /*20de0*/  IMAD.SHL.U32 R35, R35, 0x8, RZ ;  /* 0x0000000823237824 */ /* 0x000fe400078e00ff */
[----:B------:R-:W-:-:S03]  /*20df0*/  IMAD.MOV.U32 R2, RZ, RZ, R14 ;  /* 0x000000ffff027224 */ /* 0x000fc600078e000e */
[----:B------:R-:W-:-:S07]  /*20e00*/  LOP3.LUT R35, R35, 0x38, RZ, 0xc0, !PT ;  /* 0x0000003823237812 */ /* 0x000fce00078ec0ff */
[----:B------:R-:W-:Y:S05]  /*20e10*/  WARPSYNC.COLLECTIVE R15, `(.L_x_878) ;  /* 0x000000000f087348 */ /* 0x000fea0003c00000 */
[----:B------:R0:W1:Y:S02]  /*20e20*/  SHFL.IDX P6, R14, R13, R12, R11 ;  /* 0x0000000c0d0e7389 */ /* 0x00006400000c000b */
[----:B01----:R-:W-:Y:S01]  /*20e30*/  ENDCOLLECTIVE ;  /* 0x000000000000791b */ /* 0x003fe20003800000 */
.L_x_878:
        /* <DEDUP_REMOVED lines=10> */
[----:B0-----:R-:W-:-:S07]  /*20ee0*/  IMAD.MOV.U32 R3, RZ, RZ, R14 ;  /* 0x000000ffff037224 */ /* 0x001fce00078e000e */
[----:B------:R-:W-:Y:S05]  /*20ef0*/  WARPSYNC.COLLECTIVE R15, `(.L_x_879) ;  /* 0x000000000f087348 */ /* 0x000fea0003c00000 */
[----:B------:R0:W1:Y:S02]  /*20f00*/  SHFL.IDX P6, R14, R13, R12, R11 ;  /* 0x0000000c0d0e7389 */ /* 0x00006400000c000b */
[----:B01----:R-:W-:Y:S01]  /*20f10*/  ENDCOLLECTIVE ;  /* 0x000000000000791b */ /* 0x003fe20003800000 */
.L_x_879:
[----:B------:R-:W-:Y:S01]  /*20f20*/  IMAD.MOV.U32 R13, RZ, RZ, R8 ;  /* 0x000000ffff0d7224 */ /* 0x000fe200078e0008 */
[----:B------:R-:W-:Y:S01]  /*20f30*/  MOV R12, 0x2 ;  /* 0x00000002000c7802 */ /* 0x000fe20000000f00 */
[----:B------:R-:W-:-:S07]  /*20f40*/  IMAD.MOV.U32 R2, RZ, RZ, R14 ;  /* 0x000000ffff027224 */ /* 0x000fce00078e000e */
[----:B------:R-:W-:Y:S05]  /*20f50*/  WARPSYNC.COLLECTIVE R15, `(.L_x_880) ;  /* 0x000000000f087348 */ /* 0x000fea0003c00000 */
[----:B------:R0:W1:Y:S02]  /*20f60*/  SHFL.IDX P6, R14, R13, R12, R11 ;  /* 0x0000000c0d0e7389 */ /* 0x00006400000c000b */
[----:B01----:R-:W-:Y:S01]  /*20f70*/  ENDCOLLECTIVE ;  /* 0x000000000000791b */ /* 0x003fe20003800000 */
.L_x_880:
        /* <DEDUP_REMOVED lines=13> */
.L_x_881:
[----:B------:R-:W-:Y:S02]  /*21050*/  IMAD.MOV.U32 R13, RZ, RZ, R8 ;  /* 0x000000ffff0d7224 */ /* 0x000fe400078e0008 */
[----:B------:R-:W-:Y:S02]  /*21060*/  IMAD.MOV.U32 R12, RZ, RZ, 0x3 ;  /* 0x00000003ff0c7424 */ /* 0x000fe400078e00ff */
[----:B------:R-:W-:-:S07]  /*21070*/  IMAD.MOV.U32 R2, RZ, RZ, R14 ;  /* 0x000000ffff027224 */ /* 0x000fce00078e000e */
[----:B------:R-:W-:Y:S05]  /*21080*/  WARPSYNC.COLLECTIVE R15, `(.L_x_882) ;  /* 0x000000000f087348 */ /* 0x000fea0003c00000 */
[----:B------:R0:W1:Y:S02]  /*21090*/  SHFL.IDX P6, R14, R13, R12, R11 ;  /* 0x0000000c0d0e7389 */ /* 0x00006400000c000b */
[----:B01----:R-:W-:Y:S01]  /*210a0*/  ENDCOLLECTIVE ;  /* 0x000000000000791b */ /* 0x003fe20003800000 */
.L_x_882:
        /* <DEDUP_REMOVED lines=13> */
.L_x_883:
[----:B------:R-:W-:Y:S02]  /*21180*/  IMAD.MOV.U32 R13, RZ, RZ, R8 ;  /* 0x000000ffff0d7224 */ /* 0x000fe400078e0008 */
[----:B------:R-:W-:Y:S02]  /*21190*/  IMAD.MOV.U32 R12, RZ, RZ, 0x4 ;  /* 0x00000004ff0c7424 */ /* 0x000fe400078e00ff */
[----:B------:R-:W-:-:S07]  /*211a0*/  IMAD.MOV.U32 R2, RZ, RZ, R14 ;  /* 0x000000ffff027224 */ /* 0x000fce00078e000e */
[----:B------:R-:W-:Y:S05]  /*211b0*/  WARPSYNC.COLLECTIVE R15, `(.L_x_884) ;  /* 0x000000000f087348 */ /* 0x000fea0003c00000 */
[----:B------:R0:W1:Y:S02]  /*211c0*/  SHFL.IDX P6, R14, R13, R12, R11 ;  /* 0x0000000c0d0e7389 */ /* 0x00006400000c000b */
[----:B01----:R-:W-:Y:S01]  /*211d0*/  ENDCOLLECTIVE ;  /* 0x000000000000791b */ /* 0x003fe20003800000 */
.L_x_884:
        /* <DEDUP_REMOVED lines=13> */
.L_x_885:
[----:B------:R-:W-:Y:S02]  /*212b0*/  IMAD.MOV.U32 R13, RZ, RZ, R8 ;  /* 0x000000ffff0d7224 */ /* 0x000fe400078e0008 */
[----:B------:R-:W-:Y:S02]  /*212c0*/  IMAD.MOV.U32 R12, RZ, RZ, 0x5 ;  /* 0x00000005ff0c7424 */ /* 0x000fe400078e00ff */
[----:B------:R-:W-:-:S07]  /*212d0*/  IMAD.MOV.U32 R2, RZ, RZ, R14 ;  /* 0x000000ffff027224 */ /* 0x000fce00078e000e */
[----:B------:R-:W-:Y:S05]  /*212e0*/  WARPSYNC.COLLECTIVE R15, `(.L_x_886) ;  /* 0x000000000f087348 */ /* 0x000fea0003c00000 */
[----:B------:R0:W1:Y:S02]  /*212f0*/  SHFL.IDX P6, R14, R13, R12, R11 ;  /* 0x0000000c0d0e7389 */ /* 0x00006400000c000b */
[----:B01----:R-:W-:Y:S01]  /*21300*/  ENDCOLLECTIVE ;  /* 0x000000000000791b */ /* 0x003fe20003800000 */
.L_x_886:
        /* <DEDUP_REMOVED lines=13> */
.L_x_887:
[----:B------:R-:W-:Y:S01]  /*213e0*/  IMAD.MOV.U32 R2, RZ, RZ, R14 ;  /* 0x000000ffff027224 */ /* 0x000fe200078e000e */
[----:B------:R-:W-:Y:S06]  /*213f0*/  BRA `(.L_x_888) ;  /* 0xffffffb400687947 */ /* 0x000fec000383ffff */
.L_x_748:
[----:B-1----:R1:W2:Y:S02]  /*21400*/  SYNCS.PHASECHK.TRANS64.TRYWAIT P0, [R5+URZ+0x2a860], R2 ;  /* 0x02a86002050075a7 */ /* 0x0022a4000800017f */
[----:B--2---:R-:W-:Y:S05]  /*21410*/  @!P0 NANOSLEEP.SYNCS 0x989680 ;  /* 0x009896800000895d */ /* 0x004fea0003900000 */
[----:B------:R-:W2:Y:S02]  /*21420*/  @!P0 SYNCS.PHASECHK.TRANS64 P0, [R5+URZ+0x2a860], R2 ;  /* 0x02a86002050085a7 */ /* 0x000ea4000800007f */
[----:B--2---:R-:W-:Y:S05]  /*21430*/  @!P0 BRA `(.L_x_748) ;  /* 0xfffffffc00f08947 */ /* 0x004fea000383ffff */
[----:B------:R-:W-:Y:S05]  /*21440*/  BRA `(.L_x_889) ;  /* 0xffffffb400c47947 */ /* 0x000fea000383ffff */
.L_x_749:
[----:B------:R-:W-:Y:S01]  /*21450*/  BSSY B1, `(.L_x_890) ;  /* 0x0000008000017945 */ /* 0x000fe20003800000 */
[----:B------:R-:W-:Y:S02]  /*21460*/  IMAD.MOV.U32 R13, RZ, RZ, R25 ;  /* 0x000000ffff0d7224 */ /* 0x000fe400078e0019 */
[----:B------:R-:W-:Y:S02]  /*21470*/  IMAD.MOV.U32 R12, RZ, RZ, RZ ;  /* 0x000000ffff0c7224 */ /* 0x000fe400078e00ff */
[----:B------:R-:W-:Y:S02]  /*21480*/  IMAD.MOV.U32 R11, RZ, RZ, 0x181f ;  /* 0x0000181fff0b7424 */ /* 0x000fe400078e00ff */
[----:B------:R-:W-:-:S07]  /*21490*/  IMAD.MOV.U32 R15, RZ, RZ, -0x1 ;  /* 0xffffffffff0f7424 */ /* 0x000fce00078e00ff */
[----:B-1----:R-:W-:Y:S05]  /*214a0*/  WARPSYNC.COLLECTIVE R15, `(.L_x_891) ;  /* 0x000000000f087348 */ /* 0x002fea0003c00000 */
[----:B------:R0:W2:Y:S02]  /*214b0*/  SHFL.IDX P6, R14, R13, R12, R11 ;  /* 0x0000000c0d0e7389 */ /* 0x0000a400000c000b */
[----:B012---:R-:W-:Y:S01]  /*214c0*/  ENDCOLLECTIVE ;  /* 0x000000000000791b */ /* 0x007fe20003800000 */
.L_x_891:
[----:B------:R-:W-:Y:S05]  /*214d0*/  BSYNC B1 ;  /* 0x0000000000017941 */ /* 0x000fea0003800000 */
.L_x_890:
        /* <DEDUP_REMOVED lines=9> */
.L_x_892:
[----:B------:R-:W-:Y:S02]  /*21570*/  IMAD.MOV.U32 R13, RZ, RZ, R25 ;  /* 0x000000ffff0d7224 */ /* 0x000fe400078e0019 */
[----:B------:R-:W-:Y:S02]  /*21580*/  IMAD.MOV.U32 R12, RZ, RZ, 0x1 ;  /* 0x00000001ff0c7424 */ /* 0x000fe400078e00ff */
[----:B------:R-:W-:-:S07]  /*21590*/  IMAD.MOV.U32 R2, RZ, RZ, R14 ;  /* 0x000000ffff027224 */ /* 0x000fce00078e000e */
[----:B------:R-:W-:Y:S05]  /*215a0*/  WARPSYNC.COLLECTIVE R15, `(.L_x_893) ;  /* 0x000000000f087348 */ /* 0x000fea0003c00000 */
[----:B------:R0:W1:Y:S02]  /*215b0*/  SHFL.IDX P6, R14, R13, R12, R11 ;  /* 0x0000000c0d0e7389 */ /* 0x00006400000c000b */
[----:B01----:R-:W-:Y:S01]  /*215c0*/  ENDCOLLECTIVE ;  /* 0x000000000000791b */ /* 0x003fe20003800000 */
.L_x_893:
        /* <DEDUP_REMOVED lines=15> */
.L_x_894:
[----:B------:R-:W-:Y:S01]  /*216c0*/  MOV R13, R25 ;  /* 0x00000019000d7202 */ /* 0x000fe20000000f00 */
[----:B------:R-:W-:Y:S02]  /*216d0*/  IMAD.MOV.U32 R12, RZ, RZ, 0x2 ;  /* 0x00000002ff0c7424 */ /* 0x000fe400078e00ff */
[----:B------:R-:W-:-:S07]  /*216e0*/  IMAD.MOV.U32 R2, RZ, RZ, R14 ;  /* 0x000000ffff027224 */ /* 0x000fce00078e000e */
[----:B------:R-:W-:Y:S05]  /*216f0*/  WARPSYNC.COLLECTIVE R15, `(.L_x_895) ;  /* 0x000000000f087348 */ /* 0x000fea0003c00000 */
[----:B------:R0:W1:Y:S02]  /*21700*/  SHFL.IDX P6, R14, R13, R12, R11 ;  /* 0x0000000c0d0e7389 */ /* 0x00006400000c000b */
[----:B01----:R-:W-:Y:S01]  /*21710*/  ENDCOLLECTIVE ;  /* 0x000000000000791b */ /* 0x003fe20003800000 */
.L_x_895:
        /* <DEDUP_REMOVED lines=14> */
.L_x_896:
[----:B------:R-:W-:Y:S02]  /*21800*/  IMAD.MOV.U32 R13, RZ, RZ, R25 ;  /* 0x000000ffff0d7224 */ /* 0x000fe400078e0019 */
[----:B------:R-:W-:Y:S02]  /*21810*/  IMAD.MOV.U32 R12, RZ, RZ, 0x3 ;  /* 0x00000003ff0c7424 */ /* 0x000fe400078e00ff */
[----:B------:R-:W-:-:S07]  /*21820*/  IMAD.MOV.U32 R2, RZ, RZ, R14 ;  /* 0x000000ffff027224 */ /* 0x000fce00078e000e */
[----:B------:R-:W-:Y:S05]  /*21830*/  WARPSYNC.COLLECTIVE R15, `(.L_x_897) ;  /* 0x000000000f087348 */ /* 0x000fea0003c00000 */
[----:B------:R0:W1:Y:S02]  /*21840*/  SHFL.IDX P6, R14, R13, R12, R11 ;  /* 0x0000000c0d0e7389 */ /* 0x00006400000c000b */
[----:B01----:R-:W-:Y:S01]  /*21850*/  ENDCOLLECTIVE ;  /* 0x000000000000791b */ /* 0x003fe20003800000 */
.L_x_897:
        /* <DEDUP_REMOVED lines=14> */
.L_x_898:
[----:B------:R-:W-:Y:S02]  /*21940*/  IMAD.MOV.U32 R13, RZ, RZ, R25 ;  /* 0x000000ffff0d7224 */ /* 0x000fe400078e0019 */
[----:B------:R-:W-:Y:S01]  /*21950*/  IMAD.MOV.U32 R12, RZ, RZ, 0x4 ;  /* 0x00000004ff0c7424 */ /* 0x000fe200078e00ff */
[----:B------:R-:W-:-:S07]  /*21960*/  MOV R2, R14 ;  /* 0x0000000e00027202 */ /* 0x000fce0000000f00 */
[----:B------:R-:W-:Y:S05]  /*21970*/  WARPSYNC.COLLECTIVE R15, `(.L_x_899) ;  /* 0x000000000f087348 */ /* 0x000fea0003c00000 */
[----:B------:R0:W1:Y:S02]  /*21980*/  SHFL.IDX P6, R14, R13, R12, R11 ;  /* 0x0000000c0d0e7389 */ /* 0x00006400000c000b */
[----:B01----:R-:W-:Y:S01]  /*21990*/  ENDCOLLECTIVE ;  /* 0x000000000000791b */ /* 0x003fe20003800000 */
.L_x_899:
        /* <DEDUP_REMOVED lines=14> */
.L_x_900:
[----:B------:R-:W-:Y:S02]  /*21a80*/  IMAD.MOV.U32 R13, RZ, RZ, R25 ;  /* 0x000000ffff0d7224 */ /* 0x000fe400078e0019 */
[----:B------:R-:W-:Y:S02]  /*21a90*/  IMAD.MOV.U32 R12, RZ, RZ, 0x5 ;  /* 0x00000005ff0c7424 */ /* 0x000fe400078e00ff */
[----:B------:R-:W-:-:S07]  /*21aa0*/  IMAD.MOV.U32 R2, RZ, RZ, R14 ;  /* 0x000000ffff027224 */ /* 0x000fce00078e000e */
[----:B------:R-:W-:Y:S05]  /*21ab0*/  WARPSYNC.COLLECTIVE R15, `(.L_x_901) ;  /* 0x000000000f087348 */ /* 0x000fea0003c00000 */
[----:B------:R0:W1:Y:S02]  /*21ac0*/  SHFL.IDX P6, R14, R13, R12, R11 ;  /* 0x0000000c0d0e7389 */ /* 0x00006400000c000b */
[----:B01----:R-:W-:Y:S01]  /*21ad0*/  ENDCOLLECTIVE ;  /* 0x000000000000791b */ /* 0x003fe20003800000 */
.L_x_901:
        /* <DEDUP_REMOVED lines=13> */
.L_x_902:
[----:B------:R-:W-:Y:S01]  /*21bb0*/  @!PT LDS RZ, [RZ] ;  /* 0x00000000fffff984 */ /* 0x000fe20000000800 */
[----:B------:R-:W-:Y:S01]  /*21bc0*/  @!PT LDS RZ, [RZ] ;  /* 0x00000000fffff984 */ /* 0x000fe20000000800 */
[----:B------:R-:W-:Y:S01]  /*21bd0*/  @!PT LDS RZ, [RZ] ;  /* 0x00000000fffff984 */ /* 0x000fe20000000800 */
[----:B------:R0:W-:Y:S02]  /*21be0*/  LDGSTS.E.BYPASS.LTC128B.128 [R4+0x5400], desc[UR60][R2.64+0x80], !P2 ;  /* 0x0540008002047fae */ /* 0x0001e4000d101d7c */
[----:B0-----:R-:W-:Y:S01]  /*21bf0*/  IMAD.MOV.U32 R2, RZ, RZ, R14 ;  /* 0x000000ffff027224 */ /* 0x001fe200078e000e */
[----:B------:R-:W-:Y:S06]  /*21c00*/  BRA `(.L_x_903) ;  /* 0xffffffb000b47947 */ /* 0x000fec000383ffff */
.L_x_757:
[----:B0-----:R0:W1:Y:S02]  /*21c10*/  SYNCS.PHASECHK.TRANS64.TRYWAIT P0, [R0+URZ+0x2a860], R3 ;  /* 0x02a86003000075a7 */ /* 0x001064000800017f */
[----:B-1----:R-:W-:Y:S05]  /*21c20*/  @!P0 NANOSLEEP.SYNCS 0x989680 ;  /* 0x009896800000895d */ /* 0x002fea0003900000 */
[----:B------:R-:W1:Y:S02]  /*21c30*/  @!P0 SYNCS.PHASECHK.TRANS64 P0, [R0+URZ+0x2a860], R3 ;  /* 0x02a86003000085a7 */ /* 0x000e64000800007f */
[----:B-1----:R-:W-:Y:S05]  /*21c40*/  @!P0 BRA `(.L_x_757) ;  /* 0xfffffffc00f08947 */ /* 0x002fea000383ffff */
[----:B------:R-:W-:Y:S05]  /*21c50*/  BRA `(.L_x_904) ;  /* 0xffffffb400d07947 */ /* 0x000fea000383ffff */
.L_x_758:
[----:B------:R-:W-:Y:S01]  /*21c60*/  BSSY B0, `(.L_x_905) ;  /* 0x0000008000007945 */ /* 0x000fe20003800000 */
[----:B------:R-:W-:Y:S02]  /*21c70*/  IMAD.MOV.U32 R13, RZ, RZ, R25 ;  /* 0x000000ffff0d7224 */ /* 0x000fe400078e0019 */
[----:B------:R-:W-:Y:S02]  /*21c80*/  IMAD.MOV.U32 R12, RZ, RZ, RZ ;  /* 0x000000ffff0c7224 */ /* 0x000fe400078e00ff */
[----:B------:R-:W-:Y:S02]  /*21c90*/  IMAD.MOV.U32 R11, RZ, RZ, 0x181f ;  /* 0x0000181fff0b7424 */ /* 0x000fe400078e00ff */
[----:B------:R-:W-:-:S07]  /*21ca0*/  IMAD.MOV.U32 R15, RZ, RZ, -0x1 ;  /* 0xffffffffff0f7424 */ /* 0x000fce00078e00ff */
[----:B0-----:R-:W-:Y:S05]  /*21cb0*/  WARPSYNC.COLLECTIVE R15, `(.L_x_906) ;  /* 0x000000000f087348 */ /* 0x001fea0003c00000 */
[----:B------:R1:W2:Y:S02]  /*21cc0*/  SHFL.IDX P6, R14, R13, R12, R11 ;  /* 0x0000000c0d0e7389 */ /* 0x0002a400000c000b */
[----:B012---:R-:W-:Y:S01]  /*21cd0*/  ENDCOLLECTIVE ;  /* 0x000000000000791b */ /* 0x007fe20003800000 */
.L_x_906:
[----:B------:R-:W-:Y:S05]  /*21ce0*/  BSYNC B0 ;  /* 0x0000000000007941 */ /* 0x000fea0003800000 */
.L_x_905:
        /* <DEDUP_REMOVED lines=8> */
[----:B------:R-:W-:Y:S01]  /*21d70*/  ISETP.NE.U32.AND P1, PT, R2, 0x1, PT ;  /* 0x000000010200780c */ /* 0x000fe20003f25070 */
[----:B------:R-:W-:-:S12]  /*21d80*/  IMAD R4, R4, 0x2, R22 ;  /* 0x0000000204047824 */ /* 0x000fd800078e0216 */
[----:B0-----:R-:W-:Y:S05]  /*21d90*/  WARPSYNC.COLLECTIVE R15, `(.L_x_907) ;  /* 0x000000000f087348 */ /* 0x001fea0003c00000 */
[----:B------:R1:W2:Y:S02]  /*21da0*/  SHFL.IDX P6, R14, R13, R12, R11 ;  /* 0x0000000c0d0e7389 */ /* 0x0002a400000c000b */
[----:B012---:R-:W-:Y:S01]  /*21db0*/  ENDCOLLECTIVE ;  /* 0x000000000000791b */ /* 0x007fe20003800000 */
.L_x_907:
[C---:B------:R-:W-:Y:S02]  /*21dc0*/  ISETP.LT.OR P4, PT, R6.reuse, 0x1, !P0 ;  /* 0x000000010600780c */ /* 0x040fe40004781670 */
[----:B------:R-:W-:Y:S01]  /*21dd0*/  ISETP.LT.OR P3, PT, R6, 0x1, P1 ;  /* 0x000000010600780c */ /* 0x000fe20000f61670 */
[----:B------:R-:W-:Y:S02]  /*21de0*/  IMAD.MOV.U32 R13, RZ, RZ, R25 ;  /* 0x000000ffff0d7224 */ /* 0x000fe400078e0019 */
[----:B------:R-:W-:Y:S02]  /*21df0*/  IMAD.MOV.U32 R12, RZ, RZ, 0x1 ;  /* 0x00000001ff0c7424 */ /* 0x000fe400078e00ff */
[----:B------:R-:W-:-:S05]  /*21e00*/  IMAD.SHL.U32 R5, R5, 0x8, RZ ;  /* 0x0000000805057824 */ /* 0x000fca00078e00ff */
[----:B------:R-:W-:-:S05]  /*21e10*/  LOP3.LUT R5, R5, 0x38, RZ, 0xc0, !PT ;  /* 0x0000003805057812 */ /* 0x000fca00078ec0ff */
[----:B------:R-:W-:-:S05]  /*21e20*/  IMAD.SHL.U32 R5, R5, 0x2, RZ ;  /* 0x0000000205057824 */ /* 0x000fca00078e00ff */
[----:B------:R-:W-:-:S13]  /*21e30*/  IADD3 R2, P2, R14, R5, RZ ;  /* 0x000000050e027210 */ /* 0x000fda0007f5e0ff */
[----:B------:R-:W-:Y:S05]  /*21e40*/  WARPSYNC.COLLECTIVE R15, `(.L_x_908) ;  /* 0x000000000f087348 */ /* 0x000fea0003c00000 */
[----:B------:R0:W1:Y:S02]  /*21e50*/  SHFL.IDX P6, R14, R13, R12, R11 ;  /* 0x0000000c0d0e7389 */ /* 0x00006400000c000b */
[----:B01----:R-:W-:Y:S01]  /*21e60*/  ENDCOLLECTIVE ;  /* 0x000000000000791b */ /* 0x003fe20003800000 */
.L_x_908:
        /* <DEDUP_REMOVED lines=13> */
.L_x_909:
[----:B------:R-:W-:Y:S02]  /*21f40*/  IMAD.MOV.U32 R13, RZ, RZ, R25 ;  /* 0x000000ffff0d7224 */ /* 0x000fe400078e0019 */
[----:B------:R-:W-:Y:S01]  /*21f50*/  IMAD.MOV.U32 R12, RZ, RZ, 0x2 ;  /* 0x00000002ff0c7424 */ /* 0x000fe200078e00ff */
[----:B------:R-:W-:-:S13]  /*21f60*/  IADD3 R2, P2, R14, R5, RZ ;  /* 0x000000050e027210 */ /* 0x000fda0007f5e0ff */
[----:B------:R-:W-:Y:S05]  /*21f70*/  WARPSYNC.COLLECTIVE R15, `(.L_x_910) ;  /* 0x000000000f087348 */ /* 0x000fea0003c00000 */
[----:B------:R0:W1:Y:S02]  /*21f80*/  SHFL.IDX P6, R14, R13, R12, R11 ;  /* 0x0000000c0d0e7389 */ /* 0x00006400000c000b */
[----:B01----:R-:W-:Y:S01]  /*21f90*/  ENDCOLLECTIVE ;  /* 0x000000000000791b */ /* 0x003fe20003800000 */
.L_x_910:
        /* <DEDUP_REMOVED lines=13> */
.L_x_911:
[----:B------:R-:W-:Y:S02]  /*22070*/  IMAD.MOV.U32 R13, RZ, RZ, R25 ;  /* 0x000000ffff0d7224 */ /* 0x000fe400078e0019 */
[----:B------:R-:W-:Y:S02]  /*22080*/  IMAD.MOV.U32 R12, RZ, RZ, 0x3 ;  /* 0x00000003ff0c7424 */ /* 0x000fe400078e00ff */
[----:B------:R-:W-:-:S07]  /*22090*/  IMAD.MOV.U32 R10, RZ, RZ, R14 ;  /* 0x000000ffff0a7224 */ /* 0x000fce00078e000e */
[----:B------:R-:W-:Y:S05]  /*220a0*/  WARPSYNC.COLLECTIVE R15, `(.L_x_912) ;  /* 0x000000000f087348 */ /* 0x000fea0003c00000 */
[----:B------:R0:W1:Y:S02]  /*220b0*/  SHFL.IDX P6, R14, R13, R12, R11 ;  /* 0x0000000c0d0e7389 */ /* 0x00006400000c000b */
[----:B01----:R-:W-:Y:S01]  /*220c0*/  ENDCOLLECTIVE ;  /* 0x000000000000791b */ /* 0x003fe20003800000 */
.L_x_912:
[----:B------:R-:W-:-:S05]  /*220d0*/  IADD3 R2, P2, R10, R5, RZ ;  /* 0x000000050a027210 */ /* 0x000fca0007f5e0ff */
[----:B------:R-:W-:-:S05]  /*220e0*/  IMAD.X R3, RZ, RZ, R7, P2 ;  /* 0x000000ffff037224 */ /* 0x000fca00010e0607 */
[----:B------:R-:W-:Y:S01]  /*220f0*/  @!PT LDS RZ, [RZ] ;  /* 0x00000000fffff984 */ /* 0x000fe20000000800 */
[----:B------:R-:W-:Y:S01]  /*22100*/  @!PT LDS RZ, [RZ] ;  /* 0x00000000fffff984 */ /* 0x000fe20000000800 */
[----:B------:R-:W-:Y:S01]  /*22110*/  @!PT LDS RZ, [RZ] ;  /* 0x00000000fffff984 */ /* 0x000fe20000000800 */
[----:B------:R0:W-:Y:S01]  /*22120*/  LDGSTS.E.BYPASS.LTC128B.128 [R4+0x1400], desc[UR60][R2.64], !P3 ;  /* 0x0140000002047fae */ /* 0x0001e2000d901d7c */
[----:B------:R-:W-:Y:S02]  /*22130*/  MOV R13, R24 ;  /* 0x00000018000d7202 */ /* 0x000fe40000000f00 */
[C---:B------:R-:W-:Y:S01]  /*22140*/  ISETP.LT.OR P3, PT, R6.reuse, 0x31, P1 ;  /* 0x000000310600780c */ /* 0x040fe20000f61670 */
[----:B------:R0:W-:Y:S01]  /*22150*/  LDGSTS.E.BYPASS.LTC128B.128 [R4+0x4400], desc[UR60][R2.64+0x80], !P4 ;  /* 0x0440008002047fae */ /* 0x0001e2000e101d7c */
[----:B------:R-:W-:Y:S01]  /*22160*/  ISETP.LT.OR P4, PT, R6, 0x31, !P0 ;  /* 0x000000310600780c */ /* 0x000fe20004781670 */
[----:B------:R-:W-:-:S12]  /*22170*/  IMAD.MOV.U32 R8, RZ, RZ, R14 ;  /* 0x000000ffff087224 */ /* 0x000fd800078e000e */
[----:B0-----:R-:W-:Y:S05]  /*22180*/  WARPSYNC.COLLECTIVE R15, `(.L_x_913) ;  /* 0x000000000f087348 */ /* 0x001fea0003c00000 */
[----:B------:R1:W2:Y:S02]  /*22190*/  SHFL.IDX P6, R14, R13, R12, R11 ;  /* 0x0000000c0d0e7389 */ /* 0x0002a400000c000b */
[----:B012---:R-:W-:Y:S01]  /*221a0*/  ENDCOLLECTIVE ;  /* 0x000000000000791b */ /* 0x007fe20003800000 */
.L_x_913:
[----:B------:R-:W-:Y:S02]  /*221b0*/  IMAD.MOV.U32 R13, RZ, RZ, R25 ;  /* 0x000000ffff0d7224 */ /* 0x000fe400078e0019 */
[----:B------:R-:W-:Y:S01]  /*221c0*/  IMAD.MOV.U32 R12, RZ, RZ, 0x4 ;  /* 0x00000004ff0c7424 */ /* 0x000fe200078e00ff */
[----:B------:R-:W-:-:S13]  /*221d0*/  IADD3 R2, P2, R14, R5, RZ ;  /* 0x000000050e027210 */ /* 0x000fda0007f5e0ff */
[----:B------:R-:W-:Y:S05]  /*221e0*/  WARPSYNC.COLLECTIVE R15, `(.L_x_914) ;  /* 0x000000000f087348 */ /* 0x000fea0003c00000 */
[----:B------:R0:W1:Y:S02]  /*221f0*/  SHFL.IDX P6, R14, R13, R12, R11 ;  /* 0x0000000c0d0e7389 */ /* 0x00006400000c000b */
[----:B01----:R-:W-:Y:S01]  /*22200*/  ENDCOLLECTIVE ;  /* 0x000000000000791b */ /* 0x003fe20003800000 */
.L_x_914:
        /* <DEDUP_REMOVED lines=13> */
.L_x_915:
[----:B------:R-:W-:Y:S02]  /*222e0*/  IMAD.MOV.U32 R13, RZ, RZ, R25 ;  /* 0x000000ffff0d7224 */ /* 0x000fe400078e0019 */
[----:B------:R-:W-:Y:S02]  /*222f0*/  IMAD.MOV.U32 R12, RZ, RZ, 0x5 ;  /* 0x00000005ff0c7424 */ /* 0x000fe400078e00ff */
[----:B------:R-:W-:-:S07]  /*22300*/  IMAD.MOV.U32 R10, RZ, RZ, R14 ;  /* 0x000000ffff0a7224 */ /* 0x000fce00078e000e */
[----:B------:R-:W-:Y:S05]  /*22310*/  WARPSYNC.COLLECTIVE R15, `(.L_x_916) ;  /* 0x000000000f087348 */ /* 0x000fea0003c00000 */
[----:B------:R0:W1:Y:S02]  /*22320*/  SHFL.IDX P6, R14, R13, R12, R11 ;  /* 0x0000000c0d0e7389 */ /* 0x00006400000c000b */
[----:B01----:R-:W-:Y:S01]  /*22330*/  ENDCOLLECTIVE ;  /* 0x000000000000791b */ /* 0x003fe20003800000 */
.L_x_916:
        /* <DEDUP_REMOVED lines=12> */
.L_x_917:
[----:B------:R-:W-:Y:S05]  /*22400*/  BRA `(.L_x_918) ;  /* 0xffffffb000cc7947 */ /* 0x000fea000383ffff */
.L_x_763:
        /* <DEDUP_REMOVED lines=8> */
.L_x_920:
[----:B------:R-:W-:Y:S05]  /*22490*/  BSYNC B0 ;  /* 0x0000000000007941 */ /* 0x000fea0003800000 */
.L_x_919:
        /* <DEDUP_REMOVED lines=9> */
.L_x_921:
        /* <DEDUP_REMOVED lines=13> */
[----:B------:R-:W-:-:S03]  /*22600*/  ISETP.NE.AND P1, PT, R8, RZ, PT ;  /* 0x000000ff0800720c */ /* 0x000fc60003f25270 */
[----:B------:R-:W-:-:S10]  /*22610*/  IMAD.MOV.U32 R13, RZ, RZ, R4 ;  /* 0x000000ffff0d7224 */ /* 0x000fd400078e0004 */
[----:B------:R-:W-:Y:S05]  /*22620*/  WARPSYNC.COLLECTIVE R15, `(.L_x_922) ;  /* 0x000000000f087348 */ /* 0x000fea0003c00000 */
[----:B------:R0:W1:Y:S02]  /*22630*/  SHFL.UP P6, R14, R13, R12, R11 ;  /* 0x0400000c0d0e7389 */ /* 0x00006400000c000b */
[----:B01----:R-:W-:Y:S01]  /*22640*/  ENDCOLLECTIVE ;  /* 0x000000000000791b */ /* 0x003fe20003800000 */
.L_x_922:
[----:B------:R-:W-:Y:S01]  /*22650*/  IMAD.MOV.U32 R12, RZ, RZ, 0x2 ;  /* 0x00000002ff0c7424 */ /* 0x000fe200078e00ff */
[----:B------:R-:W-:-:S05]  /*22660*/  SEL R7, R14, RZ, P1 ;  /* 0x000000ff0e077207 */ /* 0x000fca0000800000 */
[----:B------:R-:W-:-:S04]  /*22670*/  IMAD.IADD R6, R4, 0x1, R7 ;  /* 0x0000000104067824 */ /* 0x000fc800078e0207 */
[----:B------:R-:W-:-:S07]  /*22680*/  IMAD.MOV.U32 R13, RZ, RZ, R6 ;  /* 0x000000ffff0d7224 */ /* 0x000fce00078e0006 */
[----:B------:R-:W-:Y:S05]  /*22690*/  WARPSYNC.COLLECTIVE R15, `(.L_x_923) ;  /* 0x000000000f087348 */ /* 0x000fea0003c00000 */
[----:B------:R0:W1:Y:S02]  /*226a0*/  SHFL.UP P6, R14, R13, R12, R11 ;  /* 0x0400000c0d0e7389 */ /* 0x00006400000c000b */
[----:B01----:R-:W-:Y:S01]  /*226b0*/  ENDCOLLECTIVE ;  /* 0x000000000000791b */ /* 0x003fe20003800000 */
.L_x_923:
[----:B------:R-:W-:Y:S01]  /*226c0*/  IMAD.MOV.U32 R12, RZ, RZ, 0x4 ;  /* 0x00000004ff0c7424 */ /* 0x000fe200078e00ff */
[----:B------:R-:W-:-:S04]  /*226d0*/  SEL R7, R14, RZ, P2 ;  /* 0x000000ff0e077207 */ /* 0x000fc80001000000 */
[----:B------:R-:W-:-:S05]  /*226e0*/  IADD3 R7, R6, R7, RZ ;  /* 0x0000000706077210 */ /* 0x000fca0007ffe0ff */
[----:B------:R-:W-:-:S07]  /*226f0*/  IMAD.MOV.U32 R13, RZ, RZ, R7 ;  /* 0x000000ffff0d7224 */ /* 0x000fce00078e0007 */
[----:B------:R-:W-:Y:S05]  /*22700*/  WARPSYNC.COLLECTIVE R15, `(.L_x_924) ;  /* 0x000000000f087348 */ /* 0x000fea0003c00000 */
[----:B------:R0:W1:Y:S02]  /*22710*/  SHFL.UP P6, R14, R13, R12, R11 ;  /* 0x0400000c0d0e7389 */ /* 0x00006400000c000b */
[----:B01----:R-:W-:Y:S01]  /*22720*/  ENDCOLLECTIVE ;  /* 0x000000000000791b */ /* 0x003fe20003800000 */
.L_x_924:
[----:B------:R-:W-:Y:S01]  /*22730*/  IMAD.MOV.U32 R12, RZ, RZ, 0x8 ;  /* 0x00000008ff0c7424 */ /* 0x000fe200078e00ff */
[----:B------:R-:W-:-:S05]  /*22740*/  SEL R2, R14, RZ, P3 ;  /* 0x000000ff0e027207 */ /* 0x000fca0001800000 */
[----:B------:R-:W-:-:S04]  /*22750*/  IMAD.IADD R2, R7, 0x1, R2 ;  /* 0x0000000107027824 */ /* 0x000fc800078e0202 */
[----:B------:R-:W-:-:S07]  /*22760*/  IMAD.MOV.U32 R13, RZ, RZ, R2 ;  /* 0x000000ffff0d7224 */ /* 0x000fce00078e0002 */
[----:B------:R-:W-:Y:S05]  /*22770*/  WARPSYNC.COLLECTIVE R15, `(.L_x_925) ;  /* 0x000000000f087348 */ /* 0x000fea0003c00000 */
[----:B------:R0:W1:Y:S02]  /*22780*/  SHFL.UP P6, R14, R13, R12, R11 ;  /* 0x0400000c0d0e7389 */ /* 0x00006400000c000b */
[----:B01----:R-:W-:Y:S01]  /*22790*/  ENDCOLLECTIVE ;  /* 0x000000000000791b */ /* 0x003fe20003800000 */
.L_x_925:
[----:B------:R-:W-:Y:S01]  /*227a0*/  IMAD.MOV.U32 R12, RZ, RZ, 0x10 ;  /* 0x00000010ff0c7424 */ /* 0x000fe200078e00ff */
[----:B------:R-:W-:-:S05]  /*227b0*/  SEL R3, R14, RZ, P4 ;  /* 0x000000ff0e037207 */ /* 0x000fca0002000000 */
[----:B------:R-:W-:-:S04]  /*227c0*/  IMAD.IADD R3, R2, 0x1, R3 ;  /* 0x0000000102037824 */ /* 0x000fc800078e0203 */
[----:B------:R-:W-:-:S07]  /*227d0*/  IMAD.MOV.U32 R13, RZ, RZ, R3 ;  /* 0x000000ffff0d7224 */ /* 0x000fce00078e0003 */
[----:B------:R-:W-:Y:S05]  /*227e0*/  WARPSYNC.COLLECTIVE R15, `(.L_x_926) ;  /* 0x000000000f087348 */ /* 0x000fea0003c00000 */
[----:B------:R0:W1:Y:S02]  /*227f0*/  SHFL.UP P6, R14, R13, R12, R11 ;  /* 0x0400000c0d0e7389 */ /* 0x00006400000c000b */
[----:B01----:R-:W-:Y:S01]  /*22800*/  ENDCOLLECTIVE ;  /* 0x000000000000791b */ /* 0x003fe20003800000 */
.L_x_926:
        /* <DEDUP_REMOVED lines=8> */
.L_x_927:
[----:B------:R-:W-:Y:S05]  /*22890*/  BRA `(.L_x_928) ;  /* 0xffffffb000d47947 */ /* 0x000fea000383ffff */
.L_x_768:
[----:B------:R-:W-:Y:S01]  /*228a0*/  BSSY B0, `(.L_x_929) ;  /* 0x0000008000007945 */ /* 0x000fe20003800000 */
[----:B-----5:R-:W-:Y:S02]  /*228b0*/  IMAD.MOV.U32 R13, RZ, RZ, R4 ;  /* 0x000000ffff0d7224 */ /* 0x020fe400078e0004 */
[----:B------:R-:W-:Y:S02]  /*228c0*/  IMAD.MOV.U32 R12, RZ, RZ, 0x1 ;  /* 0x00000001ff0c7424 */ /* 0x000fe400078e00ff */
[----:B------:R-:W-:Y:S02]  /*228d0*/  IMAD.MOV.U32 R11, RZ, RZ, RZ ;  /* 0x000000ffff0b7224 */ /* 0x000fe400078e00ff */
[----:B------:R-:W-:-:S07]  /*228e0*/  IMAD.MOV.U32 R15, RZ, RZ, -0x1 ;  /* 0xffffffffff0f7424 */ /* 0x000fce00078e00ff */
[----:B0-----:R-:W-:Y:S05]  /*228f0*/  WARPSYNC.COLLECTIVE R15, `(.L_x_930) ;  /* 0x000000000f087348 */ /* 0x001fea0003c00000 */
[----:B------:R1:W2:Y:S02]  /*22900*/  SHFL.UP P6, R14, R13, R12, R11 ;  /* 0x0400000c0d0e7389 */ /* 0x0002a400000c000b */
[----:B012---:R-:W-:Y:S01]  /*22910*/  ENDCOLLECTIVE ;  /* 0x000000000000791b */ /* 0x007fe20003800000 */
.L_x_930:
[----:B------:R-:W-:Y:S05]  /*22920*/  BSYNC B0 ;  /* 0x0000000000007941 */ /* 0x000fea0003800000 */
.L_x_929:
        /* <DEDUP_REMOVED lines=8> */
.L_x_931:
[----:B------:R-:W-:Y:S01]  /*229b0*/  IMAD.MOV.U32 R12, RZ, RZ, 0x4 ;  /* 0x00000004ff0c7424 */ /* 0x000fe200078e00ff */
[----:B------:R-:W-:-:S05]  /*229c0*/  SEL R0, R14, RZ, P2 ;  /* 0x000000ff0e007207 */ /* 0x000fca0001000000 */
[----:B------:R-:W-:-:S04]  /*229d0*/  IMAD.IADD R0, R13, 0x1, R0 ;  /* 0x000000010d007824 */ /* 0x000fc800078e0200 */
[----:B------:R-:W-:-:S07]  /*229e0*/  IMAD.MOV.U32 R13, RZ, RZ, R0 ;  /* 0x000000ffff0d7224 */ /* 0x000fce00078e0000 */
[----:B------:R-:W-:Y:S05]  /*229f0*/  WARPSYNC.COLLECTIVE R15, `(.L_x_932) ;  /* 0x000000000f087348 */ /* 0x000fea0003c00000 */
[----:B------:R0:W1:Y:S02]  /*22a00*/  SHFL.UP P6, R14, R13, R12, R11 ;  /* 0x0400000c0d0e7389 */ /* 0x00006400000c000b */
[----:B01----:R-:W-:Y:S01]  /*22a10*/  ENDCOLLECTIVE ;  /* 0x000000000000791b */ /* 0x003fe20003800000 */
.L_x_932:
[----:B------:R-:W-:Y:S01]  /*22a20*/  IMAD.MOV.U32 R12, RZ, RZ, 0x8 ;  /* 0x00000008ff0c7424 */ /* 0x000fe200078e00ff */
[----:B------:R-:W-:-:S05]  /*22a30*/  SEL R3, R14, RZ, P3 ;  /* 0x000000ff0e037207 */ /* 0x000fca0001800000 */
[----:B------:R-:W-:-:S04]  /*22a40*/  IMAD.IADD R2, R0, 0x1, R3 ;  /* 0x0000000100027824 */ /* 0x000fc800078e0203 */
[----:B------:R-:W-:-:S07]  /*22a50*/  IMAD.MOV.U32 R13, RZ, RZ, R2 ;  /* 0x000000ffff0d7224 */ /* 0x000fce00078e0002 */
[----:B------:R-:W-:Y:S05]  /*22a60*/  WARPSYNC.COLLECTIVE R15, `(.L_x_933) ;  /* 0x000000000f087348 */ /* 0x000fea0003c00000 */
[----:B------:R0:W1:Y:S02]  /*22a70*/  SHFL.UP P6, R14, R13, R12, R11 ;  /* 0x0400000c0d0e7389 */ /* 0x00006400000c000b */
[----:B01----:R-:W-:Y:S01]  /*22a80*/  ENDCOLLECTIVE ;  /* 0x000000000000791b */ /* 0x003fe20003800000 */
.L_x_933:
[----:B------:R-:W-:Y:S01]  /*22a90*/  IMAD.MOV.U32 R12, RZ, RZ, 0x10 ;  /* 0x00000010ff0c7424 */ /* 0x000fe200078e00ff */
[----:B------:R-:W-:-:S05]  /*22aa0*/  SEL R3, R14, RZ, P4 ;  /* 0x000000ff0e037207 */ /* 0x000fca0002000000 */
[----:B------:R-:W-:-:S04]  /*22ab0*/  IMAD.IADD R3, R2, 0x1, R3 ;  /* 0x0000000102037824 */ /* 0x000fc800078e0203 */
[----:B------:R-:W-:-:S07]  /*22ac0*/  IMAD.MOV.U32 R13, RZ, RZ, R3 ;  /* 0x000000ffff0d7224 */ /* 0x000fce00078e0003 */
[----:B------:R-:W-:Y:S05]  /*22ad0*/  WARPSYNC.COLLECTIVE R15, `(.L_x_934) ;  /* 0x000000000f087348 */ /* 0x000fea0003c00000 */
[----:B------:R0:W1:Y:S02]  /*22ae0*/  SHFL.UP P6, R14, R13, R12, R11 ;  /* 0x0400000c0d0e7389 */ /* 0x00006400000c000b */
[----:B01----:R-:W-:Y:S01]  /*22af0*/  ENDCOLLECTIVE ;  /* 0x000000000000791b */ /* 0x003fe20003800000 */
.L_x_934:
        /* <DEDUP_REMOVED lines=8> */
.L_x_935:
[----:B------:R-:W-:Y:S05]  /*22b80*/  BRA `(.L_x_936) ;  /* 0xffffffb000b47947 */ /* 0x000fea000383ffff */
.L_x_770:
[----:B------:R-:W-:Y:S01]  /*22b90*/  BSSY B0, `(.L_x_937) ;  /* 0x0000006000007945 */ /* 0x000fe20003800000 */
[----:B------:R-:W-:Y:S01]  /*22ba0*/  PLOP3.LUT P6, PT, P6, PT, PT, 0x8, 0x0 ;  /* 0x000000000000781c */ /* 0x000fe200037ce170 */
[----:B------:R-:W-:-:S12]  /*22bb0*/  IMAD.MOV.U32 R15, RZ, RZ, -0x1 ;  /* 0xffffffffff0f7424 */ /* 0x000fd800078e00ff */
[----:B0-----:R-:W-:Y:S05]  /*22bc0*/  WARPSYNC.COLLECTIVE R15, `(.L_x_938) ;  /* 0x000000000f087348 */ /* 0x001fea0003c00000 */
[----:B------:R-:W-:Y:S01]  /*22bd0*/  VOTE.ANY R14, PT, P6 ;  /* 0x00000000000e7806 */ /* 0x000fe200030e0100 */
[----:B0-----:R-:W-:Y:S06]  /*22be0*/  ENDCOLLECTIVE ;  /* 0x000000000000791b */ /* 0x001fec0003800000 */
.L_x_938:
[----:B------:R-:W-:Y:S05]  /*22bf0*/  BSYNC B0 ;  /* 0x0000000000007941 */ /* 0x000fea0003800000 */
.L_x_937:
[----:B------:R-:W-:Y:S02]  /*22c00*/  IMAD.MOV.U32 R3, RZ, RZ, R14 ;  /* 0x000000ffff037224 */ /* 0x000fe400078e000e */
[----:B------:R-:W-:Y:S02]  /*22c10*/  IMAD.MOV.U32 R13, RZ, RZ, R4 ;  /* 0x000000ffff0d7224 */ /* 0x000fe400078e0004 */
[----:B------:R-:W0:Y:S01]  /*22c20*/  POPC R0, R3 ;  /* 0x0000000300007309 */ /* 0x000e220000000000 */
[----:B------:R-:W-:Y:S02]  /*22c30*/  IMAD.MOV.U32 R11, RZ, RZ, 0x1f ;  /* 0x0000001fff0b7424 */ /* 0x000fe400078e00ff */
[----:B------:R-:W-:Y:S02]  /*22c40*/  IMAD.MOV.U32 R15, RZ, RZ, -0x1 ;  /* 0xffffffffff0f7424 */ /* 0x000fe400078e00ff */
[----:B0-----:R-:W-:-:S07]  /*22c50*/  IMAD.MOV.U32 R12, RZ, RZ, R0 ;  /* 0x000000ffff0c7224 */ /* 0x001fce00078e0000 */
[----:B------:R-:W-:Y:S05]  /*22c60*/  WARPSYNC.COLLECTIVE R15, `(.L_x_939) ;  /* 0x000000000f087348 */ /* 0x000fea0003c00000 */
[----:B------:R0:W1:Y:S02]  /*22c70*/  SHFL.IDX P6, R14, R13, R12, R11 ;  /* 0x0000000c0d0e7389 */ /* 0x00006400000c000b */
[----:B01----:R-:W-:Y:S01]  /*22c80*/  ENDCOLLECTIVE ;  /* 0x000000000000791b */ /* 0x003fe20003800000 */
.L_x_939:
[----:B------:R-:W-:Y:S01]  /*22c90*/  MOV R4, R14 ;  /* 0x0000000e00047202 */ /* 0x000fe20000000f00 */
[----:B------:R-:W-:Y:S06]  /*22ca0*/  BRA `(.L_x_940) ;  /* 0xffffffb000a47947 */ /* 0x000fec000383ffff */
.L_x_772:
[----:B------:R-:W-:Y:S01]  /*22cb0*/  BSSY B0, `(.L_x_941) ;  /* 0x0000007000007945 */ /* 0x000fe20003800000 */
[----:B------:R-:W-:Y:S02]  /*22cc0*/  IMAD.MOV.U32 R13, RZ, RZ, R2 ;  /* 0x000000ffff0d7224 */ /* 0x000fe400078e0002 */
[----:B------:R-:W-:Y:S02]  /*22cd0*/  IMAD.MOV.U32 R11, RZ, RZ, 0x1f ;  /* 0x0000001fff0b7424 */ /* 0x000fe400078e00ff */
[----:B------:R-:W-:-:S07]  /*22ce0*/  IMAD.MOV.U32 R15, RZ, RZ, -0x1 ;  /* 0xffffffffff0f7424 */ /* 0x000fce00078e00ff */
[----:B012---:R-:W-:Y:S05]  /*22cf0*/  WARPSYNC.COLLECTIVE R15, `(.L_x_942) ;  /* 0x000000000f087348 */ /* 0x007fea0003c00000 */
[----:B------:R3:W4:Y:S02]  /*22d00*/  SHFL.IDX P6, R14, R13, R12, R11 ;  /* 0x0000000c0d0e7389 */ /* 0x00072400000c000b */
[----:B01234-:R-:W-:Y:S01]  /*22d10*/  ENDCOLLECTIVE ;  /* 0x000000000000791b */ /* 0x01ffe20003800000 */
.L_x_942:
[----:B------:R-:W-:Y:S05]  /*22d20*/  BSYNC B0 ;  /* 0x0000000000007941 */ /* 0x000fea0003800000 */
.L_x_941:
[----:B------:R-:W-:Y:S05]  /*22d30*/  BRA `(.L_x_771) ;  /* 0xffffffb0009c7947 */ /* 0x000fea000383ffff */
.L_x_776:
[----:B0-----:R0:W1:Y:S02]  /*22d40*/  SYNCS.PHASECHK.TRANS64.TRYWAIT P0, [R5+URZ+0x2a820], R0 ;  /* 0x02a82000050075a7 */ /* 0x001064000800017f */
[----:B-1----:R-:W-:Y:S05]  /*22d50*/  @!P0 NANOSLEEP.SYNCS 0x989680 ;  /* 0x009896800000895d */ /* 0x002fea0003900000 */
[----:B------:R-:W1:Y:S02]  /*22d60*/  @!P0 SYNCS.PHASECHK.TRANS64 P0, [R5+URZ+0x2a820], R0 ;  /* 0x02a82000050085a7 */ /* 0x000e64000800007f */
[----:B-1----:R-:W-:Y:S05]  /*22d70*/  @!P0 BRA `(.L_x_776) ;  /* 0xfffffffc00f08947 */ /* 0x002fea000383ffff */
[----:B------:R-:W-:Y:S05]  /*22d80*/  BRA `(.L_x_943) ;  /* 0xffffffb400887947 */ /* 0x000fea000383ffff */
.L_x_777:
[----:B------:R-:W1:Y:S01]  /*22d90*/  S2R R2, SR_TID.X ;  /* 0x0000000000027919 */ /* 0x000e620000002100 */
[----:B------:R-:W-:Y:S01]  /*22da0*/  BSSY B0, `(.L_x_944) ;  /* 0x000000a000007945 */ /* 0x000fe20003800000 */
[----:B------:R-:W-:Y:S02]  /*22db0*/  IMAD.MOV.U32 R12, RZ, RZ, RZ ;  /* 0x000000ffff0c7224 */ /* 0x000fe400078e00ff */
[----:B------:R-:W-:Y:S02]  /*22dc0*/  IMAD.MOV.U32 R11, RZ, RZ, 0x1f ;  /* 0x0000001fff0b7424 */ /* 0x000fe400078e00ff */
[----:B------:R-:W-:Y:S01]  /*22dd0*/  IMAD.MOV.U32 R15, RZ, RZ, -0x1 ;  /* 0xffffffffff0f7424 */ /* 0x000fe200078e00ff */
[----:B-1----:R-:W-:-:S04]  /*22de0*/  SHF.R.U32.HI R2, RZ, 0x5, R2 ;  /* 0x00000005ff027819 */ /* 0x002fc80000011602 */
[----:B------:R-:W-:-:S05]  /*22df0*/  LOP3.LUT R2, R2, 0x3, RZ, 0xc0, !PT ;  /* 0x0000000302027812 */ /* 0x000fca00078ec0ff */
[----:B------:R-:W-:-:S07]  /*22e00*/  IMAD.MOV.U32 R13, RZ, RZ, R2 ;  /* 0x000000ffff0d7224 */ /* 0x000fce00078e0002 */
[----:B0-2---:R-:W-:Y:S05]  /*22e10*/  WARPSYNC.COLLECTIVE R15, `(.L_x_945) ;  /* 0x000000000f087348 */ /* 0x005fea0003c00000 */
[----:B------:R1:W3:Y:S02]  /*22e20*/  SHFL.IDX P6, R14, R13, R12, R11 ;  /* 0x0000000c0d0e7389 */ /* 0x0002e400000c000b */
[----:B0123--:R-:W-:Y:S01]  /*22e30*/  ENDCOLLECTIVE ;  /* 0x000000000000791b */ /* 0x00ffe20003800000 */
.L_x_945:
[----:B------:R-:W-:Y:S05]  /*22e40*/  BSYNC B0 ;  /* 0x0000000000007941 */ /* 0x000fea0003800000 */
.L_x_944:
[----:B------:R-:W-:Y:S05]  /*22e50*/  BRA `(.L_x_946) ;  /* 0xffffffb400707947 */ /* 0x000fea000383ffff */
.L_x_778:
[----:B------:R-:W-:Y:S01]  /*22e60*/  BSSY B0, `(.L_x_947) ;  /* 0x0000006000007945 */ /* 0x000fe20003800000 */
[----:B------:R-:W-:-:S07]  /*22e70*/  IMAD.MOV.U32 R15, RZ, RZ, -0x1 ;  /* 0xffffffffff0f7424 */ /* 0x000fce00078e00ff */
[----:B0-2---:R-:W-:Y:S05]  /*22e80*/  WARPSYNC.COLLECTIVE R15, `(.L_x_948) ;  /* 0x000000000f0c7348 */ /* 0x005fea0003c00000 */
[----:B------:R-:W-:Y:S02]  /*22e90*/  ELECT P6, UR62, PT ;  /* 0x00000000003e782f */ /* 0x000fe400038c0000 */
[----:B------:R-:W-:Y:S01]  /*22ea0*/  MOV R14, UR62 ;  /* 0x0000003e000e7c02 */ /* 0x000fe20008000f00 */
[----:B0-2---:R-:W-:Y:S10]  /*22eb0*/  ENDCOLLECTIVE ;  /* 0x000000000000791b */ /* 0x005ff40003800000 */
.L_x_948:
[----:B------:R-:W-:Y:S05]  /*22ec0*/  BSYNC B0 ;  /* 0x0000000000007941 */ /* 0x000fea0003800000 */
.L_x_947:
[----:B------:R-:W-:Y:S05]  /*22ed0*/  BRA `(.L_x_949) ;  /* 0xffffffb400647947 */ /* 0x000fea000383ffff */
.L_x_780:
[----:B0-----:R0:W1:Y:S02]  /*22ee0*/  SYNCS.PHASECHK.TRANS64.TRYWAIT P1, [R3+URZ+0x2a840], R2 ;  /* 0x02a84002030075a7 */ /* 0x001064000802017f */
[----:B-1----:R-:W-:Y:S05]  /*22ef0*/  @!P1 NANOSLEEP.SYNCS 0x989680 ;  /* 0x009896800000995d */ /* 0x002fea0003900000 */
[----:B------:R-:W1:Y:S02]  /*22f00*/  @!P1 SYNCS.PHASECHK.TRANS64 P1, [R3+URZ+0x2a840], R2 ;  /* 0x02a84002030095a7 */ /* 0x000e64000802007f */
[----:B-1----:R-:W-:Y:S05]  /*22f10*/  @!P1 BRA `(.L_x_780) ;  /* 0xfffffffc00f09947 */ /* 0x002fea000383ffff */
[----:B------:R-:W-:Y:S05]  /*22f20*/  BRA `(.L_x_950) ;  /* 0xffffffb4008c7947 */ /* 0x000fea000383ffff */
.L_x_782:
[----:B-1----:R1:W3:Y:S02]  /*22f30*/  SYNCS.PHASECHK.TRANS64.TRYWAIT P1, [R5+URZ+0x2a840], R0 ;  /* 0x02a84000050075a7 */ /* 0x0022e4000802017f */
[----:B---3--:R-:W-:Y:S05]  /*22f40*/  @!P1 NANOSLEEP.SYNCS 0x989680 ;  /* 0x009896800000995d */ /* 0x008fea0003900000 */
[----:B------:R-:W3:Y:S02]  /*22f50*/  @!P1 SYNCS.PHASECHK.TRANS64 P1, [R5+URZ+0x2a840], R0 ;  /* 0x02a84000050095a7 */ /* 0x000ee4000802007f */
[----:B---3--:R-:W-:Y:S05]  /*22f60*/  @!P1 BRA `(.L_x_782) ;  /* 0xfffffffc00f09947 */ /* 0x008fea000383ffff */
[----:B------:R-:W-:Y:S05]  /*22f70*/  BRA `(.L_x_951) ;  /* 0xffffffb400987947 */ /* 0x000fea000383ffff */
.L_x_784:
[----:B---3--:R3:W4:Y:S02]  /*22f80*/  SYNCS.PHASECHK.TRANS64.TRYWAIT P1, [R3+URZ+0x2a860], R2 ;  /* 0x02a86002030075a7 */ /* 0x008724000802017f */
[----:B----4-:R-:W-:Y:S05]  /*22f90*/  @!P1 NANOSLEEP.SYNCS 0x989680 ;  /* 0x009896800000995d */ /* 0x010fea0003900000 */
[----:B------:R-:W4:Y:S02]  /*22fa0*/  @!P1 SYNCS.PHASECHK.TRANS64 P1, [R3+URZ+0x2a860], R2 ;  /* 0x02a86002030095a7 */ /* 0x000f24000802007f */
[----:B----4-:R-:W-:Y:S05]  /*22fb0*/  @!P1 BRA `(.L_x_784) ;  /* 0xfffffffc00f09947 */ /* 0x010fea000383ffff */
[----:B------:R-:W-:Y:S05]  /*22fc0*/  BRA `(.L_x_952) ;  /* 0xffffffb400947947 */ /* 0x000fea000383ffff */
.L_x_953:
        /* <DEDUP_REMOVED lines=11> */
.L_x_3228:


//--------------------- .text._ZN7cutlass13device_kernelIN5flash11enable_sm90INS1_16FlashAttnFwdSm90INS1_25CollectiveMainloopFwdSm90ILi2EN4cute5tupleIJNS5_1CILi1EEES8_S8_EEENS6_IJNS7_ILi128EEENS7_ILi96EEENS7_ILi192EEEEEELi128ENS_10bfloat16_tEfNS_4arch4Sm90ELb0ELb1ELb0ELb0ELb1ELb0ELb0ELb1ELb1ELb1ELb0ELb0EEENS1_21CollectiveEpilogueFwdINS6_IJSA_SA_SB_EEES9_SE_SG_Li256ELb0ELb1ELb0ELb0EEENS1_30DynamicPersistentTileSchedulerILi256ELi128ELb0ELb1ELb1EEEEEEEEEvNT_6ParamsE --------------------------
	.section	.text._ZN7cutlass13device_kernelIN5flash11enable_sm90INS1_16FlashAttnFwdSm90INS1_25CollectiveMainloopFwdSm90ILi2EN4cute5tupleIJNS5_1CILi1EEES8_S8_EEENS6_IJNS7_ILi128EEENS7_ILi96EEENS7_ILi192EEEEEELi128ENS_10bfloat16_tEfNS_4arch4Sm90ELb0ELb1ELb0ELb0ELb1ELb0ELb0ELb1ELb1ELb1ELb0ELb0EEENS1_21CollectiveEpilogueFwdINS6_IJSA_SA_SB_EEES9_SE_SG_Li256ELb0ELb1ELb0ELb0EEENS1_30DynamicPersistentTileSchedulerILi256ELi128ELb0ELb1ELb1EEEEEEEEEvNT_6ParamsE,"ax",@progbits
	.align	128
.text._ZN7cutlass13device_kernelIN5flash11enable_sm90INS1_16FlashAttnFwdSm90INS1_25CollectiveMainloopFwdSm90ILi2EN4cute5tupleIJNS5_1CILi1EEES8_S8_EEENS6_IJNS7_ILi128EEENS7_ILi96EEENS7_ILi192EEEEEELi128ENS_10bfloat16_tEfNS_4arch4Sm90ELb0ELb1ELb0ELb0ELb1ELb0ELb0ELb1ELb1ELb1ELb0ELb0EEENS1_21CollectiveEpilogueFwdINS6_IJSA_SA_SB_EEES9_SE_SG_Li256ELb0ELb1ELb0ELb0EEENS1_30DynamicPersistentTileSchedulerILi256ELi128ELb0ELb1ELb1EEEEEEEEEvNT_6ParamsE:
        .type           _ZN7cutlass13device_kernelIN5flash11enable_sm90INS1_16FlashAttnFwdSm90INS1_25CollectiveMainloopFwdSm90ILi2EN4cute5tupleIJNS5_1CILi1EEES8_S8_EEENS6_IJNS7_ILi128EEENS7_ILi96EEENS7_ILi192EEEEEELi128ENS_10bfloat16_tEfNS_4arch4Sm90ELb0ELb1ELb0ELb0ELb1ELb0ELb0ELb1ELb1ELb1ELb0ELb0EEENS1_21CollectiveEpilogueFwdINS6_IJSA_SA_SB_EEES9_SE_SG_Li256ELb0ELb1ELb0ELb0EEENS1_30DynamicPersistentTileSchedulerILi256ELi128ELb0ELb1ELb1EEEEEEEEEvNT_6ParamsE,@function
        .size           _ZN7cutlass13device_kernelIN5flash11enable_sm90INS1_16FlashAttnFwdSm90INS1_25CollectiveMainloopFwdSm90ILi2EN4cute5tupleIJNS5_1CILi1EEES8_S8_EEENS6_IJNS7_ILi128EEENS7_ILi96EEENS7_ILi192EEEEEELi128ENS_10bfloat16_tEfNS_4arch4Sm90ELb0ELb1ELb0ELb0ELb1ELb0ELb0ELb1ELb1ELb1ELb0ELb0EEENS1_21CollectiveEpilogueFwdINS6_IJSA_SA_SB_EEES9_SE_SG_Li256ELb0ELb1ELb0ELb0EEENS1_30DynamicPersistentTileSchedulerILi256ELi128ELb0ELb1ELb1EEEEEEEEEvNT_6ParamsE,(.L_x_3229 - _ZN7cutlass13device_kernelIN5flash11enable_sm90INS1_16FlashAttnFwdSm90INS1_25CollectiveMainloopFwdSm90ILi2EN4cute5tupleIJNS5_1CILi1EEES8_S8_EEENS6_IJNS7_ILi128EEENS7_ILi96EEENS7_ILi192EEEEEELi128ENS_10bfloat16_tEfNS_4arch4Sm90ELb0ELb1ELb0ELb0ELb1ELb0ELb0ELb1ELb1ELb1ELb0ELb0EEENS1_21CollectiveEpilogueFwdINS6_IJSA_SA_SB_EEES9_SE_SG_Li256ELb0ELb1ELb0ELb0EEENS1_30DynamicPersistentTileSchedulerILi256ELi128ELb0ELb1ELb1EEEEEEEEEvNT_6ParamsE)
        .other          _ZN7cutlass13device_kernelIN5flash11enable_sm90INS1_16FlashAttnFwdSm90INS1_25CollectiveMainloopFwdSm90ILi2EN4cute5tupleIJNS5_1CILi1EEES8_S8_EEENS6_IJNS7_ILi128EEENS7_ILi96EEENS7_ILi192EEEEEELi128ENS_10bfloat16_tEfNS_4arch4Sm90ELb0ELb1ELb0ELb0ELb1ELb0ELb0ELb1ELb1ELb1ELb0ELb0EEENS1_21CollectiveEpilogueFwdINS6_IJSA_SA_SB_EEES9_SE_SG_Li256ELb0ELb1ELb0ELb0EEENS1_30DynamicPersistentTileSchedulerILi256ELi128ELb0ELb1ELb1EEEEEEEEEvNT_6ParamsE,@"STO_CUDA_ENTRY STV_DEFAULT"
_ZN7cutlass13device_kernelIN5flash11enable_sm90INS1_16FlashAttnFwdSm90INS1_25CollectiveMainloopFwdSm90ILi2EN4cute5tupleIJNS5_1CILi1EEES8_S8_EEENS6_IJNS7_ILi128EEENS7_ILi96EEENS7_ILi192EEEEEELi128ENS_10bfloat16_tEfNS_4arch4Sm90ELb0ELb1ELb0ELb0ELb1ELb0ELb0ELb1ELb1ELb1ELb0ELb0EEENS1_21CollectiveEpilogueFwdINS6_IJSA_SA_SB_EEES9_SE_SG_Li256ELb0ELb1ELb0ELb0EEENS1_30DynamicPersistentTileSchedulerILi256ELi128ELb0ELb1ELb1EEEEEEEEEvNT_6ParamsE:
        /* <DEDUP_REMOVED lines=45> */
.L_x_954:
        /* <DEDUP_REMOVED lines=22> */
.L_x_955:
        /* <DEDUP_REMOVED lines=18> */
.L_x_956:
        /* <DEDUP_REMOVED lines=22> */
.L_x_957:
        /* <DEDUP_REMOVED lines=23> */
.L_x_958:
        /* <DEDUP_REMOVED lines=10> */
.L_x_960:
[----:B------:R-:W-:-:S08]  /*08c0*/  NOP ;  /* 0x0000000000007918 */ /* 0x000fd00000000000 */
[----:B------:R-:W1:Y:S02]  /*08d0*/  USETMAXREG.TRY_ALLOC.CTAPOOL UP0, 0xe8 ;  /* 0x000000e8000079c8 */ /* 0x000e640008000600 */
[----:B-1----:R-:W-:-:S13]  /*08e0*/  PLOP3.LUT P0, PT, PT, PT, UP0, 0x80, 0x0 ;  /* 0x000000000000781c */ /* 0x002fda0003f0f008 */
[----:B------:R-:W-:Y:S05]  /*08f0*/  @!P0 BRA `(.L_x_960) ;  /* 0xfffffffc00f08947 */ /* 0x000fea000383ffff */
[----:B------:R-:W1:Y:S08]  /*0900*/  S2UR UR4, SR_CTAID.X ;  /* 0x00000000000479c3 */ /* 0x000e700000002500 */
[----:B------:R-:W-:Y:S08]  /*0910*/  BAR.ARV 0x4, 0x180 ;  /* 0x0106000000007b1d */ /* 0x000ff00000002000 */
[----:B------:R-:W1:Y:S08]  /*0920*/  LDC R0, c[0x0][0xc38] ;  /* 0x00030e00ff007b82 */ /* 0x000e700000000800 */
[----:B------:R-:W-:Y:S06]  /*0930*/  BAR.ARV 0x8, 0x180 ;  /* 0x0206000000007b1d */ /* 0x000fec0000002000 */
[----:B-1----:R-:W-:-:S13]  /*0940*/  ISETP.LE.AND P0, PT, R0, UR4, PT ;  /* 0x0000000400007c0c */ /* 0x002fda000bf03270 */
[----:B------:R-:W-:Y:S05]  /*0950*/  @P0 EXIT ;  /* 0x000000000000094d */ /* 0x000fea0003800000 */
[----:B------:R-:W2:Y:S01]  /*0960*/  LDL R3, [R1+0x4] ;  /* 0x0000040001037983 */ /* 0x000ea20000100800 */
[----:B------:R-:W-:Y:S01]  /*0970*/  IMAD.U32 R16, RZ, RZ, UR4 ;  /* 0x00000004ff107e24 */ /* 0x000fe2000f8e00ff */
[----:B------:R-:W-:Y:S01]  /*0980*/  UMOV UR38, URZ ;  /* 0x0000003f00267c82 */ /* 0x000fe20008000000 */
[----:B------:R-:W-:Y:S01]  /*0990*/  IMAD.MOV.U32 R166, RZ, RZ, RZ ;  /* 0x000000ffffa67224 */ /* 0x000fe200078e00ff */
[----:B0-----:R-:W0:Y:S01]  /*09a0*/  S2R R2, SR_TID.X ;  /* 0x0000000000027919 */ /* 0x001e220000002100 */
[----:B------:R-:W-:Y:S01]  /*09b0*/  UMOV UR39, URZ ;  /* 0x0000003f00277c82 */ /* 0x000fe20008000000 */
[----:B0-----:R-:W-:Y:S01]  /*09c0*/  VIADD R174, R2, 0xffffff80 ;  /* 0xffffff8002ae7836 */ /* 0x001fe20000000000 */
[----:B--2---:R-:W-:-:S04]  /*09d0*/  R2UR UR5, R3 ;  /* 0x00000000030572ca */ /* 0x004fc800000e0000 */
[----:B------:R-:W-:-:S04]  /*09e0*/  SHF.R.S32.HI R3, RZ, 0x1f, R174 ;  /* 0x0000001fff037819 */ /* 0x000fc800000114ae */
[CC--:B------:R-:W-:Y:S02]  /*09f0*/  LEA.HI R0, R3.reuse, R174.reuse, RZ, 0x7 ;  /* 0x000000ae03007211 */ /* 0x0c0fe400078f38ff */
[CC--:B------:R-:W-:Y:S02]  /*0a00*/  LEA.HI R4, R3.reuse, R174.reuse, RZ, 0x5 ;  /* 0x000000ae03047211 */ /* 0x0c0fe400078f28ff */
[----:B------:R-:W-:Y:S02]  /*0a10*/  LOP3.LUT R167, R0, 0xffffff80, RZ, 0xc0, !PT ;  /* 0xffffff8000a77812 */ /* 0x000fe400078ec0ff */
[CC--:B------:R-:W-:Y:S01]  /*0a20*/  LEA.HI R2, R3.reuse, R174.reuse, RZ, 0x4 ;  /* 0x000000ae03027211 */ /* 0x0c0fe200078f20ff */
[----:B------:R-:W-:Y:S01]  /*0a30*/  IMAD.SHL.U32 R4, R4, 0x20, RZ ;  /* 0x0000002004047824 */ /* 0x000fe200078e00ff */
[----:B------:R-:W-:Y:S01]  /*0a40*/  LEA.HI R11, R3, R174, RZ, 0x2 ;  /* 0x000000ae030b7211 */ /* 0x000fe200078f10ff */
[----:B------:R-:W-:Y:S01]  /*0a50*/  IMAD.IADD R167, R174, 0x1, -R167 ;  /* 0x00000001aea77824 */ /* 0x000fe200078e0aa7 */
[----:B------:R-:W-:Y:S01]  /*0a60*/  LOP3.LUT R5, R2, 0x3fffff0, RZ, 0xc0, !PT ;  /* 0x03fffff002057812 */ /* 0x000fe200078ec0ff */
[----:B------:R-:W-:Y:S01]  /*0a70*/  ULOP3.LUT UR61, UR5, 0x1, URZ, 0xfc, !UPT ;  /* 0x00000001053d7892 */ /* 0x000fe2000f8efc3f */
[----:B------:R-:W-:-:S02]  /*0a80*/  LOP3.LUT R11, R11, 0xfffffffc, RZ, 0xc0, !PT ;  /* 0xfffffffc0b0b7812 */ /* 0x000fc400078ec0ff */
[----:B------:R-:W-:Y:S01]  /*0a90*/  SHF.R.S32.HI R6, RZ, 0x1f, R167 ;  /* 0x0000001fff067819 */ /* 0x000fe200000114a7 */
[C---:B------:R-:W-:Y:S01]  /*0aa0*/  IMAD.IADD R5, R174.reuse, 0x1, -R5 ;  /* 0x00000001ae057824 */ /* 0x040fe200078e0a05 */
[----:B------:R-:W-:Y:S01]  /*0ab0*/  LEA.HI R3, R3, R174, RZ, 0x3 ;  /* 0x000000ae03037211 */ /* 0x000fe200078f18ff */
[----:B------:R-:W-:Y:S01]  /*0ac0*/  IMAD.IADD R11, R174, 0x1, -R11 ;  /* 0x00000001ae0b7824 */ /* 0x000fe200078e0a0b */
[----:B------:R-:W-:Y:S02]  /*0ad0*/  LEA.HI R8, R6, R167, RZ, 0x2 ;  /* 0x000000a706087211 */ /* 0x000fe400078f10ff */
[----:B------:R-:W-:Y:S02]  /*0ae0*/  SHF.R.S32.HI R169, RZ, 0x7, R0 ;  /* 0x00000007ffa97819 */ /* 0x000fe40000011400 */
[--C-:B------:R-:W-:Y:S02]  /*0af0*/  SHF.R.S32.HI R9, RZ, 0x2, R8.reuse ;  /* 0x00000002ff097819 */ /* 0x100fe40000011408 */
[----:B------:R-:W-:-:S02]  /*0b00*/  SHF.R.S32.HI R10, RZ, 0x1f, R8 ;  /* 0x0000001fff0a7819 */ /* 0x000fc40000011408 */
[----:B------:R-:W-:Y:S02]  /*0b10*/  LOP3.LUT R4, R4, 0xfffffc00, RZ, 0xc0, !PT ;  /* 0xfffffc0004047812 */ /* 0x000fe400078ec0ff */
[----:B------:R-:W-:Y:S02]  /*0b20*/  LEA.HI R10, R10, R9, RZ, 0x3 ;  /* 0x000000090a0a7211 */ /* 0x000fe400078f18ff */
[----:B------:R-:W-:Y:S01]  /*0b30*/  LOP3.LUT R163, R3, 0xfffffff8, RZ, 0xc0, !PT ;  /* 0xfffffff803a37812 */ /* 0x000fe200078ec0ff */
[----:B------:R-:W-:Y:S01]  /*0b40*/  IMAD R5, R5, 0x40, R4 ;  /* 0x0000004005057824 */ /* 0x000fe200078e0204 */
[----:B------:R-:W-:Y:S02]  /*0b50*/  SHF.R.S32.HI R7, RZ, 0x4, R2 ;  /* 0x00000004ff077819 */ /* 0x000fe40000011402 */
[----:B------:R-:W-:Y:S01]  /*0b60*/  LOP3.LUT R10, R10, 0xfffffff8, RZ, 0xc0, !PT ;  /* 0xfffffff80a0a7812 */ /* 0x000fe200078ec0ff */
[----:B------:R-:W-:Y:S01]  /*0b70*/  IMAD.IADD R163, R174, 0x1, -R163 ;  /* 0x00000001aea37824 */ /* 0x000fe200078e0aa3 */
[----:B------:R-:W-:-:S02]  /*0b80*/  LEA.HI R6, R6, R167, RZ, 0x5 ;  /* 0x000000a706067211 */ /* 0x000fc400078f28ff */
[----:B------:R-:W-:Y:S01]  /*0b90*/  LEA.HI R0, R0, R169, RZ, 0x1 ;  /* 0x000000a900007211 */ /* 0x000fe200078f08ff */
[----:B------:R-:W-:Y:S01]  /*0ba0*/  IMAD.IADD R9, R9, 0x1, -R10 ;  /* 0x0000000109097824 */ /* 0x000fe200078e0a0a */
[----:B------:R-:W-:Y:S01]  /*0bb0*/  LEA.HI R2, R2, R7, RZ, 0x1 ;  /* 0x0000000702027211 */ /* 0x000fe200078f08ff */
[----:B------:R-:W-:Y:S01]  /*0bc0*/  IMAD.SHL.U32 R160, R163, 0x8, RZ ;  /* 0x00000008a3a07824 */ /* 0x000fe200078e00ff */
[----:B------:R-:W-:Y:S02]  /*0bd0*/  SHF.R.S32.HI R6, RZ, 0x5, R6 ;  /* 0x00000005ff067819 */ /* 0x000fe40000011406 */
[----:B------:R-:W-:Y:S01]  /*0be0*/  LEA.HI R4, R11, R11, RZ, 0x1 ;  /* 0x0000000b0b047211 */ /* 0x000fe200078f08ff */
[----:B------:R-:W-:Y:S01]  /*0bf0*/  VIADD R161, R160, 0x40 ;  /* 0x00000040a0a17836 */ /* 0x000fe20000000000 */
[----:B------:R-:W-:Y:S01]  /*0c00*/  LOP3.LUT R0, R0, 0x3fffffe, RZ, 0xc0, !PT ;  /* 0x03fffffe00007812 */ /* 0x000fe200078ec0ff */
[----:B------:R-:W-:Y:S01]  /*0c10*/  IMAD R9, R6, 0x10, R9 ;  /* 0x0000001006097824 */ /* 0x000fe200078e0209 */
[----:B------:R-:W-:-:S02]  /*0c20*/  LOP3.LUT R2, R2, 0x1ffffffe, RZ, 0xc0, !PT ;  /* 0x1ffffffe02027812 */ /* 0x000fc400078ec0ff */
[----:B------:R-:W-:Y:S01]  /*0c30*/  LOP3.LUT R4, R4, 0x1ffffffe, RZ, 0xc0, !PT ;  /* 0x1ffffffe04047812 */ /* 0x000fe200078ec0ff */
[----:B------:R-:W-:Y:S01]  /*0c40*/  IMAD.IADD R0, R169, 0x1, -R0 ;  /* 0x00000001a9007824 */ /* 0x000fe200078e0a00 */
[----:B------:R-:W-:Y:S01]  /*0c50*/  LOP3.LUT R18, R8, 0x7ffffffc, RZ, 0xc0, !PT ;  /* 0x7ffffffc08127812 */ /* 0x000fe200078ec0ff */
[----:B------:R-:W-:Y:S01]  /*0c60*/  IMAD.IADD R2, R7, 0x1, -R2 ;  /* 0x0000000107027824 */ /* 0x000fe200078e0a02 */
[----:B------:R-:W-:Y:S01]  /*0c70*/  SHF.R.S32.HI R165, RZ, 0x3, R3 ;  /* 0x00000003ffa57819 */ /* 0x000fe20000011403 */
[----:B------:R-:W-:Y:S01]  /*0c80*/  IMAD.IADD R11, R11, 0x1, -R4 ;  /* 0x000000010b0b7824 */ /* 0x000fe200078e0a04 */
[----:B------:R-:W-:Y:S01]  /*0c90*/  SHF.R.S32.HI R173, RZ, 0x1f, R160 ;  /* 0x0000001fffad7819 */ /* 0x000fe200000114a0 */
[----:B------:R-:W-:Y:S01]  /*0ca0*/  IMAD R170, R0, 0x40, R9 ;  /* 0x0000004000aa7824 */ /* 0x000fe200078e0209 */
[----:B------:R-:W-:Y:S01]  /*0cb0*/  SHF.R.S32.HI R172, RZ, 0x1f, R161 ;  /* 0x0000001fffac7819 */ /* 0x000fe200000114a1 */
[----:B------:R-:W-:Y:S02]  /*0cc0*/  IMAD R171, R2, 0x8, R5 ;  /* 0x0000000802ab7824 */ /* 0x000fe400078e0205 */
[----:B------:R-:W-:-:S02]  /*0cd0*/  IMAD.IADD R18, R167, 0x1, -R18 ;  /* 0x00000001a7127824 */ /* 0x000fc400078e0a12 */
[----:B------:R-:W-:-:S07]  /*0ce0*/  IMAD R22, R11, 0x8, R170 ;  /* 0x000000080b167824 */ /* 0x000fce00078e02aa */
.L_x_1065:
[----:B0--34-:R-:W0:Y:S01]  /*0cf0*/  LDC R3, c[0x0][0xc60] ;  /* 0x00031800ff037b82 */ /* 0x019e220000000800 */
[----:B------:R-:W-:Y:S01]  /*0d00*/  IMAD.MOV.U32 R0, RZ, RZ, R16 ;  /* 0x000000ffff007224 */ /* 0x000fe200078e0010 */
[----:B------:R-:W-:Y:S01]  /*0d10*/  ULDC UR4, c[0x0][0xc78] ;  /* 0x00031e0000047ab9 */ /* 0x000fe20000000800 */
[----:B0-----:R-:W-:-:S13]  /*0d20*/  ISETP.NE.AND P0, PT, R3, 0x1, PT ;  /* 0x000000010300780c */ /* 0x001fda0003f05270 */
[----:B-----5:R-:W0:Y:S08]  /*0d30*/  @P0 LDC R5, c[0x0][0xc64] ;  /* 0x00031900ff050b82 */ /* 0x020e300000000800 */
[----:B------:R-:W1:Y:S01]  /*0d40*/  @P0 LDC R7, c[0x0][0xc68] ;  /* 0x00031a00ff070b82 */ /* 0x000e620000000800 */
[----:B0-----:R-:W-:-:S05]  /*0d50*/  @P0 IMAD.HI.U32 R2, R16, R5, RZ ;  /* 0x0000000510020227 */ /* 0x001fca00078e00ff */
[----:B-1----:R-:W-:-:S04]  /*0d60*/  @P0 SHF.R.U32.HI R0, RZ, R7, R2 ;  /* 0x00000007ff000219 */ /* 0x002fc80000011602 */
[----:B------:R-:W-:Y:S01]  /*0d70*/  ISETP.GE.AND P0, PT, R0, UR4, PT ;  /* 0x0000000400007c0c */ /* 0x000fe2000bf06270 */
[----:B------:R-:W-:-:S04]  /*0d80*/  IMAD.MOV R2, RZ, RZ, -R0 ;  /* 0x000000ffff027224 */ /* 0x000fc800078e0a00 */
[----:B------:R-:W-:-:S08]  /*0d90*/  IMAD R11, R3, R2, R16 ;  /* 0x00000002030b7224 */ /* 0x000fd000078e0210 */
[----:B--2---:R-:W-:Y:S05]  /*0da0*/  @!P0 BRA `(.L_x_961) ;  /* 0x0000000000208947 */ /* 0x004fea0003800000 */
[----:B------:R-:W0:Y:S01]  /*0db0*/  LDC R3, c[0x0][0xc6c] ;  /* 0x00031b00ff037b82 */ /* 0x000e220000000800 */
[----:B------:R-:W-:Y:S01]  /*0dc0*/  IMAD.MOV.U32 R2, RZ, RZ, R11 ;  /* 0x000000ffff027224 */ /* 0x000fe200078e000b */
[----:B0-----:R-:W-:-:S13]  /*0dd0*/  ISETP.NE.AND P0, PT, R3, 0x1, PT ;  /* 0x000000010300780c */ /* 0x001fda0003f05270 */
[----:B------:R-:W0:Y:S02]  /*0de0*/  @P0 LDC.64 R4, c[0x0][0xc70] ;  /* 0x00031c00ff040b82 */ /* 0x000e240000000a00 */
[----:B0-----:R-:W-:-:S05]  /*0df0*/  @P0 IMAD.HI.U32 R4, R11, R4, RZ ;  /* 0x000000040b040227 */ /* 0x001fca00078e00ff */
[----:B------:R-:W-:-:S05]  /*0e00*/  @P0 SHF.R.U32.HI R2, RZ, R5, R4 ;  /* 0x00000005ff020219 */ /* 0x000fca0000011604 */
[----:B------:R-:W-:Y:S01]  /*0e10*/  IMAD R3, R2, R3, RZ ;  /* 0x0000000302037224 */ /* 0x000fe200078e02ff */
[----:B------:R-:W-:Y:S06]  /*0e20*/  BRA `(.L_x_962) ;  /* 0x00000000001c7947 */ /* 0x000fec0003800000 */
.L_x_961:
[----:B------:R-:W0:Y:S01]  /*0e30*/  LDC R3, c[0x0][0xc54] ;  /* 0x00031500ff037b82 */ /* 0x000e220000000800 */
[----:B------:R-:W-:Y:S01]  /*0e40*/  IMAD.MOV.U32 R2, RZ, RZ, R11 ;  /* 0x000000ffff027224 */ /* 0x000fe200078e000b */
[----:B0-----:R-:W-:-:S13]  /*0e50*/  ISETP.NE.AND P0, PT, R3, 0x1, PT ;  /* 0x000000010300780c */ /* 0x001fda0003f05270 */
[----:B------:R-:W0:Y:S02]  /*0e60*/  @P0 LDC.64 R4, c[0x0][0xc58] ;  /* 0x00031600ff040b82 */ /* 0x000e240000000a00 */
[----:B0-----:R-:W-:-:S05]  /*0e70*/  @P0 IMAD.HI.U32 R4, R11, R4, RZ ;  /* 0x000000040b040227 */ /* 0x001fca00078e00ff */
[----:B------:R-:W-:-:S05]  /*0e80*/  @P0 SHF.R.U32.HI R2, RZ, R5, R4 ;  /* 0x00000005ff020219 */ /* 0x000fca0000011604 */
[----:B------:R-:W-:-:S07]  /*0e90*/  IMAD R3, R2, R3, RZ ;  /* 0x0000000302037224 */ /* 0x000fce00078e02ff */
.L_x_962:
[----:B------:R-:W0:Y:S01]  /*0ea0*/  LDC R164, c[0x0][0xc48] ;  /* 0x00031200ffa47b82 */ /* 0x000e220000000800 */
[----:B------:R-:W-:Y:S01]  /*0eb0*/  LOP3.LUT R2, RZ, R2, RZ, 0x33, !PT ;  /* 0x00000002ff027212 */ /* 0x000fe200078e33ff */
[----:B------:R-:W-:Y:S01]  /*0ec0*/  ULDC UR4, c[0x0][0xc3c] ;  /* 0x00030f0000047ab9 */ /* 0x000fe20000000800 */
[----:B------:R-:W-:Y:S01]  /*0ed0*/  IMAD.IADD R3, R11, 0x1, -R3 ;  /* 0x000000010b037824 */ /* 0x000fe200078e0a03 */
[----:B------:R-:W-:Y:S01]  /*0ee0*/  ULDC UR6, c[0x0][0xc54] ;  /* 0x0003150000067ab9 */ /* 0x000fe20000000800 */
[----:B------:R-:W-:Y:S01]  /*0ef0*/  LOP3.LUT R19, R19, 0xffefffff, RZ, 0xc0, !PT ;  /* 0xffefffff13137812 */ /* 0x000fe200078ec0ff */
[----:B------:R-:W-:Y:S01]  /*0f00*/  VIADD R2, R2, UR4 ;  /* 0x0000000402027c36 */ /* 0x000fe20008000000 */
[----:B------:R-:W-:Y:S01]  /*0f10*/  ULDC.64 UR4, c[0x0][0x418] ;  /* 0x0001060000047ab9 */ /* 0x000fe20000000a00 */
[----:B------:R-:W1:Y:S01]  /*0f20*/  LDC R168, c[0x0][0x448] ;  /* 0x00011200ffa87b82 */ /* 0x000e620000000800 */
[----:B------:R-:W-:Y:S01]  /*0f30*/  ISETP.NE.U32.AND P0, PT, RZ, UR4, PT ;  /* 0x00000004ff007c0c */ /* 0x000fe2000bf05070 */
[----:B------:R-:W-:-:S02]  /*0f40*/  IMAD.SHL.U32 R17, R2, 0x80, RZ ;  /* 0x0000008002117824 */ /* 0x000fc400078e00ff */
[----:B------:R-:W-:Y:S01]  /*0f50*/  IMAD R14, R0, UR6, R3 ;  /* 0x00000006000e7c24 */ /* 0x000fe2000f8e0203 */
[----:B------:R-:W-:Y:S01]  /*0f60*/  ISETP.NE.AND.EX P0, PT, RZ, UR5, PT, P0 ;  /* 0x00000005ff007c0c */ /* 0x000fe2000bf05300 */
[----:B------:R-:W-:Y:S02]  /*0f70*/  VIADD R2, R17, 0x7f ;  /* 0x0000007f11027836 */ /* 0x000fe40000000000 */
[----:B------:R-:W2:Y:S01]  /*0f80*/  LDC.64 R12, c[0x0][0x9e0] ;  /* 0x00027800ff0c7b82 */ /* 0x000ea20000000a00 */
[----:B------:R-:W-:Y:S01]  /*0f90*/  IMAD.MOV.U32 R162, RZ, RZ, R14 ;  /* 0x000000ffffa27224 */ /* 0x000fe200078e000e */
[----:B0-----:R-:W-:-:S06]  /*0fa0*/  ISETP.NE.AND P1, PT, R164, 0x1, PT ;  /* 0x00000001a400780c */ /* 0x001fcc0003f25270 */
[----:B------:R-:W0:Y:S01]  /*0fb0*/  LDC R10, c[0x0][0x288] ;  /* 0x0000a200ff0a7b82 */ /* 0x000e220000000800 */
[----:B-1----:R-:W-:-:S07]  /*0fc0*/  ISETP.NE.AND P3, PT, R168, 0x1, PT ;  /* 0x00000001a800780c */ /* 0x002fce0003f65270 */
[----:B------:R-:W1:Y:S01]  /*0fd0*/  LDC R73, c[0x0][0x424] ;  /* 0x00010900ff497b82 */ /* 0x000e620000000800 */
[----:B--2---:R-:W-:-:S07]  /*0fe0*/  ISETP.GE.AND P2, PT, R13, 0x1, PT ;  /* 0x000000010d00780c */ /* 0x004fce0003f46270 */
[----:B------:R-:W2:Y:S01]  /*0ff0*/  @P1 LDC R5, c[0x0][0xc4c] ;  /* 0x00031300ff051b82 */ /* 0x000ea20000000800 */
[----:B------:R-:W-:-:S07]  /*1000*/  @P3 LOP3.LUT R19, R19, 0x100000, RZ, 0xfc, !PT ;  /* 0x0010000013133812 */ /* 0x000fce00078efcff */
[----:B------:R-:W3:Y:S01]  /*1010*/  @P3 LDC R9, c[0x0][0x44c] ;  /* 0x00011300ff093b82 */ /* 0x000ee20000000800 */
[----:B0-----:R-:W-:Y:S02]  /*1020*/  IADD3 R4, -R10, 0x1, RZ ;  /* 0x000000010a047810 */ /* 0x001fe40007ffe1ff */
[----:B------:R-:W-:-:S04]  /*1030*/  LOP3.LUT R19, R19, 0xfff7ffff, RZ, 0xc0, !PT ;  /* 0xfff7ffff13137812 */ /* 0x000fc800078ec0ff */
[----:B------:R-:W-:Y:S01]  /*1040*/  @P2 LOP3.LUT R19, R19, 0x80000, RZ, 0xfc, !PT ;  /* 0x0008000013132812 */ /* 0x000fe200078efcff */
[----:B------:R-:W0:Y:S01]  /*1050*/  @P1 LDC R7, c[0x0][0xc50] ;  /* 0x00031400ff071b82 */ /* 0x000e220000000800 */
[----:B-1----:R-:W-:-:S07]  /*1060*/  SEL R73, R73, 0x1, P0 ;  /* 0x0000000149497807 */ /* 0x002fce0000000000 */
[----:B------:R-:W1:Y:S01]  /*1070*/  @P3 LDC R6, c[0x0][0x450] ;  /* 0x00011400ff063b82 */ /* 0x000e620000000800 */
[----:B--2---:R-:W-:-:S07]  /*1080*/  @P1 IMAD.HI.U32 R0, R14, R5, RZ ;  /* 0x000000050e001227 */ /* 0x004fce00078e00ff */
[----:B------:R-:W2:Y:S01]  /*1090*/  LDC R8, c[0x0][0x2f0] ;  /* 0x0000bc00ff087b82 */ /* 0x000ea20000000800 */
[----:B---3--:R-:W-:Y:S01]  /*10a0*/  @P3 IMAD.HI.U32 R3, R2, R9, RZ ;  /* 0x0000000902033227 */ /* 0x008fe200078e00ff */
[----:B0-----:R-:W-:-:S04]  /*10b0*/  @P1 SHF.R.U32.HI R162, RZ, R7, R0 ;  /* 0x00000007ffa21219 */ /* 0x001fc80000011600 */
[----:B-1----:R-:W-:Y:S01]  /*10c0*/  @P3 SHF.R.U32.HI R2, RZ, R6, R3 ;  /* 0x00000006ff023219 */ /* 0x002fe20000011603 */
[----:B------:R-:W-:-:S04]  /*10d0*/  IMAD.MOV R3, RZ, RZ, -R162 ;  /* 0x000000ffff037224 */ /* 0x000fc800078e0aa2 */
[----:B------:R-:W-:Y:S02]  /*10e0*/  IMAD R164, R164, R3, R14 ;  /* 0x00000003a4a47224 */ /* 0x000fe400078e020e */
[CC--:B--2---:R-:W-:Y:S02]  /*10f0*/  IMAD R5, R73.reuse, R8.reuse, R4 ;  /* 0x0000000849057224 */ /* 0x0c4fe400078e0204 */
[----:B------:R-:W-:Y:S02]  /*1100*/  IMAD R16, R73, R8, RZ ;  /* 0x0000000849107224 */ /* 0x000fe400078e02ff */
[----:B------:R-:W-:-:S04]  /*1110*/  IMAD.IADD R7, R5, 0x1, R2 ;  /* 0x0000000105077824 */ /* 0x000fc800078e0202 */
[----:B------:R-:W-:Y:S01]  /*1120*/  IMAD.IADD R0, R7, 0x1, R12 ;  /* 0x0000000107007824 */ /* 0x000fe200078e020c */
[----:B------:R-:W-:Y:S06]  /*1130*/  @!P2 BRA `(.L_x_963) ;  /* 0x000000000040a947 */ /* 0x000fec0003800000 */
[C---:B------:R-:W-:Y:S01]  /*1140*/  ISETP.GT.AND P0, PT, R7.reuse, RZ, PT ;  /* 0x000000ff0700720c */ /* 0x040fe20003f04270 */
[----:B------:R-:W-:-:S12]  /*1150*/  VIADD R2, R7, 0xffffffff ;  /* 0xffffffff07027836 */ /* 0x000fd80000000000 */
[----:B------:R-:W-:Y:S05]  /*1160*/  @P0 BRA `(.L_x_964) ;  /* 0x00000000001c0947 */ /* 0x000fea0003800000 */
[----:B------:R-:W-:Y:S01]  /*1170*/  ISETP.NE.AND P0, PT, R13, 0x1, PT ;  /* 0x000000010d00780c */ /* 0x000fe20003f05270 */
[----:B------:R-:W-:-:S12]  /*1180*/  IMAD.MOV R3, RZ, RZ, -R7 ;  /* 0x000000ffff037224 */ /* 0x000fd800078e0a07 */
[----:B------:R-:W0:Y:S02]  /*1190*/  @P0 LDC.64 R4, c[0x0][0x9e8] ;  /* 0x00027a00ff040b82 */ /* 0x000e240000000a00 */
[----:B0-----:R-:W-:-:S05]  /*11a0*/  @P0 IMAD.HI.U32 R2, R3, R4, RZ ;  /* 0x0000000403020227 */ /* 0x001fca00078e00ff */
[----:B------:R-:W-:-:S04]  /*11b0*/  @P0 SHF.R.U32.HI R3, RZ, R5, R2 ;  /* 0x00000005ff030219 */ /* 0x000fc80000011602 */
[----:B------:R-:W-:Y:S01]  /*11c0*/  LOP3.LUT R2, RZ, R3, RZ, 0x33, !PT ;  /* 0x00000003ff027212 */ /* 0x000fe200078e33ff */
[----:B------:R-:W-:Y:S06]  /*11d0*/  BRA `(.L_x_965) ;  /* 0x0000000000107947 */ /* 0x000fec0003800000 */
.L_x_964:
[----:B------:R-:W-:-:S13]  /*11e0*/  ISETP.NE.AND P0, PT, R13, 0x1, PT ;  /* 0x000000010d00780c */ /* 0x000fda0003f05270 */
[----:B------:R-:W0:Y:S02]  /*11f0*/  @P0 LDC.64 R4, c[0x0][0x9e8] ;  /* 0x00027a00ff040b82 */ /* 0x000e240000000a00 */
[----:B0-----:R-:W-:-:S05]  /*1200*/  @P0 IMAD.HI.U32 R4, R2, R4, RZ ;  /* 0x0000000402040227 */ /* 0x001fca00078e00ff */
[----:B------:R-:W-:-:S07]  /*1210*/  @P0 SHF.R.U32.HI R2, RZ, R5, R4 ;  /* 0x00000005ff020219 */ /* 0x000fce0000011604 */
.L_x_965:
[----:B------:R-:W-:-:S05]  /*1220*/  IMAD R3, R2, R13, R13 ;  /* 0x0000000d02037224 */ /* 0x000fca00078e020d */
[----:B------:R-:W-:-:S07]  /*1230*/  VIMNMX R0, R0, R3, PT ;  /* 0x0000000300007248 */ /* 0x000fce0003fe0100 */
.L_x_963:
[----:B------:R-:W0:Y:S01]  /*1240*/  @P3 LDC R6, c[0x0][0x44c] ;  /* 0x00011300ff063b82 */ /* 0x000e220000000800 */
[----:B------:R-:W-:Y:S01]  /*1250*/  VIADD R2, R0, 0x5f ;  /* 0x0000005f00027836 */ /* 0x000fe20000000000 */
[----:B------:R-:W-:Y:S01]  /*1260*/  ULDC UR4, c[0x0][0x9dc] ;  /* 0x0002770000047ab9 */ /* 0x000fe20000000800 */
[----:B------:R-:W-:Y:S02]  /*1270*/  IMAD R0, R73, R8, 0x5f ;  /* 0x0000005f49007424 */ /* 0x000fe400078e0208 */
[----:B------:R-:W-:-:S03]  /*1280*/  IMAD.HI R2, R2, 0x2aaaaaab, RZ ;  /* 0x2aaaaaab02027827 */ /* 0x000fc600078e02ff */
[----:B------:R-:W1:Y:S01]  /*1290*/  @P3 LDC R7, c[0x0][0x450] ;  /* 0x00011400ff073b82 */ /* 0x000e620000000800 */
[----:B------:R-:W-:Y:S01]  /*12a0*/  IMAD.HI R0, R0, 0x2aaaaaab, RZ ;  /* 0x2aaaaaab00007827 */ /* 0x000fe200078e02ff */
[----:B------:R-:W-:-:S03]  /*12b0*/  SHF.R.U32.HI R5, RZ, 0x1f, R2 ;  /* 0x0000001fff057819 */ /* 0x000fc60000011602 */
[----:B------:R-:W-:Y:S01]  /*12c0*/  IMAD.MOV.U32 R4, RZ, RZ, R17 ;  /* 0x000000ffff047224 */ /* 0x000fe200078e0011 */
[----:B------:R-:W-:Y:S01]  /*12d0*/  SHF.R.U32.HI R3, RZ, 0x1f, R0 ;  /* 0x0000001fff037819 */ /* 0x000fe20000011600 */
[----:B------:R-:W-:Y:S01]  /*12e0*/  IMAD R73, R73, R8, -R10 ;  /* 0x0000000849497224 */ /* 0x000fe200078e0a0a */
[----:B------:R-:W-:Y:S02]  /*12f0*/  LEA.HI.SX32 R72, R2, R5, 0x1c ;  /* 0x0000000502487211 */ /* 0x000fe400078fe2ff */
[----:B------:R-:W-:-:S04]  /*1300*/  LEA.HI.SX32 R3, R0, R3, 0x1c ;  /* 0x0000000300037211 */ /* 0x000fc800078fe2ff */
[----:B------:R-:W-:Y:S01]  /*1310*/  VIMNMX R72, R3, R72, PT ;  /* 0x0000004803487248 */ /* 0x000fe20003fe0100 */
[----:B0-----:R-:W-:-:S05]  /*1320*/  @P3 IMAD.HI.U32 R6, R17, R6, RZ ;  /* 0x0000000611063227 */ /* 0x001fca00078e00ff */
[----:B-1----:R-:W-:-:S05]  /*1330*/  @P3 SHF.R.U32.HI R4, RZ, R7, R6 ;  /* 0x00000007ff043219 */ /* 0x002fca0000011606 */
[----:B------:R-:W-:-:S04]  /*1340*/  IMAD.IADD R0, R73, 0x1, R4 ;  /* 0x0000000149007824 */ /* 0x000fc800078e0204 */
[----:B------:R-:W-:Y:S01]  /*1350*/  VIADD R2, R0, -UR4 ;  /* 0x8000000400027c36 */ /* 0x000fe20008000000 */
[----:B------:R-:W-:Y:S06]  /*1360*/  @!P2 BRA `(.L_x_966) ;  /* 0x00000000003ca947 */ /* 0x000fec0003800000 */
[----:B------:R-:W-:-:S13]  /*1370*/  ISETP.GT.AND P0, PT, R0, -0x1, PT ;  /* 0xffffffff0000780c */ /* 0x000fda0003f04270 */
[----:B------:R-:W-:Y:S05]  /*1380*/  @P0 BRA `(.L_x_967) ;  /* 0x00000000001c0947 */ /* 0x000fea0003800000 */
[----:B------:R-:W-:Y:S02]  /*1390*/  ISETP.NE.AND P0, PT, R13, 0x1, PT ;  /* 0x000000010d00780c */ /* 0x000fe40003f05270 */
[----:B------:R-:W-:-:S11]  /*13a0*/  LOP3.LUT R3, RZ, R0, RZ, 0x33, !PT ;  /* 0x00000000ff037212 */ /* 0x000fd600078e33ff */
[----:B------:R-:W0:Y:S02]  /*13b0*/  @P0 LDC.64 R4, c[0x0][0x9e8] ;  /* 0x00027a00ff040b82 */ /* 0x000e240000000a00 */
[----:B0-----:R-:W-:-:S05]  /*13c0*/  @P0 IMAD.HI.U32 R0, R3, R4, RZ ;  /* 0x0000000403000227 */ /* 0x001fca00078e00ff */
[----:B------:R-:W-:-:S04]  /*13d0*/  @P0 SHF.R.U32.HI R3, RZ, R5, R0 ;  /* 0x00000005ff030219 */ /* 0x000fc80000011600 */
[----:B------:R-:W-:Y:S01]  /*13e0*/  LOP3.LUT R0, RZ, R3, RZ, 0x33, !PT ;  /* 0x00000003ff007212 */ /* 0x000fe200078e33ff */
[----:B------:R-:W-:Y:S06]  /*13f0*/  BRA `(.L_x_968) ;  /* 0x0000000000107947 */ /* 0x000fec0003800000 */
.L_x_967:
[----:B------:R-:W-:-:S13]  /*1400*/  ISETP.NE.AND P0, PT, R13, 0x1, PT ;  /* 0x000000010d00780c */ /* 0x000fda0003f05270 */
[----:B------:R-:W0:Y:S02]  /*1410*/  @P0 LDC.64 R4, c[0x0][0x9e8] ;  /* 0x00027a00ff040b82 */ /* 0x000e240000000a00 */
[----:B0-----:R-:W-:-:S05]  /*1420*/  @P0 IMAD.HI.U32 R4, R0, R4, RZ ;  /* 0x0000000400040227 */ /* 0x001fca00078e00ff */
[----:B------:R-:W-:-:S07]  /*1430*/  @P0 SHF.R.U32.HI R0, RZ, R5, R4 ;  /* 0x00000005ff000219 */ /* 0x000fce0000011604 */
.L_x_968:
[----:B------:R-:W-:-:S05]  /*1440*/  IMAD R3, R0, R13, RZ ;  /* 0x0000000d00037224 */ /* 0x000fca00078e02ff */
[----:B------:R-:W-:-:S07]  /*1450*/  VIMNMX R2, R2, R3, !PT ;  /* 0x0000000302027248 */ /* 0x000fce0007fe0100 */
.L_x_966:
[----:B------:R-:W-:Y:S01]  /*1460*/  IMAD.HI R2, R2, 0x2aaaaaab, RZ ;  /* 0x2aaaaaab02027827 */ /* 0x000fe200078e02ff */
[----:B------:R-:W-:Y:S02]  /*1470*/  PLOP3.LUT P0, PT, PT, PT, PT, 0x80, 0x0 ;  /* 0x000000000000781c */ /* 0x000fe40003f0f070 */
[----:B------:R-:W-:Y:S02]  /*1480*/  CS2R R88, SRZ ;  /* 0x0000000000587805 */ /* 0x000fe4000001ff00 */
[----:B------:R-:W-:Y:S01]  /*1490*/  CS2R R86, SRZ ;  /* 0x0000000000567805 */ /* 0x000fe2000001ff00 */
[----:B------:R-:W-:Y:S01]  /*14a0*/  IMAD.MOV.U32 R0, RZ, RZ, RZ ;  /* 0x000000ffff007224 */ /* 0x000fe200078e00ff */
[----:B------:R-:W-:Y:S02]  /*14b0*/  SHF.R.U32.HI R3, RZ, 0x1f, R2 ;  /* 0x0000001fff037819 */ /* 0x000fe40000011602 */
[----:B------:R-:W-:Y:S02]  /*14c0*/  CS2R R84, SRZ ;  /* 0x0000000000547805 */ /* 0x000fe4000001ff00 */
[----:B------:R-:W-:-:S02]  /*14d0*/  CS2R R82, SRZ ;  /* 0x0000000000527805 */ /* 0x000fc4000001ff00 */
[----:B------:R-:W-:Y:S02]  /*14e0*/  CS2R R80, SRZ ;  /* 0x0000000000507805 */ /* 0x000fe4000001ff00 */
[----:B------:R-:W-:Y:S01]  /*14f0*/  LEA.HI.SX32 R3, R2, R3, 0x1c ;  /* 0x0000000302037211 */ /* 0x000fe200078fe2ff */
[----:B------:R-:W-:Y:S01]  /*1500*/  IMAD.MOV.U32 R54, RZ, RZ, RZ ;  /* 0x000000ffff367224 */ /* 0x000fe200078e00ff */
[----:B------:R-:W-:Y:S02]  /*1510*/  CS2R R50, SRZ ;  /* 0x0000000000327805 */ /* 0x000fe4000001ff00 */
[----:B------:R-:W-:Y:S02]  /*1520*/  CS2R R76, SRZ ;  /* 0x00000000004c7805 */ /* 0x000fe4000001ff00 */
[----:B------:R-:W-:Y:S02]  /*1530*/  VIMNMX R23, RZ, R3, !PT ;  /* 0x00000003ff177248 */ /* 0x000fe40007fe0100 */
[----:B------:R-:W-:-:S02]  /*1540*/  CS2R R74, SRZ ;  /* 0x00000000004a7805 */ /* 0x000fc4000001ff00 */
[----:B------:R-:W-:Y:S02]  /*1550*/  CS2R R40, SRZ ;  /* 0x0000000000287805 */ /* 0x000fe4000001ff00 */
[----:B------:R-:W-:Y:S02]  /*1560*/  CS2R R48, SRZ ;  /* 0x0000000000307805 */ /* 0x000fe4000001ff00 */
[----:B------:R-:W-:Y:S02]  /*1570*/  ISETP.GT.AND P1, PT, R72, R23, PT ;  /* 0x000000174800720c */ /* 0x000fe40003f24270 */
[----:B------:R-:W-:Y:S02]  /*1580*/  CS2R R70, SRZ ;  /* 0x0000000000467805 */ /* 0x000fe4000001ff00 */
[----:B------:R-:W-:Y:S02]  /*1590*/  CS2R R68, SRZ ;  /* 0x0000000000447805 */ /* 0x000fe4000001ff00 */
[----:B------:R-:W-:-:S02]  /*15a0*/  CS2R R66, SRZ ;  /* 0x0000000000427805 */ /* 0x000fc4000001ff00 */
[----:B------:R-:W-:Y:S02]  /*15b0*/  CS2R R64, SRZ ;  /* 0x0000000000407805 */ /* 0x000fe4000001ff00 */
[----:B------:R-:W-:Y:S02]  /*15c0*/  CS2R R62, SRZ ;  /* 0x00000000003e7805 */ /* 0x000fe4000001ff00 */
[----:B------:R-:W-:Y:S01]  /*15d0*/  CS2R R60, SRZ ;  /* 0x00000000003c7805 */ /* 0x000fe2000001ff00 */
[----:B------:R-:W-:Y:S01]  /*15e0*/  IMAD.MOV.U32 R59, RZ, RZ, RZ ;  /* 0x000000ffff3b7224 */ /* 0x000fe200078e00ff */
[----:B------:R-:W-:Y:S01]  /*15f0*/  CS2R R44, SRZ ;  /* 0x00000000002c7805 */ /* 0x000fe2000001ff00 */
[----:B------:R-:W-:Y:S01]  /*1600*/  IMAD.MOV.U32 R56, RZ, RZ, RZ ;  /* 0x000000ffff387224 */ /* 0x000fe200078e00ff */
        /* <DEDUP_REMOVED lines=12> */
[----:B------:R-:W-:Y:S01]  /*16d0*/  CS2R R26, SRZ ;  /* 0x00000000001a7805 */ /* 0x000fe2000001ff00 */
        /* <DEDUP_REMOVED lines=35> */
.L_x_970:
[----:B------:R-:W-:Y:S01]  /*1910*/  LEA.HI R0, R166, R166, RZ, 0x1 ;  /* 0x000000a6a6007211 */ /* 0x000fe200078f08ff */
[----:B------:R-:W-:-:S03]  /*1920*/  IMAD.U32 R2, RZ, RZ, UR61 ;  /* 0x0000003dff027e24 */ /* 0x000fc6000f8e00ff */
[----:B------:R-:W-:Y:S02]  /*1930*/  LOP3.LUT R3, R0, 0xfffffffe, RZ, 0xc0, !PT ;  /* 0xfffffffe00037812 */ /* 0x000fe400078ec0ff */
[----:B------:R-:W-:-:S03]  /*1940*/  ISETP.NE.AND P0, PT, R2, 0x3, PT ;  /* 0x000000030200780c */ /* 0x000fc60003f05270 */
[----:B------:R-:W-:-:S05]  /*1950*/  IMAD.IADD R0, R166, 0x1, -R3 ;  /* 0x00000001a6007824 */ /* 0x000fca00078e0a03 */
[----:B------:R-:W-:-:S04]  /*1960*/  SHF.L.U32 R0, R0, 0x1f, RZ ;  /* 0x0000001f00007819 */ /* 0x000fc800000006ff */
[----:B------:R-:W0:Y:S02]  /*1970*/  SYNCS.PHASECHK.TRANS64.TRYWAIT P1, [UR40+0x2a800], R0 ;  /* 0x02a80000ff0075a7 */ /* 0x000e240008020168 */
[----:B0-----:R-:W-:Y:S05]  /*1980*/  @!P1 BRA `(.L_x_971) ;  /* 0x0000011000e89947 */ /* 0x001fea0003800000 */
.L_x_1135:
[----:B------:R-:W-:Y:S05]  /*1990*/  @!P0 BRA `(.L_x_972) ;  /* 0x0000000000048947 */ /* 0x000fea0003800000 */
[----:B------:R-:W-:Y:S01]  /*19a0*/  BPT.TRAP 0x1 ;  /* 0x000000040000795c */ /* 0x000fe20000300000 */
.L_x_972:
[----:B0-----:R-:W-:Y:S02]  /*19b0*/  IMAD.U32 R3, RZ, RZ, UR39 ;  /* 0x00000027ff037e24 */ /* 0x001fe4000f8e00ff */
[----:B------:R-:W-:-:S03]  /*19c0*/  IMAD.U32 R0, RZ, RZ, UR38 ;  /* 0x00000026ff007e24 */ /* 0x000fc6000f8e00ff */
[----:B------:R-:W-:Y:S02]  /*19d0*/  LEA R3, R3, UR40, 0x3 ;  /* 0x0000002803037c11 */ /* 0x000fe4000f8e18ff */
[----:B------:R-:W-:-:S04]  /*19e0*/  SHF.L.U32 R0, R0, 0x1f, RZ ;  /* 0x0000001f00007819 */ /* 0x000fc800000006ff */
[----:B------:R0:W1:Y:S01]  /*19f0*/  SYNCS.PHASECHK.TRANS64.TRYWAIT P1, [R3+URZ+0x2a830], R0 ;  /* 0x02a83000030075a7 */ /* 0x000062000802017f */
[----:B------:R-:W-:Y:S05]  /*1a00*/  @!P0 BRA `(.L_x_973) ;  /* 0x0000000000048947 */ /* 0x000fea0003800000 */
[----:B------:R-:W-:Y:S01]  /*1a10*/  BPT.TRAP 0x1 ;  /* 0x000000040000795c */ /* 0x000fe20000300000 */
.L_x_973:
[----:B-1----:R-:W-:Y:S05]  /*1a20*/  @P1 BRA `(.L_x_974) ;  /* 0x0000000000081947 */ /* 0x002fea0003800000 */
[----:B------:R-:W1:Y:S02]  /*1a30*/  SYNCS.PHASECHK.TRANS64.TRYWAIT P1, [R3+URZ+0x2a830], R0 ;  /* 0x02a83000030075a7 */ /* 0x000e64000802017f */
[----:B-1----:R-:W-:Y:S05]  /*1a40*/  @!P1 BRA `(.L_x_975) ;  /* 0x0000011000d09947 */ /* 0x002fea0003800000 */
.L_x_974:
        /* <DEDUP_REMOVED lines=12> */
[----:B------:R-:W-:Y:S02]  /*1b10*/  ULOP3.LUT UR41, UR4, 0x10000, URZ, 0xfc, !UPT ;  /* 0x0001000004297892 */ /* 0x000fe4000f8efc3f */
[----:B------:R-:W-:Y:S02]  /*1b20*/  UIADD3 UR56, UR5, 0x4, URZ ;  /* 0x0000000405387890 */ /* 0x000fe4000fffe03f */
[----:B------:R-:W-:Y:S01]  /*1b30*/  UIMAD UR4, UR39, 0x900, UR41 ;  /* 0x00000900270478a4 */ /* 0x000fe2000f8e0229 */
[----:B------:R-:W-:Y:S01]  /*1b40*/  UMOV UR57, 0x40000040 ;  /* 0x4000004000397882 */ /* 0x000fe20000000000 */
[----:B------:R-:W-:-:S02]  /*1b50*/  UMOV UR59, 0x40000040 ;  /* 0x40000040003b7882 */ /* 0x000fc40000000000 */
[----:B------:R-:W-:Y:S02]  /*1b60*/  UIADD3 UR7, UR4, 0x2, URZ ;  /* 0x0000000204077890 */ /* 0x000fe4000fffe03f */
[----:B------:R-:W-:Y:S02]  /*1b70*/  UIADD3 UR58, UR4, 0x4, URZ ;  /* 0x00000004043a7890 */ /* 0x000fe4000fffe03f */
[----:B------:R-:W-:Y:S01]  /*1b80*/  UMOV UR10, UR4 ;  /* 0x00000004000a7c82 */ /* 0x000fe20008000000 */
[----:B------:R-:W-:Y:S01]  /*1b90*/  UIADD3 UR12, UR5, 0x400, URZ ;  /* 0x00000400050c7890 */ /* 0x000fe2000fffe03f */
[----:B------:R-:W-:Y:S01]  /*1ba0*/  HGMMA.64x96x16.F32.BF16 R24, gdesc[UR8], RZ, !UPT, gsb0 ;  /* 0x01600000081879f0 */ /* 0x000fe2000c0018ff */
[----:B------:R-:W-:Y:S01]  /*1bb0*/  UMOV UR8, UR6 ;  /* 0x0000000600087c82 */ /* 0x000fe20008000000 */
[----:B------:R-:W-:Y:S01]  /*1bc0*/  UMOV UR9, 0x40000040 ;  /* 0x4000004000097882 */ /* 0x000fe20000000000 */
[----:B------:R-:W-:Y:S01]  /*1bd0*/  UMOV UR10, UR7 ;  /* 0x00000007000a7c82 */ /* 0x000fe20008000000 */
[----:B------:R-:W-:Y:S01]  /*1be0*/  UMOV UR11, 0x40000040 ;  /* 0x40000040000b7882 */ /* 0x000fe20000000000 */
[----:B------:R-:W-:Y:S01]  /*1bf0*/  IMAD.U32 R4, RZ, RZ, UR8 ;  /* 0x00000008ff047e24 */ /* 0x000fe2000f8e00ff */
[----:B------:R-:W-:Y:S01]  /*1c00*/  UIADD3 UR14, UR4, 0x300, URZ ;  /* 0x00000300040e7890 */ /* 0x000fe2000fffe03f */
[----:B------:R-:W-:Y:S01]  /*1c10*/  IMAD.U32 R5, RZ, RZ, UR9 ;  /* 0x00000009ff057e24 */ /* 0x000fe2000f8e00ff */
        /* <DEDUP_REMOVED lines=30> */
[----:B------:R-:W-:Y:S02]  /*1e00*/  WARPGROUP.DEPBAR.LE gsb0, 0x0 ;  /* 0x00008000000079c5 */ /* 0x000fe40000010000 */
[----:B------:R-:W-:-:S06]  /*1e10*/  WARPGROUP.ARRIVE ;  /* 0x00000000000079c5 */ /* 0x000fcc0000000000 */
[----:B------:R-:W-:Y:S01]  /*1e20*/  HGMMA.64x96x16.F32.BF16 R24, gdesc[UR8], R24, gsb0 ;  /* 0x01600000081879f0 */ /* 0x000fe20008001818 */
        /* <DEDUP_REMOVED lines=37> */
.L_x_976:
[----:B------:R-:W-:Y:S01]  /*2080*/  ISETP.NE.AND P2, PT, R168, 0x1, PT ;  /* 0x00000001a800780c */ /* 0x000fe20003f45270 */
[----:B------:R-:W-:Y:S01]  /*2090*/  IMAD.IADD R2, R22, 0x1, R17 ;  /* 0x0000000116027824 */ /* 0x000fe200078e0211 */
[----:B------:R-:W-:Y:S01]  /*20a0*/  R2UR UR4, R3 ;  /* 0x00000000030472ca */ /* 0x000fe200000e0000 */
[----:B------:R-:W2:Y:S01]  /*20b0*/  LDC R13, c[0x0][0x288] ;  /* 0x0000a200ff0d7b82 */ /* 0x000ea20000000800 */
[----:B------:R-:W-:Y:S01]  /*20c0*/  LOP3.LUT P1, RZ, R19, 0x80000, RZ, 0xc0, !PT ;  /* 0x0008000013ff7812 */ /* 0x000fe2000782c0ff */
[----:B------:R-:W-:Y:S01]  /*20d0*/  ULDC UR43, c[0x0][0x9dc] ;  /* 0x00027700002b7ab9 */ /* 0x000fe20000000800 */
[----:B------:R-:W-:-:S07]  /*20e0*/  ULDC UR5, c[0x0][0x9e0] ;  /* 0x0002780000057ab9 */ /* 0x000fce0000000800 */
[----:B------:R-:W0:Y:S02]  /*20f0*/  @P2 LDC R9, c[0x0][0x44c] ;  /* 0x00011300ff092b82 */ /* 0x000e240000000800 */
[----:B------:R-:W-:-:S04]  /*2100*/  UIADD3 UR4, UR4, 0x2a840, URZ ;  /* 0x0002a84004047890 */ /* 0x000fc8000fffe03f */
[----:B------:R-:W-:Y:S02]  /*2110*/  UPRMT UR4, UR60, 0x654, UR4 ;  /* 0x000006543c047896 */ /* 0x000fe40008000004 */
[----:B------:R-:W3:Y:S07]  /*2120*/  @P2 LDC R11, c[0x0][0x450] ;  /* 0x00011400ff0b2b82 */ /* 0x000eee0000000800 */
[----:B------:R-:W-:Y:S01]  /*2130*/  SYNCS.ARRIVE.TRANS64.RED.A1T0 RZ, [UR4], RZ ;  /* 0x000000ffffff79a7 */ /* 0x000fe20008100404 */
[----:B------:R-:W-:Y:S01]  /*2140*/  ULOP3.LUT UR4, URZ, UR43, URZ, 0x33, !UPT ;  /* 0x0000002b3f047292 */ /* 0x000fe2000f8e333f */
[----:B01----:R-:W-:-:S04]  /*2150*/  @P2 IMAD.HI.U32 R0, R2, R9, RZ ;  /* 0x0000000902002227 */ /* 0x003fc800078e00ff */
[----:B------:R-:W-:Y:S01]  /*2160*/  IMAD.MOV.U32 R9, RZ, RZ, -0x60 ;  /* 0xffffffa0ff097424 */ /* 0x000fe200078e00ff */
[----:B---3--:R-:W-:-:S03]  /*2170*/  @P2 SHF.R.U32.HI R2, RZ, R11, R0 ;  /* 0x0000000bff022219 */ /* 0x008fc60000011600 */
[C---:B------:R-:W-:Y:S02]  /*2180*/  IMAD R9, R72.reuse, R9, 0x61 ;  /* 0x0000006148097424 */ /* 0x040fe400078e0209 */
[--C-:B------:R-:W-:Y:S01]  /*2190*/  IMAD R0, R72, -0x60, R16.reuse ;  /* 0xffffffa048007824 */ /* 0x100fe200078e0210 */
[----:B------:R-:W0:Y:S01]  /*21a0*/  SHFL.IDX PT, R11, R2, RZ, 0x1c1f ;  /* 0x001c1fff020b7589 */ /* 0x000e2200000e0000 */
[----:B------:R-:W-:Y:S02]  /*21b0*/  IMAD R8, R18, -0x2, R9 ;  /* 0xfffffffe12087824 */ /* 0x000fe400078e0209 */
[----:B------:R-:W-:Y:S02]  /*21c0*/  VIADD R3, R0, 0x60 ;  /* 0x0000006000037836 */ /* 0x000fe40000000000 */
[----:B------:R-:W-:Y:S01]  /*21d0*/  VIADD R14, R9, 0xffffffff ;  /* 0xffffffff090e7836 */ /* 0x000fe20000000000 */
[----:B--2---:R-:W-:Y:S01]  /*21e0*/  IADD3 R0, R8, -R13, R16 ;  /* 0x8000000d08007210 */ /* 0x004fe20007ffe010 */
[----:B------:R-:W-:-:S02]  /*21f0*/  IMAD R10, R18, -0x2, R3 ;  /* 0xfffffffe120a7824 */ /* 0x000fc400078e0203 */
[----:B------:R-:W-:Y:S02]  /*2200*/  VIADD R20, R8, 0xffffffff ;  /* 0xffffffff08147836 */ /* 0x000fe40000000000 */
[C---:B------:R-:W-:Y:S02]  /*2210*/  VIADD R15, R0.reuse, UR5 ;  /* 0x00000005000f7c36 */ /* 0x040fe40008000000 */
[----:B------:R-:W-:-:S03]  /*2220*/  VIADD R12, R0, UR4 ;  /* 0x00000004000c7c36 */ /* 0x000fc60008000000 */
[----:B0-----:R-:W-:Y:S01]  /*2230*/  VIADDMNMX R0, R11, R15, R10, PT ;  /* 0x0000000f0b007246 */ /* 0x001fe2000380010a */
[----:B------:R-:W-:Y:S01]  /*2240*/  IMAD.IADD R3, R12, 0x1, R11 ;  /* 0x000000010c037824 */ /* 0x000fe200078e020b */
[----:B------:R-:W-:Y:S06]  /*2250*/  @!P1 BRA `(.L_x_977) ;  /* 0x00000000005c9947 */ /* 0x000fec0003800000 */
[----:B------:R-:W-:Y:S01]  /*2260*/  IADD3 R9, R16, -R13, R11 ;  /* 0x8000000d10097210 */ /* 0x000fe20007ffe00b */
[----:B------:R-:W-:Y:S03]  /*2270*/  BSSY B0, `(.L_x_978) ;  /* 0x0000012000007945 */ /* 0x000fe60003800000 */
[----:B------:R-:W-:-:S13]  /*2280*/  ISETP.GT.AND P1, PT, R9, -0x1, PT ;  /* 0xffffffff0900780c */ /* 0x000fda0003f24270 */
[----:B------:R-:W-:Y:S05]  /*2290*/  @P1 BRA `(.L_x_979) ;  /* 0x0000000000241947 */ /* 0x000fea0003800000 */
[----:B------:R-:W-:Y:S01]  /*22a0*/  ULDC UR4, c[0x0][0x9e4] ;  /* 0x0002790000047ab9 */ /* 0x000fe20000000800 */
[----:B------:R-:W-:Y:S01]  /*22b0*/  LOP3.LUT R9, RZ, R9, RZ, 0x33, !PT ;  /* 0x00000009ff097212 */ /* 0x000fe200078e33ff */
[----:B------:R-:W-:-:S05]  /*22c0*/  IMAD.U32 R11, RZ, RZ, UR4 ;  /* 0x00000004ff0b7e24 */ /* 0x000fca000f8e00ff */
[----:B------:R-:W-:-:S13]  /*22d0*/  ISETP.NE.AND P1, PT, R11, 0x1, PT ;  /* 0x000000010b00780c */ /* 0x000fda0003f25270 */
[----:B------:R-:W0:Y:S02]  /*22e0*/  @P1 LDC.64 R74, c[0x0][0x9e8] ;  /* 0x00027a00ff4a1b82 */ /* 0x000e240000000a00 */
[----:B0-----:R-:W-:-:S05]  /*22f0*/  @P1 IMAD.HI.U32 R8, R9, R74, RZ ;  /* 0x0000004a09081227 */ /* 0x001fca00078e00ff */
[----:B------:R-:W-:-:S04]  /*2300*/  @P1 SHF.R.U32.HI R9, RZ, R75, R8 ;  /* 0x0000004bff091219 */ /* 0x000fc80000011608 */
[----:B------:R-:W-:Y:S01]  /*2310*/  LOP3.LUT R9, RZ, R9, RZ, 0x33, !PT ;  /* 0x00000009ff097212 */ /* 0x000fe200078e33ff */
[----:B------:R-:W-:Y:S06]  /*2320*/  BRA `(.L_x_980) ;  /* 0x0000000000187947 */ /* 0x000fec0003800000 */
.L_x_979:
[----:B------:R-:W-:Y:S02]  /*2330*/  ULDC UR4, c[0x0][0x9e4] ;  /* 0x0002790000047ab9 */ /* 0x000fe40000000800 */
[----:B------:R-:W-:-:S05]  /*2340*/  IMAD.U32 R11, RZ, RZ, UR4 ;  /* 0x00000004ff0b7e24 */ /* 0x000fca000f8e00ff */
[----:B------:R-:W-:-:S13]  /*2350*/  ISETP.NE.AND P1, PT, R11, 0x1, PT ;  /* 0x000000010b00780c */ /* 0x000fda0003f25270 */
[----:B------:R-:W0:Y:S02]  /*2360*/  @P1 LDC.64 R74, c[0x0][0x9e8] ;  /* 0x00027a00ff4a1b82 */ /* 0x000e240000000a00 */
[----:B0-----:R-:W-:-:S05]  /*2370*/  @P1 IMAD.HI.U32 R8, R9, R74, RZ ;  /* 0x0000004a09081227 */ /* 0x001fca00078e00ff */
[----:B------:R-:W-:-:S07]  /*2380*/  @P1 SHF.R.U32.HI R9, RZ, R75, R8 ;  /* 0x0000004bff091219 */ /* 0x000fce0000011608 */
.L_x_980:
[----:B------:R-:W-:Y:S05]  /*2390*/  BSYNC B0 ;  /* 0x0000000000007941 */ /* 0x000fea0003800000 */
.L_x_978:
[----:B------:R-:W-:-:S05]  /*23a0*/  IMAD R9, R9, R11, R20 ;  /* 0x0000000b09097224 */ /* 0x000fca00078e0214 */
[----:B------:R-:W-:Y:S02]  /*23b0*/  VIADDMNMX R0, R9, R11, R0, PT ;  /* 0x0000000b09007246 */ /* 0x000fe40003800100 */
[----:B------:R-:W-:-:S07]  /*23c0*/  VIMNMX R3, R3, R9, !PT ;  /* 0x0000000903037248 */ /* 0x000fce0007fe0100 */
.L_x_977:
[C---:B------:R-:W-:Y:S02]  /*23d0*/  ISETP.GE.AND P6, PT, R14.reuse, 0x9, PT ;  /* 0x000000090e00780c */ /* 0x040fe40003fc6270 */
[----:B------:R-:W-:Y:S02]  /*23e0*/  ISETP.GE.AND P1, PT, R14, 0x2, PT ;  /* 0x000000020e00780c */ /* 0x000fe40003f26270 */
[C---:B------:R-:W-:Y:S02]  /*23f0*/  ISETP.GT.AND P2, PT, R3.reuse, 0x8, !P6 ;  /* 0x000000080300780c */ /* 0x040fe40007744270 */
[----:B------:R-:W-:Y:S02]  /*2400*/  ISETP.GT.AND P3, PT, R3, 0x1, !P1 ;  /* 0x000000010300780c */ /* 0x000fe40004f64270 */
[----:B------:R-:W-:Y:S02]  /*2410*/  ISETP.LT.OR P2, PT, R0, 0x9, P2 ;  /* 0x000000090000780c */ /* 0x000fe40001741670 */
[----:B------:R-:W-:-:S02]  /*2420*/  ISETP.GE.AND P4, PT, R14, 0xa, PT ;  /* 0x0000000a0e00780c */ /* 0x000fc40003f86270 */
[----:B------:R-:W-:Y:S02]  /*2430*/  FSEL R91, R28, -INF , !P2 ;  /* 0xff8000001c5b7808 */ /* 0x000fe40005000000 */
[C---:B------:R-:W-:Y:S02]  /*2440*/  ISETP.LT.OR P3, PT, R0.reuse, 0x2, P3 ;  /* 0x000000020000780c */ /* 0x040fe40001f61670 */
[----:B------:R-:W-:Y:S02]  /*2450*/  ISETP.GT.AND P2, PT, R3, 0x9, !P4 ;  /* 0x000000090300780c */ /* 0x000fe40006744270 */
[----:B------:R-:W-:Y:S02]  /*2460*/  FSEL R89, R25, -INF , !P3 ;  /* 0xff80000019597808 */ /* 0x000fe40005800000 */
[----:B------:R-:W-:Y:S02]  /*2470*/  ISETP.LT.OR P2, PT, R0, 0xa, P2 ;  /* 0x0000000a0000780c */ /* 0x000fe40001741670 */
[----:B------:R-:W-:-:S02]  /*2480*/  ISETP.GE.AND P3, PT, R14, 0x11, PT ;  /* 0x000000110e00780c */ /* 0x000fc40003f66270 */
[----:B------:R-:W-:Y:S02]  /*2490*/  FSEL R93, R29, -INF , !P2 ;  /* 0xff8000001d5d7808 */ /* 0x000fe40005000000 */
[----:B------:R-:W-:Y:S02]  /*24a0*/  ISETP.GT.AND P2, PT, R3, 0x10, !P3 ;  /* 0x000000100300780c */ /* 0x000fe40005f44270 */
[----:B------:R-:W-:Y:S02]  /*24b0*/  P2R R74, PR, RZ, 0x8 ;  /* 0x00000008ff4a7803 */ /* 0x000fe40000000000 */
[----:B------:R-:W-:Y:S02]  /*24c0*/  ISETP.LT.OR P2, PT, R0, 0x11, P2 ;  /* 0x000000110000780c */ /* 0x000fe40001741670 */
[----:B------:R-:W-:Y:S02]  /*24d0*/  ISETP.GE.AND P3, PT, R14, 0x12, PT ;  /* 0x000000120e00780c */ /* 0x000fe40003f66270 */
[----:B------:R-:W-:-:S02]  /*24e0*/  FSEL R95, R32, -INF , !P2 ;  /* 0xff800000205f7808 */ /* 0x000fc40005000000 */
[----:B------:R-:W-:Y:S02]  /*24f0*/  ISETP.GT.AND P2, PT, R3, 0x11, !P3 ;  /* 0x000000110300780c */ /* 0x000fe40005f44270 */
[----:B------:R-:W-:Y:S02]  /*2500*/  P2R R32, PR, RZ, 0x8 ;  /* 0x00000008ff207803 */ /* 0x000fe40000000000 */
[----:B------:R-:W-:Y:S02]  /*2510*/  ISETP.LT.OR P2, PT, R0, 0x12, P2 ;  /* 0x000000120000780c */ /* 0x000fe40001741670 */
[----:B------:R-:W-:Y:S02]  /*2520*/  ISETP.GE.AND P3, PT, R14, 0x19, PT ;  /* 0x000000190e00780c */ /* 0x000fe40003f66270 */
[----:B------:R-:W-:Y:S02]  /*2530*/  FSEL R97, R33, -INF , !P2 ;  /* 0xff80000021617808 */ /* 0x000fe40005000000 */
[----:B------:R-:W-:-:S02]  /*2540*/  ISETP.GT.AND P2, PT, R3, 0x18, !P3 ;  /* 0x000000180300780c */ /* 0x000fc40005f44270 */
[----:B------:R-:W-:Y:S02]  /*2550*/  P2R R76, PR, RZ, 0x8 ;  /* 0x00000008ff4c7803 */ /* 0x000fe40000000000 */
[----:B------:R-:W-:Y:S02]  /*2560*/  ISETP.LT.OR P2, PT, R0, 0x19, P2 ;  /* 0x000000190000780c */ /* 0x000fe40001741670 */
[----:B------:R-:W-:Y:S02]  /*2570*/  ISETP.GE.AND P3, PT, R14, 0x1a, PT ;  /* 0x0000001a0e00780c */ /* 0x000fe40003f66270 */
[----:B------:R-:W-:Y:S02]  /*2580*/  FSEL R99, R36, -INF , !P2 ;  /* 0xff80000024637808 */ /* 0x000fe40005000000 */
[----:B------:R-:W-:Y:S02]  /*2590*/  ISETP.GT.AND P2, PT, R3, 0x19, !P3 ;  /* 0x000000190300780c */ /* 0x000fe40005f44270 */
[----:B------:R-:W-:-:S02]  /*25a0*/  P2R R36, PR, RZ, 0x8 ;  /* 0x00000008ff247803 */ /* 0x000fc40000000000 */
[----:B------:R-:W-:Y:S02]  /*25b0*/  ISETP.LT.OR P2, PT, R0, 0x1a, P2 ;  /* 0x0000001a0000780c */ /* 0x000fe40001741670 */
[----:B------:R-:W-:Y:S02]  /*25c0*/  ISETP.GE.AND P3, PT, R14, 0x21, PT ;  /* 0x000000210e00780c */ /* 0x000fe40003f66270 */
[----:B------:R-:W-:Y:S02]  /*25d0*/  FSEL R101, R37, -INF , !P2 ;  /* 0xff80000025657808 */ /* 0x000fe40005000000 */
[----:B------:R-:W-:Y:S02]  /*25e0*/  ISETP.GT.AND P2, PT, R3, 0x20, !P3 ;  /* 0x000000200300780c */ /* 0x000fe40005f44270 */
[----:B------:R-:W-:Y:S02]  /*25f0*/  P2R R78, PR, RZ, 0x8 ;  /* 0x00000008ff4e7803 */ /* 0x000fe40000000000 */
[----:B------:R-:W-:-:S02]  /*2600*/  ISETP.LT.OR P2, PT, R0, 0x21, P2 ;  /* 0x000000210000780c */ /* 0x000fc40001741670 */
[----:B------:R-:W-:Y:S02]  /*2610*/  ISETP.GE.AND P3, PT, R14, 0x22, PT ;  /* 0x000000220e00780c */ /* 0x000fe40003f66270 */
[----:B------:R-:W-:Y:S02]  /*2620*/  FSEL R103, R40, -INF , !P2 ;  /* 0xff80000028677808 */ /* 0x000fe40005000000 */
[----:B------:R-:W-:Y:S02]  /*2630*/  ISETP.GT.AND P2, PT, R3, 0x21, !P3 ;  /* 0x000000210300780c */ /* 0x000fe40005f44270 */
[----:B------:R-:W-:Y:S02]  /*2640*/  P2R R40, PR, RZ, 0x8 ;  /* 0x00000008ff287803 */ /* 0x000fe40000000000 */
        /* <DEDUP_REMOVED lines=56> */
[----:B------:R-:W-:Y:S02]  /*29d0*/  P2R R28, PR, RZ, 0x10 ;  /* 0x00000010ff1c7803 */ /* 0x000fe40000000000 */
[----:B------:R-:W-:Y:S02]  /*29e0*/  FSEL R11, R64, -INF , !P2 ;  /* 0xff800000400b7808 */ /* 0x000fe40005000000 */
[----:B------:R-:W-:-:S04]  /*29f0*/  ISETP.GE.AND P2, PT, R14, 0x52, PT ;  /* 0x000000520e00780c */ /* 0x000fc80003f46270 */
[----:B------:R-:W-:-:S04]  /*2a00*/  ISETP.GT.AND P3, PT, R3, 0x51, !P2 ;  /* 0x000000510300780c */ /* 0x000fc80005764270 */
[----:B------:R-:W-:-:S04]  /*2a10*/  ISETP.LT.OR P3, PT, R0, 0x52, P3 ;  /* 0x000000520000780c */ /* 0x000fc80001f61670 */
[----:B------:R-:W-:Y:S02]  /*2a20*/  FSEL R65, R65, -INF , !P3 ;  /* 0xff80000041417808 */ /* 0x000fe40005800000 */
[----:B------:R-:W-:-:S04]  /*2a30*/  ISETP.GE.AND P3, PT, R14, 0x59, PT ;  /* 0x000000590e00780c */ /* 0x000fc80003f66270 */
[----:B------:R-:W-:-:S04]  /*2a40*/  ISETP.GT.AND P4, PT, R3, 0x58, !P3 ;  /* 0x000000580300780c */ /* 0x000fc80005f84270 */
[----:B------:R-:W-:-:S04]  /*2a50*/  ISETP.LT.OR P4, PT, R0, 0x59, P4 ;  /* 0x000000590000780c */ /* 0x000fc80002781670 */
[----:B------:R-:W-:Y:S02]  /*2a60*/  FSEL R25, R68, -INF , !P4 ;  /* 0xff80000044197808 */ /* 0x000fe40006000000 */
[----:B------:R-:W-:-:S04]  /*2a70*/  ISETP.GE.AND P4, PT, R14, 0x1, PT ;  /* 0x000000010e00780c */ /* 0x000fc80003f86270 */
[----:B------:R-:W-:-:S04]  /*2a80*/  ISETP.GT.AND P5, PT, R3, RZ, !P4 ;  /* 0x000000ff0300720c */ /* 0x000fc800067a4270 */
[----:B------:R-:W-:-:S04]  /*2a90*/  ISETP.LT.OR P5, PT, R0, 0x1, P5 ;  /* 0x000000010000780c */ /* 0x000fc80002fa1670 */
[----:B------:R-:W-:Y:S02]  /*2aa0*/  FSEL R21, R24, -INF , !P5 ;  /* 0xff80000018157808 */ /* 0x000fe40006800000 */
[----:B------:R-:W-:-:S04]  /*2ab0*/  ISETP.GE.AND P5, PT, R14, 0x5a, PT ;  /* 0x0000005a0e00780c */ /* 0x000fc80003fa6270 */
[----:B------:R-:W-:Y:S02]  /*2ac0*/  P2R R24, PR, RZ, 0x20 ;  /* 0x00000020ff187803 */ /* 0x000fe40000000000 */
[----:B------:R-:W-:Y:S02]  /*2ad0*/  ISETP.GT.AND P5, PT, R3, 0x59, !P5 ;  /* 0x000000590300780c */ /* 0x000fe40006fa4270 */
[----:B------:R-:W0:Y:S02]  /*2ae0*/  SHFL.IDX PT, R3, R2, 0x1, 0x1c1f ;  /* 0x003c1f0002037f89 */ /* 0x000e2400000e0000 */
[----:B------:R-:W-:-:S04]  /*2af0*/  ISETP.LT.OR P5, PT, R0, 0x5a, P5 ;  /* 0x0000005a0000780c */ /* 0x000fc80002fa1670 */
[----:B------:R-:W-:Y:S02]  /*2b00*/  FSEL R69, R69, -INF , !P5 ;  /* 0xff80000045457808 */ /* 0x000fe40006800000 */
[----:B------:R-:W-:Y:S02]  /*2b10*/  LOP3.LUT P5, RZ, R19, 0x80000, RZ, 0xc0, !PT ;  /* 0x0008000013ff7812 */ /* 0x000fe400078ac0ff */
[----:B0-----:R-:W-:Y:S01]  /*2b20*/  VIADDMNMX R0, R3, R15, R10, PT ;  /* 0x0000000f03007246 */ /* 0x001fe2000380010a */
[----:B------:R-:W-:-:S10]  /*2b30*/  IMAD.IADD R8, R12, 0x1, R3 ;  /* 0x000000010c087824 */ /* 0x000fd400078e0203 */
[----:B------:R-:W-:Y:S05]  /*2b40*/  @!P5 BRA `(.L_x_981) ;  /* 0x00000000005cd947 */ /* 0x000fea0003800000 */
        /* <DEDUP_REMOVED lines=13> */
.L_x_983:
[----:B------:R-:W-:Y:S02]  /*2c20*/  ULDC UR4, c[0x0][0x9e4] ;  /* 0x0002790000047ab9 */ /* 0x000fe40000000800 */
[----:B------:R-:W-:-:S05]  /*2c30*/  IMAD.U32 R9, RZ, RZ, UR4 ;  /* 0x00000004ff097e24 */ /* 0x000fca000f8e00ff */
[----:B------:R-:W-:-:S13]  /*2c40*/  ISETP.NE.AND P5, PT, R9, 0x1, PT ;  /* 0x000000010900780c */ /* 0x000fda0003fa5270 */
[----:B------:R-:W0:Y:S02]  /*2c50*/  @P5 LDC.64 R14, c[0x0][0x9e8] ;  /* 0x00027a00ff0e5b82 */ /* 0x000e240000000a00 */
[----:B0-----:R-:W-:-:S05]  /*2c60*/  @P5 IMAD.HI.U32 R2, R3, R14, RZ ;  /* 0x0000000e03025227 */ /* 0x001fca00078e00ff */
[----:B------:R-:W-:-:S07]  /*2c70*/  @P5 SHF.R.U32.HI R3, RZ, R15, R2 ;  /* 0x0000000fff035219 */ /* 0x000fce0000011602 */
.L_x_984:
[----:B------:R-:W-:Y:S05]  /*2c80*/  BSYNC B0 ;  /* 0x0000000000007941 */ /* 0x000fea0003800000 */
.L_x_982:
[----:B------:R-:W-:-:S05]  /*2c90*/  IMAD R3, R3, R9, R20 ;  /* 0x0000000903037224 */ /* 0x000fca00078e0214 */
[----:B------:R-:W-:Y:S02]  /*2ca0*/  VIADDMNMX R0, R3, R9, R0, PT ;  /* 0x0000000903007246 */ /* 0x000fe40003800100 */
[----:B------:R-:W-:-:S07]  /*2cb0*/  VIMNMX R8, R8, R3, !PT ;  /* 0x0000000308087248 */ /* 0x000fce0007fe0100 */
.L_x_981:
[----:B------:R-:W-:Y:S01]  /*2cc0*/  ISETP.GT.AND P1, PT, R8, 0x1, !P1 ;  /* 0x000000010800780c */ /* 0x000fe20004f24270 */
[----:B------:R-:W-:Y:S01]  /*2cd0*/  ULDC UR4, c[0x0][0x988] ;  /* 0x0002620000047ab9 */ /* 0x000fe20000000800 */
[----:B------:R-:W-:Y:S01]  /*2ce0*/  FMNMX.FTZ R2, R21, R89, !PT ;  /* 0x0000005915027209 */ /* 0x000fe20007810000 */
[----:B------:R-:W-:Y:S01]  /*2cf0*/  IMAD.U32 R10, RZ, RZ, UR4 ;  /* 0x00000004ff0a7e24 */ /* 0x000fe2000f8e00ff */
[----:B------:R-:W-:Y:S02]  /*2d00*/  ISETP.LT.OR P1, PT, R0, 0x2, P1 ;  /* 0x000000020000780c */ /* 0x000fe40000f21670 */
[----:B------:R-:W-:Y:S02]  /*2d10*/  ISETP.GT.AND P6, PT, R8, 0x8, !P6 ;  /* 0x000000080800780c */ /* 0x000fe400077c4270 */
[----:B------:R-:W-:Y:S02]  /*2d20*/  FSEL R75, R27, -INF , !P1 ;  /* 0xff8000001b4b7808 */ /* 0x000fe40004800000 */
[----:B------:R-:W-:-:S02]  /*2d30*/  ISETP.NE.AND P1, PT, R28, RZ, PT ;  /* 0x000000ff1c00720c */ /* 0x000fc40003f25270 */
[----:B------:R-:W-:Y:S02]  /*2d40*/  FMNMX.FTZ R2, R91, R2, !PT ;  /* 0x000000025b027209 */ /* 0x000fe40007810000 */
[----:B------:R-:W-:Y:S02]  /*2d50*/  ISETP.GT.AND P1, PT, R8, 0x9, !P1 ;  /* 0x000000090800780c */ /* 0x000fe40004f24270 */
[C---:B------:R-:W-:Y:S02]  /*2d60*/  ISETP.LT.OR P6, PT, R0.reuse, 0x9, P6 ;  /* 0x000000090000780c */ /* 0x040fe400037c1670 */
[----:B------:R-:W-:Y:S02]  /*2d70*/  ISETP.LT.OR P1, PT, R0, 0xa, P1 ;  /* 0x0000000a0000780c */ /* 0x000fe40000f21670 */
[----:B------:R-:W-:Y:S02]  /*2d80*/  FMNMX.FTZ R2, R93, R2, !PT ;  /* 0x000000025d027209 */ /* 0x000fe40007810000 */
[----:B------:R-:W-:-:S02]  /*2d90*/  FSEL R79, R31, -INF , !P1 ;  /* 0xff8000001f4f7808 */ /* 0x000fc40004800000 */
[----:B------:R-:W-:Y:S02]  /*2da0*/  ISETP.NE.AND P1, PT, R74, RZ, PT ;  /* 0x000000ff4a00720c */ /* 0x000fe40003f25270 */
[----:B------:R-:W-:Y:S02]  /*2db0*/  FSEL R77, R30, -INF , !P6 ;  /* 0xff8000001e4d7808 */ /* 0x000fe40007000000 */
[----:B------:R-:W-:Y:S02]  /*2dc0*/  ISETP.GT.AND P1, PT, R8, 0x10, !P1 ;  /* 0x000000100800780c */ /* 0x000fe40004f24270 */
[----:B------:R-:W-:Y:S02]  /*2dd0*/  ISETP.NE.AND P6, PT, R76, RZ, PT ;  /* 0x000000ff4c00720c */ /* 0x000fe40003fc5270 */
[----:B------:R-:W-:Y:S02]  /*2de0*/  ISETP.LT.OR P1, PT, R0, 0x11, P1 ;  /* 0x000000110000780c */ /* 0x000fe40000f21670 */
[----:B------:R-:W-:-:S02]  /*2df0*/  FMNMX.FTZ R2, R95, R2, !PT ;  /* 0x000000025f027209 */ /* 0x000fc40007810000 */
[----:B------:R-:W-:Y:S02]  /*2e00*/  FSEL R81, R34, -INF , !P1 ;  /* 0xff80000022517808 */ /* 0x000fe40004800000 */
[----:B------:R-:W-:Y:S02]  /*2e10*/  ISETP.NE.AND P1, PT, R32, RZ, PT ;  /* 0x000000ff2000720c */ /* 0x000fe40003f25270 */
[----:B------:R-:W-:Y:S02]  /*2e20*/  FMNMX.FTZ R2, R97, R2, !PT ;  /* 0x0000000261027209 */ /* 0x000fe40007810000 */
[----:B------:R-:W-:Y:S02]  /*2e30*/  ISETP.GT.AND P1, PT, R8, 0x11, !P1 ;  /* 0x000000110800780c */ /* 0x000fe40004f24270 */
[----:B------:R-:W-:Y:S02]  /*2e40*/  ISETP.NE.AND P5, PT, R36, RZ, PT ;  /* 0x000000ff2400720c */ /* 0x000fe40003fa5270 */
[----:B------:R-:W-:-:S02]  /*2e50*/  ISETP.LT.OR P1, PT, R0, 0x12, P1 ;  /* 0x000000120000780c */ /* 0x000fc40000f21670 */
[----:B------:R-:W-:Y:S02]  /*2e60*/  FMNMX.FTZ R2, R99, R2, !PT ;  /* 0x0000000263027209 */ /* 0x000fe40007810000 */
[----:B------:R-:W-:Y:S02]  /*2e70*/  FSEL R35, R35, -INF , !P1 ;  /* 0xff80000023237808 */ /* 0x000fe40004800000 */
[----:B------:R-:W-:Y:S02]  /*2e80*/  ISETP.GT.AND P1, PT, R8, 0x18, !P6 ;  /* 0x000000180800780c */ /* 0x000fe40007724270 */
[----:B------:R-:W-:Y:S02]  /*2e90*/  FMNMX.FTZ R2, R101, R2, !PT ;  /* 0x0000000265027209 */ /* 0x000fe40007810000 */
[----:B------:R-:W-:Y:S02]  /*2ea0*/  ISETP.LT.OR P1, PT, R0, 0x19, P1 ;  /* 0x000000190000780c */ /* 0x000fe40000f21670 */
[----:B------:R-:W-:-:S02]  /*2eb0*/  FMNMX.FTZ R2, R103, R2, !PT ;  /* 0x0000000267027209 */ /* 0x000fc40007810000 */
[----:B------:R-:W-:Y:S02]  /*2ec0*/  FSEL R31, R38, -INF , !P1 ;  /* 0xff800000261f7808 */ /* 0x000fe40004800000 */
[----:B------:R-:W-:Y:S02]  /*2ed0*/  ISETP.GT.AND P1, PT, R8, 0x19, !P5 ;  /* 0x000000190800780c */ /* 0x000fe40006f24270 */
[----:B------:R-:W-:Y:S02]  /*2ee0*/  FMNMX.FTZ R2, R105, R2, !PT ;  /* 0x0000000269027209 */ /* 0x000fe40007810000 */
[----:B------:R-:W-:Y:S02]  /*2ef0*/  ISETP.LT.OR P1, PT, R0, 0x1a, P1 ;  /* 0x0000001a0000780c */ /* 0x000fe40000f21670 */
[----:B------:R-:W-:Y:S02]  /*2f00*/  FMNMX.FTZ R2, R107, R2, !PT ;  /* 0x000000026b027209 */ /* 0x000fe40007810000 */
[----:B------:R-:W-:-:S02]  /*2f10*/  FSEL R39, R39, -INF , !P1 ;  /* 0xff80000027277808 */ /* 0x000fc40004800000 */
[----:B------:R-:W-:Y:S02]  /*2f20*/  ISETP.NE.AND P1, PT, R78, RZ, PT ;  /* 0x000000ff4e00720c */ /* 0x000fe40003f25270 */
[----:B------:R-:W-:Y:S02]  /*2f30*/  FMNMX.FTZ R2, R45, R2, !PT ;  /* 0x000000022d027209 */ /* 0x000fe40007810000 */
        /* <DEDUP_REMOVED lines=8> */
[----:B------:R-:W-:Y:S02]  /*2fc0*/  FMNMX.FTZ R2, R37, R2, !PT ;  /* 0x0000000225027209 */ /* 0x000fe40007810000 */
[----:B------:R-:W-:-:S02]  /*2fd0*/  ISETP.LT.OR P1, PT, R0, 0x22, P1 ;  /* 0x000000220000780c */ /* 0x000fc40000f21670 */
[----:B------:R-:W-:Y:S02]  /*2fe0*/  FMNMX.FTZ R2, R53, R2, !PT ;  /* 0x0000000235027209 */ /* 0x000fe40007810000 */
[----:B------:R-:W-:Y:S02]  /*2ff0*/  FSEL R43, R43, -INF , !P1 ;  /* 0xff8000002b2b7808 */ /* 0x000fe40004800000 */
[----:B------:R-:W-:Y:S02]  /*3000*/  ISETP.NE.AND P1, PT, R80, RZ, PT ;  /* 0x000000ff5000720c */ /* 0x000fe40003f25270 */
[----:B------:R-:W-:Y:S02]  /*3010*/  FMNMX.FTZ R2, R33, R2, !PT ;  /* 0x0000000221027209 */ /* 0x000fe40007810000 */
[----:B------:R-:W-:Y:S02]  /*3020*/  ISETP.GT.AND P1, PT, R8, 0x28, !P1 ;  /* 0x000000280800780c */ /* 0x000fe40004f24270 */
[----:B------:R-:W-:-:S02]  /*3030*/  FMNMX.FTZ R2, R57, R2, !PT ;  /* 0x0000000239027209 */ /* 0x000fc40007810000 */
[----:B------:R-:W-:Y:S02]  /*3040*/  ISETP.LT.OR P1, PT, R0, 0x29, P1 ;  /* 0x000000290000780c */ /* 0x000fe40000f21670 */
[----:B------:R-:W-:Y:S02]  /*3050*/  FMNMX.FTZ R2, R29, R2, !PT ;  /* 0x000000021d027209 */ /* 0x000fe40007810000 */
[----:B------:R-:W-:Y:S01]  /*3060*/  FSEL R85, R46, -INF , !P1 ;  /* 0xff8000002e557808 */ /* 0x000fe20004800000 */
[----:B------:R-:W-:Y:S01]  /*3070*/  IMAD.MOV.U32 R46, RZ, RZ, R17 ;  /* 0x000000ffff2e7224 */ /* 0x000fe200078e0011 */
[----:B------:R-:W-:Y:S02]  /*3080*/  ISETP.NE.AND P1, PT, R44, RZ, PT ;  /* 0x000000ff2c00720c */ /* 0x000fe40003f25270 */
[----:B------:R-:W-:Y:S02]  /*3090*/  FMNMX.FTZ R2, R61, R2, !PT ;  /* 0x000000023d027209 */ /* 0x000fe40007810000 */
[----:B------:R-:W-:-:S02]  /*30a0*/  ISETP.GT.AND P1, PT, R8, 0x29, !P1 ;  /* 0x000000290800780c */ /* 0x000fc40004f24270 */
[----:B------:R-:W-:Y:S02]  /*30b0*/  FMNMX.FTZ R2, R11, R2, !PT ;  /* 0x000000020b027209 */ /* 0x000fe40007810000 */
[----:B------:R-:W-:Y:S02]  /*30c0*/  ISETP.LT.OR P1, PT, R0, 0x2a, P1 ;  /* 0x0000002a0000780c */ /* 0x000fe40000f21670 */
[----:B------:R-:W-:Y:S02]  /*30d0*/  FMNMX.FTZ R2, R65, R2, !PT ;  /* 0x0000000241027209 */ /* 0x000fe40007810000 */
[----:B------:R-:W-:Y:S02]  /*30e0*/  FSEL R47, R47, -INF , !P1 ;  /* 0xff8000002f2f7808 */ /* 0x000fe40004800000 */
[----:B------:R-:W-:Y:S02]  /*30f0*/  FMNMX.FTZ R2, R25, R2, !PT ;  /* 0x0000000219027209 */ /* 0x000fe40007810000 */
[----:B------:R-:W-:-:S02]  /*3100*/  ISETP.NE.AND P1, PT, R82, RZ, PT ;  /* 0x000000ff5200720c */ /* 0x000fc40003f25270 */
[----:B------:R-:W-:Y:S02]  /*3110*/  FMNMX.FTZ R2, R69, R2, !PT ;  /* 0x0000000245027209 */ /* 0x000fe40007810000 */
[C---:B------:R-:W-:Y:S02]  /*3120*/  ISETP.GT.AND P1, PT, R8.reuse, 0x30, !P1 ;  /* 0x000000300800780c */ /* 0x040fe40004f24270 */
[----:B------:R-:W-:Y:S01]  /*3130*/  ISETP.GT.AND P4, PT, R8, RZ, !P4 ;  /* 0x000000ff0800720c */ /* 0x000fe20006784270 */
[----:B------:R-:W0:Y:S01]  /*3140*/  SHFL.BFLY PT, R9, R2, 0x2, 0x1f ;  /* 0x0c401f0002097f89 */ /* 0x000e2200000e0000 */
[C---:B------:R-:W-:Y:S02]  /*3150*/  ISETP.LT.OR P1, PT, R0.reuse, 0x31, P1 ;  /* 0x000000310000780c */ /* 0x040fe40000f21670 */
[----:B------:R-:W-:Y:S02]  /*3160*/  ISETP.LT.OR P4, PT, R0, 0x1, P4 ;  /* 0x000000010000780c */ /* 0x000fe40002781670 */
[----:B------:R-:W-:-:S02]  /*3170*/  FSEL R87, R50, -INF , !P1 ;  /* 0xff80000032577808 */ /* 0x000fc40004800000 */
[----:B------:R-:W-:Y:S02]  /*3180*/  ISETP.NE.AND P1, PT, R48, RZ, PT ;  /* 0x000000ff3000720c */ /* 0x000fe40003f25270 */
[----:B------:R-:W-:Y:S02]  /*3190*/  FSEL R26, R26, -INF , !P4 ;  /* 0xff8000001a1a7808 */ /* 0x000fe40006000000 */
[----:B------:R-:W-:Y:S02]  /*31a0*/  ISETP.GT.AND P1, PT, R8, 0x31, !P1 ;  /* 0x000000310800780c */ /* 0x000fe40004f24270 */
[----:B------:R-:W-:Y:S02]  /*31b0*/  ISETP.NE.AND P6, PT, R56, RZ, PT ;  /* 0x000000ff3800720c */ /* 0x000fe40003fc5270 */
[----:B------:R-:W-:Y:S02]  /*31c0*/  ISETP.LT.OR P1, PT, R0, 0x32, P1 ;  /* 0x000000320000780c */ /* 0x000fe40000f21670 */
[----:B------:R-:W-:-:S02]  /*31d0*/  ISETP.GT.AND P2, PT, R8, 0x51, !P2 ;  /* 0x000000510800780c */ /* 0x000fc40005744270 */
[----:B------:R-:W-:Y:S02]  /*31e0*/  FSEL R51, R51, -INF , !P1 ;  /* 0xff80000033337808 */ /* 0x000fe40004800000 */
[----:B------:R-:W-:Y:S02]  /*31f0*/  ISETP.NE.AND P1, PT, R84, RZ, PT ;  /* 0x000000ff5400720c */ /* 0x000fe40003f25270 */
[C---:B------:R-:W-:Y:S02]  /*3200*/  ISETP.GT.AND P3, PT, R8.reuse, 0x58, !P3 ;  /* 0x000000580800780c */ /* 0x040fe40005f64270 */
[----:B------:R-:W-:Y:S02]  /*3210*/  ISETP.GT.AND P1, PT, R8, 0x38, !P1 ;  /* 0x000000380800780c */ /* 0x000fe40004f24270 */
[----:B0-----:R-:W-:Y:S02]  /*3220*/  FMNMX.FTZ R12, R2, R9, !PT ;  /* 0x00000009020c7209 */ /* 0x001fe40007810000 */
[----:B------:R-:W-:-:S02]  /*3230*/  FMNMX.FTZ R2, R26, R75, !PT ;  /* 0x0000004b1a027209 */ /* 0x000fc40007810000 */
[----:B------:R-:W-:Y:S01]  /*3240*/  ISETP.LT.OR P1, PT, R0, 0x39, P1 ;  /* 0x000000390000780c */ /* 0x000fe20000f21670 */
[----:B------:R-:W0:Y:S01]  /*3250*/  SHFL.BFLY PT, R9, R12, 0x1, 0x1f ;  /* 0x0c201f000c097f89 */ /* 0x000e2200000e0000 */
[----:B------:R-:W-:Y:S02]  /*3260*/  FMNMX.FTZ R2, R77, R2, !PT ;  /* 0x000000024d027209 */ /* 0x000fe40007810000 */
[----:B------:R-:W-:Y:S02]  /*3270*/  FSEL R27, R54, -INF , !P1 ;  /* 0xff800000361b7808 */ /* 0x000fe40004800000 */
[----:B------:R-:W-:Y:S02]  /*3280*/  ISETP.NE.AND P1, PT, R52, RZ, PT ;  /* 0x000000ff3400720c */ /* 0x000fe40003f25270 */
[----:B------:R-:W-:Y:S02]  /*3290*/  FMNMX.FTZ R2, R79, R2, !PT ;  /* 0x000000024f027209 */ /* 0x000fe40007810000 */
[----:B------:R-:W-:-:S02]  /*32a0*/  ISETP.GT.AND P1, PT, R8, 0x39, !P1 ;  /* 0x000000390800780c */ /* 0x000fc40004f24270 */
[----:B------:R-:W-:Y:S02]  /*32b0*/  FMNMX.FTZ R2, R81, R2, !PT ;  /* 0x0000000251027209 */ /* 0x000fe40007810000 */
[----:B------:R-:W-:Y:S02]  /*32c0*/  ISETP.LT.OR P1, PT, R0, 0x3a, P1 ;  /* 0x0000003a0000780c */ /* 0x000fe40000f21670 */
[----:B------:R-:W-:Y:S02]  /*32d0*/  FMNMX.FTZ R2, R35, R2, !PT ;  /* 0x0000000223027209 */ /* 0x000fe40007810000 */
[----:B------:R-:W-:Y:S02]  /*32e0*/  FSEL R55, R55, -INF , !P1 ;  /* 0xff80000037377808 */ /* 0x000fe40004800000 */
[----:B------:R-:W-:Y:S02]  /*32f0*/  ISETP.NE.AND P1, PT, R86, RZ, PT ;  /* 0x000000ff5600720c */ /* 0x000fe40003f25270 */
[----:B------:R-:W-:-:S02]  /*3300*/  FMNMX.FTZ R2, R31, R2, !PT ;  /* 0x000000021f027209 */ /* 0x000fc40007810000 */
[----:B------:R-:W-:Y:S02]  /*3310*/  ISETP.GT.AND P1, PT, R8, 0x40, !P1 ;  /* 0x000000400800780c */ /* 0x000fe40004f24270 */
[----:B------:R-:W-:Y:S02]  /*3320*/  FMNMX.FTZ R2, R39, R2, !PT ;  /* 0x0000000227027209 */ /* 0x000fe40007810000 */
[----:B------:R-:W-:Y:S02]  /*3330*/  ISETP.LT.OR P1, PT, R0, 0x41, P1 ;  /* 0x000000410000780c */ /* 0x000fe40000f21670 */
[----:B------:R-:W-:Y:S02]  /*3340*/  FMNMX.FTZ R2, R83, R2, !PT ;  /* 0x0000000253027209 */ /* 0x000fe40007810000 */
[----:B------:R-:W-:Y:S02]  /*3350*/  FSEL R15, R58, -INF , !P1 ;  /* 0xff8000003a0f7808 */ /* 0x000fe40004800000 */
[----:B------:R-:W-:-:S02]  /*3360*/  ISETP.GT.AND P1, PT, R8, 0x41, !P6 ;  /* 0x000000410800780c */ /* 0x000fc40007724270 */
[----:B------:R-:W-:Y:S02]  /*3370*/  FMNMX.FTZ R2, R43, R2, !PT ;  /* 0x000000022b027209 */ /* 0x000fe40007810000 */
[----:B------:R-:W-:Y:S02]  /*3380*/  ISETP.LT.OR P1, PT, R0, 0x42, P1 ;  /* 0x000000420000780c */ /* 0x000fe40000f21670 */
[----:B------:R-:W-:Y:S02]  /*3390*/  FMNMX.FTZ R2, R85, R2, !PT ;  /* 0x0000000255027209 */ /* 0x000fe40007810000 */
[----:B------:R-:W-:Y:S02]  /*33a0*/  FSEL R59, R59, -INF , !P1 ;  /* 0xff8000003b3b7808 */ /* 0x000fe40004800000 */
[----:B------:R-:W-:Y:S02]  /*33b0*/  FMNMX.FTZ R2, R47, R2, !PT ;  /* 0x000000022f027209 */ /* 0x000fe40007810000 */
[----:B------:R-:W-:-:S02]  /*33c0*/  ISETP.GT.AND P1, PT, R8, 0x48, !P5 ;  /* 0x000000480800780c */ /* 0x000fc40006f24270 */
[----:B0-----:R-:W-:Y:S02]  /*33d0*/  FMNMX.FTZ R9, R12, R9, !PT ;  /* 0x000000090c097209 */ /* 0x001fe40007810000 */
[----:B------:R-:W-:Y:S02]  /*33e0*/  FMNMX.FTZ R2, R87, R2, !PT ;  /* 0x0000000257027209 */ /* 0x000fe40007810000 */
[----:B------:R-:W-:Y:S01]  /*33f0*/  ISETP.LT.OR P1, PT, R0, 0x49, P1 ;  /* 0x000000490000780c */ /* 0x000fe20000f21670 */
[----:B------:R-:W-:Y:S01]  /*3400*/  FMUL.FTZ R14, R9, R10 ;  /* 0x0000000a090e7220 */ /* 0x000fe20000410000 */
[----:B------:R-:W-:Y:S02]  /*3410*/  FMNMX.FTZ R2, R51, R2, !PT ;  /* 0x0000000233027209 */ /* 0x000fe40007810000 */
[----:B------:R-:W-:Y:S02]  /*3420*/  FSEL R3, R62, -INF , !P1 ;  /* 0xff8000003e037808 */ /* 0x000fe40004800000 */
[----:B------:R-:W-:-:S02]  /*3430*/  FSETP.NEU.FTZ.AND P1, PT, R9, -INF , PT ;  /* 0xff8000000900780b */ /* 0x000fc40003f3d000 */
[----:B------:R-:W-:Y:S02]  /*3440*/  ISETP.NE.AND P5, PT, R60, RZ, PT ;  /* 0x000000ff3c00720c */ /* 0x000fe40003fa5270 */
[----:B------:R-:W-:Y:S02]  /*3450*/  FMNMX.FTZ R2, R27, R2, !PT ;  /* 0x000000021b027209 */ /* 0x000fe40007810000 */
[----:B------:R-:W-:Y:S02]  /*3460*/  FSEL R14, R14, RZ, P1 ;  /* 0x000000ff0e0e7208 */ /* 0x000fe40000800000 */
[----:B------:R-:W-:Y:S02]  /*3470*/  ISETP.GT.AND P1, PT, R8, 0x49, !P5 ;  /* 0x000000490800780c */ /* 0x000fe40006f24270 */
[----:B------:R-:W-:Y:S01]  /*3480*/  FMNMX.FTZ R2, R55, R2, !PT ;  /* 0x0000000237027209 */ /* 0x000fe20007810000 */
[-CC-:B------:R-:W-:Y:S01]  /*3490*/  FFMA.FTZ R156, R21, R10.reuse, -R14.reuse ;  /* 0x0000000a159c7223 */ /* 0x180fe2000001080e */
[----:B------:R-:W-:Y:S01]  /*34a0*/  ISETP.LT.OR P1, PT, R0, 0x4a, P1 ;  /* 0x0000004a0000780c */ /* 0x000fe20000f21670 */
[-CC-:B------:R-:W-:Y:S01]  /*34b0*/  FFMA.FTZ R21, R89, R10.reuse, -R14.reuse ;  /* 0x0000000a59157223 */ /* 0x180fe2000001080e */
[----:B------:R-:W-:Y:S01]  /*34c0*/  ISETP.NE.AND P6, PT, R88, RZ, PT ;  /* 0x000000ff5800720c */ /* 0x000fe20003fc5270 */
[--C-:B------:R-:W-:Y:S01]  /*34d0*/  FFMA.FTZ R158, R91, R10, -R14.reuse ;  /* 0x0000000a5b9e7223 */ /* 0x100fe2000001080e */
[----:B------:R-:W-:Y:S01]  /*34e0*/  FMNMX.FTZ R2, R15, R2, !PT ;  /* 0x000000020f027209 */ /* 0x000fe20007810000 */
[-CC-:B------:R-:W-:Y:S01]  /*34f0*/  FFMA.FTZ R20, R95, R10.reuse, -R14.reuse ;  /* 0x0000000a5f147223 */ /* 0x180fe2000001080e */
[----:B------:R-:W-:Y:S01]  /*3500*/  FSEL R63, R63, -INF , !P1 ;  /* 0xff8000003f3f7808 */ /* 0x000fe20004800000 */
[----:B------:R-:W-:Y:S01]  /*3510*/  MUFU.EX2 R156, R156 ;  /* 0x0000009c009c7308 */ /* 0x000fe20000000800 */
[----:B------:R-:W-:Y:S01]  /*3520*/  ISETP.GT.AND P1, PT, R8, 0x50, !P6 ;  /* 0x000000500800780c */ /* 0x000fe20007724270 */
[--C-:B------:R-:W-:Y:S01]  /*3530*/  FFMA.FTZ R12, R93, R10, -R14.reuse ;  /* 0x0000000a5d0c7223 */ /* 0x100fe2000001080e */
[----:B------:R-:W-:Y:S01]  /*3540*/  FMNMX.FTZ R2, R59, R2, !PT ;  /* 0x000000023b027209 */ /* 0x000fe20007810000 */
[-CC-:B------:R-:W-:Y:S01]  /*3550*/  FFMA.FTZ R28, R99, R10.reuse, -R14.reuse ;  /* 0x0000000a631c7223 */ /* 0x180fe2000001080e */
[----:B------:R-:W-:Y:S01]  /*3560*/  ISETP.LT.OR P1, PT, R0, 0x51, P1 ;  /* 0x000000510000780c */ /* 0x000fe20000f21670 */
[--C-:B------:R-:W-:Y:S01]  /*3570*/  FFMA.FTZ R41, R41, R10, -R14.reuse ;  /* 0x0000000a29297223 */ /* 0x100fe2000001080e */
[----:B------:R-:W-:Y:S01]  /*3580*/  FMNMX.FTZ R2, R3, R2, !PT ;  /* 0x0000000203027209 */ /* 0x000fe20007810000 */
[----:B------:R-:W-:Y:S01]  /*3590*/  MUFU.EX2 R21, R21 ;  /* 0x0000001500157308 */ /* 0x000fe20000000800 */
[----:B------:R-:W-:Y:S01]  /*35a0*/  ISETP.NE.AND P5, PT, R24, RZ, PT ;  /* 0x000000ff1800720c */ /* 0x000fe20003fa5270 */
[-CC-:B------:R-:W-:Y:S01]  /*35b0*/  FFMA.FTZ R24, R97, R10.reuse, -R14.reuse ;  /* 0x0000000a61187223 */ /* 0x180fe2000001080e */
[----:B------:R-:W-:Y:S01]  /*35c0*/  ISETP.LT.OR P2, PT, R0, 0x52, P2 ;  /* 0x000000520000780c */ /* 0x000fe20001741670 */
[-CC-:B------:R-:W-:Y:S01]  /*35d0*/  FFMA.FTZ R49, R49, R10.reuse, -R14.reuse ;  /* 0x0000000a31317223 */ /* 0x180fe2000001080e */
[----:B------:R-:W-:Y:S01]  /*35e0*/  FSEL R89, R66, -INF , !P1 ;  /* 0xff80000042597808 */ /* 0x000fe20004800000 */
[--C-:B------:R-:W-:Y:S01]  /*35f0*/  FFMA.FTZ R37, R37, R10, -R14.reuse ;  /* 0x0000000a25257223 */ /* 0x100fe2000001080e */
[----:B------:R-:W-:Y:S01]  /*3600*/  FMNMX.FTZ R2, R63, R2, !PT ;  /* 0x000000023f027209 */ /* 0x000fe20007810000 */
[----:B------:R0:W-:Y:S01]  /*3610*/  MUFU.EX2 R95, R24 ;  /* 0x00000018005f7308 */ /* 0x0001e20000000800 */
[----:B------:R-:W-:Y:S01]  /*3620*/  ISETP.GT.AND P4, PT, R8, 0x59, !P5 ;  /* 0x000000590800780c */ /* 0x000fe20006f84270 */
[-CC-:B------:R-:W-:Y:S01]  /*3630*/  FFMA.FTZ R8, R103, R10.reuse, -R14.reuse ;  /* 0x0000000a67087223 */ /* 0x180fe2000001080e */
[C---:B------:R-:W-:Y:S01]  /*3640*/  ISETP.LT.OR P3, PT, R0.reuse, 0x59, P3 ;  /* 0x000000590000780c */ /* 0x040fe20001f61670 */
[-CC-:B------:R-:W-:Y:S01]  /*3650*/  FFMA.FTZ R53, R53, R10.reuse, -R14.reuse ;  /* 0x0000000a35357223 */ /* 0x180fe2000001080e */
[----:B------:R-:W-:Y:S01]  /*3660*/  FSEL R67, R67, -INF , !P2 ;  /* 0xff80000043437808 */ /* 0x000fe20005000000 */
[--C-:B------:R-:W-:Y:S01]  /*3670*/  FFMA.FTZ R33, R33, R10, -R14.reuse ;  /* 0x0000000a21217223 */ /* 0x100fe2000001080e */
[----:B------:R-:W-:Y:S01]  /*3680*/  FMNMX.FTZ R2, R89, R2, !PT ;  /* 0x0000000259027209 */ /* 0x000fe20007810000 */
[----:B------:R-:W-:Y:S01]  /*3690*/  MUFU.EX2 R158, R158 ;  /* 0x0000009e009e7308 */ /* 0x000fe20000000800 */
[----:B------:R-:W-:Y:S01]  /*36a0*/  ISETP.LT.OR P4, PT, R0, 0x5a, P4 ;  /* 0x0000005a0000780c */ /* 0x000fe20002781670 */
[-CC-:B0-----:R-:W-:Y:S01]  /*36b0*/  FFMA.FTZ R24, R45, R10.reuse, -R14.reuse ;  /* 0x0000000a2d187223 */ /* 0x181fe2000001080e */
[----:B------:R-:W-:Y:S01]  /*36c0*/  FSEL R91, R70, -INF , !P3 ;  /* 0xff800000465b7808 */ /* 0x000fe20005800000 */
[--C-:B------:R-:W-:Y:S01]  /*36d0*/  FFMA.FTZ R0, R107, R10, -R14.reuse ;  /* 0x0000000a6b007223 */ /* 0x100fe2000001080e */
[----:B------:R-:W-:Y:S01]  /*36e0*/  FMNMX.FTZ R2, R67, R2, !PT ;  /* 0x0000000243027209 */ /* 0x000fe20007810000 */
[--C-:B------:R-:W-:Y:S01]  /*36f0*/  FFMA.FTZ R57, R57, R10, -R14.reuse ;  /* 0x0000000a39397223 */ /* 0x100fe2000001080e */
[----:B------:R-:W-:Y:S01]  /*3700*/  FSEL R71, R71, -INF , !P4 ;  /* 0xff80000047477808 */ /* 0x000fe20006000000 */
[----:B------:R-:W-:Y:S01]  /*3710*/  MUFU.EX2 R150, R0 ;  /* 0x0000000000967308 */ /* 0x000fe20000000800 */
[----:B------:R-:W-:Y:S01]  /*3720*/  FMNMX.FTZ R2, R91, R2, !PT ;  /* 0x000000025b027209 */ /* 0x000fe20007810000 */
[-CC-:B------:R-:W-:Y:S01]  /*3730*/  FFMA.FTZ R29, R29, R10.reuse, -R14.reuse ;  /* 0x0000000a1d1d7223 */ /* 0x180fe2000001080e */
[----:B------:R-:W-:Y:S01]  /*3740*/  ISETP.NE.AND P5, PT, R168, 0x1, PT ;  /* 0x00000001a800780c */ /* 0x000fe20003fa5270 */
[--C-:B------:R-:W-:Y:S01]  /*3750*/  FFMA.FTZ R61, R61, R10, -R14.reuse ;  /* 0x0000000a3d3d7223 */ /* 0x100fe2000001080e */
[----:B------:R-:W-:Y:S01]  /*3760*/  FMNMX.FTZ R2, R71, R2, !PT ;  /* 0x0000000247027209 */ /* 0x000fe20007810000 */
[-CC-:B------:R-:W-:Y:S01]  /*3770*/  FFMA.FTZ R65, R65, R10.reuse, -R14.reuse ;  /* 0x0000000a41417223 */ /* 0x180fe2000001080e */
[-CC-:B------:R-:W-:Y:S01]  /*3780*/  FFMA.FTZ R25, R25, R10.reuse, -R14.reuse ;  /* 0x0000000a19197223 */ /* 0x180fe2000001080e */
[----:B------:R0:W-:Y:S02]  /*3790*/  MUFU.EX2 R93, R12 ;  /* 0x0000000c005d7308 */ /* 0x0001e40000000800 */
[----:B------:R-:W1:Y:S06]  /*37a0*/  SHFL.BFLY PT, R45, R2, 0x2, 0x1f ;  /* 0x0c401f00022d7f89 */ /* 0x000e6c00000e0000 */
[----:B------:R-:W2:Y:S01]  /*37b0*/  MUFU.EX2 R20, R20 ;  /* 0x0000001400147308 */ /* 0x000ea20000000800 */
[-CC-:B0-----:R-:W-:Y:S01]  /*37c0*/  FFMA.FTZ R12, R101, R10.reuse, -R14.reuse ;  /* 0x0000000a650c7223 */ /* 0x181fe2000001080e */
[----:B------:R-:W0:Y:S06]  /*37d0*/  @P5 LDC R44, c[0x0][0x44c] ;  /* 0x00011300ff2c5b82 */ /* 0x000e2c0000000800 */
[----:B------:R3:W-:Y:S02]  /*37e0*/  MUFU.EX2 R97, R12 ;  /* 0x0000000c00617308 */ /* 0x0007e40000000800 */
[----:B------:R-:W4:Y:S06]  /*37f0*/  @P5 LDC R48, c[0x0][0x450] ;  /* 0x00011400ff305b82 */ /* 0x000f2c0000000800 */
[----:B------:R-:W-:Y:S01]  /*3800*/  MUFU.EX2 R101, R24 ;  /* 0x0000001800657308 */ /* 0x000fe20000000800 */
[-CC-:B---3--:R-:W-:Y:S01]  /*3810*/  FFMA.FTZ R12, R105, R10.reuse, -R14.reuse ;  /* 0x0000000a690c7223 */ /* 0x188fe2000001080e */
[----:B-1----:R-:W-:Y:S01]  /*3820*/  FMNMX.FTZ R45, R2, R45, !PT ;  /* 0x0000002d022d7209 */ /* 0x002fe20007810000 */
[--C-:B------:R-:W-:Y:S01]  /*3830*/  FFMA.FTZ R2, R11, R10, -R14.reuse ;  /* 0x0000000a0b027223 */ /* 0x100fe2000001080e */
[----:B--2---:R-:W-:Y:S01]  /*3840*/  F2FP.BF16.F32.PACK_AB R152, R95, R20 ;  /* 0x000000145f98723e */ /* 0x004fe200000010ff */
[----:B------:R-:W-:-:S02]  /*3850*/  FFMA.FTZ R14, R69, R10, -R14 ;  /* 0x0000000a450e7223 */ /* 0x000fc4000001080e */
[----:B------:R-:W1:Y:S01]  /*3860*/  SHFL.BFLY PT, R0, R45, 0x1, 0x1f ;  /* 0x0c201f002d007f89 */ /* 0x000e6200000e0000 */
[----:B------:R-:W2:Y:S08]  /*3870*/  MUFU.EX2 R28, R28 ;  /* 0x0000001c001c7308 */ /* 0x000eb00000000800 */
[----:B------:R-:W-:Y:S08]  /*3880*/  MUFU.EX2 R99, R12 ;  /* 0x0000000c00637308 */ /* 0x000ff00000000800 */
[----:B------:R-:W3:Y:S01]  /*3890*/  MUFU.EX2 R8, R8 ;  /* 0x0000000800087308 */ /* 0x000ee20000000800 */
[----:B--2---:R-:W-:-:S02]  /*38a0*/  F2FP.BF16.F32.PACK_AB R154, R97, R28 ;  /* 0x0000001c619a723e */ /* 0x004fc400000010ff */
[----:B-1----:R-:W-:-:S05]  /*38b0*/  FMNMX.FTZ R11, R45, R0, !PT ;  /* 0x000000002d0b7209 */ /* 0x002fca0007810000 */
[----:B------:R-:W-:Y:S01]  /*38c0*/  MUFU.EX2 R41, R41 ;  /* 0x0000002900297308 */ /* 0x000fe20000000800 */
[C---:B------:R-:W-:Y:S01]  /*38d0*/  FSETP.NEU.FTZ.AND P1, PT, R11.reuse, -INF , PT ;  /* 0xff8000000b00780b */ /* 0x040fe20003f3d000 */
[----:B------:R-:W-:-:S06]  /*38e0*/  FMUL.FTZ R0, R11, R10 ;  /* 0x0000000a0b007220 */ /* 0x000fcc0000410000 */
[----:B------:R-:W-:Y:S01]  /*38f0*/  MUFU.EX2 R144, R49 ;  /* 0x0000003100907308 */ /* 0x000fe20000000800 */
[----:B------:R-:W-:Y:S02]  /*3900*/  FSEL R0, R0, RZ, P1 ;  /* 0x000000ff00007208 */ /* 0x000fe40000800000 */
[----:B---3--:R-:W-:-:S03]  /*3910*/  F2FP.BF16.F32.PACK_AB R148, R99, R8 ;  /* 0x000000086394723e */ /* 0x008fc600000010ff */
        /* <DEDUP_REMOVED lines=15> */
[-CC-:B------:R-:W-:Y:S01]  /*3a10*/  FFMA.FTZ R51, R51, R10.reuse, -R0.reuse ;  /* 0x0000000a33337223 */ /* 0x180fe20000010800 */
[-CC-:B------:R-:W-:Y:S01]  /*3a20*/  FFMA.FTZ R27, R27, R10.reuse, -R0.reuse ;  /* 0x0000000a1b1b7223 */ /* 0x180fe20000010800 */
[-CC-:B------:R-:W-:Y:S01]  /*3a30*/  FFMA.FTZ R55, R55, R10.reuse, -R0.reuse ;  /* 0x0000000a37377223 */ /* 0x180fe20000010800 */
[-CC-:B------:R-:W-:Y:S01]  /*3a40*/  FFMA.FTZ R15, R15, R10.reuse, -R0.reuse ;  /* 0x0000000a0f0f7223 */ /* 0x180fe20000010800 */
[-CC-:B------:R-:W-:Y:S01]  /*3a50*/  FFMA.FTZ R59, R59, R10.reuse, -R0.reuse ;  /* 0x0000000a3b3b7223 */ /* 0x180fe20000010800 */
[-CC-:B------:R-:W-:Y:S01]  /*3a60*/  FFMA.FTZ R3, R3, R10.reuse, -R0.reuse ;  /* 0x0000000a03037223 */ /* 0x180fe20000010800 */
[-CC-:B------:R-:W-:Y:S01]  /*3a70*/  FFMA.FTZ R63, R63, R10.reuse, -R0.reuse ;  /* 0x0000000a3f3f7223 */ /* 0x180fe20000010800 */
[----:B------:R2:W-:Y:S01]  /*3a80*/  MUFU.EX2 R24, R35 ;  /* 0x0000002300187308 */ /* 0x0005e20000000800 */
[-CC-:B------:R-:W-:Y:S01]  /*3a90*/  FFMA.FTZ R89, R89, R10.reuse, -R0.reuse ;  /* 0x0000000a59597223 */ /* 0x180fe20000010800 */
[-CC-:B------:R-:W-:Y:S01]  /*3aa0*/  FFMA.FTZ R67, R67, R10.reuse, -R0.reuse ;  /* 0x0000000a43437223 */ /* 0x180fe20000010800 */
[-CC-:B------:R-:W-:Y:S01]  /*3ab0*/  FFMA.FTZ R91, R91, R10.reuse, -R0.reuse ;  /* 0x0000000a5b5b7223 */ /* 0x180fe20000010800 */
[----:B------:R-:W-:-:S04]  /*3ac0*/  FFMA.FTZ R71, R71, R10, -R0 ;  /* 0x0000000a47477223 */ /* 0x000fc80000010800 */
[----:B------:R-:W3:Y:S01]  /*3ad0*/  MUFU.EX2 R77, R77 ;  /* 0x0000004d004d7308 */ /* 0x000ee20000000800 */
[----:B--2---:R-:W-:Y:S01]  /*3ae0*/  FADD.FTZ R35, R156, R21 ;  /* 0x000000159c237221 */ /* 0x004fe20000010000 */
[----:B------:R-:W-:Y:S02]  /*3af0*/  F2FP.BF16.F32.PACK_AB R156, R21, R156 ;  /* 0x0000009c159c723e */ /* 0x000fe400000010ff */
[----:B-1----:R-:W-:Y:S01]  /*3b00*/  F2FP.BF16.F32.PACK_AB R157, R75, R26 ;  /* 0x0000001a4b9d723e */ /* 0x002fe200000010ff */
[----:B------:R-:W-:Y:S01]  /*3b10*/  FADD.FTZ R38, R158, R35 ;  /* 0x000000239e267221 */ /* 0x000fe20000010000 */
[C---:B------:R-:W-:Y:S02]  /*3b20*/  F2FP.BF16.F32.PACK_AB R158, R93.reuse, R158 ;  /* 0x0000009e5d9e723e */ /* 0x040fe400000010ff */
[----:B------:R-:W1:Y:S01]  /*3b30*/  MUFU.EX2 R12, R79 ;  /* 0x0000004f000c7308 */ /* 0x000e620000000800 */
[----:B------:R-:W-:Y:S01]  /*3b40*/  FADD.FTZ R35, R93, R38 ;  /* 0x000000265d237221 */ /* 0x000fe20000010000 */
[----:B------:R-:W-:-:S03]  /*3b50*/  FADD.FTZ R38, R26, R75 ;  /* 0x0000004b1a267221 */ /* 0x000fc60000010000 */
[----:B------:R-:W-:-:S03]  /*3b60*/  FADD.FTZ R40, R20, R35 ;  /* 0x0000002314287221 */ /* 0x000fc60000010000 */
[----:B------:R-:W2:Y:S01]  /*3b70*/  MUFU.EX2 R81, R81 ;  /* 0x0000005100517308 */ /* 0x000ea20000000800 */
[----:B---3--:R-:W-:-:S07]  /*3b80*/  FADD.FTZ R35, R77, R38 ;  /* 0x000000264d237221 */ /* 0x008fce0000010000 */
[----:B------:R3:W-:Y:S01]  /*3b90*/  MUFU.EX2 R30, R39 ;  /* 0x00000027001e7308 */ /* 0x0007e20000000800 */
[----:B-1----:R-:W-:-:S07]  /*3ba0*/  F2FP.BF16.F32.PACK_AB R159, R12, R77 ;  /* 0x0000004d0c9f723e */ /* 0x002fce00000010ff */
[----:B------:R-:W1:Y:S01]  /*3bb0*/  MUFU.EX2 R31, R31 ;  /* 0x0000001f001f7308 */ /* 0x000e620000000800 */
[----:B---3--:R-:W-:Y:S01]  /*3bc0*/  FADD.FTZ R39, R95, R40 ;  /* 0x000000285f277221 */ /* 0x008fe20000010000 */
[----:B------:R-:W-:Y:S01]  /*3bd0*/  FADD.FTZ R40, R12, R35 ;  /* 0x000000230c287221 */ /* 0x000fe20000010000 */
[----:B--2---:R-:W-:Y:S02]  /*3be0*/  F2FP.BF16.F32.PACK_AB R153, R24, R81 ;  /* 0x000000511899723e */ /* 0x004fe400000010ff */
[----:B------:R-:W-:Y:S01]  /*3bf0*/  FADD.FTZ R42, R28, R39 ;  /* 0x000000271c2a7221 */ /* 0x000fe20000010000 */
[----:B------:R-:W-:Y:S02]  /*3c00*/  FADD.FTZ R35, R81, R40 ;  /* 0x0000002851237221 */ /* 0x000fe40000010000 */
[----:B------:R-:W2:Y:S01]  /*3c10*/  MUFU.EX2 R83, R83 ;  /* 0x0000005300537308 */ /* 0x000ea20000000800 */
[----:B------:R-:W-:Y:S01]  /*3c20*/  FADD.FTZ R39, R97, R42 ;  /* 0x0000002a61277221 */ /* 0x000fe20000010000 */
[----:B------:R-:W-:-:S03]  /*3c30*/  FADD.FTZ R40, R24, R35 ;  /* 0x0000002318287221 */ /* 0x000fc60000010000 */
[----:B------:R-:W-:-:S03]  /*3c40*/  FADD.FTZ R42, R8, R39 ;  /* 0x00000027082a7221 */ /* 0x000fc60000010000 */
[----:B------:R0:W3:Y:S01]  /*3c50*/  MUFU.EX2 R32, R43 ;  /* 0x0000002b00207308 */ /* 0x0000e20000000800 */
[----:B------:R-:W-:Y:S01]  /*3c60*/  FADD.FTZ R39, R99, R42 ;  /* 0x0000002a63277221 */ /* 0x000fe20000010000 */
[----:B-1----:R-:W-:Y:S01]  /*3c70*/  FADD.FTZ R35, R31, R40 ;  /* 0x000000281f237221 */ /* 0x002fe20000010000 */
[----:B------:R-:W-:-:S03]  /*3c80*/  F2FP.BF16.F32.PACK_AB R155, R30, R31 ;  /* 0x0000001f1e9b723e */ /* 0x000fc600000010ff */
[----:B------:R-:W-:Y:S02]  /*3c90*/  FADD.FTZ R42, R30, R35 ;  /* 0x000000231e2a7221 */ /* 0x000fe40000010000 */
[----:B------:R-:W1:Y:S01]  /*3ca0*/  MUFU.EX2 R85, R85 ;  /* 0x0000005500557308 */ /* 0x000e620000000800 */
[----:B0-----:R-:W-:-:S04]  /*3cb0*/  @P5 IMAD.HI.U32 R43, R17, R44, RZ ;  /* 0x0000002c112b5227 */ /* 0x001fc800078e00ff */
[----:B------:R-:W-:Y:S01]  /*3cc0*/  FADD.FTZ R44, R150, R39 ;  /* 0x00000027962c7221 */ /* 0x000fe20000010000 */
[----:B--2---:R-:W-:Y:S01]  /*3cd0*/  FADD.FTZ R35, R83, R42 ;  /* 0x0000002a53237221 */ /* 0x004fe20000010000 */
[C---:B------:R-:W-:Y:S02]  /*3ce0*/  F2FP.BF16.F32.PACK_AB R150, R101.reuse, R150 ;  /* 0x000000966596723e */ /* 0x040fe400000010ff */
[----:B------:R-:W-:Y:S01]  /*3cf0*/  FADD.FTZ R44, R101, R44 ;  /* 0x0000002c652c7221 */ /* 0x000fe20000010000 */
[----:B----4-:R-:W-:Y:S01]  /*3d00*/  @P5 SHF.R.U32.HI R46, RZ, R48, R43 ;  /* 0x00000030ff2e5219 */ /* 0x010fe2000001162b */
[----:B------:R-:W0:Y:S01]  /*3d10*/  MUFU.EX2 R37, R37 ;  /* 0x0000002500257308 */ /* 0x000e220000000800 */
[C---:B---3--:R-:W-:Y:S01]  /*3d20*/  FADD.FTZ R42, R32.reuse, R35 ;  /* 0x00000023202a7221 */ /* 0x048fe20000010000 */
[----:B------:R-:W-:Y:S01]  /*3d30*/  FADD.FTZ R39, R41, R44 ;  /* 0x0000002c29277221 */ /* 0x000fe20000010000 */
[----:B------:R-:W-:Y:S01]  /*3d40*/  LOP3.LUT P5, RZ, R19, 0x80000, RZ, 0xc0, !PT ;  /* 0x0008000013ff7812 */ /* 0x000fe200078ac0ff */
[----:B------:R-:W-:Y:S01]  /*3d50*/  IMAD.IADD R73, R73, 0x1, R46 ;  /* 0x0000000149497824 */ /* 0x000fe200078e022e */
[----:B------:R-:W-:Y:S01]  /*3d60*/  F2FP.BF16.F32.PACK_AB R149, R32, R83 ;  /* 0x000000532095723e */ /* 0x000fe200000010ff */
[C---:B------:R-:W-:Y:S01]  /*3d70*/  FADD.FTZ R44, R144.reuse, R39 ;  /* 0x00000027902c7221 */ /* 0x040fe20000010000 */
[----:B------:R-:W-:Y:S01]  /*3d80*/  F2FP.BF16.F32.PACK_AB R144, R144, R41 ;  /* 0x000000299090723e */ /* 0x000fe200000010ff */
[----:B------:R-:W2:Y:S01]  /*3d90*/  MUFU.EX2 R34, R47 ;  /* 0x0000002f00227308 */ /* 0x000ea20000000800 */
[----:B-1----:R-:W-:-:S07]  /*3da0*/  FADD.FTZ R35, R85, R42 ;  /* 0x0000002a55237221 */ /* 0x002fce0000010000 */
[----:B------:R-:W1:Y:S01]  /*3db0*/  MUFU.EX2 R146, R53 ;  /* 0x0000003500927308 */ /* 0x000e620000000800 */
[----:B0-----:R-:W-:-:S07]  /*3dc0*/  FADD.FTZ R39, R37, R44 ;  /* 0x0000002c25277221 */ /* 0x001fce0000010000 */
[----:B------:R-:W0:Y:S01]  /*3dd0*/  MUFU.EX2 R87, R87 ;  /* 0x0000005700577308 */ /* 0x000e220000000800 */
[C---:B--2---:R-:W-:Y:S01]  /*3de0*/  FADD.FTZ R42, R34.reuse, R35 ;  /* 0x00000023222a7221 */ /* 0x044fe20000010000 */
[----:B------:R-:W-:-:S06]  /*3df0*/  F2FP.BF16.F32.PACK_AB R151, R34, R85 ;  /* 0x000000552297723e */ /* 0x000fcc00000010ff */
[----:B------:R-:W2:Y:S01]  /*3e00*/  MUFU.EX2 R33, R33 ;  /* 0x0000002100217308 */ /* 0x000ea20000000800 */
[C---:B-1----:R-:W-:Y:S01]  /*3e10*/  FADD.FTZ R44, R146.reuse, R39 ;  /* 0x00000027922c7221 */ /* 0x042fe20000010000 */
[----:B------:R-:W-:-:S06]  /*3e20*/  F2FP.BF16.F32.PACK_AB R146, R146, R37 ;  /* 0x000000259292723e */ /* 0x000fcc00000010ff */
[----:B------:R-:W1:Y:S01]  /*3e30*/  MUFU.EX2 R36, R51 ;  /* 0x0000003300247308 */ /* 0x000e620000000800 */
[----:B0-----:R-:W-:-:S07]  /*3e40*/  FADD.FTZ R21, R87, R42 ;  /* 0x0000002a57157221 */ /* 0x001fce0000010000 */
[----:B------:R-:W0:Y:S01]  /*3e50*/  MUFU.EX2 R140, R57 ;  /* 0x00000039008c7308 */ /* 0x000e220000000800 */
[----:B--2---:R-:W-:-:S07]  /*3e60*/  FADD.FTZ R35, R33, R44 ;  /* 0x0000002c21237221 */ /* 0x004fce0000010000 */
[----:B------:R-:W2:Y:S01]  /*3e70*/  MUFU.EX2 R27, R27 ;  /* 0x0000001b001b7308 */ /* 0x000ea20000000800 */
[C---:B-1----:R-:W-:Y:S01]  /*3e80*/  FADD.FTZ R42, R36.reuse, R21 ;  /* 0x00000015242a7221 */ /* 0x042fe20000010000 */
[----:B------:R-:W-:-:S06]  /*3e90*/  F2FP.BF16.F32.PACK_AB R145, R36, R87 ;  /* 0x000000572491723e */ /* 0x000fcc00000010ff */
[----:B------:R-:W1:Y:S01]  /*3ea0*/  MUFU.EX2 R29, R29 ;  /* 0x0000001d001d7308 */ /* 0x000e620000000800 */
[C---:B0-----:R-:W-:Y:S01]  /*3eb0*/  FADD.FTZ R44, R140.reuse, R35 ;  /* 0x000000238c2c7221 */ /* 0x041fe20000010000 */
[----:B------:R-:W-:-:S06]  /*3ec0*/  F2FP.BF16.F32.PACK_AB R140, R140, R33 ;  /* 0x000000218c8c723e */ /* 0x000fcc00000010ff */
[----:B------:R-:W0:Y:S01]  /*3ed0*/  MUFU.EX2 R38, R55 ;  /* 0x0000003700267308 */ /* 0x000e220000000800 */
[----:B--2---:R-:W-:-:S07]  /*3ee0*/  FADD.FTZ R21, R27, R42 ;  /* 0x0000002a1b157221 */ /* 0x004fce0000010000 */
[----:B------:R-:W2:Y:S01]  /*3ef0*/  MUFU.EX2 R142, R61 ;  /* 0x0000003d008e7308 */ /* 0x000ea20000000800 */
[----:B-1----:R-:W-:-:S07]  /*3f00*/  FADD.FTZ R35, R29, R44 ;  /* 0x0000002c1d237221 */ /* 0x002fce0000010000 */
[----:B------:R-:W1:Y:S01]  /*3f10*/  MUFU.EX2 R15, R15 ;  /* 0x0000000f000f7308 */ /* 0x000e620000000800 */
[C---:B0-----:R-:W-:Y:S01]  /*3f20*/  FADD.FTZ R8, R38.reuse, R21 ;  /* 0x0000001526087221 */ /* 0x041fe20000010000 */
[----:B------:R-:W-:-:S06]  /*3f30*/  F2FP.BF16.F32.PACK_AB R147, R38, R27 ;  /* 0x0000001b2693723e */ /* 0x000fcc00000010ff */
[----:B------:R-:W0:Y:S01]  /*3f40*/  MUFU.EX2 R2, R2 ;  /* 0x0000000200027308 */ /* 0x000e220000000800 */
[C---:B--2---:R-:W-:Y:S01]  /*3f50*/  FADD.FTZ R35, R142.reuse, R35 ;  /* 0x000000238e237221 */ /* 0x044fe20000010000 */
[----:B------:R-:W-:-:S06]  /*3f60*/  F2FP.BF16.F32.PACK_AB R142, R142, R29 ;  /* 0x0000001d8e8e723e */ /* 0x000fcc00000010ff */
        /* <DEDUP_REMOVED lines=16> */
[----:B------:R-:W-:Y:S01]  /*4070*/  F2FP.BF16.F32.PACK_AB R143, R0, R3 ;  /* 0x00000003008f723e */ /* 0x000fe200000010ff */
[----:B------:R-:W-:-:S05]  /*4080*/  VIADD R0, R73, UR5 ;  /* 0x0000000549007c36 */ /* 0x000fca0008000000 */
[----:B------:R-:W1:Y:S01]  /*4090*/  MUFU.EX2 R91, R91 ;  /* 0x0000005b005b7308 */ /* 0x000e620000000800 */
[----:B0-----:R-:W-:-:S07]  /*40a0*/  FADD.FTZ R21, R89, R28 ;  /* 0x0000001c59157221 */ /* 0x001fce0000010000 */
[----:B------:R-:W0:Y:S01]  /*40b0*/  MUFU.EX2 R2, R71 ;  /* 0x0000004700027308 */ /* 0x000e220000000800 */
[C---:B--2---:R-:W-:Y:S01]  /*40c0*/  FADD.FTZ R12, R20.reuse, R21 ;  /* 0x00000015140c7221 */ /* 0x044fe20000010000 */
[----:B------:R-:W-:-:S06]  /*40d0*/  F2FP.BF16.F32.PACK_AB R137, R20, R89 ;  /* 0x000000591489723e */ /* 0x000fcc00000010ff */
[----:B------:R-:W2:Y:S01]  /*40e0*/  MUFU.EX2 R14, R14 ;  /* 0x0000000e000e7308 */ /* 0x000ea20000000800 */
[----:B-1----:R-:W-:-:S04]  /*40f0*/  FADD.FTZ R21, R91, R12 ;  /* 0x0000000c5b157221 */ /* 0x002fc80000010000 */
[C---:B0-----:R-:W-:Y:S01]  /*4100*/  FADD.FTZ R3, R2.reuse, R21 ;  /* 0x0000001502037221 */ /* 0x041fe20000010000 */
[----:B------:R-:W-:Y:S01]  /*4110*/  F2FP.BF16.F32.PACK_AB R139, R2, R91 ;  /* 0x0000005b028b723e */ /* 0x000fe200000010ff */
[----:B------:R-:W-:Y:S02]  /*4120*/  VIADD R21, R72, 0xfffffffe ;  /* 0xfffffffe48157836 */ /* 0x000fe40000000000 */
[C---:B--2---:R-:W-:Y:S01]  /*4130*/  FADD.FTZ R8, R14.reuse, R29 ;  /* 0x0000001d0e087221 */ /* 0x044fe20000010000 */
[----:B------:R-:W-:Y:S01]  /*4140*/  F2FP.BF16.F32.PACK_AB R138, R14, R25 ;  /* 0x000000190e8a723e */ /* 0x000fe200000010ff */
[----:B------:R-:W-:Y:S06]  /*4150*/  @!P5 BRA `(.L_x_985) ;  /* 0x000000000048d947 */ /* 0x000fec0003800000 */
[C---:B------:R-:W-:Y:S01]  /*4160*/  ISETP.GT.AND P1, PT, R73.reuse, RZ, PT ;  /* 0x000000ff4900720c */ /* 0x040fe20003f24270 */
[----:B------:R-:W-:-:S12]  /*4170*/  VIADD R15, R73, 0xffffffff ;  /* 0xffffffff490f7836 */ /* 0x000fd80000000000 */
[----:B------:R-:W-:Y:S05]  /*4180*/  @P1 BRA `(.L_x_986) ;  /* 0x0000000000201947 */ /* 0x000fea0003800000 */
[----:B------:R-:W0:Y:S01]  /*4190*/  LDC R12, c[0x0][0x9e4] ;  /* 0x00027900ff0c7b82 */ /* 0x000e220000000800 */
[----:B------:R-:W-:Y:S01]  /*41a0*/  IMAD.MOV R15, RZ, RZ, -R73 ;  /* 0x000000ffff0f7224 */ /* 0x000fe200078e0a49 */
[----:B0-----:R-:W-:-:S13]  /*41b0*/  ISETP.NE.AND P1, PT, R12, 0x1, PT ;  /* 0x000000010c00780c */ /* 0x001fda0003f25270 */
[----:B------:R-:W0:Y:S02]  /*41c0*/  @P1 LDC.64 R24, c[0x0][0x9e8] ;  /* 0x00027a00ff181b82 */ /* 0x000e240000000a00 */
[----:B0-----:R-:W-:-:S05]  /*41d0*/  @P1 IMAD.HI.U32 R2, R15, R24, RZ ;  /* 0x000000180f021227 */ /* 0x001fca00078e00ff */
[----:B------:R-:W-:-:S04]  /*41e0*/  @P1 SHF.R.U32.HI R15, RZ, R25, R2 ;  /* 0x00000019ff0f1219 */ /* 0x000fc80000011602 */
[----:B------:R-:W-:Y:S01]  /*41f0*/  LOP3.LUT R15, RZ, R15, RZ, 0x33, !PT ;  /* 0x0000000fff0f7212 */ /* 0x000fe200078e33ff */
[----:B------:R-:W-:Y:S06]  /*4200*/  BRA `(.L_x_987) ;  /* 0x0000000000147947 */ /* 0x000fec0003800000 */
.L_x_986:
[----:B------:R-:W0:Y:S02]  /*4210*/  LDC R12, c[0x0][0x9e4] ;  /* 0x00027900ff0c7b82 */ /* 0x000e240000000800 */
[----:B0-----:R-:W-:-:S13]  /*4220*/  ISETP.NE.AND P1, PT, R12, 0x1, PT ;  /* 0x000000010c00780c */ /* 0x001fda0003f25270 */
[----:B------:R-:W0:Y:S02]  /*4230*/  @P1 LDC.64 R24, c[0x0][0x9e8] ;  /* 0x00027a00ff181b82 */ /* 0x000e240000000a00 */
[----:B0-----:R-:W-:-:S05]  /*4240*/  @P1 IMAD.HI.U32 R2, R15, R24, RZ ;  /* 0x000000180f021227 */ /* 0x001fca00078e00ff */
[----:B------:R-:W-:-:S07]  /*4250*/  @P1 SHF.R.U32.HI R15, RZ, R25, R2 ;  /* 0x00000019ff0f1219 */ /* 0x000fce0000011602 */
.L_x_987:
[----:B------:R-:W-:-:S05]  /*4260*/  IMAD R15, R15, R12, R12 ;  /* 0x0000000c0f0f7224 */ /* 0x000fca00078e020c */
[----:B------:R-:W-:-:S07]  /*4270*/  VIMNMX R0, R0, R15, PT ;  /* 0x0000000f00007248 */ /* 0x000fce0003fe0100 */
.L_x_985:
[----:B------:R-:W-:Y:S01]  /*4280*/  IMAD.HI R12, R0, 0x2aaaaaab, RZ ;  /* 0x2aaaaaab000c7827 */ /* 0x000fe200078e02ff */
[----:B------:R-:W-:Y:S02]  /*4290*/  CS2R R86, SRZ ;  /* 0x0000000000567805 */ /* 0x000fe4000001ff00 */
[----:B------:R-:W-:Y:S02]  /*42a0*/  CS2R R84, SRZ ;  /* 0x0000000000547805 */ /* 0x000fe4000001ff00 */
[----:B------:R-:W-:Y:S01]  /*42b0*/  CS2R R82, SRZ ;  /* 0x0000000000527805 */ /* 0x000fe2000001ff00 */
[----:B------:R-:W-:Y:S01]  /*42c0*/  IMAD.MOV.U32 R2, RZ, RZ, 0x3f800000 ;  /* 0x3f800000ff027424 */ /* 0x000fe200078e00ff */
[----:B------:R-:W-:Y:S01]  /*42d0*/  SHF.R.U32.HI R15, RZ, 0x1f, R12 ;  /* 0x0000001fff0f7819 */ /* 0x000fe2000001160c */
[----:B------:R-:W-:Y:S01]  /*42e0*/  IMAD.MOV.U32 R0, RZ, RZ, 0x3f800000 ;  /* 0x3f800000ff007424 */ /* 0x000fe200078e00ff */
[----:B------:R-:W-:Y:S02]  /*42f0*/  CS2R R80, SRZ ;  /* 0x0000000000507805 */ /* 0x000fe4000001ff00 */
[----:B------:R-:W-:-:S02]  /*4300*/  CS2R R78, SRZ ;  /* 0x00000000004e7805 */ /* 0x000fc4000001ff00 */
[----:B------:R-:W-:Y:S02]  /*4310*/  LEA.HI.SX32 R12, R12, R15, 0x1c ;  /* 0x0000000f0c0c7211 */ /* 0x000fe400078fe2ff */
[----:B------:R-:W-:Y:S02]  /*4320*/  CS2R R76, SRZ ;  /* 0x00000000004c7805 */ /* 0x000fe4000001ff00 */
[----:B------:R-:W-:Y:S02]  /*4330*/  CS2R R74, SRZ ;  /* 0x00000000004a7805 */ /* 0x000fe4000001ff00 */
[----:B------:R-:W-:Y:S02]  /*4340*/  CS2R R72, SRZ ;  /* 0x0000000000487805 */ /* 0x000fe4000001ff00 */
[----:B------:R-:W-:Y:S02]  /*4350*/  VIMNMX R12, R23, R12, !PT ;  /* 0x0000000c170c7248 */ /* 0x000fe40007fe0100 */
[----:B------:R-:W-:-:S02]  /*4360*/  CS2R R70, SRZ ;  /* 0x0000000000467805 */ /* 0x000fc4000001ff00 */
[----:B------:R-:W-:Y:S02]  /*4370*/  CS2R R68, SRZ ;  /* 0x0000000000447805 */ /* 0x000fe4000001ff00 */
[----:B------:R-:W-:Y:S02]  /*4380*/  CS2R R66, SRZ ;  /* 0x0000000000427805 */ /* 0x000fe4000001ff00 */
        /* <DEDUP_REMOVED lines=21> */
[----:B------:R-:W-:Y:S01]  /*44e0*/  CS2R R24, SRZ ;  /* 0x0000000000187805 */ /* 0x000fe2000001ff00 */
[----:B------:R-:W-:Y:S06]  /*44f0*/  @!P1 BRA `(.L_x_988) ;  /* 0x0000002c007c9947 */ /* 0x000fec0003800000 */
[----:B------:R-:W-:Y:S01]  /*4500*/  IMAD.MOV.U32 R15, RZ, RZ, R11 ;  /* 0x000000ffff0f7224 */ /* 0x000fe200078e000b */
[----:B------:R-:W-:Y:S01]  /*4510*/  UMOV UR7, UR38 ;  /* 0x0000002600077c82 */ /* 0x000fe20008000000 */
[----:B------:R-:W-:Y:S01]  /*4520*/  IMAD.MOV.U32 R14, RZ, RZ, R9 ;  /* 0x000000ffff0e7224 */ /* 0x000fe200078e0009 */
[----:B------:R-:W-:Y:S01]  /*4530*/  UMOV UR4, UR39 ;  /* 0x0000002700047c82 */ /* 0x000fe20008000000 */
[----:B------:R-:W-:Y:S01]  /*4540*/  IMAD.MOV.U32 R2, RZ, RZ, 0x3f800000 ;  /* 0x3f800000ff027424 */ /* 0x000fe200078e00ff */
[----:B------:R-:W-:Y:S01]  /*4550*/  ULDC UR42, c[0x0][0x9e4] ;  /* 0x00027900002a7ab9 */ /* 0x000fe20000000800 */
[----:B------:R-:W-:Y:S01]  /*4560*/  IMAD.MOV.U32 R87, RZ, RZ, RZ ;  /* 0x000000ffff577224 */ /* 0x000fe200078e00ff */
[----:B------:R-:W-:Y:S01]  /*4570*/  ULDC UR43, c[0x0][0x9dc] ;  /* 0x00027700002b7ab9 */ /* 0x000fe20000000800 */
[----:B------:R-:W-:-:S05]  /*4580*/  ULDC UR54, c[0x0][0x9e0] ;  /* 0x0002780000367ab9 */ /* 0x000fca0000000800 */
.L_x_1007:
[----:B------:R-:W-:-:S04]  /*4590*/  UISETP.NE.AND UP0, UPT, UR4, 0x1, UPT ;  /* 0x000000010400788c */ /* 0x000fc8000bf05270 */
[----:B------:R-:W-:-:S04]  /*45a0*/  USEL UR38, URZ, 0x1, UP0 ;  /* 0x000000013f267887 */ /* 0x000fc80008000000 */
[----:B------:R-:W-:Y:S01]  /*45b0*/  ULOP3.LUT UR38, UR7, UR38, URZ, 0x3c, !UPT ;  /* 0x0000002607267292 */ /* 0x000fe2000f8e3c3f */
[----:B------:R-:W-:Y:S11]  /*45c0*/  @!P0 BRA `(.L_x_989) ;  /* 0x0000000000048947 */ /* 0x000ff60003800000 */
[----:B------:R-:W-:Y:S01]  /*45d0*/  BPT.TRAP 0x1 ;  /* 0x000000040000795c */ /* 0x000fe20000300000 */
.L_x_989:
[----:B------:R-:W-:Y:S01]  /*45e0*/  UIADD3 UR39, UR4, 0x1, URZ ;  /* 0x0000000104277890 */ /* 0x000fe2000fffe03f */
[----:B------:R-:W-:-:S03]  /*45f0*/  IMAD.U32 R9, RZ, RZ, UR38 ;  /* 0x00000026ff097e24 */ /* 0x000fc6000f8e00ff */
[----:B------:R-:W-:Y:S02]  /*4600*/  UISETP.NE.AND UP0, UPT, UR39, 0x2, UPT ;  /* 0x000000022700788c */ /* 0x000fe4000bf05270 */
[----:B------:R-:W-:Y:S02]  /*4610*/  SHF.L.U32 R9, R9, 0x1f, RZ ;  /* 0x0000001f09097819 */ /* 0x000fe400000006ff */
[----:B------:R-:W-:-:S04]  /*4620*/  USEL UR39, UR39, URZ, UP0 ;  /* 0x0000003f27277287 */ /* 0x000fc80008000000 */
[----:B------:R-:W-:-:S09]  /*4630*/  ULEA UR6, UR39, UR40, 0x3 ;  /* 0x0000002827067291 */ /* 0x000fd2000f8e183f */
[----:B------:R0:W1:Y:S01]  /*4640*/  SYNCS.PHASECHK.TRANS64.TRYWAIT P1, [UR6+0x2a830], R9 ;  /* 0x02a83009ff0075a7 */ /* 0x0000620008020146 */
[----:B------:R-:W-:Y:S05]  /*4650*/  @!P0 BRA `(.L_x_990) ;  /* 0x0000000000048947 */ /* 0x000fea0003800000 */
[----:B------:R-:W-:Y:S01]  /*4660*/  BPT.TRAP 0x1 ;  /* 0x000000040000795c */ /* 0x000fe20000300000 */
.L_x_990:
[----:B-1----:R-:W-:Y:S05]  /*4670*/  @P1 BRA `(.L_x_991) ;  /* 0x0000000000081947 */ /* 0x002fea0003800000 */
[----:B------:R-:W1:Y:S02]  /*4680*/  SYNCS.PHASECHK.TRANS64.TRYWAIT P1, [UR6+0x2a830], R9 ;  /* 0x02a83009ff0075a7 */ /* 0x000e640008020146 */
[----:B-1----:R-:W-:Y:S05]  /*4690*/  @!P1 BRA `(.L_x_992) ;  /* 0x000000e400d09947 */ /* 0x002fea0003800000 */
.L_x_991:
        /* <DEDUP_REMOVED lines=16> */
[----:B------:R-:W-:Y:S01]  /*47a0*/  R2UR UR48, R4 ;  /* 0x00000000043072ca */ /* 0x000fe200000e0000 */
[----:B------:R-:W-:Y:S01]  /*47b0*/  UIADD3 UR50, UR5, 0x2, URZ ;  /* 0x0000000205327890 */ /* 0x000fe2000fffe03f */
[----:B------:R-:W-:Y:S01]  /*47c0*/  R2UR UR49, R5 ;  /* 0x00000000053172ca */ /* 0x000fe200000e0000 */
        /* <DEDUP_REMOVED lines=116> */
.L_x_993:
[----:B------:R-:W-:Y:S01]  /*4f10*/  ULEA UR5, UR4, UR40, 0x3 ;  /* 0x0000002804057291 */ /* 0x000fe2000f8e183f */
[----:B------:R-:W-:-:S05]  /*4f20*/  IMAD.U32 R0, RZ, RZ, UR7 ;  /* 0x00000007ff007e24 */ /* 0x000fca000f8e00ff */
[----:B------:R-:W-:-:S04]  /*4f30*/  SHF.L.U32 R0, R0, 0x1f, RZ ;  /* 0x0000001f00007819 */ /* 0x000fc800000006ff */
[----:B------:R2:W3:Y:S01]  /*4f40*/  SYNCS.PHASECHK.TRANS64.TRYWAIT P1, [UR5+0x2a850], R0 ;  /* 0x02a85000ff0075a7 */ /* 0x0004e20008020145 */
[----:B------:R-:W-:Y:S05]  /*4f50*/  @!P0 BRA `(.L_x_994) ;  /* 0x0000000000048947 */ /* 0x000fea0003800000 */
[----:B------:R-:W-:Y:S01]  /*4f60*/  BPT.TRAP 0x1 ;  /* 0x000000040000795c */ /* 0x000fe20000300000 */
.L_x_994:
[----:B---3--:R-:W-:Y:S05]  /*4f70*/  @P1 BRA `(.L_x_995) ;  /* 0x0000000000081947 */ /* 0x008fea0003800000 */
[----:B------:R-:W3:Y:S02]  /*4f80*/  SYNCS.PHASECHK.TRANS64.TRYWAIT P1, [UR5+0x2a850], R0 ;  /* 0x02a85000ff0075a7 */ /* 0x000ee40008020145 */
[----:B---3--:R-:W-:Y:S05]  /*4f90*/  @!P1 BRA `(.L_x_996) ;  /* 0x000000dc00a89947 */ /* 0x008fea0003800000 */
.L_x_995:
        /* <DEDUP_REMOVED lines=38> */
.L_x_997:
[----:B------:R-:W-:Y:S01]  /*5200*/  ISETP.NE.AND P2, PT, R168, 0x1, PT ;  /* 0x00000001a800780c */ /* 0x000fe20003f45270 */
[----:B01----:R-:W-:Y:S01]  /*5210*/  IMAD.IADD R9, R22, 0x1, R17 ;  /* 0x0000000116097824 */ /* 0x003fe200078e0211 */
[----:B------:R-:W0:Y:S01]  /*5220*/  LDC R13, c[0x0][0x288] ;  /* 0x0000a200ff0d7b82 */ /* 0x000e220000000800 */
[----:B------:R-:W-:Y:S01]  /*5230*/  IMAD R20, R21, -0x60, RZ ;  /* 0xffffffa015147824 */ /* 0x000fe200078e02ff */
[----:B------:R-:W-:Y:S01]  /*5240*/  UIADD3 UR6, UR6, 0x2a840, URZ ;  /* 0x0002a84006067890 */ /* 0x000fe2000fffe03f */
[----:B------:R-:W-:Y:S01]  /*5250*/  LOP3.LUT P1, RZ, R19, 0x80000, RZ, 0xc0, !PT ;  /* 0x0008000013ff7812 */ /* 0x000fe2000782c0ff */
[----:B------:R-:W-:Y:S02]  /*5260*/  ULOP3.LUT UR4, URZ, UR43, URZ, 0x33, !UPT ;  /* 0x0000002b3f047292 */ /* 0x000fe4000f8e333f */
[----:B------:R-:W-:-:S05]  /*5270*/  UPRMT UR6, UR60, 0x654, UR6 ;  /* 0x000006543c067896 */ /* 0x000fca0008000006 */
[----:B--2---:R-:W1:Y:S08]  /*5280*/  @P2 LDC R0, c[0x0][0x44c] ;  /* 0x00011300ff002b82 */ /* 0x004e700000000800 */
[----:B------:R-:W2:Y:S01]  /*5290*/  @P2 LDC R11, c[0x0][0x450] ;  /* 0x00011400ff0b2b82 */ /* 0x000ea20000000800 */
[----:B------:R-:W-:Y:S01]  /*52a0*/  SYNCS.ARRIVE.TRANS64.RED.A1T0 RZ, [UR6], RZ ;  /* 0x000000ffffff79a7 */ /* 0x000fe20008100406 */
[----:B-1----:R-:W-:-:S05]  /*52b0*/  @P2 IMAD.HI.U32 R0, R9, R0, RZ ;  /* 0x0000000009002227 */ /* 0x002fca00078e00ff */
[----:B--2---:R-:W-:Y:S01]  /*52c0*/  @P2 SHF.R.U32.HI R9, RZ, R11, R0 ;  /* 0x0000000bff092219 */ /* 0x004fe20000011600 */
[----:B------:R-:W-:-:S04]  /*52d0*/  VIADD R11, R20, 0x1 ;  /* 0x00000001140b7836 */ /* 0x000fc80000000000 */
[----:B------:R-:W1:Y:S01]  /*52e0*/  SHFL.IDX PT, R137, R9, RZ, 0x1c1f ;  /* 0x001c1fff09897589 */ /* 0x000e6200000e0000 */
[----:B------:R-:W-:-:S04]  /*52f0*/  IMAD R11, R18, -0x2, R11 ;  /* 0xfffffffe120b7824 */ /* 0x000fc800078e020b */
[C---:B------:R-:W-:Y:S01]  /*5300*/  VIADD R140, R11.reuse, 0xffffffff ;  /* 0xffffffff0b8c7836 */ /* 0x040fe20000000000 */
[----:B0-----:R-:W-:-:S05]  /*5310*/  IADD3 R0, R11, -R13, R16 ;  /* 0x8000000d0b007210 */ /* 0x001fca0007ffe010 */
[C---:B------:R-:W-:Y:S02]  /*5320*/  VIADD R136, R0.reuse, UR54 ;  /* 0x0000003600887c36 */ /* 0x040fe40008000000 */
[----:B------:R-:W-:Y:S02]  /*5330*/  VIADD R138, R0, UR4 ;  /* 0x00000004008a7c36 */ /* 0x000fe40008000000 */
[--C-:B-1----:R-:W-:Y:S02]  /*5340*/  IMAD.IADD R0, R136, 0x1, R137.reuse ;  /* 0x0000000188007824 */ /* 0x102fe400078e0289 */
[----:B------:R-:W-:Y:S01]  /*5350*/  IMAD.IADD R2, R138, 0x1, R137 ;  /* 0x000000018a027824 */ /* 0x000fe200078e0289 */
[----:B------:R-:W-:Y:S06]  /*5360*/  @!P1 BRA `(.L_x_998) ;  /* 0x0000000000549947 */ /* 0x000fec0003800000 */
[----:B------:R-:W-:Y:S01]  /*5370*/  IADD3 R11, R16, -R13, R137 ;  /* 0x8000000d100b7210 */ /* 0x000fe20007ffe089 */
[----:B------:R-:W-:Y:S03]  /*5380*/  BSSY B0, `(.L_x_999) ;  /* 0x0000010000007945 */ /* 0x000fe60003800000 */
[----:B------:R-:W-:-:S13]  /*5390*/  ISETP.GT.AND P1, PT, R11, -0x1, PT ;  /* 0xffffffff0b00780c */ /* 0x000fda0003f24270 */
[----:B------:R-:W-:Y:S05]  /*53a0*/  @P1 BRA `(.L_x_1000) ;  /* 0x0000000000201947 */ /* 0x000fea0003800000 */
[----:B------:R-:W-:Y:S01]  /*53b0*/  IMAD.U32 R137, RZ, RZ, UR42 ;  /* 0x0000002aff897e24 */ /* 0x000fe2000f8e00ff */
[----:B------:R-:W-:-:S04]  /*53c0*/  LOP3.LUT R11, RZ, R11, RZ, 0x33, !PT ;  /* 0x0000000bff0b7212 */ /* 0x000fc800078e33ff */
[----:B------:R-:W-:-:S13]  /*53d0*/  ISETP.NE.AND P1, PT, R137, 0x1, PT ;  /* 0x000000018900780c */ /* 0x000fda0003f25270 */
[----:B------:R-:W0:Y:S02]  /*53e0*/  @P1 LDC.64 R142, c[0x0][0x9e8] ;  /* 0x00027a00ff8e1b82 */ /* 0x000e240000000a00 */
[----:B0-----:R-:W-:-:S05]  /*53f0*/  @P1 IMAD.HI.U32 R10, R11, R142, RZ ;  /* 0x0000008e0b0a1227 */ /* 0x001fca00078e00ff */
[----:B------:R-:W-:-:S04]  /*5400*/  @P1 SHF.R.U32.HI R11, RZ, R143, R10 ;  /* 0x0000008fff0b1219 */ /* 0x000fc8000001160a */
[----:B------:R-:W-:Y:S01]  /*5410*/  LOP3.LUT R11, RZ, R11, RZ, 0x33, !PT ;  /* 0x0000000bff0b7212 */ /* 0x000fe200078e33ff */
[----:B------:R-:W-:Y:S06]  /*5420*/  BRA `(.L_x_1001) ;  /* 0x0000000000147947 */ /* 0x000fec0003800000 */
.L_x_1000:
[----:B------:R-:W-:-:S05]  /*5430*/  IMAD.U32 R137, RZ, RZ, UR42 ;  /* 0x0000002aff897e24 */ /* 0x000fca000f8e00ff */
[----:B------:R-:W-:-:S13]  /*5440*/  ISETP.NE.AND P1, PT, R137, 0x1, PT ;  /* 0x000000018900780c */ /* 0x000fda0003f25270 */
[----:B------:R-:W0:Y:S02]  /*5450*/  @P1 LDC.64 R142, c[0x0][0x9e8] ;  /* 0x00027a00ff8e1b82 */ /* 0x000e240000000a00 */
[----:B0-----:R-:W-:-:S05]  /*5460*/  @P1 IMAD.HI.U32 R10, R11, R142, RZ ;  /* 0x0000008e0b0a1227 */ /* 0x001fca00078e00ff */
[----:B------:R-:W-:-:S07]  /*5470*/  @P1 SHF.R.U32.HI R11, RZ, R143, R10 ;  /* 0x0000008fff0b1219 */ /* 0x000fce000001160a */
.L_x_1001:
[----:B------:R-:W-:Y:S05]  /*5480*/  BSYNC B0 ;  /* 0x0000000000007941 */ /* 0x000fea0003800000 */
.L_x_999:
[----:B------:R-:W-:-:S05]  /*5490*/  IMAD R11, R11, R137, R140 ;  /* 0x000000890b0b7224 */ /* 0x000fca00078e028c */
[----:B------:R-:W-:Y:S02]  /*54a0*/  VIADDMNMX R0, R11, R137, R0, PT ;  /* 0x000000890b007246 */ /* 0x000fe40003800100 */
[----:B------:R-:W-:-:S07]  /*54b0*/  VIMNMX R2, R2, R11, !PT ;  /* 0x0000000b02027248 */ /* 0x000fce0007fe0100 */
.L_x_998:
[C---:B------:R-:W-:Y:S01]  /*54c0*/  ISETP.GE.AND P2, PT, R20.reuse, 0x9, PT ;  /* 0x000000091400780c */ /* 0x040fe20003f46270 */
[----:B------:R-:W0:Y:S01]  /*54d0*/  SHFL.IDX PT, R9, R9, 0x1, 0x1c1f ;  /* 0x003c1f0009097f89 */ /* 0x000e2200000e0000 */
[----:B------:R-:W-:Y:S02]  /*54e0*/  ISETP.GE.AND P1, PT, R20, 0x2, PT ;  /* 0x000000021400780c */ /* 0x000fe40003f26270 */
[C---:B------:R-:W-:Y:S02]  /*54f0*/  ISETP.GT.AND P3, PT, R2.reuse, 0x8, !P2 ;  /* 0x000000080200780c */ /* 0x040fe40005764270 */
[----:B------:R-:W-:Y:S02]  /*5500*/  ISETP.GT.AND P4, PT, R2, 0x1, !P1 ;  /* 0x000000010200780c */ /* 0x000fe40004f84270 */
[----:B------:R-:W-:Y:S02]  /*5510*/  ISETP.LT.OR P3, PT, R0, 0x9, P3 ;  /* 0x000000090000780c */ /* 0x000fe40001f61670 */
[----:B------:R-:W-:-:S02]  /*5520*/  ISETP.GE.AND P5, PT, R20, 0xa, PT ;  /* 0x0000000a1400780c */ /* 0x000fc40003fa6270 */
[----:B------:R-:W-:Y:S02]  /*5530*/  FSEL R185, R92, -INF , !P3 ;  /* 0xff8000005cb97808 */ /* 0x000fe40005800000 */
[----:B------:R-:W-:Y:S02]  /*5540*/  ISETP.LT.OR P4, PT, R0, 0x2, P4 ;  /* 0x000000020000780c */ /* 0x000fe40002781670 */
        /* <DEDUP_REMOVED lines=98> */
[----:B------:R-:W-:Y:S02]  /*5b70*/  P2R R92, PR, RZ, 0x40 ;  /* 0x00000040ff5c7803 */ /* 0x000fe40000000000 */
[----:B------:R-:W-:-:S04]  /*5b80*/  ISETP.GT.AND P6, PT, R2, RZ, !P6 ;  /* 0x000000ff0200720c */ /* 0x000fc800077c4270 */
[----:B------:R-:W-:-:S04]  /*5b90*/  ISETP.LT.OR P6, PT, R0, 0x1, P6 ;  /* 0x000000010000780c */ /* 0x000fc800037c1670 */
[----:B------:R-:W-:Y:S02]  /*5ba0*/  FSEL R191, R88, -INF , !P6 ;  /* 0xff80000058bf7808 */ /* 0x000fe40007000000 */
[----:B------:R-:W-:-:S04]  /*5bb0*/  ISETP.GE.AND P6, PT, R20, 0x5a, PT ;  /* 0x0000005a1400780c */ /* 0x000fc80003fc6270 */
[----:B------:R-:W-:Y:S02]  /*5bc0*/  P2R R20, PR, RZ, 0x40 ;  /* 0x00000040ff147803 */ /* 0x000fe40000000000 */
[----:B------:R-:W-:Y:S01]  /*5bd0*/  ISETP.GT.AND P6, PT, R2, 0x59, !P6 ;  /* 0x000000590200780c */ /* 0x000fe200077c4270 */
[----:B0-----:R-:W-:-:S03]  /*5be0*/  IMAD.IADD R2, R138, 0x1, R9 ;  /* 0x000000018a027824 */ /* 0x001fc600078e0209 */
[----:B------:R-:W-:Y:S01]  /*5bf0*/  ISETP.LT.OR P6, PT, R0, 0x5a, P6 ;  /* 0x0000005a0000780c */ /* 0x000fe200037c1670 */
[----:B------:R-:W-:-:S03]  /*5c00*/  IMAD.IADD R0, R136, 0x1, R9 ;  /* 0x0000000188007824 */ /* 0x000fc600078e0209 */
[----:B------:R-:W-:Y:S02]  /*5c10*/  FSEL R133, R133, -INF , !P6 ;  /* 0xff80000085857808 */ /* 0x000fe40007000000 */
[----:B------:R-:W-:-:S13]  /*5c20*/  LOP3.LUT P6, RZ, R19, 0x80000, RZ, 0xc0, !PT ;  /* 0x0008000013ff7812 */ /* 0x000fda00078cc0ff */
[----:B------:R-:W-:Y:S05]  /*5c30*/  @!P6 BRA `(.L_x_1002) ;  /* 0x000000000054e947 */ /* 0x000fea0003800000 */
        /* <DEDUP_REMOVED lines=12> */
.L_x_1004:
[----:B------:R-:W-:-:S05]  /*5d00*/  IMAD.U32 R10, RZ, RZ, UR42 ;  /* 0x0000002aff0a7e24 */ /* 0x000fca000f8e00ff */
[----:B------:R-:W-:-:S13]  /*5d10*/  ISETP.NE.AND P6, PT, R10, 0x1, PT ;  /* 0x000000010a00780c */ /* 0x000fda0003fc5270 */
[----:B------:R-:W0:Y:S02]  /*5d20*/  @P6 LDC.64 R150, c[0x0][0x9e8] ;  /* 0x00027a00ff966b82 */ /* 0x000e240000000a00 */
[----:B0-----:R-:W-:-:S05]  /*5d30*/  @P6 IMAD.HI.U32 R150, R9, R150, RZ ;  /* 0x0000009609966227 */ /* 0x001fca00078e00ff */
[----:B------:R-:W-:-:S07]  /*5d40*/  @P6 SHF.R.U32.HI R9, RZ, R151, R150 ;  /* 0x00000097ff096219 */ /* 0x000fce0000011696 */
.L_x_1005:
[----:B------:R-:W-:Y:S05]  /*5d50*/  BSYNC B0 ;  /* 0x0000000000007941 */ /* 0x000fea0003800000 */
.L_x_1003:
[----:B------:R-:W-:-:S05]  /*5d60*/  IMAD R9, R9, R10, R140 ;  /* 0x0000000a09097224 */ /* 0x000fca00078e028c */
[----:B------:R-:W-:Y:S02]  /*5d70*/  VIADDMNMX R0, R9, R10, R0, PT ;  /* 0x0000000a09007246 */ /* 0x000fe40003800100 */
[----:B------:R-:W-:-:S07]  /*5d80*/  VIMNMX R2, R2, R9, !PT ;  /* 0x0000000902027248 */ /* 0x000fce0007fe0100 */
.L_x_1002:
[C---:B------:R-:W-:Y:S02]  /*5d90*/  ISETP.GT.AND P1, PT, R2.reuse, 0x1, !P1 ;  /* 0x000000010200780c */ /* 0x040fe40004f24270 */
[----:B------:R-:W-:Y:S02]  /*5da0*/  ISETP.GT.AND P2, PT, R2, 0x8, !P2 ;  /* 0x000000080200780c */ /* 0x000fe40005744270 */
[C---:B------:R-:W-:Y:S02]  /*5db0*/  ISETP.LT.OR P1, PT, R0.reuse, 0x2, P1 ;  /* 0x000000020000780c */ /* 0x040fe40000f21670 */
[----:B------:R-:W-:Y:S02]  /*5dc0*/  ISETP.LT.OR P2, PT, R0, 0x9, P2 ;  /* 0x000000090000780c */ /* 0x000fe40001741670 */
[----:B------:R-:W-:Y:S02]  /*5dd0*/  FSEL R151, R91, -INF , !P1 ;  /* 0xff8000005b977808 */ /* 0x000fe40004800000 */
[----:B------:R-:W-:-:S02]  /*5de0*/  ISETP.NE.AND P1, PT, R142, RZ, PT ;  /* 0x000000ff8e00720c */ /* 0x000fc40003f25270 */
[----:B------:R-:W-:Y:S02]  /*5df0*/  FSEL R153, R94, -INF , !P2 ;  /* 0xff8000005e997808 */ /* 0x000fe40005000000 */
[----:B------:R-:W-:Y:S02]  /*5e00*/  ISETP.GT.AND P1, PT, R2, 0x9, !P1 ;  /* 0x000000090200780c */ /* 0x000fe40004f24270 */
[----:B------:R-:W-:Y:S02]  /*5e10*/  ISETP.NE.AND P2, PT, R100, RZ, PT ;  /* 0x000000ff6400720c */ /* 0x000fe40003f45270 */
[----:B------:R-:W-:Y:S02]  /*5e20*/  ISETP.LT.OR P1, PT, R0, 0xa, P1 ;  /* 0x0000000a0000780c */ /* 0x000fe40000f21670 */
[----:B------:R-:W-:Y:S02]  /*5e30*/  ISETP.NE.AND P6, PT, R148, RZ, PT ;  /* 0x000000ff9400720c */ /* 0x000fe40003fc5270 */
[----:B------:R-:W-:-:S02]  /*5e40*/  FSEL R95, R95, -INF , !P1 ;  /* 0xff8000005f5f7808 */ /* 0x000fc40004800000 */
[----:B------:R-:W-:Y:S02]  /*5e50*/  ISETP.NE.AND P1, PT, R144, RZ, PT ;  /* 0x000000ff9000720c */ /* 0x000fe40003f25270 */
[----:B------:R-:W-:Y:S02]  /*5e60*/  FMNMX.FTZ R10, R191, R14, !PT ;  /* 0x0000000ebf0a7209 */ /* 0x000fe40007810000 */
[----:B------:R-:W-:Y:S02]  /*5e70*/  ISETP.GT.AND P1, PT, R2, 0x10, !P1 ;  /* 0x000000100200780c */ /* 0x000fe40004f24270 */
[----:B------:R-:W-:Y:S02]  /*5e80*/  FMNMX.FTZ R10, R189, R10, !PT ;  /* 0x0000000abd0a7209 */ /* 0x000fe40007810000 */
        /* <DEDUP_REMOVED lines=16> */
[----:B------:R-:W-:Y:S02]  /*5f90*/  FSEL R157, R102, -INF , !P1 ;  /* 0xff800000669d7808 */ /* 0x000fe40004800000 */
        /* <DEDUP_REMOVED lines=37> */
[----:B------:R-:W-:Y:S01]  /*61f0*/  FSEL R91, R114, -INF , !P1 ;  /* 0xff800000725b7808 */ /* 0x000fe20004800000 */
[----:B------:R-:W0:Y:S01]  /*6200*/  LDC R10, c[0x0][0x988] ;  /* 0x00026200ff0a7b82 */ /* 0x000e220000000800 */
[----:B------:R-:W-:Y:S01]  /*6210*/  ISETP.NE.AND P1, PT, R112, RZ, PT ;  /* 0x000000ff7000720c */ /* 0x000fe20003f25270 */
[----:B------:R-:W1:Y:S01]  /*6220*/  SHFL.BFLY PT, R9, R88, 0x2, 0x1f ;  /* 0x0c401f0058097f89 */ /* 0x000e6200000e0000 */
[----:B------:R-:W-:-:S02]  /*6230*/  ISETP.NE.AND P6, PT, R124, RZ, PT ;  /* 0x000000ff7c00720c */ /* 0x000fc40003fc5270 */
[C---:B------:R-:W-:Y:S02]  /*6240*/  ISETP.GT.AND P1, PT, R2.reuse, 0x31, !P1 ;  /* 0x000000310200780c */ /* 0x040fe40004f24270 */
[----:B------:R-:W-:Y:S02]  /*6250*/  ISETP.GT.AND P3, PT, R2, 0x50, !P3 ;  /* 0x000000500200780c */ /* 0x000fe40005f64270 */
[C---:B------:R-:W-:Y:S02]  /*6260*/  ISETP.LT.OR P1, PT, R0.reuse, 0x32, P1 ;  /* 0x000000320000780c */ /* 0x040fe40000f21670 */
[----:B------:R-:W-:Y:S02]  /*6270*/  ISETP.LT.OR P3, PT, R0, 0x51, P3 ;  /* 0x000000510000780c */ /* 0x000fe40001f61670 */
[----:B------:R-:W-:Y:S02]  /*6280*/  FSEL R115, R115, -INF , !P1 ;  /* 0xff80000073737808 */ /* 0x000fe40004800000 */
[----:B------:R-:W-:-:S02]  /*6290*/  ISETP.NE.AND P1, PT, R156, RZ, PT ;  /* 0x000000ff9c00720c */ /* 0x000fc40003f25270 */
[C---:B------:R-:W-:Y:S02]  /*62a0*/  ISETP.GT.AND P4, PT, R2.reuse, 0x51, !P4 ;  /* 0x000000510200780c */ /* 0x040fe40006784270 */
[----:B------:R-:W-:Y:S02]  /*62b0*/  ISETP.GT.AND P1, PT, R2, 0x38, !P1 ;  /* 0x000000380200780c */ /* 0x000fe40004f24270 */
[----:B------:R-:W-:Y:S02]  /*62c0*/  FSEL R187, R130, -INF , !P3 ;  /* 0xff80000082bb7808 */ /* 0x000fe40005800000 */
[----:B------:R-:W-:Y:S02]  /*62d0*/  ISETP.LT.OR P1, PT, R0, 0x39, P1 ;  /* 0x000000390000780c */ /* 0x000fe40000f21670 */
[----:B------:R-:W-:Y:S02]  /*62e0*/  ISETP.GT.AND P5, PT, R2, 0x58, !P5 ;  /* 0x000000580200780c */ /* 0x000fe40006fa4270 */
[----:B------:R-:W-:-:S02]  /*62f0*/  FSEL R177, R118, -INF , !P1 ;  /* 0xff80000076b17808 */ /* 0x000fc40004800000 */
[----:B------:R-:W-:Y:S02]  /*6300*/  ISETP.NE.AND P1, PT, R116, RZ, PT ;  /* 0x000000ff7400720c */ /* 0x000fe40003f25270 */
[----:B------:R-:W-:Y:S02]  /*6310*/  ISETP.LT.OR P4, PT, R0, 0x52, P4 ;  /* 0x000000520000780c */ /* 0x000fe40002781670 */
[----:B------:R-:W-:Y:S02]  /*6320*/  ISETP.GT.AND P1, PT, R2, 0x39, !P1 ;  /* 0x000000390200780c */ /* 0x000fe40004f24270 */
[C---:B------:R-:W-:Y:S02]  /*6330*/  ISETP.LT.OR P5, PT, R0.reuse, 0x59, P5 ;  /* 0x000000590000780c */ /* 0x040fe40002fa1670 */
[----:B------:R-:W-:-:S04]  /*6340*/  ISETP.LT.OR P1, PT, R0, 0x3a, P1 ;  /* 0x0000003a0000780c */ /* 0x000fc80000f21670 */
[----:B------:R-:W-:Y:S02]  /*6350*/  FSEL R119, R119, -INF , !P1 ;  /* 0xff80000077777808 */ /* 0x000fe40004800000 */
[----:B------:R-:W-:-:S04]  /*6360*/  ISETP.NE.AND P1, PT, R158, RZ, PT ;  /* 0x000000ff9e00720c */ /* 0x000fc80003f25270 */
[----:B------:R-:W-:-:S04]  /*6370*/  ISETP.GT.AND P1, PT, R2, 0x40, !P1 ;  /* 0x000000400200780c */ /* 0x000fc80004f24270 */
[----:B------:R-:W-:-:S04]  /*6380*/  ISETP.LT.OR P1, PT, R0, 0x41, P1 ;  /* 0x000000410000780c */ /* 0x000fc80000f21670 */
[----:B------:R-:W-:Y:S02]  /*6390*/  FSEL R181, R122, -INF , !P1 ;  /* 0xff8000007ab57808 */ /* 0x000fe40004800000 */
[----:B------:R-:W-:-:S04]  /*63a0*/  ISETP.NE.AND P1, PT, R120, RZ, PT ;  /* 0x000000ff7800720c */ /* 0x000fc80003f25270 */
[----:B------:R-:W-:-:S04]  /*63b0*/  ISETP.GT.AND P1, PT, R2, 0x41, !P1 ;  /* 0x000000410200780c */ /* 0x000fc80004f24270 */
[----:B------:R-:W-:-:S04]  /*63c0*/  ISETP.LT.OR P1, PT, R0, 0x42, P1 ;  /* 0x000000420000780c */ /* 0x000fc80000f21670 */
[----:B------:R-:W-:Y:S02]  /*63d0*/  FSEL R123, R123, -INF , !P1 ;  /* 0xff8000007b7b7808 */ /* 0x000fe40004800000 */
[----:B------:R-:W-:-:S04]  /*63e0*/  ISETP.GT.AND P1, PT, R2, 0x48, !P2 ;  /* 0x000000480200780c */ /* 0x000fc80005724270 */
[----:B------:R-:W-:-:S04]  /*63f0*/  ISETP.LT.OR P1, PT, R0, 0x49, P1 ;  /* 0x000000490000780c */ /* 0x000fc80000f21670 */
[----:B------:R-:W-:Y:S02]  /*6400*/  FSEL R183, R126, -INF , !P1 ;  /* 0xff8000007eb77808 */ /* 0x000fe40004800000 */
[----:B------:R-:W-:Y:S02]  /*6410*/  ISETP.GT.AND P1, PT, R2, 0x49, !P6 ;  /* 0x000000490200780c */ /* 0x000fe40007724270 */
[----:B------:R-:W-:Y:S02]  /*6420*/  ISETP.NE.AND P6, PT, R92, RZ, PT ;  /* 0x000000ff5c00720c */ /* 0x000fe40003fc5270 */
[----:B------:R-:W-:Y:S02]  /*6430*/  ISETP.LT.OR P1, PT, R0, 0x4a, P1 ;  /* 0x0000004a0000780c */ /* 0x000fe40000f21670 */
[----:B-1----:R-:W-:Y:S02]  /*6440*/  FMNMX.FTZ R92, R88, R9, !PT ;  /* 0x00000009585c7209 */ /* 0x002fe40007810000 */
[----:B------:R-:W-:-:S02]  /*6450*/  FSEL R127, R127, -INF , !P1 ;  /* 0xff8000007f7f7808 */ /* 0x000fc40004800000 */
[----:B------:R-:W-:Y:S01]  /*6460*/  ISETP.GT.AND P1, PT, R2, RZ, !P6 ;  /* 0x000000ff0200720c */ /* 0x000fe20007724270 */
[----:B------:R-:W1:Y:S01]  /*6470*/  SHFL.BFLY PT, R9, R92, 0x1, 0x1f ;  /* 0x0c201f005c097f89 */ /* 0x000e6200000e0000 */
[----:B------:R-:W-:Y:S02]  /*6480*/  ISETP.NE.AND P6, PT, R20, RZ, PT ;  /* 0x000000ff1400720c */ /* 0x000fe40003fc5270 */
[----:B------:R-:W-:Y:S02]  /*6490*/  ISETP.LT.OR P1, PT, R0, 0x1, P1 ;  /* 0x000000010000780c */ /* 0x000fe40000f21670 */
[----:B------:R-:W-:Y:S02]  /*64a0*/  ISETP.GT.AND P2, PT, R2, 0x59, !P6 ;  /* 0x000000590200780c */ /* 0x000fe40007744270 */
[----:B------:R-:W-:Y:S02]  /*64b0*/  FSEL R90, R90, -INF , !P1 ;  /* 0xff8000005a5a7808 */ /* 0x000fe40004800000 */
[----:B------:R-:W-:-:S02]  /*64c0*/  ISETP.LT.OR P2, PT, R0, 0x5a, P2 ;  /* 0x0000005a0000780c */ /* 0x000fc40001741670 */
[----:B------:R-:W-:Y:S02]  /*64d0*/  FMNMX.FTZ R88, R90, R15, !PT ;  /* 0x0000000f5a587209 */ /* 0x000fe40007810000 */
[----:B------:R-:W-:Y:S02]  /*64e0*/  FSEL R135, R135, -INF , !P2 ;  /* 0xff80000087877808 */ /* 0x000fe40005000000 */
[----:B------:R-:W-:-:S04]  /*64f0*/  FMNMX.FTZ R88, R151, R88, !PT ;  /* 0x0000005897587209 */ /* 0x000fc80007810000 */
[----:B------:R-:W-:-:S04]  /*6500*/  FMNMX.FTZ R88, R153, R88, !PT ;  /* 0x0000005899587209 */ /* 0x000fc80007810000 */
[----:B------:R-:W-:Y:S02]  /*6510*/  FMNMX.FTZ R88, R95, R88, !PT ;  /* 0x000000585f587209 */ /* 0x000fe40007810000 */
[----:B-1----:R-:W-:Y:S02]  /*6520*/  FMNMX.FTZ R9, R92, R9, !PT ;  /* 0x000000095c097209 */ /* 0x002fe40007810000 */
[----:B------:R-:W-:Y:S02]  /*6530*/  FMNMX.FTZ R88, R155, R88, !PT ;  /* 0x000000589b587209 */ /* 0x000fe40007810000 */
[C---:B------:R-:W-:Y:S01]  /*6540*/  FSETP.NEU.FTZ.AND P1, PT, R9.reuse, -INF , PT ;  /* 0xff8000000900780b */ /* 0x040fe20003f3d000 */
[----:B0-----:R-:W-:Y:S01]  /*6550*/  FMUL.FTZ R20, R9, R10 ;  /* 0x0000000a09147220 */ /* 0x001fe20000410000 */
[----:B------:R-:W-:-:S04]  /*6560*/  FMNMX.FTZ R88, R99, R88, !PT ;  /* 0x0000005863587209 */ /* 0x000fc80007810000 */
[----:B------:R-:W-:Y:S02]  /*6570*/  FMNMX.FTZ R88, R157, R88, !PT ;  /* 0x000000589d587209 */ /* 0x000fe40007810000 */
[----:B------:R-:W-:Y:S02]  /*6580*/  FSEL R20, R20, RZ, P1 ;  /* 0x000000ff14147208 */ /* 0x000fe40000800000 */
[----:B------:R-:W-:-:S03]  /*6590*/  FMNMX.FTZ R88, R103, R88, !PT ;  /* 0x0000005867587209 */ /* 0x000fc60007810000 */
[--C-:B------:R-:W-:Y:S01]  /*65a0*/  FFMA.FTZ R154, R139, R10, -R20.reuse ;  /* 0x0000000a8b9a7223 */ /* 0x100fe20000010814 */
[----:B------:R-:W-:Y:S01]  /*65b0*/  FMNMX.FTZ R88, R159, R88, !PT ;  /* 0x000000589f587209 */ /* 0x000fe20007810000 */
[-CC-:B------:R-:W-:Y:S01]  /*65c0*/  FFMA.FTZ R139, R141, R10.reuse, -R20.reuse ;  /* 0x0000000a8d8b7223 */ /* 0x180fe20000010814 */
[----:B------:R-:W-:Y:S01]  /*65d0*/  FSEL R141, R131, -INF , !P4 ;  /* 0xff800000838d7808 */ /* 0x000fe20006000000 */
[--C-:B------:R-:W-:Y:S01]  /*65e0*/  FFMA.FTZ R148, R143, R10, -R20.reuse ;  /* 0x0000000a8f947223 */ /* 0x100fe20000010814 */
[----:B------:R-:W-:Y:S01]  /*65f0*/  FMNMX.FTZ R88, R107, R88, !PT ;  /* 0x000000586b587209 */ /* 0x000fe20007810000 */
[-CC-:B------:R-:W-:Y:S01]  /*6600*/  FFMA.FTZ R150, R137, R10.reuse, -R20.reuse ;  /* 0x0000000a89967223 */ /* 0x180fe20000010814 */
[----:B------:R-:W-:Y:S01]  /*6610*/  FSEL R143, R134, -INF , !P5 ;  /* 0xff800000868f7808 */ /* 0x000fe20006800000 */
[--C-:B------:R-:W-:Y:S01]  /*6620*/  FFMA.FTZ R142, R11, R10, -R20.reuse ;  /* 0x0000000a0b8e7223 */ /* 0x100fe20000010814 */
[----:B------:R-:W-:Y:S01]  /*6630*/  FMNMX.FTZ R88, R175, R88, !PT ;  /* 0x00000058af587209 */ /* 0x000fe20007810000 */
[-CC-:B------:R-:W-:Y:S01]  /*6640*/  FFMA.FTZ R146, R93, R10.reuse, -R20.reuse ;  /* 0x0000000a5d927223 */ /* 0x180fe20000010814 */
[-CC-:B------:R-:W-:Y:S01]  /*6650*/  FFMA.FTZ R93, R117, R10.reuse, -R20.reuse ;  /* 0x0000000a755d7223 */ /* 0x180fe20000010814 */
[----:B------:R-:W-:Y:S01]  /*6660*/  FSEL R117, R9, RZ, P1 ;  /* 0x000000ff09757208 */ /* 0x000fe20000800000 */
[--C-:B------:R-:W-:Y:S01]  /*6670*/  FFMA.FTZ R191, R191, R10, -R20.reuse ;  /* 0x0000000abfbf7223 */ /* 0x100fe20000010814 */
[----:B------:R-:W-:Y:S01]  /*6680*/  FMNMX.FTZ R88, R111, R88, !PT ;  /* 0x000000586f587209 */ /* 0x000fe20007810000 */
[-CC-:B------:R-:W-:Y:S01]  /*6690*/  FFMA.FTZ R156, R189, R10.reuse, -R20.reuse ;  /* 0x0000000abd9c7223 */ /* 0x180fe20000010814 */
[----:B------:R-:W-:Y:S01]  /*66a0*/  FFMA.FTZ R144, R89, R10, -R20 ;  /* 0x0000000a59907223 */ /* 0x000fe20000010814 */
[----:B------:R-:W-:Y:S01]  /*66b0*/  FADD.FTZ R117, -R117, R14 ;  /* 0x0000000e75757221 */ /* 0x000fe20000010100 */
[----:B------:R-:W-:Y:S01]  /*66c0*/  FMNMX.FTZ R88, R91, R88, !PT ;  /* 0x000000585b587209 */ /* 0x000fe20007810000 */
[----:B------:R-:W-:Y:S01]  /*66d0*/  MUFU.EX2 R191, R191 ;  /* 0x000000bf00bf7308 */ /* 0x000fe20000000800 */
[-CC-:B------:R-:W-:Y:S01]  /*66e0*/  FFMA.FTZ R89, R113, R10.reuse, -R20.reuse ;  /* 0x0000000a71597223 */ /* 0x180fe20000010814 */
[--C-:B------:R-:W-:Y:S01]  /*66f0*/  FFMA.FTZ R140, R97, R10, -R20.reuse ;  /* 0x0000000a618c7223 */ /* 0x100fe20000010814 */
[----:B------:R-:W-:Y:S01]  /*6700*/  FMNMX.FTZ R88, R115, R88, !PT ;  /* 0x0000005873587209 */ /* 0x000fe20007810000 */
[-CC-:B------:R-:W-:Y:S01]  /*6710*/  FFMA.FTZ R136, R105, R10.reuse, -R20.reuse ;  /* 0x0000000a69887223 */ /* 0x180fe20000010814 */
        /* <DEDUP_REMOVED lines=13> */
[----:B------:R-:W-:Y:S01]  /*67f0*/  FFMA.FTZ R101, R133, R10, -R20 ;  /* 0x0000000a85657223 */ /* 0x000fe20000010814 */
[----:B------:R-:W-:Y:S01]  /*6800*/  FMNMX.FTZ R88, R123, R88, !PT ;  /* 0x000000587b587209 */ /* 0x000fe20007810000 */
[----:B------:R-:W-:Y:S03]  /*6810*/  MUFU.EX2 R156, R156 ;  /* 0x0000009c009c7308 */ /* 0x000fe60000000800 */
[----:B------:R-:W-:-:S04]  /*6820*/  FMNMX.FTZ R88, R183, R88, !PT ;  /* 0x00000058b7587209 */ /* 0x000fc80007810000 */
[----:B------:R-:W-:Y:S01]  /*6830*/  FMNMX.FTZ R88, R127, R88, !PT ;  /* 0x000000587f587209 */ /* 0x000fe20007810000 */
[----:B------:R-:W-:Y:S03]  /*6840*/  MUFU.EX2 R158, R158 ;  /* 0x0000009e009e7308 */ /* 0x000fe60000000800 */
[----:B------:R-:W-:-:S04]  /*6850*/  FMNMX.FTZ R88, R187, R88, !PT ;  /* 0x00000058bb587209 */ /* 0x000fc80007810000 */
[----:B------:R-:W-:Y:S01]  /*6860*/  FMNMX.FTZ R88, R141, R88, !PT ;  /* 0x000000588d587209 */ /* 0x000fe20007810000 */
[----:B------:R-:W-:Y:S03]  /*6870*/  MUFU.EX2 R179, R179 ;  /* 0x000000b300b37308 */ /* 0x000fe60000000800 */
[----:B------:R-:W-:-:S04]  /*6880*/  FMNMX.FTZ R88, R143, R88, !PT ;  /* 0x000000588f587209 */ /* 0x000fc80007810000 */
[----:B------:R-:W-:Y:S01]  /*6890*/  FMNMX.FTZ R88, R135, R88, !PT ;  /* 0x0000005887587209 */ /* 0x000fe20007810000 */
[----:B------:R0:W-:Y:S04]  /*68a0*/  MUFU.EX2 R131, R145 ;  /* 0x0000009100837308 */ /* 0x0001e80000000800 */
[----:B------:R-:W1:Y:S04]  /*68b0*/  SHFL.BFLY PT, R137, R88, 0x2, 0x1f ;  /* 0x0c401f0058897f89 */ /* 0x000e6800000e0000 */
[----:B------:R-:W-:Y:S08]  /*68c0*/  MUFU.EX2 R152, R152 ;  /* 0x0000009800987308 */ /* 0x000ff00000000800 */
[----:B------:R-:W-:Y:S08]  /*68d0*/  MUFU.EX2 R147, R147 ;  /* 0x0000009300937308 */ /* 0x000ff00000000800 */
[----:B------:R-:W-:Y:S01]  /*68e0*/  MUFU.EX2 R154, R154 ;  /* 0x0000009a009a7308 */ /* 0x000fe20000000800 */
[----:B-1----:R-:W-:-:S07]  /*68f0*/  FMNMX.FTZ R137, R88, R137, !PT ;  /* 0x0000008958897209 */ /* 0x002fce0007810000 */
[----:B------:R-:W-:Y:S01]  /*6900*/  MUFU.EX2 R139, R139 ;  /* 0x0000008b008b7308 */ /* 0x000fe20000000800 */
[----:B------:R-:W1:Y:S07]  /*6910*/  SHFL.BFLY PT, R0, R137, 0x1, 0x1f ;  /* 0x0c201f0089007f89 */ /* 0x000e6e00000e0000 */
[----:B------:R-:W-:Y:S08]  /*6920*/  MUFU.EX2 R148, R148 ;  /* 0x0000009400947308 */ /* 0x000ff00000000800 */
[----:B------:R-:W-:Y:S08]  /*6930*/  MUFU.EX2 R150, R150 ;  /* 0x0000009600967308 */ /* 0x000ff00000000800 */
[----:B------:R-:W-:Y:S01]  /*6940*/  MUFU.EX2 R109, R109 ;  /* 0x0000006d006d7308 */ /* 0x000fe20000000800 */
[----:B-1----:R-:W-:Y:S01]  /*6950*/  FMNMX.FTZ R11, R137, R0, !PT ;  /* 0x00000000890b7209 */ /* 0x002fe20007810000 */
[----:B------:R-:W-:-:S03]  /*6960*/  FMUL.FTZ R0, R117, R10 ;  /* 0x0000000a75007220 */ /* 0x000fc60000410000 */
[C---:B------:R-:W-:Y:S01]  /*6970*/  FSETP.NEU.FTZ.AND P1, PT, R11.reuse, -INF , PT ;  /* 0xff8000000b00780b */ /* 0x040fe20003f3d000 */
[C---:B------:R-:W-:Y:S02]  /*6980*/  FMUL.FTZ R92, R11.reuse, R10 ;  /* 0x0000000a0b5c7220 */ /* 0x040fe40000410000 */
[----:B------:R-:W1:Y:S01]  /*6990*/  MUFU.EX2 R0, R0 ;  /* 0x0000000000007308 */ /* 0x000e620000000800 */
[----:B------:R-:W-:Y:S02]  /*69a0*/  FSEL R2, R11, RZ, P1 ;  /* 0x000000ff0b027208 */ /* 0x000fe40000800000 */
[----:B------:R-:W-:-:S03]  /*69b0*/  FSEL R92, R92, RZ, P1 ;  /* 0x000000ff5c5c7208 */ /* 0x000fc60000800000 */
[----:B------:R-:W-:Y:S02]  /*69c0*/  FADD.FTZ R15, -R2, R15 ;  /* 0x0000000f020f7221 */ /* 0x000fe40000010100 */
[-CC-:B------:R-:W-:Y:S01]  /*69d0*/  FFMA.FTZ R117, R90, R10.reuse, -R92.reuse ;  /* 0x0000000a5a757223 */ /* 0x180fe2000001085c */
[-CC-:B------:R-:W-:Y:S01]  /*69e0*/  FFMA.FTZ R14, R151, R10.reuse, -R92.reuse ;  /* 0x0000000a970e7223 */ /* 0x180fe2000001085c */
[-C--:B------:R-:W-:Y:S01]  /*69f0*/  FMUL.FTZ R15, R15, R10.reuse ;  /* 0x0000000a0f0f7220 */ /* 0x080fe20000410000 */
[-CC-:B------:R-:W-:Y:S01]  /*6a00*/  FFMA.FTZ R20, R153, R10.reuse, -R92.reuse ;  /* 0x0000000a99147223 */ /* 0x180fe2000001085c */
[-CC-:B------:R-:W-:Y:S01]  /*6a10*/  FFMA.FTZ R95, R95, R10.reuse, -R92.reuse ;  /* 0x0000000a5f5f7223 */ /* 0x180fe2000001085c */
[-CC-:B------:R-:W-:Y:S01]  /*6a20*/  FFMA.FTZ R153, R155, R10.reuse, -R92.reuse ;  /* 0x0000000a9b997223 */ /* 0x180fe2000001085c */
[----:B------:R-:W-:Y:S01]  /*6a30*/  MUFU.EX2 R117, R117 ;  /* 0x0000007500757308 */ /* 0x000fe20000000800 */
[-CC-:B------:R-:W-:Y:S01]  /*6a40*/  FFMA.FTZ R88, R99, R10.reuse, -R92.reuse ;  /* 0x0000000a63587223 */ /* 0x180fe2000001085c */
[--C-:B0-----:R-:W-:Y:S01]  /*6a50*/  FFMA.FTZ R145, R91, R10, -R92.reuse ;  /* 0x0000000a5b917223 */ /* 0x101fe2000001085c */
[----:B-1----:R-:W-:Y:S01]  /*6a60*/  FFMA.FTZ R91, R0, R8, R191 ;  /* 0x00000008005b7223 */ /* 0x002fe200000100bf */
[-CC-:B------:R-:W-:Y:S01]  /*6a70*/  FFMA.FTZ R155, R157, R10.reuse, -R92.reuse ;  /* 0x0000000a9d9b7223 */ /* 0x180fe2000001085c */
[-CC-:B------:R-:W-:Y:S01]  /*6a80*/  FFMA.FTZ R90, R103, R10.reuse, -R92.reuse ;  /* 0x0000000a675a7223 */ /* 0x180fe2000001085c */
[-CC-:B------:R-:W-:Y:S01]  /*6a90*/  FFMA.FTZ R149, R159, R10.reuse, -R92.reuse ;  /* 0x0000000a9f957223 */ /* 0x180fe2000001085c */
[----:B------:R-:W-:Y:S01]  /*6aa0*/  FADD.FTZ R91, R156, R91 ;  /* 0x0000005b9c5b7221 */ /* 0x000fe20000010000 */
[----:B------:R-:W0:Y:S01]  /*6ab0*/  MUFU.EX2 R2, R15 ;  /* 0x0000000f00027308 */ /* 0x000e220000000800 */
[-CC-:B------:R-:W-:Y:S01]  /*6ac0*/  FFMA.FTZ R94, R107, R10.reuse, -R92.reuse ;  /* 0x0000000a6b5e7223 */ /* 0x180fe2000001085c */
[-CC-:B------:R-:W-:Y:S01]  /*6ad0*/  FFMA.FTZ R151, R175, R10.reuse, -R92.reuse ;  /* 0x0000000aaf977223 */ /* 0x180fe2000001085c */
[----:B------:R-:W-:Y:S01]  /*6ae0*/  FADD.FTZ R8, R158, R91 ;  /* 0x0000005b9e087221 */ /* 0x000fe20000010000 */
        /* <DEDUP_REMOVED lines=12> */
[----:B------:R-:W2:Y:S01]  /*6bb0*/  MUFU.EX2 R20, R20 ;  /* 0x0000001400147308 */ /* 0x000ea20000000800 */
[----:B0-----:R-:W-:Y:S01]  /*6bc0*/  FFMA.FTZ R3, R2, R3, R117 ;  /* 0x0000000302037223 */ /* 0x001fe20000010075 */
[----:B------:R-:W-:-:S06]  /*6bd0*/  FFMA.FTZ R92, R135, R10, -R92 ;  /* 0x0000000a875c7223 */ /* 0x000fcc000001085c */
[----:B------:R-:W0:Y:S01]  /*6be0*/  MUFU.EX2 R95, R95 ;  /* 0x0000005f005f7308 */ /* 0x000e220000000800 */
[----:B-1----:R-:W-:-:S07]  /*6bf0*/  FADD.FTZ R3, R14, R3 ;  /* 0x000000030e037221 */ /* 0x002fce0000010000 */
[----:B------:R-:W1:Y:S01]  /*6c00*/  MUFU.EX2 R153, R153 ;  /* 0x0000009900997308 */ /* 0x000e620000000800 */
[----:B--2---:R-:W-:Y:S01]  /*6c10*/  FADD.FTZ R98, R20, R3 ;  /* 0x0000000314627221 */ /* 0x004fe20000010000 */
[----:B------:R-:W-:-:S04]  /*6c20*/  FADD.FTZ R3, R179, R8 ;  /* 0x00000008b3037221 */ /* 0x000fc80000010000 */
[----:B------:R-:W-:Y:S02]  /*6c30*/  FADD.FTZ R8, R152, R3 ;  /* 0x0000000398087221 */ /* 0x000fe40000010000 */
[----:B------:R-:W2:Y:S01]  /*6c40*/  MUFU.EX2 R88, R88 ;  /* 0x0000005800587308 */ /* 0x000ea20000000800 */
[----:B0-----:R-:W-:Y:S01]  /*6c50*/  FADD.FTZ R98, R95, R98 ;  /* 0x000000625f627221 */ /* 0x001fe20000010000 */
[----:B------:R-:W-:-:S06]  /*6c60*/  FADD.FTZ R15, R147, R8 ;  /* 0x00000008930f7221 */ /* 0x000fcc0000010000 */
[----:B------:R-:W0:Y:S01]  /*6c70*/  MUFU.EX2 R155, R155 ;  /* 0x0000009b009b7308 */ /* 0x000e220000000800 */
[----:B-1----:R-:W-:Y:S01]  /*6c80*/  FADD.FTZ R3, R153, R98 ;  /* 0x0000006299037221 */ /* 0x002fe20000010000 */
[----:B------:R-:W-:-:S04]  /*6c90*/  FADD.FTZ R98, R154, R15 ;  /* 0x0000000f9a627221 */ /* 0x000fc80000010000 */
[----:B------:R-:W-:Y:S02]  /*6ca0*/  FADD.FTZ R15, R139, R98 ;  /* 0x000000628b0f7221 */ /* 0x000fe40000010000 */
[----:B------:R-:W1:Y:S01]  /*6cb0*/  MUFU.EX2 R90, R90 ;  /* 0x0000005a005a7308 */ /* 0x000e620000000800 */
[----:B--2---:R-:W-:Y:S01]  /*6cc0*/  FADD.FTZ R8, R88, R3 ;  /* 0x0000000358087221 */ /* 0x004fe20000010000 */
[----:B------:R-:W-:-:S04]  /*6cd0*/  FADD.FTZ R98, R148, R15 ;  /* 0x0000000f94627221 */ /* 0x000fc80000010000 */
[----:B------:R-:W-:Y:S02]  /*6ce0*/  FADD.FTZ R15, R131, R98 ;  /* 0x00000062830f7221 */ /* 0x000fe40000010000 */
[----:B------:R-:W2:Y:S01]  /*6cf0*/  MUFU.EX2 R149, R149 ;  /* 0x0000009500957308 */ /* 0x000ea20000000800 */
[----:B0-----:R-:W-:Y:S01]  /*6d00*/  FADD.FTZ R3, R155, R8 ;  /* 0x000000089b037221 */ /* 0x001fe20000010000 */
[----:B------:R-:W-:-:S04]  /*6d10*/  FADD.FTZ R98, R150, R15 ;  /* 0x0000000f96627221 */ /* 0x000fc80000010000 */
[----:B------:R-:W-:Y:S02]  /*6d20*/  FADD.FTZ R15, R109, R98 ;  /* 0x000000626d0f7221 */ /* 0x000fe40000010000 */
        /* <DEDUP_REMOVED lines=58> */
.L_x_1006:
[----:B------:R-:W-:Y:S01]  /*70d0*/  UIADD3 UR5, UR5, 0x2a860, URZ ;  /* 0x0002a86005057890 */ /* 0x000fe2000fffe03f */
[C---:B------:R-:W-:Y:S01]  /*70e0*/  ISETP.GT.AND P1, PT, R21.reuse, R12, PT ;  /* 0x0000000c1500720c */ /* 0x040fe20003f24270 */
        /* <DEDUP_REMOVED lines=8> */
[----:B------:R-:W-:Y:S01]  /*7170*/  F2FP.BF16.F32.PACK_AB R137, R15, R137 ;  /* 0x000000890f89723e */ /* 0x000fe200000010ff */
[----:B------:R-:W-:Y:S01]  /*7180*/  IMAD.MOV.U32 R15, RZ, RZ, R11 ;  /* 0x000000ffff0f7224 */ /* 0x000fe200078e000b */
[----:B------:R-:W-:Y:S01]  /*7190*/  SYNCS.ARRIVE.TRANS64.RED.A1T0 RZ, [UR5], RZ ;  /* 0x000000ffffff79a7 */ /* 0x000fe20008100405 */
        /* <DEDUP_REMOVED lines=20> */
[----:B------:R-:W-:Y:S06]  /*72e0*/  @P1 BRA `(.L_x_1007) ;  /* 0xffffffd000a81947 */ /* 0x000fec000383ffff */
.L_x_988:
[----:B------:R-:W-:Y:S01]  /*72f0*/  ISETP.NE.AND P2, PT, R168, 0x1, PT ;  /* 0x00000001a800780c */ /* 0x000fe20003f45270 */
[----:B------:R-:W-:Y:S01]  /*7300*/  VIADD R12, R17, 0x7f ;  /* 0x0000007f110c7836 */ /* 0x000fe20000000000 */
[----:B------:R-:W-:Y:S02]  /*7310*/  LOP3.LUT P1, RZ, R19, 0x80000, RZ, 0xc0, !PT ;  /* 0x0008000013ff7812 */ /* 0x000fe4000782c0ff */
[----:B------:R-:W-:-:S09]  /*7320*/  IADD3 R13, R16, 0x1, -R13 ;  /* 0x00000001100d7810 */ /* 0x000fd20007ffe80d */
[----:B------:R-:W0:Y:S08]  /*7330*/  @P2 LDC R15, c[0x0][0x44c] ;  /* 0x00011300ff0f2b82 */ /* 0x000e300000000800 */
[----:B------:R-:W1:Y:S01]  /*7340*/  @P2 LDC R14, c[0x0][0x450] ;  /* 0x00011400ff0e2b82 */ /* 0x000e620000000800 */
[----:B0-----:R-:W-:-:S05]  /*7350*/  @P2 IMAD.HI.U32 R15, R12, R15, RZ ;  /* 0x0000000f0c0f2227 */ /* 0x001fca00078e00ff */
[----:B-1----:R-:W-:-:S05]  /*7360*/  @P2 SHF.R.U32.HI R12, RZ, R14, R15 ;  /* 0x0000000eff0c2219 */ /* 0x002fca000001160f */
[----:B------:R-:W-:-:S04]  /*7370*/  IMAD.IADD R12, R13, 0x1, R12 ;  /* 0x000000010d0c7824 */ /* 0x000fc800078e020c */
[----:B------:R-:W-:Y:S01]  /*7380*/  VIADD R13, R12, -UR43 ;  /* 0x8000002b0c0d7c36 */ /* 0x000fe20008000000 */
[----:B------:R-:W-:Y:S06]  /*7390*/  @!P1 BRA `(.L_x_1008) ;  /* 0x0000000000449947 */ /* 0x000fec0003800000 */
[----:B------:R-:W-:-:S13]  /*73a0*/  ISETP.GT.AND P1, PT, R12, -0x1, PT ;  /* 0xffffffff0c00780c */ /* 0x000fda0003f24270 */
[----:B------:R-:W-:Y:S05]  /*73b0*/  @P1 BRA `(.L_x_1009) ;  /* 0x0000000000201947 */ /* 0x000fea0003800000 */
[----:B------:R-:W0:Y:S01]  /*73c0*/  LDC R89, c[0x0][0x9e4] ;  /* 0x00027900ff597b82 */ /* 0x000e220000000800 */
[----:B------:R-:W-:Y:S02]  /*73d0*/  LOP3.LUT R15, RZ, R12, RZ, 0x33, !PT ;  /* 0x0000000cff0f7212 */ /* 0x000fe400078e33ff */
[----:B0-----:R-:W-:-:S13]  /*73e0*/  ISETP.NE.AND P1, PT, R89, 0x1, PT ;  /* 0x000000015900780c */ /* 0x001fda0003f25270 */
[----:B------:R-:W0:Y:S02]  /*73f0*/  @P1 LDC.64 R90, c[0x0][0x9e8] ;  /* 0x00027a00ff5a1b82 */ /* 0x000e240000000a00 */
[----:B0-----:R-:W-:-:S05]  /*7400*/  @P1 IMAD.HI.U32 R12, R15, R90, RZ ;  /* 0x0000005a0f0c1227 */ /* 0x001fca00078e00ff */
[----:B------:R-:W-:-:S04]  /*7410*/  @P1 SHF.R.U32.HI R15, RZ, R91, R12 ;  /* 0x0000005bff0f1219 */ /* 0x000fc8000001160c */
[----:B------:R-:W-:Y:S01]  /*7420*/  LOP3.LUT R12, RZ, R15, RZ, 0x33, !PT ;  /* 0x0000000fff0c7212 */ /* 0x000fe200078e33ff */
[----:B------:R-:W-:Y:S06]  /*7430*/  BRA `(.L_x_1010) ;  /* 0x0000000000147947 */ /* 0x000fec0003800000 */
.L_x_1009:
[----:B------:R-:W0:Y:S02]  /*7440*/  LDC R89, c[0x0][0x9e4] ;  /* 0x00027900ff597b82 */ /* 0x000e240000000800 */
[----:B0-----:R-:W-:-:S13]  /*7450*/  ISETP.NE.AND P1, PT, R89, 0x1, PT ;  /* 0x000000015900780c */ /* 0x001fda0003f25270 */
[----:B------:R-:W0:Y:S02]  /*7460*/  @P1 LDC.64 R14, c[0x0][0x9e8] ;  /* 0x00027a00ff0e1b82 */ /* 0x000e240000000a00 */
[----:B0-----:R-:W-:-:S05]  /*7470*/  @P1 IMAD.HI.U32 R14, R12, R14, RZ ;  /* 0x0000000e0c0e1227 */ /* 0x001fca00078e00ff */
[----:B------:R-:W-:-:S07]  /*7480*/  @P1 SHF.R.U32.HI R12, RZ, R15, R14 ;  /* 0x0000000fff0c1219 */ /* 0x000fce000001160e */
.L_x_1010:
[----:B------:R-:W-:-:S05]  /*7490*/  IMAD R12, R12, R89, RZ ;  /* 0x000000590c0c7224 */ /* 0x000fca00078e02ff */
[----:B------:R-:W-:-:S07]  /*74a0*/  VIMNMX R13, R13, R12, !PT ;  /* 0x0000000c0d0d7248 */ /* 0x000fce0007fe0100 */
.L_x_1008:
[----:B------:R-:W-:-:S04]  /*74b0*/  VIADD R13, R13, 0x5f ;  /* 0x0000005f0d0d7836 */ /* 0x000fc80000000000 */
[----:B------:R-:W-:-:S05]  /*74c0*/  IMAD.HI R13, R13, 0x2aaaaaab, RZ ;  /* 0x2aaaaaab0d0d7827 */ /* 0x000fca00078e02ff */
[----:B------:R-:W-:-:S04]  /*74d0*/  SHF.R.U32.HI R12, RZ, 0x1f, R13 ;  /* 0x0000001fff0c7819 */ /* 0x000fc8000001160d */
[----:B------:R-:W-:-:S04]  /*74e0*/  LEA.HI.SX32 R12, R13, R12, 0x1c ;  /* 0x0000000c0d0c7211 */ /* 0x000fc800078fe2ff */
[----:B------:R-:W-:-:S04]  /*74f0*/  VIMNMX R12, R23, R12, !PT ;  /* 0x0000000c170c7248 */ /* 0x000fc80007fe0100 */
[----:B------:R-:W-:-:S13]  /*7500*/  ISETP.GE.AND P1, PT, R21, R12, PT ;  /* 0x0000000c1500720c */ /* 0x000fda0003f26270 */
[----:B------:R-:W-:Y:S05]  /*7510*/  @!P1 BRA `(.L_x_1011) ;  /* 0x0000001c000c9947 */ /* 0x000fea0003800000 */
[----:B------:R-:W-:Y:S01]  /*7520*/  IMAD.MOV.U32 R13, RZ, RZ, R11 ;  /* 0x000000ffff0d7224 */ /* 0x000fe200078e000b */
[----:B------:R-:W-:Y:S01]  /*7530*/  UMOV UR7, UR38 ;  /* 0x0000002600077c82 */ /* 0x000fe20008000000 */
[----:B------:R-:W-:Y:S01]  /*7540*/  IMAD.MOV.U32 R14, RZ, RZ, R9 ;  /* 0x000000ffff0e7224 */ /* 0x000fe200078e0009 */
[----:B------:R-:W-:-:S06]  /*7550*/  UMOV UR4, UR39 ;  /* 0x0000002700047c82 */ /* 0x000fcc0008000000 */
.L_x_1022:
[----:B------:R-:W-:-:S04]  /*7560*/  UISETP.NE.AND UP0, UPT, UR4, 0x1, UPT ;  /* 0x000000010400788c */ /* 0x000fc8000bf05270 */
[----:B------:R-:W-:-:S04]  /*7570*/  USEL UR38, URZ, 0x1, UP0 ;  /* 0x000000013f267887 */ /* 0x000fc80008000000 */
[----:B------:R-:W-:Y:S01]  /*7580*/  ULOP3.LUT UR38, UR7, UR38, URZ, 0x3c, !UPT ;  /* 0x0000002607267292 */ /* 0x000fe2000f8e3c3f */
[----:B------:R-:W-:Y:S11]  /*7590*/  @!P0 BRA `(.L_x_1012) ;  /* 0x0000000000048947 */ /* 0x000ff60003800000 */
[----:B------:R-:W-:Y:S01]  /*75a0*/  BPT.TRAP 0x1 ;  /* 0x000000040000795c */ /* 0x000fe20000300000 */
.L_x_1012:
        /* <DEDUP_REMOVED lines=9> */
.L_x_1013:
[----:B-1----:R-:W-:Y:S05]  /*7640*/  @P1 BRA `(.L_x_1014) ;  /* 0x0000000000081947 */ /* 0x002fea0003800000 */
[----:B------:R-:W1:Y:S02]  /*7650*/  SYNCS.PHASECHK.TRANS64.TRYWAIT P1, [UR6+0x2a830], R9 ;  /* 0x02a83009ff0075a7 */ /* 0x000e640008020146 */
[----:B-1----:R-:W-:Y:S05]  /*7660*/  @!P1 BRA `(.L_x_1015) ;  /* 0x000000b8000c9947 */ /* 0x002fea0003800000 */
.L_x_1014:
        /* <DEDUP_REMOVED lines=135> */
.L_x_1016:
[----:B------:R-:W-:Y:S01]  /*7ee0*/  ULEA UR5, UR4, UR40, 0x3 ;  /* 0x0000002804057291 */ /* 0x000fe2000f8e183f */
[----:B------:R-:W-:-:S05]  /*7ef0*/  IMAD.U32 R0, RZ, RZ, UR7 ;  /* 0x00000007ff007e24 */ /* 0x000fca000f8e00ff */
[----:B------:R-:W-:-:S04]  /*7f00*/  SHF.L.U32 R0, R0, 0x1f, RZ ;  /* 0x0000001f00007819 */ /* 0x000fc800000006ff */
[----:B------:R2:W3:Y:S01]  /*7f10*/  SYNCS.PHASECHK.TRANS64.TRYWAIT P1, [UR5+0x2a850], R0 ;  /* 0x02a85000ff0075a7 */ /* 0x0004e20008020145 */
[----:B------:R-:W-:Y:S05]  /*7f20*/  @!P0 BRA `(.L_x_1017) ;  /* 0x0000000000048947 */ /* 0x000fea0003800000 */
[----:B------:R-:W-:Y:S01]  /*7f30*/  BPT.TRAP 0x1 ;  /* 0x000000040000795c */ /* 0x000fe20000300000 */
.L_x_1017:
[----:B---3--:R-:W-:Y:S05]  /*7f40*/  @P1 BRA `(.L_x_1018) ;  /* 0x0000000000081947 */ /* 0x008fea0003800000 */
[----:B------:R-:W3:Y:S02]  /*7f50*/  SYNCS.PHASECHK.TRANS64.TRYWAIT P1, [UR5+0x2a850], R0 ;  /* 0x02a85000ff0075a7 */ /* 0x000ee40008020145 */
[----:B---3--:R-:W-:Y:S05]  /*7f60*/  @!P1 BRA `(.L_x_1019) ;  /* 0x000000ac00e49947 */ /* 0x008fea0003800000 */
.L_x_1018:
        /* <DEDUP_REMOVED lines=38> */
.L_x_1020:
[----:B0-2---:R-:W-:Y:S01]  /*81d0*/  FMNMX.FTZ R0, R88, R14, !PT ;  /* 0x0000000e58007209 */ /* 0x005fe20007810000 */
[----:B-1----:R-:W0:Y:S01]  /*81e0*/  LDC R10, c[0x0][0x988] ;  /* 0x00026200ff0a7b82 */ /* 0x002e220000000800 */
[----:B------:R-:W-:Y:S01]  /*81f0*/  FMNMX.FTZ R2, R90, R13, !PT ;  /* 0x0000000d5a027209 */ /* 0x000fe20007810000 */
[----:B------:R-:W-:Y:S01]  /*8200*/  UIADD3 UR6, UR6, 0x2a840, URZ ;  /* 0x0002a84006067890 */ /* 0x000fe2000fffe03f */
[----:B------:R-:W-:Y:S02]  /*8210*/  FMNMX.FTZ R9, R89, R0, !PT ;  /* 0x0000000059097209 */ /* 0x000fe40007810000 */
[----:B------:R-:W-:Y:S01]  /*8220*/  FMNMX.FTZ R11, R91, R2, !PT ;  /* 0x000000025b0b7209 */ /* 0x000fe20007810000 */
[----:B------:R-:W-:Y:S01]  /*8230*/  UPRMT UR6, UR60, 0x654, UR6 ;  /* 0x000006543c067896 */ /* 0x000fe20008000006 */
[----:B------:R-:W-:Y:S02]  /*8240*/  FMNMX.FTZ R0, R92, R9, !PT ;  /* 0x000000095c007209 */ /* 0x000fe40007810000 */
[----:B------:R-:W-:-:S02]  /*8250*/  FMNMX.FTZ R2, R94, R11, !PT ;  /* 0x0000000b5e027209 */ /* 0x000fc40007810000 */
[----:B------:R-:W-:Y:S02]  /*8260*/  FMNMX.FTZ R9, R93, R0, !PT ;  /* 0x000000005d097209 */ /* 0x000fe40007810000 */
[----:B------:R-:W-:Y:S02]  /*8270*/  FMNMX.FTZ R11, R95, R2, !PT ;  /* 0x000000025f0b7209 */ /* 0x000fe40007810000 */
[----:B------:R-:W-:Y:S01]  /*8280*/  FMNMX.FTZ R0, R96, R9, !PT ;  /* 0x0000000960007209 */ /* 0x000fe20007810000 */
[----:B------:R-:W-:Y:S01]  /*8290*/  SYNCS.ARRIVE.TRANS64.RED.A1T0 RZ, [UR6], RZ ;  /* 0x000000ffffff79a7 */ /* 0x000fe20008100406 */
        /* <DEDUP_REMOVED lines=39> */
[----:B------:R-:W1:Y:S04]  /*8510*/  SHFL.BFLY PT, R9, R0, 0x2, 0x1f ;  /* 0x0c401f0000097f89 */ /* 0x000e6800000e0000 */
[----:B------:R-:W2:Y:S01]  /*8520*/  SHFL.BFLY PT, R11, R2, 0x2, 0x1f ;  /* 0x0c401f00020b7f89 */ /* 0x000ea200000e0000 */
[----:B-1----:R-:W-:Y:S02]  /*8530*/  FMNMX.FTZ R15, R0, R9, !PT ;  /* 0x00000009000f7209 */ /* 0x002fe40007810000 */
[----:B--2---:R-:W-:-:S03]  /*8540*/  FMNMX.FTZ R136, R2, R11, !PT ;  /* 0x0000000b02887209 */ /* 0x004fc60007810000 */
[----:B------:R-:W1:Y:S04]  /*8550*/  SHFL.BFLY PT, R20, R15, 0x1, 0x1f ;  /* 0x0c201f000f147f89 */ /* 0x000e6800000e0000 */
[----:B------:R-:W2:Y:S01]  /*8560*/  SHFL.BFLY PT, R11, R136, 0x1, 0x1f ;  /* 0x0c201f00880b7f89 */ /* 0x000ea200000e0000 */
[----:B-1----:R-:W-:Y:S02]  /*8570*/  FMNMX.FTZ R9, R15, R20, !PT ;  /* 0x000000140f097209 */ /* 0x002fe40007810000 */
[----:B--2---:R-:W-:-:S03]  /*8580*/  FMNMX.FTZ R11, R136, R11, !PT ;  /* 0x0000000b880b7209 */ /* 0x004fc60007810000 */
[C---:B0-----:R-:W-:Y:S01]  /*8590*/  FMUL.FTZ R139, R9.reuse, R10 ;  /* 0x0000000a098b7220 */ /* 0x041fe20000410000 */
[----:B------:R-:W-:-:S03]  /*85a0*/  FADD.FTZ R137, -R9, R14 ;  /* 0x0000000e09897221 */ /* 0x000fc60000010100 */
[-CC-:B------:R-:W-:Y:S01]  /*85b0*/  FFMA.FTZ R156, R89, R10.reuse, -R139.reuse ;  /* 0x0000000a599c7223 */ /* 0x180fe2000001088b */
[-CC-:B------:R-:W-:Y:S01]  /*85c0*/  FFMA.FTZ R89, R97, R10.reuse, -R139.reuse ;  /* 0x0000000a61597223 */ /* 0x180fe2000001088b */
[-CC-:B------:R-:W-:Y:S01]  /*85d0*/  FFMA.FTZ R97, R105, R10.reuse, -R139.reuse ;  /* 0x0000000a69617223 */ /* 0x180fe2000001088b */
[-C--:B------:R-:W-:Y:S01]  /*85e0*/  FFMA.FTZ R105, R113, R10.reuse, -R139 ;  /* 0x0000000a71697223 */ /* 0x080fe2000001088b */
[----:B------:R-:W-:Y:S01]  /*85f0*/  FADD.FTZ R13, -R11, R13 ;  /* 0x0000000d0b0d7221 */ /* 0x000fe20000010100 */
[-CC-:B------:R-:W-:Y:S01]  /*8600*/  FFMA.FTZ R113, R121, R10.reuse, -R139.reuse ;  /* 0x0000000a79717223 */ /* 0x180fe2000001088b */
[-CC-:B------:R-:W-:Y:S01]  /*8610*/  FFMA.FTZ R121, R129, R10.reuse, -R139.reuse ;  /* 0x0000000a81797223 */ /* 0x180fe2000001088b */
[-C--:B------:R-:W-:Y:S01]  /*8620*/  FMUL.FTZ R129, R11, R10.reuse ;  /* 0x0000000a0b817220 */ /* 0x080fe20000410000 */
[-C--:B------:R-:W-:Y:S01]  /*8630*/  FMUL.FTZ R2, R13, R10.reuse ;  /* 0x0000000a0d027220 */ /* 0x080fe20000410000 */
[-C--:B------:R-:W-:Y:S01]  /*8640*/  FFMA.FTZ R13, R88, R10.reuse, -R139 ;  /* 0x0000000a580d7223 */ /* 0x080fe2000001088b */
[-C--:B------:R-:W-:Y:S01]  /*8650*/  FMUL.FTZ R137, R137, R10.reuse ;  /* 0x0000000a89897220 */ /* 0x080fe20000410000 */
        /* <DEDUP_REMOVED lines=8> */
[-CC-:B------:R-:W-:Y:S01]  /*86e0*/  FFMA.FTZ R153, R98, R10.reuse, -R129.reuse ;  /* 0x0000000a62997223 */ /* 0x180fe20000010881 */
[-C--:B------:R-:W-:Y:S01]  /*86f0*/  FFMA.FTZ R88, R99, R10.reuse, -R129 ;  /* 0x0000000a63587223 */ /* 0x080fe20000010881 */
[-C--:B------:R-:W-:Y:S01]  /*8700*/  FFMA.FTZ R154, R100, R10.reuse, -R139 ;  /* 0x0000000a649a7223 */ /* 0x080fe2000001088b */
        /* <DEDUP_REMOVED lines=15> */
[----:B------:R-:W-:Y:S01]  /*8800*/  FFMA.FTZ R146, R116, R10, -R139 ;  /* 0x0000000a74927223 */ /* 0x000fe2000001088b */
[----:B------:R-:W1:Y:S01]  /*8810*/  MUFU.EX2 R157, R157 ;  /* 0x0000009d009d7308 */ /* 0x000e620000000800 */
[----:B0-----:R-:W-:Y:S01]  /*8820*/  FFMA.FTZ R91, R0, R8, R13 ;  /* 0x00000008005b7223 */ /* 0x001fe2000001000d */
[-C--:B------:R-:W-:Y:S01]  /*8830*/  FFMA.FTZ R118, R118, R10.reuse, -R129 ;  /* 0x0000000a76767223 */ /* 0x080fe20000010881 */
[-C--:B------:R-:W-:Y:S01]  /*8840*/  FFMA.FTZ R109, R117, R10.reuse, -R139 ;  /* 0x0000000a756d7223 */ /* 0x080fe2000001088b */
[-C--:B------:R-:W-:Y:S01]  /*8850*/  FFMA.FTZ R119, R119, R10.reuse, -R129 ;  /* 0x0000000a77777223 */ /* 0x080fe20000010881 */
[-C--:B------:R-:W-:Y:S01]  /*8860*/  FFMA.FTZ R140, R120, R10.reuse, -R139 ;  /* 0x0000000a788c7223 */ /* 0x080fe2000001088b */
[-CC-:B------:R-:W-:Y:S01]  /*8870*/  FFMA.FTZ R122, R122, R10.reuse, -R129.reuse ;  /* 0x0000000a7a7a7223 */ /* 0x180fe20000010881 */
[-C--:B------:R-:W-:Y:S01]  /*8880*/  FFMA.FTZ R123, R123, R10.reuse, -R129 ;  /* 0x0000000a7b7b7223 */ /* 0x080fe20000010881 */
[----:B------:R-:W0:Y:S01]  /*8890*/  MUFU.EX2 R156, R156 ;  /* 0x0000009c009c7308 */ /* 0x000e220000000800 */
[-C--:B------:R-:W-:Y:S01]  /*88a0*/  FFMA.FTZ R142, R124, R10.reuse, -R139 ;  /* 0x0000000a7c8e7223 */ /* 0x080fe2000001088b */
[-C--:B------:R-:W-:Y:S01]  /*88b0*/  FFMA.FTZ R126, R126, R10.reuse, -R129 ;  /* 0x0000000a7e7e7223 */ /* 0x080fe20000010881 */
[-C--:B------:R-:W-:Y:S01]  /*88c0*/  FFMA.FTZ R117, R125, R10.reuse, -R139 ;  /* 0x0000000a7d757223 */ /* 0x080fe2000001088b */
[-C--:B------:R-:W-:Y:S01]  /*88d0*/  FFMA.FTZ R127, R127, R10.reuse, -R129 ;  /* 0x0000000a7f7f7223 */ /* 0x080fe20000010881 */
[-C--:B------:R-:W-:Y:S01]  /*88e0*/  FFMA.FTZ R136, R128, R10.reuse, -R139 ;  /* 0x0000000a80887223 */ /* 0x080fe2000001088b */
[-CC-:B------:R-:W-:Y:S01]  /*88f0*/  FFMA.FTZ R130, R130, R10.reuse, -R129.reuse ;  /* 0x0000000a82827223 */ /* 0x180fe20000010881 */
[-C--:B------:R-:W-:Y:S01]  /*8900*/  FFMA.FTZ R131, R131, R10.reuse, -R129 ;  /* 0x0000000a83837223 */ /* 0x080fe20000010881 */
[----:B------:R-:W2:Y:S01]  /*8910*/  MUFU.EX2 R14, R14 ;  /* 0x0000000e000e7308 */ /* 0x000ea20000000800 */
[----:B-1----:R-:W-:Y:S01]  /*8920*/  FFMA.FTZ R3, R2, R3, R157 ;  /* 0x0000000302037223 */ /* 0x002fe2000001009d */
[-C--:B------:R-:W-:Y:S01]  /*8930*/  FFMA.FTZ R138, R132, R10.reuse, -R139 ;  /* 0x0000000a848a7223 */ /* 0x080fe2000001088b */
[-C--:B------:R-:W-:Y:S01]  /*8940*/  FFMA.FTZ R134, R134, R10.reuse, -R129 ;  /* 0x0000000a86867223 */ /* 0x080fe20000010881 */
[-C--:B------:R-:W-:Y:S01]  /*8950*/  FFMA.FTZ R125, R133, R10.reuse, -R139 ;  /* 0x0000000a857d7223 */ /* 0x080fe2000001088b */
[----:B------:R-:W-:-:S03]  /*8960*/  FFMA.FTZ R129, R135, R10, -R129 ;  /* 0x0000000a87817223 */ /* 0x000fc60000010881 */
        /* <DEDUP_REMOVED lines=92> */
.L_x_1021:
        /* <DEDUP_REMOVED lines=9> */
[----:B------:R-:W-:Y:S01]  /*8fc0*/  F2FP.BF16.F32.PACK_AB R158, R15, R158 ;  /* 0x0000009e0f9e723e */ /* 0x000fe200000010ff */
[----:B------:R-:W-:Y:S01]  /*8fd0*/  IMAD.MOV.U32 R14, RZ, RZ, R9 ;  /* 0x000000ffff0e7224 */ /* 0x000fe200078e0009 */
        /* <DEDUP_REMOVED lines=21> */
[----:B------:R-:W-:Y:S01]  /*9130*/  F2FP.BF16.F32.PACK_AB R139, R98, R139 ;  /* 0x0000008b628b723e */ /* 0x000fe200000010ff */
[----:B------:R-:W-:Y:S06]  /*9140*/  @P1 BRA `(.L_x_1022) ;  /* 0xffffffe400041947 */ /* 0x000fec000383ffff */
.L_x_1011:
[----:B------:R-:W-:-:S13]  /*9150*/  ISETP.GE.AND P1, PT, R21, R23, PT ;  /* 0x000000171500720c */ /* 0x000fda0003f26270 */
[----:B------:R-:W-:Y:S05]  /*9160*/  @!P1 BRA `(.L_x_1023) ;  /* 0x0000002c00749947 */ /* 0x000fea0003800000 */
[----:B------:R-:W-:Y:S01]  /*9170*/  IMAD.MOV.U32 R13, RZ, RZ, R11 ;  /* 0x000000ffff0d7224 */ /* 0x000fe200078e000b */
[----:B------:R-:W-:Y:S01]  /*9180*/  UMOV UR6, UR38 ;  /* 0x0000002600067c82 */ /* 0x000fe20008000000 */
[----:B------:R-:W-:Y:S01]  /*9190*/  IMAD.MOV.U32 R12, RZ, RZ, R9 ;  /* 0x000000ffff0c7224 */ /* 0x000fe200078e0009 */
[----:B------:R-:W-:Y:S01]  /*91a0*/  UMOV UR4, UR39 ;  /* 0x0000002700047c82 */ /* 0x000fe20008000000 */
[----:B------:R-:W-:Y:S01]  /*91b0*/  ULDC UR42, c[0x0][0x9e4] ;  /* 0x00027900002a7ab9 */ /* 0x000fe20000000800 */
[----:B------:R-:W-:Y:S01]  /*91c0*/  ULDC UR54, c[0x0][0x9dc] ;  /* 0x0002770000367ab9 */ /* 0x000fe20000000800 */
[----:B------:R-:W-:Y:S01]  /*91d0*/  ULDC UR43, c[0x0][0x288] ;  /* 0x0000a200002b7ab9 */ /* 0x000fe20000000800 */
[----:B------:R-:W-:-:S05]  /*91e0*/  ULDC UR55, c[0x0][0x9e0] ;  /* 0x0002780000377ab9 */ /* 0x000fca0000000800 */
.L_x_1042:
[----:B------:R-:W-:-:S04]  /*91f0*/  UIADD3 UR7, UR4, 0x1, URZ ;  /* 0x0000000104077890 */ /* 0x000fc8000fffe03f */
[----:B------:R-:W-:-:S04]  /*9200*/  UISETP.NE.AND UP0, UPT, UR7, 0x2, UPT ;  /* 0x000000020700788c */ /* 0x000fc8000bf05270 */
[----:B------:R-:W-:Y:S02]  /*9210*/  USEL UR7, UR7, URZ, UP0 ;  /* 0x0000003f07077287 */ /* 0x000fe40008000000 */
[----:B------:R-:W-:-:S04]  /*9220*/  USEL UR38, URZ, 0x1, UP0 ;  /* 0x000000013f267887 */ /* 0x000fc80008000000 */
[----:B------:R-:W-:Y:S01]  /*9230*/  ULOP3.LUT UR38, UR6, UR38, URZ, 0x3c, !UPT ;  /* 0x0000002606267292 */ /* 0x000fe2000f8e3c3f */
[----:B------:R-:W-:Y:S01]  /*9240*/  UMOV UR39, UR7 ;  /* 0x0000000700277c82 */ /* 0x000fe20008000000 */
[----:B------:R-:W-:Y:S10]  /*9250*/  @!P0 BRA `(.L_x_1024) ;  /* 0x0000000000048947 */ /* 0x000ff40003800000 */
[----:B------:R-:W-:Y:S01]  /*9260*/  BPT.TRAP 0x1 ;  /* 0x000000040000795c */ /* 0x000fe20000300000 */
.L_x_1024:
[----:B------:R-:W-:Y:S01]  /*9270*/  ULEA UR5, UR39, UR40, 0x3 ;  /* 0x0000002827057291 */ /* 0x000fe2000f8e183f */
[----:B------:R-:W-:-:S05]  /*9280*/  IMAD.U32 R9, RZ, RZ, UR38 ;  /* 0x00000026ff097e24 */ /* 0x000fca000f8e00ff */
[----:B------:R-:W-:-:S04]  /*9290*/  SHF.L.U32 R9, R9, 0x1f, RZ ;  /* 0x0000001f09097819 */ /* 0x000fc800000006ff */
[----:B------:R0:W1:Y:S01]  /*92a0*/  SYNCS.PHASECHK.TRANS64.TRYWAIT P1, [UR5+0x2a830], R9 ;  /* 0x02a83009ff0075a7 */ /* 0x0000620008020145 */
[----:B------:R-:W-:Y:S05]  /*92b0*/  @!P0 BRA `(.L_x_1025) ;  /* 0x0000000000048947 */ /* 0x000fea0003800000 */
[----:B------:R-:W-:Y:S01]  /*92c0*/  BPT.TRAP 0x1 ;  /* 0x000000040000795c */ /* 0x000fe20000300000 */
.L_x_1025:
[----:B-1----:R-:W-:Y:S05]  /*92d0*/  @P1 BRA `(.L_x_1026) ;  /* 0x0000000000081947 */ /* 0x002fea0003800000 */
[----:B------:R-:W1:Y:S02]  /*92e0*/  SYNCS.PHASECHK.TRANS64.TRYWAIT P1, [UR5+0x2a830], R9 ;  /* 0x02a83009ff0075a7 */ /* 0x000e640008020145 */
[----:B-1----:R-:W-:Y:S05]  /*92f0*/  @!P1 BRA `(.L_x_1027) ;  /* 0x0000009c00189947 */ /* 0x002fea0003800000 */
.L_x_1026:
        /* <DEDUP_REMOVED lines=135> */
.L_x_1028:
[----:B------:R-:W-:Y:S01]  /*9b70*/  ULEA UR5, UR4, UR40, 0x3 ;  /* 0x0000002804057291 */ /* 0x000fe2000f8e183f */
[----:B------:R-:W-:-:S05]  /*9b80*/  IMAD.U32 R0, RZ, RZ, UR6 ;  /* 0x00000006ff007e24 */ /* 0x000fca000f8e00ff */
[----:B------:R-:W-:-:S04]  /*9b90*/  SHF.L.U32 R0, R0, 0x1f, RZ ;  /* 0x0000001f00007819 */ /* 0x000fc800000006ff */
[----:B------:R2:W3:Y:S01]  /*9ba0*/  SYNCS.PHASECHK.TRANS64.TRYWAIT P1, [UR5+0x2a850], R0 ;  /* 0x02a85000ff0075a7 */ /* 0x0004e20008020145 */
[----:B------:R-:W-:Y:S05]  /*9bb0*/  @!P0 BRA `(.L_x_1029) ;  /* 0x0000000000048947 */ /* 0x000fea0003800000 */
[----:B------:R-:W-:Y:S01]  /*9bc0*/  BPT.TRAP 0x1 ;  /* 0x000000040000795c */ /* 0x000fe20000300000 */
.L_x_1029:
[----:B---3--:R-:W-:Y:S05]  /*9bd0*/  @P1 BRA `(.L_x_1030) ;  /* 0x0000000000081947 */ /* 0x008fea0003800000 */
[----:B------:R-:W3:Y:S02]  /*9be0*/  SYNCS.PHASECHK.TRANS64.TRYWAIT P1, [UR5+0x2a850], R0 ;  /* 0x02a85000ff0075a7 */ /* 0x000ee40008020145 */
[----:B---3--:R-:W-:Y:S05]  /*9bf0*/  @!P1 BRA `(.L_x_1031) ;  /* 0x0000009000f09947 */ /* 0x008fea0003800000 */
.L_x_1030:
        /* <DEDUP_REMOVED lines=33> */
[----:B------:R-:W-:Y:S03]  /*9e10*/  HGMMA.64x128x16.F32.BF16 R24, R136, gdesc[UR8].tnspB, R24, gsb0 ;  /* 0x41e0000888187df0 */ /* 0x000fe60008001818 */
[----:B------:R-:W-:Y:S02]  /*9e20*/  WARPGROUP.DEPBAR.LE gsb0, 0x0 ;  /* 0x00008000000079c5 */ /* 0x000fe40000010000 */
[----:B------:R-:W-:Y:S05]  /*9e30*/  @!P0 BRA `(.L_x_1032) ;  /* 0x0000000000048947 */ /* 0x000fea0003800000 */
[----:B------:R-:W-:Y:S01]  /*9e40*/  BPT.TRAP 0x1 ;  /* 0x000000040000795c */ /* 0x000fe20000300000 */
.L_x_1032:
[----:B------:R-:W-:Y:S01]  /*9e50*/  ISETP.NE.AND P2, PT, R168, 0x1, PT ;  /* 0x00000001a800780c */ /* 0x000fe20003f45270 */
[----:B01----:R-:W-:Y:S01]  /*9e60*/  IMAD.IADD R9, R22, 0x1, R17 ;  /* 0x0000000116097824 */ /* 0x003fe200078e0211 */
[----:B------:R-:W-:Y:S01]  /*9e70*/  ULEA UR4, UR7, UR40, 0x3 ;  /* 0x0000002807047291 */ /* 0x000fe2000f8e183f */
[----:B------:R-:W-:Y:S01]  /*9e80*/  IMAD R14, R21, -0x60, RZ ;  /* 0xffffffa0150e7824 */ /* 0x000fe200078e02ff */
[----:B------:R-:W-:Y:S02]  /*9e90*/  LOP3.LUT P1, RZ, R19, 0x80000, RZ, 0xc0, !PT ;  /* 0x0008000013ff7812 */ /* 0x000fe4000782c0ff */
[----:B------:R-:W-:-:S04]  /*9ea0*/  UIADD3 UR4, UR4, 0x2a840, URZ ;  /* 0x0002a84004047890 */ /* 0x000fc8000fffe03f */
[----:B------:R-:W-:-:S03]  /*9eb0*/  UPRMT UR4, UR60, 0x654, UR4 ;  /* 0x000006543c047896 */ /* 0x000fc60008000004 */
[----:B--2---:R-:W0:Y:S08]  /*9ec0*/  @P2 LDC R0, c[0x0][0x44c] ;  /* 0x00011300ff002b82 */ /* 0x004e300000000800 */
[----:B------:R-:W1:Y:S01]  /*9ed0*/  @P2 LDC R11, c[0x0][0x450] ;  /* 0x00011400ff0b2b82 */ /* 0x000e620000000800 */
[----:B------:R-:W-:Y:S01]  /*9ee0*/  SYNCS.ARRIVE.TRANS64.RED.A1T0 RZ, [UR4], RZ ;  /* 0x000000ffffff79a7 */ /* 0x000fe20008100404 */
[----:B------:R-:W-:Y:S01]  /*9ef0*/  ULOP3.LUT UR4, URZ, UR54, URZ, 0x33, !UPT ;  /* 0x000000363f047292 */ /* 0x000fe2000f8e333f */
[----:B0-----:R-:W-:-:S05]  /*9f00*/  @P2 IMAD.HI.U32 R0, R9, R0, RZ ;  /* 0x0000000009002227 */ /* 0x001fca00078e00ff */
[----:B-1----:R-:W-:Y:S01]  /*9f10*/  @P2 SHF.R.U32.HI R9, RZ, R11, R0 ;  /* 0x0000000bff092219 */ /* 0x002fe20000011600 */
[----:B------:R-:W-:-:S04]  /*9f20*/  VIADD R11, R14, 0x1 ;  /* 0x000000010e0b7836 */ /* 0x000fc80000000000 */
[----:B------:R-:W0:Y:S01]  /*9f30*/  SHFL.IDX PT, R15, R9, RZ, 0x1c1f ;  /* 0x001c1fff090f7589 */ /* 0x000e2200000e0000 */
[----:B------:R-:W-:-:S04]  /*9f40*/  IMAD R11, R18, -0x2, R11 ;  /* 0xfffffffe120b7824 */ /* 0x000fc800078e020b */
[C---:B------:R-:W-:Y:S01]  /*9f50*/  VIADD R138, R11.reuse, 0xffffffff ;  /* 0xffffffff0b8a7836 */ /* 0x040fe20000000000 */
[----:B------:R-:W-:-:S05]  /*9f60*/  IADD3 R0, R11, -UR43, R16 ;  /* 0x8000002b0b007c10 */ /* 0x000fca000fffe010 */
[C---:B------:R-:W-:Y:S02]  /*9f70*/  VIADD R20, R0.reuse, UR55 ;  /* 0x0000003700147c36 */ /* 0x040fe40008000000 */
[----:B------:R-:W-:Y:S02]  /*9f80*/  VIADD R136, R0, UR4 ;  /* 0x0000000400887c36 */ /* 0x000fe40008000000 */
[--C-:B0-----:R-:W-:Y:S02]  /*9f90*/  IMAD.IADD R0, R20, 0x1, R15.reuse ;  /* 0x0000000114007824 */ /* 0x101fe400078e020f */
[----:B------:R-:W-:Y:S01]  /*9fa0*/  IMAD.IADD R2, R136, 0x1, R15 ;  /* 0x0000000188027824 */ /* 0x000fe200078e020f */
[----:B------:R-:W-:Y:S06]  /*9fb0*/  @!P1 BRA `(.L_x_1033) ;  /* 0x0000000000549947 */ /* 0x000fec0003800000 */
[----:B------:R-:W-:Y:S01]  /*9fc0*/  IADD3 R11, R16, -UR43, R15 ;  /* 0x8000002b100b7c10 */ /* 0x000fe2000fffe00f */
        /* <DEDUP_REMOVED lines=11> */
.L_x_1035:
[----:B------:R-:W-:-:S05]  /*a080*/  IMAD.U32 R15, RZ, RZ, UR42 ;  /* 0x0000002aff0f7e24 */ /* 0x000fca000f8e00ff */
[----:B------:R-:W-:-:S13]  /*a090*/  ISETP.NE.AND P1, PT, R15, 0x1, PT ;  /* 0x000000010f00780c */ /* 0x000fda0003f25270 */
[----:B------:R-:W0:Y:S02]  /*a0a0*/  @P1 LDC.64 R140, c[0x0][0x9e8] ;  /* 0x00027a00ff8c1b82 */ /* 0x000e240000000a00 */
[----:B0-----:R-:W-:-:S05]  /*a0b0*/  @P1 IMAD.HI.U32 R10, R11, R140, RZ ;  /* 0x0000008c0b0a1227 */ /* 0x001fca00078e00ff */
[----:B------:R-:W-:-:S07]  /*a0c0*/  @P1 SHF.R.U32.HI R11, RZ, R141, R10 ;  /* 0x0000008dff0b1219 */ /* 0x000fce000001160a */
.L_x_1036:
[----:B------:R-:W-:Y:S05]  /*a0d0*/  BSYNC B0 ;  /* 0x0000000000007941 */ /* 0x000fea0003800000 */
.L_x_1034:
[----:B------:R-:W-:-:S05]  /*a0e0*/  IMAD R11, R11, R15, R138 ;  /* 0x0000000f0b0b7224 */ /* 0x000fca00078e028a */
[----:B------:R-:W-:Y:S02]  /*a0f0*/  VIADDMNMX R0, R11, R15, R0, PT ;  /* 0x0000000f0b007246 */ /* 0x000fe40003800100 */
[----:B------:R-:W-:-:S07]  /*a100*/  VIMNMX R2, R2, R11, !PT ;  /* 0x0000000b02027248 */ /* 0x000fce0007fe0100 */
.L_x_1033:
        /* <DEDUP_REMOVED lines=132> */
.L_x_1039:
[----:B------:R-:W-:-:S05]  /*a950*/  IMAD.U32 R10, RZ, RZ, UR42 ;  /* 0x0000002aff0a7e24 */ /* 0x000fca000f8e00ff */
[----:B------:R-:W-:-:S13]  /*a960*/  ISETP.NE.AND P6, PT, R10, 0x1, PT ;  /* 0x000000010a00780c */ /* 0x000fda0003fc5270 */
[----:B------:R-:W0:Y:S02]  /*a970*/  @P6 LDC.64 R148, c[0x0][0x9e8] ;  /* 0x00027a00ff946b82 */ /* 0x000e240000000a00 */
[----:B0-----:R-:W-:-:S05]  /*a980*/  @P6 IMAD.HI.U32 R148, R9, R148, RZ ;  /* 0x0000009409946227 */ /* 0x001fca00078e00ff */
[----:B------:R-:W-:-:S07]  /*a990*/  @P6 SHF.R.U32.HI R9, RZ, R149, R148 ;  /* 0x00000095ff096219 */ /* 0x000fce0000011694 */
.L_x_1040:
[----:B------:R-:W-:Y:S05]  /*a9a0*/  BSYNC B0 ;  /* 0x0000000000007941 */ /* 0x000fea0003800000 */
.L_x_1038:
[----:B------:R-:W-:-:S05]  /*a9b0*/  IMAD R9, R9, R10, R138 ;  /* 0x0000000a09097224 */ /* 0x000fca00078e028a */
[----:B------:R-:W-:Y:S02]  /*a9c0*/  VIADDMNMX R0, R9, R10, R0, PT ;  /* 0x0000000a09007246 */ /* 0x000fe40003800100 */
[----:B------:R-:W-:-:S07]  /*a9d0*/  VIMNMX R2, R2, R9, !PT ;  /* 0x0000000902027248 */ /* 0x000fce0007fe0100 */
.L_x_1037:
        /* <DEDUP_REMOVED lines=88> */
[----:B-1----:R-:W-:Y:S02]  /*af60*/  FMNMX.FTZ R20, R14, R9, !PT ;  /* 0x000000090e147209 */ /* 0x002fe40007810000 */
[----:B------:R-:W-:Y:S02]  /*af70*/  ISETP.GT.AND P1, PT, R2, 0x39, !P1 ;  /* 0x000000390200780c */ /* 0x000fe40004f24270 */
[C---:B------:R-:W-:Y:S01]  /*af80*/  ISETP.LT.OR P4, PT, R0.reuse, 0x52, P4 ;  /* 0x000000520000780c */ /* 0x040fe20002781670 */
[----:B------:R-:W1:Y:S01]  /*af90*/  SHFL.BFLY PT, R9, R20, 0x1, 0x1f ;  /* 0x0c201f0014097f89 */ /* 0x000e6200000e0000 */
[C---:B------:R-:W-:Y:S02]  /*afa0*/  ISETP.LT.OR P1, PT, R0.reuse, 0x3a, P1 ;  /* 0x0000003a0000780c */ /* 0x040fe40000f21670 */
[----:B------:R-:W-:-:S02]  /*afb0*/  ISETP.LT.OR P5, PT, R0, 0x59, P5 ;  /* 0x000000590000780c */ /* 0x000fc40002fa1670 */
[----:B------:R-:W-:Y:S02]  /*afc0*/  FSEL R119, R119, -INF , !P1 ;  /* 0xff80000077777808 */ /* 0x000fe40004800000 */
[----:B------:R-:W-:-:S04]  /*afd0*/  ISETP.NE.AND P1, PT, R156, RZ, PT ;  /* 0x000000ff9c00720c */ /* 0x000fc80003f25270 */
[----:B------:R-:W-:-:S04]  /*afe0*/  ISETP.GT.AND P1, PT, R2, 0x40, !P1 ;  /* 0x000000400200780c */ /* 0x000fc80004f24270 */
[----:B------:R-:W-:-:S04]  /*aff0*/  ISETP.LT.OR P1, PT, R0, 0x41, P1 ;  /* 0x000000410000780c */ /* 0x000fc80000f21670 */
[----:B------:R-:W-:Y:S02]  /*b000*/  FSEL R179, R122, -INF , !P1 ;  /* 0xff8000007ab37808 */ /* 0x000fe40004800000 */
[----:B------:R-:W-:Y:S02]  /*b010*/  ISETP.NE.AND P1, PT, R120, RZ, PT ;  /* 0x000000ff7800720c */ /* 0x000fe40003f25270 */
[----:B-1----:R-:W-:Y:S02]  /*b020*/  FMNMX.FTZ R9, R20, R9, !PT ;  /* 0x0000000914097209 */ /* 0x002fe40007810000 */
        /* <DEDUP_REMOVED lines=8> */
[----:B------:R-:W-:-:S04]  /*b0b0*/  ISETP.LT.OR P1, PT, R0, 0x4a, P1 ;  /* 0x0000004a0000780c */ /* 0x000fc80000f21670 */
[----:B------:R-:W-:Y:S02]  /*b0c0*/  FSEL R127, R127, -INF , !P1 ;  /* 0xff8000007f7f7808 */ /* 0x000fe40004800000 */
[----:B------:R-:W-:Y:S02]  /*b0d0*/  ISETP.GT.AND P1, PT, R2, RZ, !P6 ;  /* 0x000000ff0200720c */ /* 0x000fe40007724270 */
[----:B------:R-:W-:Y:S01]  /*b0e0*/  ISETP.NE.AND P6, PT, R88, RZ, PT ;  /* 0x000000ff5800720c */ /* 0x000fe20003fc5270 */
[----:B0-----:R-:W-:Y:S01]  /*b0f0*/  FMUL.FTZ R88, R9, R10 ;  /* 0x0000000a09587220 */ /* 0x001fe20000410000 */
[----:B------:R-:W-:Y:S02]  /*b100*/  ISETP.LT.OR P1, PT, R0, 0x1, P1 ;  /* 0x000000010000780c */ /* 0x000fe40000f21670 */
[----:B------:R-:W-:Y:S02]  /*b110*/  ISETP.GT.AND P2, PT, R2, 0x59, !P6 ;  /* 0x000000590200780c */ /* 0x000fe40007744270 */
[----:B------:R-:W-:-:S02]  /*b120*/  FSEL R90, R90, -INF , !P1 ;  /* 0xff8000005a5a7808 */ /* 0x000fc40004800000 */
[----:B------:R-:W-:Y:S02]  /*b130*/  FSETP.NEU.FTZ.AND P1, PT, R9, -INF , PT ;  /* 0xff8000000900780b */ /* 0x000fe40003f3d000 */
[----:B------:R-:W-:Y:S02]  /*b140*/  FMNMX.FTZ R14, R90, R13, !PT ;  /* 0x0000000d5a0e7209 */ /* 0x000fe40007810000 */
[----:B------:R-:W-:Y:S02]  /*b150*/  FSEL R88, R88, RZ, P1 ;  /* 0x000000ff58587208 */ /* 0x000fe40000800000 */
[----:B------:R-:W-:Y:S02]  /*b160*/  FMNMX.FTZ R14, R91, R14, !PT ;  /* 0x0000000e5b0e7209 */ /* 0x000fe40007810000 */
[----:B------:R-:W-:Y:S01]  /*b170*/  ISETP.LT.OR P2, PT, R0, 0x5a, P2 ;  /* 0x0000005a0000780c */ /* 0x000fe20001741670 */
        /* <DEDUP_REMOVED lines=16> */
[--C-:B------:R-:W-:Y:S01]  /*b280*/  FFMA.FTZ R89, R117, R10, -R88.reuse ;  /* 0x0000000a75597223 */ /* 0x100fe20000010858 */
[----:B------:R-:W-:Y:S01]  /*b290*/  FMNMX.FTZ R14, R153, R14, !PT ;  /* 0x0000000e990e7209 */ /* 0x000fe20007810000 */
        /* <DEDUP_REMOVED lines=10> */
[----:B------:R-:W-:Y:S01]  /*b340*/  FMUL.FTZ R117, R117, R10 ;  /* 0x0000000a75757220 */ /* 0x000fe20000410000 */
[----:B------:R-:W-:Y:S01]  /*b350*/  FMNMX.FTZ R14, R107, R14, !PT ;  /* 0x0000000e6b0e7209 */ /* 0x000fe20007810000 */
[-CC-:B------:R-:W-:Y:S01]  /*b360*/  FFMA.FTZ R145, R145, R10.reuse, -R88.reuse ;  /* 0x0000000a91917223 */ /* 0x180fe20000010858 */
[-CC-:B------:R-:W-:Y:S01]  /*b370*/  FFMA.FTZ R140, R93, R10.reuse, -R88.reuse ;  /* 0x0000000a5d8c7223 */ /* 0x180fe20000010858 */
[--C-:B------:R-:W-:Y:S01]  /*b380*/  FFMA.FTZ R136, R101, R10, -R88.reuse ;  /* 0x0000000a65887223 */ /* 0x100fe20000010858 */
[----:B------:R-:W-:Y:S01]  /*b390*/  FMNMX.FTZ R14, R157, R14, !PT ;  /* 0x0000000e9d0e7209 */ /* 0x000fe20007810000 */
[----:B------:R-:W-:Y:S01]  /*b3a0*/  MUFU.EX2 R156, R156 ;  /* 0x0000009c009c7308 */ /* 0x000fe20000000800 */
        /* <DEDUP_REMOVED lines=23> */
[----:B------:R-:W-:-:S05]  /*b520*/  FMNMX.FTZ R14, R135, R14, !PT ;  /* 0x0000000e870e7209 */ /* 0x000fca0007810000 */
[----:B------:R-:W0:Y:S01]  /*b530*/  SHFL.BFLY PT, R109, R14, 0x2, 0x1f ;  /* 0x0c401f000e6d7f89 */ /* 0x000e2200000e0000 */
[----:B------:R-:W-:Y:S08]  /*b540*/  MUFU.EX2 R148, R148 ;  /* 0x0000009400947308 */ /* 0x000ff00000000800 */
[----:B------:R-:W-:Y:S08]  /*b550*/  MUFU.EX2 R131, R143 ;  /* 0x0000008f00837308 */ /* 0x000ff00000000800 */
[----:B------:R-:W-:Y:S01]  /*b560*/  MUFU.EX2 R150, R150 ;  /* 0x0000009600967308 */ /* 0x000fe20000000800 */
[----:B0-----:R-:W-:Y:S01]  /*b570*/  FMNMX.FTZ R0, R14, R109, !PT ;  /* 0x0000006d0e007209 */ /* 0x001fe20007810000 */
[----:B------:R-:W-:-:S06]  /*b580*/  FFMA.FTZ R109, R125, R10, -R88 ;  /* 0x0000000a7d6d7223 */ /* 0x000fcc0000010858 */
[----:B------:R-:W-:Y:S01]  /*b590*/  MUFU.EX2 R105, R105 ;  /* 0x0000006900697308 */ /* 0x000fe20000000800 */
[----:B------:R-:W0:Y:S07]  /*b5a0*/  SHFL.BFLY PT, R113, R0, 0x1, 0x1f ;  /* 0x0c201f0000717f89 */ /* 0x000e2e00000e0000 */
[----:B------:R-:W-:Y:S08]  /*b5b0*/  MUFU.EX2 R144, R144 ;  /* 0x0000009000907308 */ /* 0x000ff00000000800 */
[----:B------:R-:W-:Y:S08]  /*b5c0*/  MUFU.EX2 R15, R15 ;  /* 0x0000000f000f7308 */ /* 0x000ff00000000800 */
[----:B------:R-:W-:Y:S01]  /*b5d0*/  MUFU.EX2 R146, R146 ;  /* 0x0000009200927308 */ /* 0x000fe20000000800 */
[----:B0-----:R-:W-:-:S04]  /*b5e0*/  FMNMX.FTZ R11, R0, R113, !PT ;  /* 0x00000071000b7209 */ /* 0x001fc80007810000 */
[C---:B------:R-:W-:Y:S01]  /*b5f0*/  FSETP.NEU.FTZ.AND P1, PT, R11.reuse, -INF , PT ;  /* 0xff8000000b00780b */ /* 0x040fe20003f3d000 */
[C---:B------:R-:W-:Y:S02]  /*b600*/  FMUL.FTZ R92, R11.reuse, R10 ;  /* 0x0000000a0b5c7220 */ /* 0x040fe40000410000 */
[----:B------:R-:W0:Y:S01]  /*b610*/  MUFU.EX2 R0, R117 ;  /* 0x0000007500007308 */ /* 0x000e220000000800 */
[----:B------:R-:W-:Y:S02]  /*b620*/  FSEL R2, R11, RZ, P1 ;  /* 0x000000ff0b027208 */ /* 0x000fe40000800000 */
[----:B------:R-:W-:-:S03]  /*b630*/  FSEL R92, R92, RZ, P1 ;  /* 0x000000ff5c5c7208 */ /* 0x000fc60000800000 */
[----:B------:R-:W-:Y:S02]  /*b640*/  FADD.FTZ R13, -R2, R13 ;  /* 0x0000000d020d7221 */ /* 0x000fe40000010100 */
[----:B------:R-:W-:Y:S01]  /*b650*/  MUFU.EX2 R89, R89 ;  /* 0x0000005900597308 */ /* 0x000fe20000000800 */
[-CC-:B------:R-:W-:Y:S01]  /*b660*/  FFMA.FTZ R113, R90, R10.reuse, -R92.reuse ;  /* 0x0000000a5a717223 */ /* 0x180fe2000001085c */
[-CC-:B------:R-:W-:Y:S01]  /*b670*/  FFMA.FTZ R12, R91, R10.reuse, -R92.reuse ;  /* 0x0000000a5b0c7223 */ /* 0x180fe2000001085c */
[-C--:B------:R-:W-:Y:S01]  /*b680*/  FMUL.FTZ R13, R13, R10.reuse ;  /* 0x0000000a0d0d7220 */ /* 0x080fe20000410000 */
[-CC-:B------:R-:W-:Y:S01]  /*b690*/  FFMA.FTZ R14, R149, R10.reuse, -R92.reuse ;  /* 0x0000000a950e7223 */ /* 0x180fe2000001085c */
[-CC-:B------:R-:W-:Y:S01]  /*b6a0*/  FFMA.FTZ R91, R95, R10.reuse, -R92.reuse ;  /* 0x0000000a5f5b7223 */ /* 0x180fe2000001085c */
[-CC-:B------:R-:W-:Y:S01]  /*b6b0*/  FFMA.FTZ R20, R151, R10.reuse, -R92.reuse ;  /* 0x0000000a97147223 */ /* 0x180fe2000001085c */
[-CC-:B------:R-:W-:Y:S01]  /*b6c0*/  FFMA.FTZ R95, R99, R10.reuse, -R92.reuse ;  /* 0x0000000a635f7223 */ /* 0x180fe2000001085c */
[----:B------:R-:W-:Y:S01]  /*b6d0*/  MUFU.EX2 R113, R113 ;  /* 0x0000007100717308 */ /* 0x000fe20000000800 */
[--C-:B------:R-:W-:Y:S01]  /*b6e0*/  FFMA.FTZ R99, R103, R10, -R92.reuse ;  /* 0x0000000a67637223 */ /* 0x100fe2000001085c */
[----:B0-----:R-:W-:Y:S01]  /*b6f0*/  FFMA.FTZ R103, R0, R8, R189 ;  /* 0x0000000800677223 */ /* 0x001fe200000100bd */
[-CC-:B------:R-:W-:Y:S01]  /*b700*/  FFMA.FTZ R88, R153, R10.reuse, -R92.reuse ;  /* 0x0000000a99587223 */ /* 0x180fe2000001085c */
[-CC-:B------:R-:W-:Y:S01]  /*b710*/  FFMA.FTZ R149, R155, R10.reuse, -R92.reuse ;  /* 0x0000000a9b957223 */ /* 0x180fe2000001085c */
[-CC-:B------:R-:W-:Y:S01]  /*b720*/  FFMA.FTZ R90, R107, R10.reuse, -R92.reuse ;  /* 0x0000000a6b5a7223 */ /* 0x180fe2000001085c */
[----:B------:R-:W-:Y:S01]  /*b730*/  FADD.FTZ R103, R156, R103 ;  /* 0x000000679c677221 */ /* 0x000fe20000010000 */
[-CC-:B------:R-:W-:Y:S01]  /*b740*/  FFMA.FTZ R151, R157, R10.reuse, -R92.reuse ;  /* 0x0000000a9d977223 */ /* 0x180fe2000001085c */
[----:B------:R-:W0:Y:S01]  /*b750*/  MUFU.EX2 R2, R13 ;  /* 0x0000000d00027308 */ /* 0x000e220000000800 */
[-CC-:B------:R-:W-:Y:S01]  /*b760*/  FFMA.FTZ R111, R111, R10.reuse, -R92.reuse ;  /* 0x0000000a6f6f7223 */ /* 0x180fe2000001085c */
[----:B------:R-:W-:Y:S01]  /*b770*/  FADD.FTZ R8, R158, R103 ;  /* 0x000000679e087221 */ /* 0x000fe20000010000 */
        /* <DEDUP_REMOVED lines=12> */
[----:B------:R-:W-:Y:S01]  /*b840*/  FFMA.FTZ R92, R135, R10, -R92 ;  /* 0x0000000a875c7223 */ /* 0x000fe2000001085c */
[----:B------:R-:W2:Y:S01]  /*b850*/  MUFU.EX2 R14, R14 ;  /* 0x0000000e000e7308 */ /* 0x000ea20000000800 */
[----:B0-----:R-:W-:-:S07]  /*b860*/  FFMA.FTZ R3, R2, R3, R113 ;  /* 0x0000000302037223 */ /* 0x001fce0000010071 */
        /* <DEDUP_REMOVED lines=11> */
[----:B-1----:R-:W-:Y:S01]  /*b920*/  FADD.FTZ R94, R20, R13 ;  /* 0x0000000d145e7221 */ /* 0x002fe20000010000 */
[----:B------:R-:W-:-:S04]  /*b930*/  FADD.FTZ R3, R137, R8 ;  /* 0x0000000889037221 */ /* 0x000fc80000010000 */
[----:B------:R-:W-:Y:S02]  /*b940*/  FADD.FTZ R8, R148, R3 ;  /* 0x0000000394087221 */ /* 0x000fe40000010000 */
[----:B------:R-:W1:Y:S01]  /*b950*/  MUFU.EX2 R99, R99 ;  /* 0x0000006300637308 */ /* 0x000e620000000800 */
[----:B--2---:R-:W-:-:S07]  /*b960*/  FADD.FTZ R13, R95, R94 ;  /* 0x0000005e5f0d7221 */ /* 0x004fce0000010000 */
[----:B------:R-:W2:Y:S01]  /*b970*/  MUFU.EX2 R149, R149 ;  /* 0x0000009500957308 */ /* 0x000ea20000000800 */
[----:B0-----:R-:W-:Y:S01]  /*b980*/  FADD.FTZ R94, R88, R13 ;  /* 0x0000000d585e7221 */ /* 0x001fe20000010000 */
[----:B------:R-:W-:-:S06]  /*b990*/  FADD.FTZ R13, R131, R8 ;  /* 0x00000008830d7221 */ /* 0x000fcc0000010000 */
[----:B------:R-:W0:Y:S01]  /*b9a0*/  MUFU.EX2 R90, R90 ;  /* 0x0000005a005a7308 */ /* 0x000e220000000800 */
[----:B-1----:R-:W-:-:S07]  /*b9b0*/  FADD.FTZ R94, R99, R94 ;  /* 0x0000005e635e7221 */ /* 0x002fce0000010000 */
[----:B------:R-:W1:Y:S01]  /*b9c0*/  MUFU.EX2 R151, R151 ;  /* 0x0000009700977308 */ /* 0x000e620000000800 */
[----:B--2---:R-:W-:Y:S01]  /*b9d0*/  FADD.FTZ R3, R149, R94 ;  /* 0x0000005e95037221 */ /* 0x004fe20000010000 */
[----:B------:R-:W-:-:S06]  /*b9e0*/  FADD.FTZ R94, R150, R13 ;  /* 0x0000000d965e7221 */ /* 0x000fcc0000010000 */
        /* <DEDUP_REMOVED lines=9> */
[----:B--2---:R-:W-:Y:S01]  /*ba80*/  FADD.FTZ R8, R111, R8 ;  /* 0x000000086f087221 */ /* 0x004fe20000010000 */
[----:B------:R-:W-:-:S06]  /*ba90*/  FADD.FTZ R3, R89, R94 ;  /* 0x0000005e59037221 */ /* 0x000fcc0000010000 */
        /* <DEDUP_REMOVED lines=35> */
[----:B--2---:R-:W-:Y:S01]  /*bcd0*/  FADD.FTZ R3, R13, R8 ;  /* 0x000000080d037221 */ /* 0x004fe20000010000 */
[----:B0-----:R-:W-:-:S03]  /*bce0*/  FADD.FTZ R8, R97, R94 ;  /* 0x0000005e61087221 */ /* 0x001fc60000010000 */
[----:B-1----:R-:W-:Y:S01]  /*bcf0*/  FADD.FTZ R3, R92, R3 ;  /* 0x000000035c037221 */ /* 0x002fe20000010000 */
[----:B------:R-:W-:Y:S06]  /*bd00*/  @!P0 BRA `(.L_x_1041) ;  /* 0x0000000000048947 */ /* 0x000fec0003800000 */
[----:B------:R-:W-:Y:S01]  /*bd10*/  BPT.TRAP 0x1 ;  /* 0x000000040000795c */ /* 0x000fe20000300000 */
.L_x_1041:
[----:B------:R-:W-:Y:S01]  /*bd20*/  UIADD3 UR5, UR5, 0x2a860, URZ ;  /* 0x0002a86005057890 */ /* 0x000fe2000fffe03f */
[----:B------:R-:W-:Y:S01]  /*bd30*/  ISETP.GT.AND P1, PT, R21, R23, PT ;  /* 0x000000171500720c */ /* 0x000fe20003f24270 */
[----:B------:R-:W-:Y:S01]  /*bd40*/  UMOV UR6, UR38 ;  /* 0x0000002600067c82 */ /* 0x000fe20008000000 */
[----:B------:R-:W-:Y:S01]  /*bd50*/  F2FP.BF16.F32.PACK_AB R154, R137, R154 ;  /* 0x0000009a899a723e */ /* 0x000fe200000010ff */
[----:B------:R-:W-:Y:S01]  /*bd60*/  UPRMT UR5, UR60, 0x654, UR5 ;  /* 0x000006543c057896 */ /* 0x000fe20008000005 */
[----:B------:R-:W-:Y:S01]  /*bd70*/  F2FP.BF16.F32.PACK_AB R137, R139, R185 ;  /* 0x000000b98b89723e */ /* 0x000fe200000010ff */
[----:B------:R-:W-:Y:S01]  /*bd80*/  UMOV UR4, UR39 ;  /* 0x0000002700047c82 */ /* 0x000fe20008000000 */
[----:B------:R-:W-:Y:S01]  /*bd90*/  F2FP.BF16.F32.PACK_AB R157, R12, R113 ;  /* 0x000000710c9d723e */ /* 0x000fe200000010ff */
[----:B------:R-:W-:Y:S01]  /*bda0*/  VIADD R21, R21, 0xffffffff ;  /* 0xffffffff15157836 */ /* 0x000fe20000000000 */
[----:B------:R-:W-:Y:S01]  /*bdb0*/  F2FP.BF16.F32.PACK_AB R152, R145, R152 ;  /* 0x000000989198723e */ /* 0x000fe200000010ff */
[----:B------:R-:W-:Y:S01]  /*bdc0*/  IMAD.MOV.U32 R12, RZ, RZ, R9 ;  /* 0x000000ffff0c7224 */ /* 0x000fe200078e0009 */
        /* <DEDUP_REMOVED lines=21> */
[----:B------:R-:W-:Y:S01]  /*bf20*/  F2FP.BF16.F32.PACK_AB R138, R97, R138 ;  /* 0x0000008a618a723e */ /* 0x000fe200000010ff */
[----:B------:R-:W-:Y:S06]  /*bf30*/  @P1 BRA `(.L_x_1042) ;  /* 0xffffffd000ac1947 */ /* 0x000fec000383ffff */
.L_x_1023:
        /* <DEDUP_REMOVED lines=67> */
.L_x_1043:
[----:B------:R-:W-:Y:S01]  /*c370*/  ULEA UR5, UR39, UR40, 0x3 ;  /* 0x0000002827057291 */ /* 0x000fe2000f8e183f */
[----:B------:R-:W-:-:S05]  /*c380*/  IMAD.U32 R0, RZ, RZ, UR38 ;  /* 0x00000026ff007e24 */ /* 0x000fca000f8e00ff */
[----:B------:R-:W-:-:S04]  /*c390*/  SHF.L.U32 R0, R0, 0x1f, RZ ;  /* 0x0000001f00007819 */ /* 0x000fc800000006ff */
[----:B------:R0:W1:Y:S01]  /*c3a0*/  SYNCS.PHASECHK.TRANS64.TRYWAIT P1, [UR5+0x2a850], R0 ;  /* 0x02a85000ff0075a7 */ /* 0x0000620008020145 */
[----:B------:R-:W-:Y:S05]  /*c3b0*/  @!P0 BRA `(.L_x_1044) ;  /* 0x0000000000048947 */ /* 0x000fea0003800000 */
[----:B------:R-:W-:Y:S01]  /*c3c0*/  BPT.TRAP 0x1 ;  /* 0x000000040000795c */ /* 0x000fe20000300000 */
.L_x_1044:
[----:B-1----:R-:W-:Y:S05]  /*c3d0*/  @P1 BRA `(.L_x_1045) ;  /* 0x0000000000081947 */ /* 0x002fea0003800000 */
[----:B------:R-:W1:Y:S02]  /*c3e0*/  SYNCS.PHASECHK.TRANS64.TRYWAIT P1, [UR5+0x2a850], R0 ;  /* 0x02a85000ff0075a7 */ /* 0x000e640008020145 */
[----:B-1----:R-:W-:Y:S05]  /*c3f0*/  @!P1 BRA `(.L_x_1046) ;  /* 0x0000006c00089947 */ /* 0x002fea0003800000 */
.L_x_1045:
[----:B------:R-:W-:Y:S01]  /*c400*/  UIADD3 UR40, UR40, 0x400, URZ ;  /* 0x0000040028287890 */ /* 0x000fe2000fffe03f */
[----:B------:R-:W-:Y:S01]  /*c410*/  WARPGROUP.ARRIVE ;  /* 0x00000000000079c5 */ /* 0x000fe20000000000 */
[----:B------:R-:W-:Y:S01]  /*c420*/  UMOV UR7, 0x40000040 ;  /* 0x4000004000077882 */ /* 0x000fe20000000000 */
[----:B-1----:R-:W1:Y:S01]  /*c430*/  SHFL.BFLY PT, R5, R8, 0x2, 0x1f ;  /* 0x0c401f0008057f89 */ /* 0x002e6200000e0000 */
[----:B------:R-:W-:Y:S01]  /*c440*/  USHF.R.U32.HI UR40, URZ, 0x4, UR40 ;  /* 0x000000043f287899 */ /* 0x000fe20008011628 */
[----:B------:R-:W-:Y:S02]  /*c450*/  IMAD.MOV.U32 R4, RZ, RZ, RZ ;  /* 0x000000ffff047224 */ /* 0x000fe400078e00ff */
[----:B0-----:R-:W0:Y:S01]  /*c460*/  SHFL.BFLY PT, R0, R3, 0x2, 0x1f ;  /* 0x0c401f0003007f89 */ /* 0x001e2200000e0000 */
[----:B------:R-:W-:Y:S01]  /*c470*/  ULOP3.LUT UR40, UR40, 0x3fff, URZ, 0xc0, !UPT ;  /* 0x00003fff28287892 */ /* 0x000fe2000f8ec03f */
[----:B------:R-:W-:-:S03]  /*c480*/  IMAD.MOV.U32 R88, RZ, RZ, -0x800000 ;  /* 0xff800000ff587424 */ /* 0x000fc600078e00ff */
[----:B------:R-:W-:-:S04]  /*c490*/  ULOP3.LUT UR4, UR40, 0x3000000, URZ, 0xfc, !UPT ;  /* 0x0300000028047892 */ /* 0x000fc8000f8efc3f */
[----:B------:R-:W-:-:S07]  /*c4a0*/  UIMAD UR4, UR39, 0x600, UR4 ;  /* 0x00000600270478a4 */ /* 0x000fce000f8e0204 */
[----:B------:R-:W-:Y:S02]  /*c4b0*/  UMOV UR6, UR4 ;  /* 0x0000000400067c82 */ /* 0x000fe40008000000 */
[----:B------:R-:W-:Y:S01]  /*c4c0*/  HGMMA.64x128x16.F32.BF16 R24, R156, gdesc[UR4].tnspB, R24, gsb0 ;  /* 0x41e000049c187df0 */ /* 0x000fe20008001818 */
[----:B------:R-:W-:Y:S01]  /*c4d0*/  UIADD3 UR6, UR4, 0x80, URZ ;  /* 0x0000008004067890 */ /* 0x000fe2000fffe03f */
[----:B-1----:R-:W-:Y:S01]  /*c4e0*/  FADD.FTZ R5, R5, R8 ;  /* 0x0000000805057221 */ /* 0x002fe20000010000 */
[----:B------:R-:W-:Y:S01]  /*c4f0*/  UMOV UR7, 0x40000040 ;  /* 0x4000004000077882 */ /* 0x000fe20000000000 */
[----:B------:R-:W-:Y:S02]  /*c500*/  IMAD.MOV.U32 R8, RZ, RZ, RZ ;  /* 0x000000ffff087224 */ /* 0x000fe400078e00ff */
[----:B0-----:R-:W-:Y:S02]  /*c510*/  FADD.FTZ R2, R0, R3 ;  /* 0x0000000300027221 */ /* 0x001fe40000010000 */
[----:B------:R-:W0:Y:S04]  /*c520*/  SHFL.BFLY PT, R0, R5, 0x1, 0x1f ;  /* 0x0c201f0005007f89 */ /* 0x000e2800000e0000 */
[----:B------:R-:W1:Y:S01]  /*c530*/  SHFL.BFLY PT, R7, R2, 0x1, 0x1f ;  /* 0x0c201f0002077f89 */ /* 0x000e6200000e0000 */
[----:B0-----:R-:W-:Y:S01]  /*c540*/  FADD.FTZ R12, R5, R0 ;  /* 0x00000000050c7221 */ /* 0x001fe20000010000 */
[----:B------:R-:W-:-:S02]  /*c550*/  IMAD.MOV.U32 R0, RZ, RZ, -0x800000 ;  /* 0xff800000ff007424 */ /* 0x000fc400078e00ff */
        /* <DEDUP_REMOVED lines=40> */
.L_x_1047:
[----:B------:R-:W-:Y:S01]  /*c7e0*/  UIADD3 UR4, UR5, 0x2a860, URZ ;  /* 0x0002a86005047890 */ /* 0x000fe2000fffe03f */
[-C--:B------:R-:W-:Y:S01]  /*c7f0*/  FMUL.FTZ R89, R40, R4.reuse ;  /* 0x0000000428597220 */ /* 0x080fe20000410000 */
[----:B------:R-:W-:Y:S01]  /*c800*/  UIADD3 UR39, UR39, 0x1, URZ ;  /* 0x0000000127277890 */ /* 0x000fe2000fffe03f */
[-C--:B------:R-:W-:Y:S01]  /*c810*/  FMUL.FTZ R90, R41, R4.reuse ;  /* 0x00000004295a7220 */ /* 0x080fe20000410000 */
[----:B------:R-:W-:Y:S01]  /*c820*/  UPRMT UR4, UR60, 0x654, UR4 ;  /* 0x000006543c047896 */ /* 0x000fe20008000004 */
[-C--:B------:R-:W-:Y:S01]  /*c830*/  FMUL.FTZ R91, R45, R4.reuse ;  /* 0x000000042d5b7220 */ /* 0x080fe20000410000 */
[----:B------:R-:W-:Y:S01]  /*c840*/  UISETP.NE.AND UP0, UPT, UR39, 0x2, UPT ;  /* 0x000000022700788c */ /* 0x000fe2000bf05270 */
[----:B------:R-:W-:Y:S01]  /*c850*/  FMUL.FTZ R40, R48, R4 ;  /* 0x0000000430287220 */ /* 0x000fe20000410000 */
[-C--:B------:R-:W-:Y:S01]  /*c860*/  FMUL.FTZ R110, R26, R8.reuse ;  /* 0x000000081a6e7220 */ /* 0x080fe20000410000 */
[-C--:B------:R-:W-:Y:S01]  /*c870*/  FMUL.FTZ R98, R50, R8.reuse ;  /* 0x0000000832627220 */ /* 0x080fe20000410000 */
[-C--:B------:R-:W-:Y:S01]  /*c880*/  FMUL.FTZ R99, R51, R8.reuse ;  /* 0x0000000833637220 */ /* 0x080fe20000410000 */
[----:B------:R-:W-:Y:S01]  /*c890*/  FMUL.FTZ R97, R54, R8 ;  /* 0x0000000836617220 */ /* 0x000fe20000410000 */
[-C--:B------:R-:W-:Y:S01]  /*c8a0*/  FMUL.FTZ R3, R24, R4.reuse ;  /* 0x0000000418037220 */ /* 0x080fe20000410000 */
[----:B------:R-:W-:Y:S01]  /*c8b0*/  SYNCS.ARRIVE.TRANS64.RED.A1T0 RZ, [UR4], RZ ;  /* 0x000000ffffff79a7 */ /* 0x000fe20008100404 */
        /* <DEDUP_REMOVED lines=60> */
.L_x_969:
[----:B------:R-:W0:Y:S01]  /*cc80*/  S2R R2, SR_CgaCtaId ;  /* 0x0000000000027919 */ /* 0x000e220000008800 */
[----:B------:R-:W-:Y:S01]  /*cc90*/  MOV R23, 0x400 ;  /* 0x0000040000177802 */ /* 0x000fe20000000f00 */
[----:B------:R-:W-:Y:S01]  /*cca0*/  BSSY B0, `(.L_x_1048) ;  /* 0x00001bc000007945 */ /* 0x000fe20003800000 */
[----:B------:R-:W-:Y:S02]  /*ccb0*/  BAR.SYNC.DEFER_BLOCKING 0x5, 0x180 ;  /* 0x0146000000007b1d */ /* 0x000fe40000010000 */
[----:B0-----:R-:W-:-:S05]  /*ccc0*/  LEA R23, R2, R23, 0x18 ;  /* 0x0000001702177211 */ /* 0x001fca00078ec0ff */
[----:B------:R0:W1:Y:S01]  /*ccd0*/  LDS R16, [R23+0x2a8d0] ;  /* 0x02a8d00017107984 */ /* 0x0000620000000800 */
[----:B------:R-:W-:Y:S06]  /*cce0*/  BAR.ARV 0x4, 0x180 ;  /* 0x0106000000007b1d */ /* 0x000fec0000002000 */
[----:B------:R-:W-:Y:S05]  /*ccf0*/  @P0 BRA `(.L_x_1049) ;  /* 0x0000001000980947 */ /* 0x000fea0003800000 */
[----:B------:R-:W2:Y:S01]  /*cd00*/  S2R R2, SR_SWINHI ;  /* 0x0000000000027919 */ /* 0x000ea20000002f00 */
[----:B------:R-:W3:Y:S01]  /*cd10*/  LDC R57, c[0x0][0xbe8] ;  /* 0x0002fa00ff397b82 */ /* 0x000ee20000000800 */
[----:B------:R-:W-:Y:S01]  /*cd20*/  SHF.R.S32.HI R58, RZ, 0x1f, R164 ;  /* 0x0000001fff3a7819 */ /* 0x000fe200000114a4 */
[----:B------:R-:W-:Y:S01]  /*cd30*/  ULDC.64 UR4, c[0x0][0xb90] ;  /* 0x0002e40000047ab9 */ /* 0x000fe20000000a00 */
[----:B------:R-:W-:Y:S01]  /*cd40*/  F2FP.BF16.F32.PACK_AB R7, R7, R26 ;  /* 0x0000001a0707723e */ /* 0x000fe200000010ff */
[----:B------:R-:W-:Y:S01]  /*cd50*/  IMAD.WIDE.U32 R12, R164, UR4, RZ ;  /* 0x00000004a40c7c25 */ /* 0x000fe2000f8e00ff */
[----:B------:R-:W-:Y:S01]  /*cd60*/  F2FP.BF16.F32.PACK_AB R6, R29, R6 ;  /* 0x000000061d06723e */ /* 0x000fe200000010ff */
[----:B------:R-:W-:Y:S01]  /*cd70*/  ULDC UR6, c[0x0][0xa88] ;  /* 0x0002a20000067ab9 */ /* 0x000fe20000000800 */
[----:B------:R-:W-:Y:S01]  /*cd80*/  SHF.R.S32.HI R112, RZ, 0x1f, R162 ;  /* 0x0000001fff707819 */ /* 0x000fe200000114a2 */
[----:B------:R-:W-:Y:S01]  /*cd90*/  IMAD R9, R58, UR4, RZ ;  /* 0x000000043a097c24 */ /* 0x000fe2000f8e02ff */
[----:B------:R-:W-:-:S02]  /*cda0*/  F2FP.BF16.F32.PACK_AB R80, R81, R80 ;  /* 0x000000505150723e */ /* 0x000fc400000010ff */
[----:B------:R-:W-:Y:S01]  /*cdb0*/  F2FP.BF16.F32.PACK_AB R48, R41, R48 ;  /* 0x000000302930723e */ /* 0x000fe200000010ff */
[----:B------:R-:W-:Y:S01]  /*cdc0*/  IMAD R11, R164, UR5, R9 ;  /* 0x00000005a40b7c24 */ /* 0x000fe2000f8e0209 */
[----:B------:R-:W-:Y:S01]  /*cdd0*/  ULDC.64 UR4, c[0x0][0xb98] ;  /* 0x0002e60000047ab9 */ /* 0x000fe20000000a00 */
[----:B------:R-:W-:Y:S01]  /*cde0*/  IMAD R9, R165, 0x40, R160 ;  /* 0x00000040a5097824 */ /* 0x000fe200078e02a0 */
[----:B------:R-:W-:Y:S01]  /*cdf0*/  F2FP.BF16.F32.PACK_AB R51, R54, R51 ;  /* 0x000000333633723e */ /* 0x000fe200000010ff */
[----:B------:R-:W-:Y:S01]  /*ce00*/  IMAD.IADD R13, R13, 0x1, R11 ;  /* 0x000000010d0d7824 */ /* 0x000fe200078e020b */
[----:B------:R-:W-:Y:S02]  /*ce10*/  F2FP.BF16.F32.PACK_AB R81, R83, R82 ;  /* 0x000000525351723e */ /* 0x000fe400000010ff */
[----:B------:R-:W-:Y:S01]  /*ce20*/  F2FP.BF16.F32.PACK_AB R82, R85, R84 ;  /* 0x000000545552723e */ /* 0x000fe200000010ff */
[----:B------:R-:W-:Y:S01]  /*ce30*/  IMAD.WIDE.U32 R12, R162, UR4, R12 ;  /* 0x00000004a20c7c25 */ /* 0x000fe2000f8e000c */
[----:B------:R-:W-:-:S02]  /*ce40*/  F2FP.BF16.F32.PACK_AB R83, R87, R86 ;  /* 0x000000565753723e */ /* 0x000fc400000010ff */
[----:B------:R-:W-:Y:S02]  /*ce50*/  MOV R34, R23 ;  /* 0x0000001700227202 */ /* 0x000fe40000000f00 */
[----:B--2---:R-:W-:-:S03]  /*ce60*/  MOV R35, R2 ;  /* 0x0000000200237202 */ /* 0x004fc60000000f00 */
[----:B------:R-:W-:-:S04]  /*ce70*/  IMAD.WIDE R4, R171, 0x2, R34 ;  /* 0x00000002ab047825 */ /* 0x000fc800078e0222 */
[----:B------:R-:W-:Y:S01]  /*ce80*/  IMAD.WIDE R34, R9, 0x2, R34 ;  /* 0x0000000209227825 */ /* 0x000fe200078e0222 */
[C---:B------:R-:W-:Y:S02]  /*ce90*/  IADD3 R33, P2, R4.reuse, 0x4020, RZ ;  /* 0x0000402004217810 */ /* 0x040fe40007f5e0ff */
[C---:B------:R-:W-:Y:S02]  /*cea0*/  IADD3 R21, P6, R4.reuse, 0x20, RZ ;  /* 0x0000002004157810 */ /* 0x040fe40007fde0ff */
[----:B------:R-:W-:Y:S01]  /*ceb0*/  LOP3.LUT R10, R33, 0x380, RZ, 0xc0, !PT ;  /* 0x00000380210a7812 */ /* 0x000fe200078ec0ff */
[--C-:B------:R-:W-:Y:S01]  /*cec0*/  IMAD.X R39, RZ, RZ, R5.reuse, P2 ;  /* 0x000000ffff277224 */ /* 0x100fe200010e0605 */
[----:B------:R-:W-:Y:S01]  /*ced0*/  IADD3 R73, P1, R4, 0x4040, RZ ;  /* 0x0000404004497810 */ /* 0x000fe20007f3e0ff */
[--C-:B------:R-:W-:Y:S01]  /*cee0*/  IMAD.X R15, RZ, RZ, R5.reuse, P6 ;  /* 0x000000ffff0f7224 */ /* 0x100fe200030e0605 */
[----:B------:R-:W-:Y:S02]  /*cef0*/  SHF.R.U64 R10, R10, 0x3, RZ ;  /* 0x000000030a0a7819 */ /* 0x000fe400000012ff */
[----:B------:R-:W-:Y:S01]  /*cf00*/  IADD3 R31, P3, R4, 0x4000, RZ ;  /* 0x00004000041f7810 */ /* 0x000fe20007f7e0ff */
[----:B------:R-:W-:Y:S01]  /*cf10*/  IMAD.X R43, RZ, RZ, R5, P1 ;  /* 0x000000ffff2b7224 */ /* 0x000fe200008e0605 */
[----:B------:R-:W-:-:S02]  /*cf20*/  LOP3.LUT R38, R10, R33, RZ, 0x3c, !PT ;  /* 0x000000210a267212 */ /* 0x000fc400078e3cff */
[----:B------:R-:W-:Y:S01]  /*cf30*/  IADD3 R33, P6, R34, 0x1000, RZ ;  /* 0x0000100022217810 */ /* 0x000fe20007fde0ff */
[--C-:B------:R-:W-:Y:S01]  /*cf40*/  IMAD.X R37, RZ, RZ, R5.reuse, P3 ;  /* 0x000000ffff257224 */ /* 0x100fe200018e0605 */
[----:B---3--:R-:W-:Y:S02]  /*cf50*/  ISETP.NE.AND P1, PT, R57, 0x1, PT ;  /* 0x000000013900780c */ /* 0x008fe40003f25270 */
[----:B------:R-:W-:Y:S02]  /*cf60*/  LOP3.LUT R32, R33, 0x380, RZ, 0xc0, !PT ;  /* 0x0000038021207812 */ /* 0x000fe400078ec0ff */
[----:B------:R-:W-:Y:S02]  /*cf70*/  IADD3 R55, P4, R4, 0x60, RZ ;  /* 0x0000006004377810 */ /* 0x000fe40007f9e0ff */
[----:B------:R-:W-:Y:S02]  /*cf80*/  LOP3.LUT R14, R73, 0x380, RZ, 0xc0, !PT ;  /* 0x00000380490e7812 */ /* 0x000fe400078ec0ff */
[----:B------:R-:W-:Y:S01]  /*cf90*/  SHF.R.U64 R32, R32, 0x3, RZ ;  /* 0x0000000320207819 */ /* 0x000fe200000012ff */
[----:B------:R-:W-:Y:S01]  /*cfa0*/  IMAD.X R11, RZ, RZ, R5, P4 ;  /* 0x000000ffff0b7224 */ /* 0x000fe200020e0605 */
[----:B------:R-:W-:-:S02]  /*cfb0*/  LOP3.LUT R8, R31, 0x380, RZ, 0xc0, !PT ;  /* 0x000003801f087812 */ /* 0x000fc400078ec0ff */
[----:B------:R-:W-:Y:S01]  /*cfc0*/  SHF.R.U64 R14, R14, 0x3, RZ ;  /* 0x000000030e0e7819 */ /* 0x000fe200000012ff */
[----:B------:R-:W2:Y:S01]  /*cfd0*/  @P1 LDC R79, c[0x0][0xbf0] ;  /* 0x0002fc00ff4f1b82 */ /* 0x000ea20000000800 */
[----:B------:R-:W-:Y:S02]  /*cfe0*/  LOP3.LUT R32, R32, R33, RZ, 0x3c, !PT ;  /* 0x0000002120207212 */ /* 0x000fe400078e3cff */
[----:B------:R-:W-:Y:S02]  /*cff0*/  SHF.R.U64 R8, R8, 0x3, RZ ;  /* 0x0000000308087819 */ /* 0x000fe400000012ff */
[----:B------:R-:W-:Y:S02]  /*d000*/  IADD3 R33, P4, R34, 0x3000, RZ ;  /* 0x0000300022217810 */ /* 0x000fe40007f9e0ff */
[----:B------:R-:W-:Y:S02]  /*d010*/  LOP3.LUT R42, R14, R73, RZ, 0x3c, !PT ;  /* 0x000000490e2a7212 */ /* 0x000fe400078e3cff */
[----:B------:R-:W-:Y:S01]  /*d020*/  LOP3.LUT R36, R8, R31, RZ, 0x3c, !PT ;  /* 0x0000001f08247212 */ /* 0x000fe200078e3cff */
[----:B------:R-:W3:Y:S01]  /*d030*/  @P1 LDC R73, c[0x0][0xbec] ;  /* 0x0002fb00ff491b82 */ /* 0x000ee20000000800 */
[----:B------:R-:W-:Y:S01]  /*d040*/  LOP3.LUT R28, R33, 0x380, RZ, 0xc0, !PT ;  /* 0x00000380211c7812 */ /* 0x000fe200078ec0ff */
[----:B------:R-:W-:Y:S01]  /*d050*/  IMAD.X R29, RZ, RZ, R35, P4 ;  /* 0x000000ffff1d7224 */ /* 0x000fe200020e0623 */
[----:B------:R-:W-:-:S02]  /*d060*/  IADD3 R47, P0, R4, 0x4060, RZ ;  /* 0x00004060042f7810 */ /* 0x000fc40007f1e0ff */
[----:B------:R-:W-:Y:S02]  /*d070*/  LOP3.LUT R8, R55, 0x380, RZ, 0xc0, !PT ;  /* 0x0000038037087812 */ /* 0x000fe400078ec0ff */
[----:B------:R-:W-:Y:S02]  /*d080*/  SHF.R.U64 R28, R28, 0x3, RZ ;  /* 0x000000031c1c7819 */ /* 0x000fe400000012ff */
[----:B------:R-:W-:Y:S02]  /*d090*/  LOP3.LUT R46, R47, 0x380, RZ, 0xc0, !PT ;  /* 0x000003802f2e7812 */ /* 0x000fe400078ec0ff */
[----:B------:R-:W-:Y:S02]  /*d0a0*/  LOP3.LUT R9, R4, 0x380, RZ, 0xc0, !PT ;  /* 0x0000038004097812 */ /* 0x000fe400078ec0ff */
[----:B------:R-:W-:Y:S02]  /*d0b0*/  SHF.R.U64 R8, R8, 0x3, RZ ;  /* 0x0000000308087819 */ /* 0x000fe400000012ff */
[----:B------:R-:W-:Y:S01]  /*d0c0*/  LOP3.LUT R28, R28, R33, RZ, 0x3c, !PT ;  /* 0x000000211c1c7212 */ /* 0x000fe200078e3cff */
[----:B------:R-:W-:Y:S01]  /*d0d0*/  IMAD.X R33, RZ, RZ, R35, P6 ;  /* 0x000000ffff217224 */ /* 0x000fe200030e0623 */
[----:B------:R-:W-:-:S02]  /*d0e0*/  SHF.R.U64 R46, R46, 0x3, RZ ;  /* 0x000000032e2e7819 */ /* 0x000fc400000012ff */
[----:B------:R-:W-:Y:S02]  /*d0f0*/  SHF.R.U64 R9, R9, 0x3, RZ ;  /* 0x0000000309097819 */ /* 0x000fe400000012ff */
[----:B------:R-:W-:Y:S02]  /*d100*/  LOP3.LUT R10, R8, R55, RZ, 0x3c, !PT ;  /* 0x00000037080a7212 */ /* 0x000fe400078e3cff */
[----:B------:R-:W-:Y:S02]  /*d110*/  IADD3 R55, P6, R34, 0x7000, RZ ;  /* 0x0000700022377810 */ /* 0x000fe40007fde0ff */
[----:B------:R-:W-:Y:S02]  /*d120*/  IADD3 R25, P5, R4, 0x40, RZ ;  /* 0x0000004004197810 */ /* 0x000fe40007fbe0ff */
[----:B------:R-:W-:Y:S01]  /*d130*/  LOP3.LUT R46, R46, R47, RZ, 0x3c, !PT ;  /* 0x0000002f2e2e7212 */ /* 0x000fe200078e3cff */
[--C-:B------:R-:W-:Y:S01]  /*d140*/  IMAD.X R47, RZ, RZ, R5.reuse, P0 ;  /* 0x000000ffff2f7224 */ /* 0x100fe200000e0605 */
[----:B------:R-:W-:Y:S01]  /*d150*/  LOP3.LUT R4, R9, R4, RZ, 0x3c, !PT ;  /* 0x0000000409047212 */ /* 0x000fe200078e3cff */
[----:B------:R-:W-:Y:S01]  /*d160*/  IMAD.X R9, RZ, RZ, R5, P5 ;  /* 0x000000ffff097224 */ /* 0x000fe200028e0605 */
[----:B------:R-:W-:-:S02]  /*d170*/  LOP3.LUT R26, R55, 0x380, RZ, 0xc0, !PT ;  /* 0x00000380371a7812 */ /* 0x000fc400078ec0ff */
[----:B------:R-:W-:Y:S02]  /*d180*/  MOV R72, R4 ;  /* 0x0000000400487202 */ /* 0x000fe40000000f00 */
[----:B------:R-:W-:Y:S02]  /*d190*/  F2FP.BF16.F32.PACK_AB R4, R96, R3 ;  /* 0x000000036004723e */ /* 0x000fe400000010ff */
[----:B------:R-:W-:Y:S02]  /*d1a0*/  SHF.R.U64 R26, R26, 0x3, RZ ;  /* 0x000000031a1a7819 */ /* 0x000fe400000012ff */
[----:B------:R-:W-:Y:S01]  /*d1b0*/  MOV R96, R46 ;  /* 0x0000002e00607202 */ /* 0x000fe20000000f00 */
[----:B------:R-:W-:Y:S01]  /*d1c0*/  IMAD.IADD R46, R22, 0x1, R17 ;  /* 0x00000001162e7824 */ /* 0x000fe200078e0211 */
[----:B------:R-:W-:Y:S02]  /*d1d0*/  LOP3.LUT R2, R21, 0x380, RZ, 0xc0, !PT ;  /* 0x0000038015027812 */ /* 0x000fe400078ec0ff */
[----:B------:R-:W-:-:S02]  /*d1e0*/  LOP3.LUT R26, R26, R55, RZ, 0x3c, !PT ;  /* 0x000000371a1a7212 */ /* 0x000fc400078e3cff */
[----:B------:R-:W-:Y:S01]  /*d1f0*/  MOV R55, R38 ;  /* 0x0000002600377202 */ /* 0x000fe20000000f00 */
[----:B---3--:R-:W-:Y:S01]  /*d200*/  @P1 IMAD.HI.U32 R38, R46, R73, RZ ;  /* 0x000000492e261227 */ /* 0x008fe200078e00ff */
[----:B------:R-:W-:Y:S02]  /*d210*/  SHF.R.U64 R2, R2, 0x3, RZ ;  /* 0x0000000302027819 */ /* 0x000fe400000012ff */
[----:B------:R-:W-:Y:S01]  /*d220*/  IADD3 R31, P5, R34, 0x2000, RZ ;  /* 0x00002000221f7810 */ /* 0x000fe20007fbe0ff */
[----:B------:R-:W-:Y:S01]  /*d230*/  IMAD.MOV.U32 R39, RZ, RZ, R46 ;  /* 0x000000ffff277224 */ /* 0x000fe200078e002e */
[----:B------:R-:W-:Y:S01]  /*d240*/  F2FP.BF16.F32.PACK_AB R5, R27, R110 ;  /* 0x0000006e1b05723e */ /* 0x000fe200000010ff */
[----:B------:R-:W-:Y:S01]  /*d250*/  BAR.SYNC.DEFER_BLOCKING 0x1, 0x100 ;  /* 0x0044000000007b1d */ /* 0x000fe20000010000 */
[----:B--2---:R-:W-:Y:S01]  /*d260*/  @P1 SHF.R.U32.HI R39, RZ, R79, R38 ;  /* 0x0000004fff271219 */ /* 0x004fe20000011626 */
[----:B------:R-:W-:Y:S01]  /*d270*/  IMAD.IADD R38, R170, 0x1, R17 ;  /* 0x00000001aa267824 */ /* 0x000fe200078e0211 */
[----:B------:R-:W-:Y:S01]  /*d280*/  LOP3.LUT R14, R2, R21, RZ, 0x3c, !PT ;  /* 0x00000015020e7212 */ /* 0x000fe200078e3cff */
[----:B------:R-:W-:Y:S01]  /*d290*/  IMAD.X R27, RZ, RZ, R35, P6 ;  /* 0x000000ffff1b7224 */ /* 0x000fe200030e0623 */
[----:B------:R-:W-:-:S02]  /*d2a0*/  LOP3.LUT R2, R25, 0x380, RZ, 0xc0, !PT ;  /* 0x0000038019027812 */ /* 0x000fc400078ec0ff */
[----:B------:R-:W-:Y:S02]  /*d2b0*/  LOP3.LUT R30, R31, 0x380, RZ, 0xc0, !PT ;  /* 0x000003801f1e7812 */ /* 0x000fe400078ec0ff */
[----:B------:R-:W-:Y:S02]  /*d2c0*/  LOP3.LUT R3, R34, 0x380, RZ, 0xc0, !PT ;  /* 0x0000038022037812 */ /* 0x000fe400078ec0ff */
[----:B------:R-:W-:Y:S02]  /*d2d0*/  SHF.R.U64 R2, R2, 0x3, RZ ;  /* 0x0000000302027819 */ /* 0x000fe400000012ff */
[----:B------:R-:W-:Y:S02]  /*d2e0*/  SHF.R.U64 R30, R30, 0x3, RZ ;  /* 0x000000031e1e7819 */ /* 0x000fe400000012ff */
[----:B------:R-:W-:Y:S02]  /*d2f0*/  IADD3 R21, P0, R34, 0x6000, RZ ;  /* 0x0000600022157810 */ /* 0x000fe40007f1e0ff */
[----:B------:R-:W-:-:S02]  /*d300*/  SHF.R.U64 R3, R3, 0x3, RZ ;  /* 0x0000000303037819 */ /* 0x000fc400000012ff */
[----:B------:R-:W-:Y:S02]  /*d310*/  MOV R111, R10 ;  /* 0x0000000a006f7202 */ /* 0x000fe40000000f00 */
[----:B------:R-:W-:Y:S02]  /*d320*/  LOP3.LUT R8, R2, R25, RZ, 0x3c, !PT ;  /* 0x0000001902087212 */ /* 0x000fe400078e3cff */
[----:B------:R-:W-:Y:S01]  /*d330*/  LOP3.LUT R30, R30, R31, RZ, 0x3c, !PT ;  /* 0x0000001f1e1e7212 */ /* 0x000fe200078e3cff */
[----:B------:R2:W-:Y:S01]  /*d340*/  STSM.16.M88.4 [R72], R4 ;  /* 0x0000000448007844 */ /* 0x0005e20000000200 */
[C---:B------:R-:W-:Y:S02]  /*d350*/  IADD3 R31, P3, R34.reuse, 0x4000, RZ ;  /* 0x00004000221f7810 */ /* 0x040fe40007f7e0ff */
[----:B------:R-:W-:Y:S02]  /*d360*/  IADD3 R25, P2, R34, 0x5000, RZ ;  /* 0x0000500022197810 */ /* 0x000fe40007f5e0ff */
[----:B------:R-:W-:Y:S01]  /*d370*/  LOP3.LUT R34, R3, R34, RZ, 0x3c, !PT ;  /* 0x0000002203227212 */ /* 0x000fe200078e3cff */
[----:B------:R-:W-:Y:S01]  /*d380*/  IMAD.X R3, RZ, RZ, R35, P0 ;  /* 0x000000ffff037224 */ /* 0x000fe200000e0623 */
[----:B------:R-:W-:-:S02]  /*d390*/  IADD3 R12, P0, R39, R12, RZ ;  /* 0x0000000c270c7210 */ /* 0x000fc40007f1e0ff */
[----:B------:R-:W-:Y:S02]  /*d3a0*/  LOP3.LUT R2, R21, 0x380, RZ, 0xc0, !PT ;  /* 0x0000038015027812 */ /* 0x000fe400078ec0ff */
[----:B------:R-:W-:Y:S02]  /*d3b0*/  LOP3.LUT R24, R25, 0x380, RZ, 0xc0, !PT ;  /* 0x0000038019187812 */ /* 0x000fe400078ec0ff */
[----:B------:R-:W-:Y:S02]  /*d3c0*/  MOV R15, R14 ;  /* 0x0000000e000f7202 */ /* 0x000fe40000000f00 */
[----:B------:R-:W-:Y:S01]  /*d3d0*/  SHF.R.U64 R2, R2, 0x3, RZ ;  /* 0x0000000302027819 */ /* 0x000fe200000012ff */
[----:B--2---:R-:W-:Y:S01]  /*d3e0*/  IMAD.MOV R6, RZ, RZ, -R39 ;  /* 0x000000ffff067224 */ /* 0x004fe200078e0a27 */
[----:B------:R-:W-:Y:S01]  /*d3f0*/  F2FP.BF16.F32.PACK_AB R7, R106, R105 ;  /* 0x000000696a07723e */ /* 0x000fe200000010ff */
[----:B------:R-:W-:Y:S01]  /*d400*/  IMAD R5, R112, UR4, RZ ;  /* 0x0000000470057c24 */ /* 0x000fe2000f8e02ff */
[----:B------:R-:W-:Y:S01]  /*d410*/  MOV R110, R36 ;  /* 0x00000024006e7202 */ /* 0x000fe20000000f00 */
[----:B------:R-:W-:Y:S01]  /*d420*/  IMAD R11, R57, R6, R46 ;  /* 0x00000006390b7224 */ /* 0x000fe200078e022e */
[----:B------:R-:W-:Y:S01]  /*d430*/  F2FP.BF16.F32.PACK_AB R6, R95, R92 ;  /* 0x0000005c5f06723e */ /* 0x000fe200000010ff */
[----:B------:R-:W-:Y:S01]  /*d440*/  IMAD R4, R162, UR5, R5 ;  /* 0x00000005a2047c24 */ /* 0x000fe2000f8e0205 */
[----:B------:R-:W-:Y:S01]  /*d450*/  SHF.R.S32.HI R5, RZ, 0x1f, R39 ;  /* 0x0000001fff057819 */ /* 0x000fe20000011427 */
[----:B------:R-:W-:Y:S01]  /*d460*/  ULDC.64 UR4, c[0x0][0xb88] ;  /* 0x0002e20000047ab9 */ /* 0x000fe20000000a00 */
[----:B------:R-:W-:-:S02]  /*d470*/  SHF.R.S32.HI R10, RZ, 0x1f, R11 ;  /* 0x0000001fff0a7819 */ /* 0x000fc4000001140b */
[----:B------:R-:W-:Y:S02]  /*d480*/  IADD3.X R13, R5, R13, R4, P0, !PT ;  /* 0x0000000d050d7210 */ /* 0x000fe400007fe404 */
[----:B------:R-:W-:Y:S01]  /*d490*/  F2FP.BF16.F32.PACK_AB R4, R93, R94 ;  /* 0x0000005e5d04723e */ /* 0x000fe200000010ff */
[----:B------:R-:W-:Y:S01]  /*d4a0*/  IMAD R10, R10, UR4, RZ ;  /* 0x000000040a0a7c24 */ /* 0x000fe2000f8e02ff */
[----:B------:R-:W-:Y:S01]  /*d4b0*/  F2FP.BF16.F32.PACK_AB R5, R108, R107 ;  /* 0x0000006b6c05723e */ /* 0x000fe200000010ff */
[C---:B------:R-:W-:Y:S01]  /*d4c0*/  IMAD.WIDE.U32 R12, R11.reuse, UR4, R12 ;  /* 0x000000040b0c7c25 */ /* 0x040fe2000f8e000c */
[----:B------:R-:W-:Y:S02]  /*d4d0*/  MOV R14, R8 ;  /* 0x00000008000e7202 */ /* 0x000fe40000000f00 */
[----:B------:R-:W-:Y:S01]  /*d4e0*/  SHF.R.U64 R24, R24, 0x3, RZ ;  /* 0x0000000318187819 */ /* 0x000fe200000012ff */
[----:B------:R-:W-:Y:S01]  /*d4f0*/  IMAD R37, R11, UR5, R10 ;  /* 0x000000050b257c24 */ /* 0x000fe2000f8e020a */
[----:B------:R-:W-:Y:S01]  /*d500*/  F2FP.BF16.F32.PACK_AB R8, R90, R89 ;  /* 0x000000595a08723e */ /* 0x000fe200000010ff */
[----:B------:R2:W-:Y:S01]  /*d510*/  STSM.16.M88.4 [R15], R4 ;  /* 0x000000040f007844 */ /* 0x0005e20000000200 */
[----:B------:R-:W-:Y:S01]  /*d520*/  LOP3.LUT R2, R2, R21, RZ, 0x3c, !PT ;  /* 0x0000001502027212 */ /* 0x000fe200078e3cff */
[----:B------:R-:W-:Y:S01]  /*d530*/  ULDC.64 UR4, c[0x0][0xb50] ;  /* 0x0002d40000047ab9 */ /* 0x000fe20000000a00 */
[----:B------:R-:W-:Y:S01]  /*d540*/  IMAD R89, R57, UR6, RZ ;  /* 0x0000000639597c24 */ /* 0x000fe2000f8e02ff */
[----:B------:R-:W-:Y:S01]  /*d550*/  LOP3.LUT P0, RZ, R167, 0x3, RZ, 0xc0, !PT ;  /* 0x00000003a7ff7812 */ /* 0x000fe2000780c0ff */
[----:B------:R-:W-:Y:S01]  /*d560*/  IMAD.X R21, RZ, RZ, R35, P3 ;  /* 0x000000ffff157224 */ /* 0x000fe200018e0623 */
[----:B------:R-:W-:-:S02]  /*d570*/  F2FP.BF16.F32.PACK_AB R9, R103, R102 ;  /* 0x000000666709723e */ /* 0x000fc400000010ff */
[----:B------:R-:W-:Y:S02]  /*d580*/  F2FP.BF16.F32.PACK_AB R10, R91, R44 ;  /* 0x0000002c5b0a723e */ /* 0x000fe400000010ff */
[----:B------:R-:W-:Y:S02]  /*d590*/  F2FP.BF16.F32.PACK_AB R11, R104, R101 ;  /* 0x00000065680b723e */ /* 0x000fe400000010ff */
[----:B------:R-:W-:Y:S02]  /*d5a0*/  LEA R36, P3, R12, UR4, 0x2 ;  /* 0x000000040c247c11 */ /* 0x000fe4000f8610ff */
[----:B------:R-:W-:Y:S01]  /*d5b0*/  LOP3.LUT R24, R24, R25, RZ, 0x3c, !PT ;  /* 0x0000001918187212 */ /* 0x000fe200078e3cff */
[----:B------:R-:W-:Y:S01]  /*d5c0*/  IMAD.X R25, RZ, RZ, R35, P2 ;  /* 0x000000ffff197224 */ /* 0x000fe200010e0623 */
[C---:B------:R-:W-:Y:S01]  /*d5d0*/  ISETP.GE.OR P2, PT, R38.reuse, R89, P0 ;  /* 0x000000592600720c */ /* 0x040fe20000746670 */
[----:B--2---:R-:W-:Y:S01]  /*d5e0*/  VIADD R4, R38, 0x8 ;  /* 0x0000000826047836 */ /* 0x004fe20000000000 */
[----:B------:R2:W-:Y:S01]  /*d5f0*/  STSM.16.M88.4 [R14], R8 ;  /* 0x000000080e007844 */ /* 0x0005e20000000200 */
[----:B------:R-:W-:Y:S01]  /*d600*/  IMAD.IADD R5, R13, 0x1, R37 ;  /* 0x000000010d057824 */ /* 0x000fe200078e0225 */
[----:B------:R-:W-:-:S02]  /*d610*/  F2FP.BF16.F32.PACK_AB R6, R53, R52 ;  /* 0x000000343506723e */ /* 0x000fc400000010ff */
[----:B------:R-:W-:Y:S01]  /*d620*/  ISETP.GE.OR P0, PT, R4, R89, P0 ;  /* 0x000000590400720c */ /* 0x000fe20000706670 */
[----:B------:R-:W-:Y:S01]  /*d630*/  SHFL.IDX PT, R72, R36, RZ, 0x1c1f ;  /* 0x001c1fff24487589 */ /* 0x000fe200000e0000 */
[----:B------:R-:W-:Y:S01]  /*d640*/  LEA.HI.X R37, R12, UR5, R5, 0x2, P3 ;  /* 0x000000050c257c11 */ /* 0x000fe200098f1405 */
[----:B------:R-:W-:Y:S01]  /*d650*/  ULDC.64 UR4, c[0x0][0xae8] ;  /* 0x0002ba0000047ab9 */ /* 0x000fe20000000a00 */
[----:B------:R-:W-:Y:S01]  /*d660*/  F2FP.BF16.F32.PACK_AB R4, R49, R40 ;  /* 0x000000283104723e */ /* 0x000fe200000010ff */
[----:B------:R-:W-:Y:S01]  /*d670*/  SHFL.IDX PT, R78, R36, 0x1, 0x1c1f ;  /* 0x003c1f00244e7f89 */ /* 0x000fe200000e0000 */
[----:B------:R-:W-:Y:S02]  /*d680*/  F2FP.BF16.F32.PACK_AB R5, R99, R98 ;  /* 0x000000626305723e */ /* 0x000fe400000010ff */
[----:B------:R-:W-:Y:S01]  /*d690*/  F2FP.BF16.F32.PACK_AB R7, R100, R97 ;  /* 0x000000616407723e */ /* 0x000fe200000010ff */
[----:B------:R-:W3:Y:S01]  /*d6a0*/  SHFL.IDX PT, R73, R37, RZ, 0x1c1f ;  /* 0x001c1fff25497589 */ /* 0x000ee200000e0000 */
[----:B------:R-:W-:-:S02]  /*d6b0*/  F2FP.BF16.F32.PACK_AB R12, R45, R56 ;  /* 0x000000382d0c723e */ /* 0x000fc400000010ff */
[----:B------:R-:W-:Y:S01]  /*d6c0*/  F2FP.BF16.F32.PACK_AB R13, R59, R50 ;  /* 0x000000323b0d723e */ /* 0x000fe200000010ff */
[----:B------:R-:W-:Y:S01]  /*d6d0*/  STSM.16.M88.4 [R111], R4 ;  /* 0x000000046f007844 */ /* 0x000fe20000000200 */
[----:B--2---:R-:W-:Y:S02]  /*d6e0*/  F2FP.BF16.F32.PACK_AB R14, R61, R60 ;  /* 0x0000003c3d0e723e */ /* 0x004fe400000010ff */
[----:B------:R-:W-:Y:S01]  /*d6f0*/  F2FP.BF16.F32.PACK_AB R15, R63, R62 ;  /* 0x0000003e3f0f723e */ /* 0x000fe200000010ff */
[----:B------:R-:W2:Y:S01]  /*d700*/  SHFL.IDX PT, R79, R37, 0x1, 0x1c1f ;  /* 0x003c1f00254f7f89 */ /* 0x000ea200000e0000 */
[----:B------:R-:W-:Y:S02]  /*d710*/  F2FP.BF16.F32.PACK_AB R8, R65, R64 ;  /* 0x000000404108723e */ /* 0x000fe400000010ff */
[----:B------:R-:W-:Y:S01]  /*d720*/  F2FP.BF16.F32.PACK_AB R9, R67, R66 ;  /* 0x000000424309723e */ /* 0x000fe200000010ff */
[----:B------:R-:W-:Y:S01]  /*d730*/  STSM.16.M88.4 [R110], R12 ;  /* 0x0000000c6e007844 */ /* 0x000fe20000000200 */
[----:B------:R-:W-:-:S02]  /*d740*/  F2FP.BF16.F32.PACK_AB R10, R69, R68 ;  /* 0x00000044450a723e */ /* 0x000fc400000010ff */
[----:B------:R-:W-:Y:S02]  /*d750*/  F2FP.BF16.F32.PACK_AB R11, R71, R70 ;  /* 0x00000046470b723e */ /* 0x000fe400000010ff */
[----:B------:R-:W-:Y:S02]  /*d760*/  MOV R109, R42 ;  /* 0x0000002a006d7202 */ /* 0x000fe40000000f00 */
[----:B------:R-:W-:Y:S01]  /*d770*/  F2FP.BF16.F32.PACK_AB R49, R75, R74 ;  /* 0x0000004a4b31723e */ /* 0x000fe200000010ff */
[----:B------:R-:W-:Y:S01]  /*d780*/  STSM.16.M88.4 [R55], R8 ;  /* 0x0000000837007844 */ /* 0x000fe20000000200 */
[----:B------:R-:W-:Y:S02]  /*d790*/  F2FP.BF16.F32.PACK_AB R50, R77, R76 ;  /* 0x0000004c4d32723e */ /* 0x000fe400000010ff */
[----:B------:R-:W-:-:S03]  /*d7a0*/  LOP3.LUT R20, R31, 0x380, RZ, 0xc0, !PT ;  /* 0x000003801f147812 */ /* 0x000fc600078ec0ff */
[----:B------:R4:W-:Y:S01]  /*d7b0*/  STSM.16.M88.4 [R109], R48 ;  /* 0x000000306d007844 */ /* 0x0009e20000000200 */
[----:B------:R-:W-:-:S03]  /*d7c0*/  SHF.R.U64 R20, R20, 0x3, RZ ;  /* 0x0000000314147819 */ /* 0x000fc600000012ff */
[----:B------:R-:W-:Y:S01]  /*d7d0*/  STSM.16.M88.4 [R96], R80 ;  /* 0x0000005060007844 */ /* 0x000fe20000000200 */
[----:B------:R-:W-:Y:S01]  /*d7e0*/  LOP3.LUT R20, R20, R31, RZ, 0x3c, !PT ;  /* 0x0000001f14147212 */ /* 0x000fe200078e3cff */
[----:B------:R-:W-:Y:S01]  /*d7f0*/  IMAD.X R31, RZ, RZ, R35, P5 ;  /* 0x000000ffff1f7224 */ /* 0x000fe200028e0623 */
[----:B------:R-:W-:Y:S08]  /*d800*/  BAR.SYNC.DEFER_BLOCKING 0x1, 0x100 ;  /* 0x0044000000007b1d */ /* 0x000ff00000010000 */
[----:B----4-:R-:W4:Y:S08]  /*d810*/  @P1 LDC R49, c[0x0][0xbec] ;  /* 0x0002fb00ff311b82 */ /* 0x010f300000000800 */
[----:B------:R-:W0:Y:S01]  /*d820*/  @P1 LDC R51, c[0x0][0xbf0] ;  /* 0x0002fc00ff331b82 */ /* 0x000e220000000800 */
[----:B---3--:R-:W-:Y:S04]  /*d830*/  @!P2 ST.E desc[UR36][R72.64], R88 ;  /* 0x000000584800a985 */ /* 0x008fe8000c101924 */
[----:B--2---:R2:W-:Y:S04]  /*d840*/  @!P0 ST.E desc[UR36][R78.64], R0 ;  /* 0x000000004e008985 */ /* 0x0045e8000c101924 */
[----:B------:R3:W5:Y:S04]  /*d850*/  LD.E.128 R36, desc[UR36][R30.64] ;  /* 0x000000241e247980 */ /* 0x000768000c101d00 */
[----:B------:R1:W5:Y:S01]  /*d860*/  LD.E.128 R44, desc[UR36][R34.64] ;  /* 0x00000024222c7980 */ /* 0x000362000c101d00 */
[----:B--2---:R-:W-:-:S03]  /*d870*/  IMAD R0, R163, 0x20, R165 ;  /* 0x00000020a3007824 */ /* 0x004fc600078e02a5 */
[----:B------:R2:W5:Y:S01]  /*d880*/  LD.E.128 R4, desc[UR36][R28.64] ;  /* 0x000000241c047980 */ /* 0x000562000c101d00 */
[----:B---3--:R-:W-:-:S03]  /*d890*/  IMAD.IADD R30, R17, 0x1, R0 ;  /* 0x00000001111e7824 */ /* 0x008fc600078e0200 */
[----:B------:R3:W5:Y:S01]  /*d8a0*/  LD.E.128 R60, desc[UR36][R20.64] ;  /* 0x00000024143c7980 */ /* 0x000762000c101d00 */
[----:B-1----:R-:W-:Y:S02]  /*d8b0*/  IMAD R35, R58, UR4, RZ ;  /* 0x000000043a237c24 */ /* 0x002fe4000f8e02ff */
[----:B----4-:R-:W-:Y:S01]  /*d8c0*/  @P1 IMAD.HI.U32 R0, R30, R49, RZ ;  /* 0x000000311e001227 */ /* 0x010fe200078e00ff */
[----:B------:R1:W5:Y:S03]  /*d8d0*/  LD.E.128 R52, desc[UR36][R24.64] ;  /* 0x0000002418347980 */ /* 0x000366000c101d00 */
[C---:B------:R-:W-:Y:S01]  /*d8e0*/  IMAD R35, R164.reuse, UR5, R35 ;  /* 0x00000005a4237c24 */ /* 0x040fe2000f8e0223 */
[----:B------:R4:W5:Y:S01]  /*d8f0*/  LD.E.128 R12, desc[UR36][R2.64] ;  /* 0x00000024020c7980 */ /* 0x000962000c101d00 */
[----:B--2---:R-:W-:Y:S01]  /*d900*/  IMAD.WIDE.U32 R28, R164, UR4, RZ ;  /* 0x00000004a41c7c25 */ /* 0x004fe2000f8e00ff */
[----:B------:R-:W-:-:S02]  /*d910*/  ULDC.64 UR4, c[0x0][0xaf0] ;  /* 0x0002bc0000047ab9 */ /* 0x000fc40000000a00 */
[----:B------:R-:W5:Y:S01]  /*d920*/  LD.E.128 R40, desc[UR36][R32.64] ;  /* 0x0000002420287980 */ /* 0x000f62000c101d00 */
[----:B---3--:R-:W-:Y:S01]  /*d930*/  IMAD.MOV.U32 R21, RZ, RZ, R30 ;  /* 0x000000ffff157224 */ /* 0x008fe200078e001e */
[----:B0-----:R-:W-:Y:S01]  /*d940*/  @P1 SHF.R.U32.HI R21, RZ, R51, R0 ;  /* 0x00000033ff151219 */ /* 0x001fe20000011600 */
[----:B-1----:R-:W-:Y:S01]  /*d950*/  IMAD R25, R112, UR4, RZ ;  /* 0x0000000470197c24 */ /* 0x002fe2000f8e02ff */
[----:B------:R0:W5:Y:S01]  /*d960*/  LD.E.128 R8, desc[UR36][R26.64] ;  /* 0x000000241a087980 */ /* 0x000162000c101d00 */
[----:B----4-:R-:W-:Y:S02]  /*d970*/  IMAD.IADD R3, R29, 0x1, R35 ;  /* 0x000000011d037824 */ /* 0x010fe400078e0223 */
[----:B------:R-:W-:Y:S01]  /*d980*/  IMAD.MOV.U32 R2, RZ, RZ, R28 ;  /* 0x000000ffff027224 */ /* 0x000fe200078e001c */
[--C-:B------:R-:W-:Y:S01]  /*d990*/  SHF.R.S32.HI R0, RZ, 0x1f, R21.reuse ;  /* 0x0000001fff007819 */ /* 0x100fe20000011415 */
[----:B------:R-:W-:Y:S01]  /*d9a0*/  IMAD.MOV R20, RZ, RZ, -R21 ;  /* 0x000000ffff147224 */ /* 0x000fe200078e0a15 */
[----:B------:R-:W-:Y:S01]  /*d9b0*/  @!PT LDS RZ, [RZ] ;  /* 0x00000000fffff984 */ /* 0x000fe20000000800 */
[----:B------:R-:W-:Y:S01]  /*d9c0*/  @!PT LDS RZ, [RZ] ;  /* 0x00000000fffff984 */ /* 0x000fe20000000800 */
[----:B------:R-:W-:Y:S01]  /*d9d0*/  @!PT LDS RZ, [RZ] ;  /* 0x00000000fffff984 */ /* 0x000fe20000000800 */
[----:B------:R-:W-:Y:S01]  /*d9e0*/  @!PT LDS RZ, [RZ] ;  /* 0x00000000fffff984 */ /* 0x000fe20000000800 */
[----:B------:R1:W-:Y:S06]  /*d9f0*/  MEMBAR.ALL.CTA ;  /* 0x0000000000007992 */ /* 0x0003ec0000008000 */
[----:B-1----:R-:W1:Y:S01]  /*da00*/  FENCE.VIEW.ASYNC.S ;  /* 0x00000000000073c6 */ /* 0x002e620000000000 */
[----:B------:R-:W-:-:S02]  /*da10*/  IMAD R25, R162, UR5, R25 ;  /* 0x00000005a2197c24 */ /* 0x000fc4000f8e0219 */
[----:B------:R-:W-:Y:S01]  /*da20*/  IMAD.WIDE.U32 R2, R162, UR4, R2 ;  /* 0x00000004a2027c25 */ /* 0x000fe2000f8e0002 */
[----:B------:R-:W-:-:S03]  /*da30*/  ULDC.64 UR4, c[0x0][0xae0] ;  /* 0x0002b80000047ab9 */ /* 0x000fc60000000a00 */
[----:B------:R-:W-:Y:S02]  /*da40*/  IMAD R0, R0, UR4, RZ ;  /* 0x0000000400007c24 */ /* 0x000fe4000f8e02ff */
[----:B------:R-:W-:Y:S02]  /*da50*/  IMAD R57, R57, R20, R30 ;  /* 0x0000001439397224 */ /* 0x000fe400078e021e */
[----:B------:R-:W-:Y:S02]  /*da60*/  IMAD.IADD R3, R3, 0x1, R25 ;  /* 0x0000000103037824 */ /* 0x000fe400078e0219 */
[C---:B------:R-:W-:Y:S01]  /*da70*/  IMAD R25, R21.reuse, UR5, R0 ;  /* 0x0000000515197c24 */ /* 0x040fe2000f8e0200 */
[----:B------:R-:W-:Y:S01]  /*da80*/  SHF.R.S32.HI R0, RZ, 0x1f, R57 ;  /* 0x0000001fff007819 */ /* 0x000fe20000011439 */
[----:B------:R-:W-:Y:S01]  /*da90*/  IMAD.WIDE.U32 R2, R21, UR4, R2 ;  /* 0x0000000415027c25 */ /* 0x000fe2000f8e0002 */
[----:B------:R-:W-:-:S03]  /*daa0*/  ULDC.64 UR4, c[0x0][0xad8] ;  /* 0x0002b60000047ab9 */ /* 0x000fc60000000a00 */
[----:B------:R-:W-:Y:S02]  /*dab0*/  IMAD.IADD R3, R3, 0x1, R25 ;  /* 0x0000000103037824 */ /* 0x000fe400078e0219 */
[----:B------:R-:W-:Y:S02]  /*dac0*/  IMAD R20, R0, UR4, RZ ;  /* 0x0000000400147c24 */ /* 0x000fe4000f8e02ff */
[----:B0-----:R-:W-:Y:S02]  /*dad0*/  IMAD.IADD R26, R165, 0x1, R17 ;  /* 0x00000001a51a7824 */ /* 0x001fe400078e0211 */
[C---:B------:R-:W-:Y:S02]  /*dae0*/  IMAD R17, R57.reuse, UR5, R20 ;  /* 0x0000000539117c24 */ /* 0x040fe4000f8e0214 */
[----:B------:R-:W-:Y:S01]  /*daf0*/  IMAD.WIDE.U32 R2, R57, UR4, R2 ;  /* 0x0000000439027c25 */ /* 0x000fe2000f8e0002 */
[----:B------:R-:W-:Y:S01]  /*db00*/  ISETP.GE.AND P2, PT, R26, R89, PT ;  /* 0x000000591a00720c */ /* 0x000fe20003f46270 */
[----:B------:R-:W-:-:S02]  /*db10*/  ULDC.64 UR4, c[0x0][0xa80] ;  /* 0x0002a00000047ab9 */ /* 0x000fc40000000a00 */
[----:B------:R-:W-:Y:S02]  /*db20*/  VIADD R0, R26, 0x20 ;  /* 0x000000201a007836 */ /* 0x000fe40000000000 */
[----:B------:R-:W-:Y:S01]  /*db30*/  IMAD.IADD R3, R3, 0x1, R17 ;  /* 0x0000000103037824 */ /* 0x000fe200078e0211 */
[----:B------:R-:W-:Y:S01]  /*db40*/  LEA R17, P3, R2, UR4, 0x1 ;  /* 0x0000000402117c11 */ /* 0x000fe2000f8608ff */
[----:B------:R-:W-:Y:S01]  /*db50*/  VIADD R23, R23, 0x2a820 ;  /* 0x0002a82017177836 */ /* 0x000fe20000000000 */
[-C--:B------:R-:W-:Y:S01]  /*db60*/  ISETP.GE.AND P0, PT, R0, R89.reuse, PT ;  /* 0x000000590000720c */ /* 0x080fe20003f06270 */
[----:B------:R-:W-:Y:S01]  /*db70*/  VIADD R0, R26, 0x40 ;  /* 0x000000401a007836 */ /* 0x000fe20000000000 */
[----:B------:R-:W-:Y:S02]  /*db80*/  LEA.HI.X R24, R2, UR5, R3, 0x1, P3 ;  /* 0x0000000502187c11 */ /* 0x000fe400098f0c03 */
[----:B------:R-:W-:Y:S01]  /*db90*/  PRMT R23, RZ, 0x654, R23 ;  /* 0x00000654ff177816 */ /* 0x000fe20000000017 */
[----:B-1----:R0:W1:Y:S01]  /*dba0*/  SHFL.IDX PT, R20, R17, RZ, 0x181f ;  /* 0x00181fff11147589 */ /* 0x00206200000e0000 */
[----:B------:R-:W-:Y:S01]  /*dbb0*/  ISETP.GE.AND P1, PT, R0, R89, PT ;  /* 0x000000590000720c */ /* 0x000fe20003f26270 */
[----:B------:R-:W-:Y:S01]  /*dbc0*/  BSSY B1, `(.L_x_1050) ;  /* 0x000000d000017945 */ /* 0x000fe20003800000 */
[----:B------:R0:W-:Y:S01]  /*dbd0*/  SYNCS.ARRIVE.TRANS64.RED.A1T0 RZ, [R23+URZ], RZ ;  /* 0x000000ff17ff79a7 */ /* 0x0001e2000810043f */
[----:B------:R0:W2:Y:S02]  /*dbe0*/  SHFL.IDX PT, R0, R24, RZ, 0x181f ;  /* 0x00181fff18007589 */ /* 0x0000a400000e0000 */
[----:B------:R-:W-:Y:S08]  /*dbf0*/  @P2 BRA `(.L_x_1051) ;  /* 0x0000000000242947 */ /* 0x000ff00003800000 */
        /* <DEDUP_REMOVED lines=9> */
.L_x_1051:
[----:B------:R-:W-:Y:S05]  /*dc90*/  BSYNC B1 ;  /* 0x0000000000017941 */ /* 0x000fea0003800000 */
.L_x_1050:
        /* <DEDUP_REMOVED lines=13> */
.L_x_1053:
[----:B------:R-:W-:Y:S05]  /*dd70*/  BSYNC B1 ;  /* 0x0000000000017941 */ /* 0x000fea0003800000 */
.L_x_1052:
[----:B----4-:R4:W0:Y:S01]  /*dd80*/  SHFL.IDX PT, R0, R24, 0x2, 0x181f ;  /* 0x00581f0018007f89 */ /* 0x01082200000e0000 */
        /* <DEDUP_REMOVED lines=8> */
[-C--:B0-----:R-:W-:Y:S02]  /*de10*/  @!P2 LEA.HI.X R3, R160, R0.reuse, R173, 0x1, P0 ;  /* 0x00000000a003a211 */ /* 0x081fe400000f0cad */
[----:B------:R-:W-:-:S03]  /*de20*/  @!P3 LEA.HI.X R21, R161, R0, R172, 0x1, P1 ;  /* 0x00000000a115b211 */ /* 0x000fc600008f0cac */
[----:B-----5:R3:W-:Y:S04]  /*de30*/  @!P2 ST.E.128 desc[UR36][R2.64], R36 ;  /* 0x000000240200a985 */ /* 0x0207e8000c101d24 */
[----:B------:R3:W-:Y:S02]  /*de40*/  @!P3 ST.E.128 desc[UR36][R20.64], R12 ;  /* 0x0000000c1400b985 */ /* 0x0007e4000c101d24 */
.L_x_1055:
[----:B------:R-:W-:Y:S05]  /*de50*/  BSYNC B1 ;  /* 0x0000000000017941 */ /* 0x000fea0003800000 */
.L_x_1054:
[----:B0-----:R-:W-:Y:S01]  /*de60*/  VIADD R0, R26, 0x60 ;  /* 0x000000601a007836 */ /* 0x001fe20000000000 */
[----:B--2-4-:R-:W0:Y:S04]  /*de70*/  SHFL.IDX PT, R24, R24, 0x3, 0x181f ;  /* 0x00781f0018187f89 */ /* 0x014e2800000e0000 */
[----:B------:R-:W-:Y:S01]  /*de80*/  ISETP.GE.AND P0, PT, R0, R89, PT ;  /* 0x000000590000720c */ /* 0x000fe20003f06270 */
[----:B------:R-:W2:-:S12]  /*de90*/  SHFL.IDX PT, R17, R17, 0x3, 0x181f ;  /* 0x00781f0011117f89 */ /* 0x000e9800000e0000 */
[----:B------:R-:W-:Y:S05]  /*dea0*/  @P0 BRA `(.L_x_1056) ;  /* 0x00000008006c0947 */ /* 0x000fea0003800000 */
[----:B------:R-:W-:Y:S02]  /*deb0*/  ULDC UR4, c[0x0][0xac8] ;  /* 0x0002b20000047ab9 */ /* 0x000fe40000000800 */
[----:B------:R-:W-:-:S13]  /*dec0*/  ISETP.GE.AND P1, PT, R160, UR4, PT ;  /* 0x00000004a0007c0c */ /* 0x000fda000bf26270 */
[----:B--23--:R-:W-:-:S04]  /*ded0*/  @!P1 LEA R2, P0, R160, R17, 0x1 ;  /* 0x00000011a0029211 */ /* 0x00cfc800078008ff */
[----:B0-----:R-:W-:Y:S02]  /*dee0*/  @!P1 LEA.HI.X R3, R160, R24, R173, 0x1, P0 ;  /* 0x00000018a0039211 */ /* 0x001fe400000f0cad */
[----:B------:R-:W-:-:S03]  /*def0*/  ISETP.GE.AND P0, PT, R161, UR4, PT ;  /* 0x00000004a1007c0c */ /* 0x000fc6000bf06270 */
[----:B-----5:R4:W-:Y:S10]  /*df00*/  @!P1 ST.E.128 desc[UR36][R2.64], R4 ;  /* 0x0000000402009985 */ /* 0x0209f4000c101d24 */
[----:B------:R-:W-:Y:S05]  /*df10*/  @P0 BRA `(.L_x_1056) ;  /* 0x0000000800500947 */ /* 0x000fea0003800000 */
[----:B----4-:R-:W-:-:S04]  /*df20*/  LEA R2, P0, R161, R17, 0x1 ;  /* 0x00000011a1027211 */ /* 0x010fc800078008ff */
[----:B------:R-:W-:-:S05]  /*df30*/  LEA.HI.X R3, R161, R24, R172, 0x1, P0 ;  /* 0x00000018a1037211 */ /* 0x000fca00000f0cac */
[----:B------:R0:W-:Y:S01]  /*df40*/  ST.E.128 desc[UR36][R2.64], R8 ;  /* 0x0000000802007985 */ /* 0x0001e2000c101d24 */
[----:B------:R-:W-:Y:S05]  /*df50*/  BRA `(.L_x_1056) ;  /* 0x0000000800407947 */ /* 0x000fea0003800000 */
.L_x_1049:
[----:B------:R-:W2:Y:S01]  /*df60*/  LDC R11, c[0x0][0xbe8] ;  /* 0x0002fa00ff0b7b82 */ /* 0x000ea20000000800 */
[----:B------:R-:W-:Y:S01]  /*df70*/  ISETP.GE.AND P0, PT, R174, 0x80, PT ;  /* 0x00000080ae00780c */ /* 0x000fe20003f06270 */
[----:B------:R-:W-:Y:S01]  /*df80*/  IMAD R0, R163, 0x20, R165 ;  /* 0x00000020a3007824 */ /* 0x000fe200078e02a5 */
[----:B------:R-:W-:Y:S01]  /*df90*/  BSSY B1, `(.L_x_1057) ;  /* 0x000002e000017945 */ /* 0x000fe20003800000 */
[----:B------:R-:W-:Y:S02]  /*dfa0*/  SHF.R.S32.HI R6, RZ, 0x1f, R164 ;  /* 0x0000001fff067819 */ /* 0x000fe400000114a4 */
[----:B------:R-:W-:Y:S01]  /*dfb0*/  IMAD.IADD R12, R17, 0x1, R0 ;  /* 0x00000001110c7824 */ /* 0x000fe200078e0200 */
[----:B------:R-:W-:Y:S02]  /*dfc0*/  SHF.R.S32.HI R8, RZ, 0x1f, R162 ;  /* 0x0000001fff087819 */ /* 0x000fe400000114a2 */
[----:B--2---:R-:W-:-:S13]  /*dfd0*/  ISETP.NE.AND P1, PT, R11, 0x1, PT ;  /* 0x000000010b00780c */ /* 0x004fda0003f25270 */
[----:B------:R-:W2:Y:S08]  /*dfe0*/  @P1 LDC R13, c[0x0][0xbec] ;  /* 0x0002fb00ff0d1b82 */ /* 0x000eb00000000800 */
[----:B------:R-:W3:Y:S01]  /*dff0*/  @P1 LDC R15, c[0x0][0xbf0] ;  /* 0x0002fc00ff0f1b82 */ /* 0x000ee20000000800 */
[----:B------:R-:W-:Y:S05]  /*e000*/  @P0 BRA `(.L_x_1058) ;  /* 0x0000000000980947 */ /* 0x000fea0003800000 */
[----:B------:R-:W4:Y:S01]  /*e010*/  S2R R2, SR_TID.X ;  /* 0x0000000000027919 */ /* 0x000f220000002100 */
[----:B------:R-:W5:Y:S01]  /*e020*/  LDC R10, c[0x0][0xbe8] ;  /* 0x0002fa00ff0a7b82 */ /* 0x000f620000000800 */
[----:B------:R-:W-:Y:S02]  /*e030*/  ULDC UR4, c[0x0][0xa88] ;  /* 0x0002a20000047ab9 */ /* 0x000fe40000000800 */
[----:B-----5:R-:W-:Y:S01]  /*e040*/  IMAD R3, R10, UR4, RZ ;  /* 0x000000040a037c24 */ /* 0x020fe2000f8e02ff */
[----:B----4-:R-:W-:-:S04]  /*e050*/  IADD3 R4, R17, -0x80, R2 ;  /* 0xffffff8011047810 */ /* 0x010fc80007ffe002 */
[----:B------:R-:W-:-:S13]  /*e060*/  ISETP.GE.AND P0, PT, R4, R3, PT ;  /* 0x000000030400720c */ /* 0x000fda0003f06270 */
[----:B------:R-:W-:Y:S05]  /*e070*/  @P0 BRA `(.L_x_1058) ;  /* 0x00000000007c0947 */ /* 0x000fea0003800000 */
[----:B------:R-:W-:Y:S01]  /*e080*/  ISETP.NE.AND P0, PT, R10, 0x1, PT ;  /* 0x000000010a00780c */ /* 0x000fe20003f05270 */
[----:B------:R-:W-:Y:S01]  /*e090*/  ULDC.64 UR4, c[0x0][0xb90] ;  /* 0x0002e40000047ab9 */ /* 0x000fe20000000a00 */
[----:B------:R-:W-:Y:S02]  /*e0a0*/  IMAD.MOV.U32 R5, RZ, RZ, R4 ;  /* 0x000000ffff057224 */ /* 0x000fe400078e0004 */
[----:B------:R-:W-:-:S04]  /*e0b0*/  IMAD R7, R6, UR4, RZ ;  /* 0x0000000406077c24 */ /* 0x000fc8000f8e02ff */
[----:B------:R-:W-:-:S05]  /*e0c0*/  IMAD R7, R164, UR5, R7 ;  /* 0x00000005a4077c24 */ /* 0x000fca000f8e0207 */
[----:B------:R-:W4:Y:S08]  /*e0d0*/  @P0 LDC R3, c[0x0][0xbec] ;  /* 0x0002fb00ff030b82 */ /* 0x000f300000000800 */
[----:B------:R-:W5:Y:S01]  /*e0e0*/  @P0 LDC R9, c[0x0][0xbf0] ;  /* 0x0002fc00ff090b82 */ /* 0x000f620000000800 */
[----:B----4-:R-:W-:-:S04]  /*e0f0*/  @P0 IMAD.HI.U32 R0, R4, R3, RZ ;  /* 0x0000000304000227 */ /* 0x010fc800078e00ff */
[----:B------:R-:W-:Y:S01]  /*e100*/  IMAD.WIDE.U32 R2, R164, UR4, RZ ;  /* 0x00000004a4027c25 */ /* 0x000fe2000f8e00ff */
[----:B------:R-:W-:Y:S01]  /*e110*/  ULDC.64 UR4, c[0x0][0xb98] ;  /* 0x0002e60000047ab9 */ /* 0x000fe20000000a00 */
[----:B-----5:R-:W-:Y:S02]  /*e120*/  @P0 SHF.R.U32.HI R5, RZ, R9, R0 ;  /* 0x00000009ff050219 */ /* 0x020fe40000011600 */
[----:B------:R-:W-:Y:S02]  /*e130*/  IMAD.IADD R3, R3, 0x1, R7 ;  /* 0x0000000103037824 */ /* 0x000fe400078e0207 */
[----:B------:R-:W-:Y:S02]  /*e140*/  IMAD R9, R8, UR4, RZ ;  /* 0x0000000408097c24 */ /* 0x000fe4000f8e02ff */
[----:B------:R-:W-:Y:S02]  /*e150*/  IMAD.MOV R7, RZ, RZ, -R5 ;  /* 0x000000ffff077224 */ /* 0x000fe400078e0a05 */
[----:B------:R-:W-:-:S04]  /*e160*/  IMAD.WIDE.U32 R2, R162, UR4, R2 ;  /* 0x00000004a2027c25 */ /* 0x000fc8000f8e0002 */
[----:B------:R-:W-:Y:S01]  /*e170*/  IMAD R7, R10, R7, R4 ;  /* 0x000000070a077224 */ /* 0x000fe200078e0204 */
[----:B------:R-:W-:Y:S01]  /*e180*/  IADD3 R2, P0, R5, R2, RZ ;  /* 0x0000000205027210 */ /* 0x000fe20007f1e0ff */
[----:B------:R-:W-:Y:S01]  /*e190*/  IMAD R4, R162, UR5, R9 ;  /* 0x00000005a2047c24 */ /* 0x000fe2000f8e0209 */
[----:B------:R-:W-:Y:S01]  /*e1a0*/  SHF.R.S32.HI R9, RZ, 0x1f, R5 ;  /* 0x0000001fff097819 */ /* 0x000fe20000011405 */
        /* <DEDUP_REMOVED lines=12> */
.L_x_1058:
[----:B------:R-:W-:Y:S05]  /*e270*/  BSYNC B1 ;  /* 0x0000000000017941 */ /* 0x000fea0003800000 */
.L_x_1057:
[----:B------:R-:W-:Y:S01]  /*e280*/  ULDC.64 UR4, c[0x0][0xae8] ;  /* 0x0002ba0000047ab9 */ /* 0x000fe20000000a00 */
[----:B--2---:R-:W-:Y:S01]  /*e290*/  @P1 IMAD.HI.U32 R0, R12, R13, RZ ;  /* 0x0000000d0c001227 */ /* 0x004fe200078e00ff */
[----:B------:R-:W-:Y:S01]  /*e2a0*/  ULDC UR6, c[0x0][0xa88] ;  /* 0x0002a20000067ab9 */ /* 0x000fe20000000800 */
[----:B------:R-:W-:Y:S02]  /*e2b0*/  BSSY B1, `(.L_x_1059) ;  /* 0x0000030000017945 */ /* 0x000fe40003800000 */
[----:B----4-:R-:W-:Y:S02]  /*e2c0*/  IMAD R3, R6, UR4, RZ ;  /* 0x0000000406037c24 */ /* 0x010fe4000f8e02ff */
[----:B------:R-:W-:Y:S01]  /*e2d0*/  IMAD.MOV.U32 R5, RZ, RZ, R12 ;  /* 0x000000ffff057224 */ /* 0x000fe200078e000c */
[----:B---3--:R-:W-:Y:S01]  /*e2e0*/  @P1 SHF.R.U32.HI R5, RZ, R15, R0 ;  /* 0x0000000fff051219 */ /* 0x008fe20000011600 */
[C---:B------:R-:W-:Y:S02]  /*e2f0*/  IMAD R7, R164.reuse, UR5, R3 ;  /* 0x00000005a4077c24 */ /* 0x040fe4000f8e0203 */
[----:B------:R-:W-:Y:S01]  /*e300*/  IMAD.WIDE.U32 R2, R164, UR4, RZ ;  /* 0x00000004a4027c25 */ /* 0x000fe2000f8e00ff */
[----:B------:R-:W-:Y:S01]  /*e310*/  ULDC.64 UR4, c[0x0][0xaf0] ;  /* 0x0002bc0000047ab9 */ /* 0x000fe20000000a00 */
[----:B------:R-:W-:-:S02]  /*e320*/  SHF.R.S32.HI R0, RZ, 0x1f, R5 ;  /* 0x0000001fff007819 */ /* 0x000fc40000011405 */
[----:B------:R-:W-:Y:S02]  /*e330*/  IMAD R9, R8, UR4, RZ ;  /* 0x0000000408097c24 */ /* 0x000fe4000f8e02ff */
[----:B------:R-:W-:Y:S02]  /*e340*/  IMAD.IADD R3, R3, 0x1, R7 ;  /* 0x0000000103037824 */ /* 0x000fe400078e0207 */
[----:B------:R-:W-:Y:S02]  /*e350*/  IMAD.MOV R7, RZ, RZ, -R5 ;  /* 0x000000ffff077224 */ /* 0x000fe400078e0a05 */
[C---:B------:R-:W-:Y:S02]  /*e360*/  IMAD R9, R162.reuse, UR5, R9 ;  /* 0x00000005a2097c24 */ /* 0x040fe4000f8e0209 */
        /* <DEDUP_REMOVED lines=11> */
[----:B------:R-:W-:Y:S02]  /*e420*/  IMAD.IADD R6, R165, 0x1, R17 ;  /* 0x00000001a5067824 */ /* 0x000fe400078e0211 */
[----:B------:R-:W-:Y:S02]  /*e430*/  IMAD R11, R11, UR6, RZ ;  /* 0x000000060b0b7c24 */ /* 0x000fe4000f8e02ff */
        /* <DEDUP_REMOVED lines=10> */
[----:B------:R2:W3:Y:S02]  /*e4e0*/  SHFL.IDX PT, R2, R4, RZ, 0x181f ;  /* 0x00181fff04027589 */ /* 0x0004e400000e0000 */
[----:B------:R-:W-:Y:S02]  /*e4f0*/  ISETP.GE.AND P0, PT, R0, R11, PT ;  /* 0x0000000b0000720c */ /* 0x000fe40003f06270 */
[----:B------:R2:W4:Y:S01]  /*e500*/  SHFL.IDX PT, R0, R5, RZ, 0x181f ;  /* 0x00181fff05007589 */ /* 0x00052200000e0000 */
[----:B------:R-:W-:Y:S10]  /*e510*/  @P2 BRA `(.L_x_1060) ;  /* 0x0000000000242947 */ /* 0x000ff40003800000 */
[----:B------:R-:W-:Y:S02]  /*e520*/  ULDC UR4, c[0x0][0xac8] ;  /* 0x0002b20000047ab9 */ /* 0x000fe40000000800 */
[----:B------:R-:W-:Y:S02]  /*e530*/  ISETP.GE.AND P4, PT, R160, UR4, PT ;  /* 0x00000004a0007c0c */ /* 0x000fe4000bf86270 */
[----:B------:R-:W-:-:S11]  /*e540*/  ISETP.GE.AND P5, PT, R161, UR4, PT ;  /* 0x00000004a1007c0c */ /* 0x000fd6000bfa6270 */
[CC--:B---3--:R-:W-:Y:S02]  /*e550*/  @!P4 LEA R8, P2, R160.reuse, R2.reuse, 0x1 ;  /* 0x00000002a008c211 */ /* 0x0c8fe400078408ff */
[C---:B------:R-:W-:Y:S02]  /*e560*/  @!P5 LEA R2, P3, R161.reuse, R2, 0x1 ;  /* 0x00000002a102d211 */ /* 0x040fe400078608ff */
[-C--:B----4-:R-:W-:Y:S02]  /*e570*/  @!P4 LEA.HI.X R9, R160, R0.reuse, R173, 0x1, P2 ;  /* 0x00000000a009c211 */ /* 0x090fe400010f0cad */
[----:B------:R-:W-:-:S03]  /*e580*/  @!P5 LEA.HI.X R3, R161, R0, R172, 0x1, P3 ;  /* 0x00000000a103d211 */ /* 0x000fc600018f0cac */
[----:B------:R3:W-:Y:S04]  /*e590*/  @!P4 ST.E.128 desc[UR36][R8.64], RZ ;  /* 0x000000ff0800c985 */ /* 0x0007e8000c101d24 */
[----:B------:R3:W-:Y:S02]  /*e5a0*/  @!P5 ST.E.128 desc[UR36][R2.64], RZ ;  /* 0x000000ff0200d985 */ /* 0x0007e4000c101d24 */
.L_x_1060:
[----:B------:R-:W-:Y:S05]  /*e5b0*/  BSYNC B1 ;  /* 0x0000000000017941 */ /* 0x000fea0003800000 */
.L_x_1059:
[----:B----4-:R4:W0:Y:S01]  /*e5c0*/  SHFL.IDX PT, R0, R5, 0x1, 0x181f ;  /* 0x00381f0005007f89 */ /* 0x01082200000e0000 */
[----:B------:R-:W-:Y:S03]  /*e5d0*/  BSSY B1, `(.L_x_1061) ;  /* 0x000000c000017945 */ /* 0x000fe60003800000 */
[----:B---3--:R4:W3:Y:S01]  /*e5e0*/  SHFL.IDX PT, R2, R4, 0x1, 0x181f ;  /* 0x00381f0004027f89 */ /* 0x0088e200000e0000 */
        /* <DEDUP_REMOVED lines=8> */
[----:B------:R0:W-:Y:S04]  /*e670*/  @!P3 ST.E.128 desc[UR36][R8.64], RZ ;  /* 0x000000ff0800b985 */ /* 0x0001e8000c101d24 */
[----:B------:R0:W-:Y:S02]  /*e680*/  @!P4 ST.E.128 desc[UR36][R2.64], RZ ;  /* 0x000000ff0200c985 */ /* 0x0001e4000c101d24 */
.L_x_1062:
[----:B------:R-:W-:Y:S05]  /*e690*/  BSYNC B1 ;  /* 0x0000000000017941 */ /* 0x000fea0003800000 */
.L_x_1061:
[----:B0-----:R0:W0:Y:S01]  /*e6a0*/  SHFL.IDX PT, R0, R5, 0x2, 0x181f ;  /* 0x00581f0005007f89 */ /* 0x00102200000e0000 */
[----:B------:R-:W-:Y:S03]  /*e6b0*/  BSSY B1, `(.L_x_1063) ;  /* 0x000000c000017945 */ /* 0x000fe60003800000 */
[----:B---3--:R3:W0:Y:S01]  /*e6c0*/  SHFL.IDX PT, R2, R4, 0x2, 0x181f ;  /* 0x00581f0004027f89 */ /* 0x00862200000e0000 */
        /* <DEDUP_REMOVED lines=10> */
.L_x_1064:
[----:B------:R-:W-:Y:S05]  /*e770*/  BSYNC B1 ;  /* 0x0000000000017941 */ /* 0x000fea0003800000 */
.L_x_1063:
[----:B0-----:R-:W-:Y:S01]  /*e780*/  VIADD R0, R6, 0x60 ;  /* 0x0000006006007836 */ /* 0x001fe20000000000 */
[----:B--2-4-:R-:W0:Y:S04]  /*e790*/  SHFL.IDX PT, R5, R5, 0x3, 0x181f ;  /* 0x00781f0005057f89 */ /* 0x014e2800000e0000 */
[----:B------:R-:W-:Y:S01]  /*e7a0*/  ISETP.GE.AND P0, PT, R0, R11, PT ;  /* 0x0000000b0000720c */ /* 0x000fe20003f06270 */
[----:B------:R2:W4:-:S12]  /*e7b0*/  SHFL.IDX PT, R2, R4, 0x3, 0x181f ;  /* 0x00781f0004027f89 */ /* 0x00051800000e0000 */
[----:B--2---:R-:W-:Y:S05]  /*e7c0*/  @P0 BRA `(.L_x_1056) ;  /* 0x0000000000240947 */ /* 0x004fea0003800000 */
        /* <DEDUP_REMOVED lines=9> */
.L_x_1056:
[----:B------:R-:W-:Y:S05]  /*e860*/  BSYNC B0 ;  /* 0x0000000000007941 */ /* 0x000fea0003800000 */
.L_x_1048:
[----:B------:R-:W-:Y:S02]  /*e870*/  ULDC UR4, c[0x0][0xc38] ;  /* 0x00030e0000047ab9 */ /* 0x000fe40000000800 */
[----:B-1----:R-:W-:-:S13]  /*e880*/  ISETP.GE.AND P0, PT, R16, UR4, PT ;  /* 0x0000000410007c0c */ /* 0x002fda000bf06270 */
[----:B------:R-:W-:Y:S05]  /*e890*/  @!P0 BRA `(.L_x_1065) ;  /* 0xffffff2400148947 */ /* 0x000fea000383ffff */
[----:B------:R-:W-:Y:S05]  /*e8a0*/  EXIT ;  /* 0x000000000000794d */ /* 0x000fea0003800000 */
.L_x_959:
[----:B------:R-:W-:-:S08]  /*e8b0*/  NOP ;  /* 0x0000000000007918 */ /* 0x000fd00000000000 */
[----:B0-----:R-:W0:-:S00]  /*e8c0*/  USETMAXREG.DEALLOC.CTAPOOL 0x28 ;  /* 0x00000028000079c8 */ /* 0x001e0000080e0500 */
[----:B0-----:R-:W-:-:S06]  /*e8d0*/  LOP3.LUT R0, R0, 0x3, RZ, 0xc0, !PT ;  /* 0x0000000300007812 */ /* 0x001fcc00078ec0ff */
[----:B------:R-:W0:Y:S01]  /*e8e0*/  S2UR UR9, SR_CTAID.X ;  /* 0x00000000000979c3 */ /* 0x000e220000002500 */
[----:B------:R-:W-:Y:S01]  /*e8f0*/  LOP3.LUT R19, R19, 0xfffff7ff, RZ, 0xc0, !PT ;  /* 0xfffff7ff13137812 */ /* 0x000fe200078ec0ff */
[----:B------:R-:W-:Y:S01]  /*e900*/  STL [R1], RZ ;  /* 0x000000ff01007387 */ /* 0x000fe20000100800 */
[----:B------:R-:W-:Y:S02]  /*e910*/  IMAD.MOV.U32 R23, RZ, RZ, RZ ;  /* 0x000000ffff177224 */ /* 0x000fe400078e00ff */
[----:B------:R-:W-:Y:S01]  /*e920*/  IMAD.MOV.U32 R26, RZ, RZ, 0x1 ;  /* 0x00000001ff1a7424 */ /* 0x000fe200078e00ff */
[----:B------:R1:W2:Y:S02]  /*e930*/  SHFL.IDX PT, R2, R0, RZ, 0x1f ;  /* 0x00001fff00027589 */ /* 0x0002a400000e0000 */
[----:B-1----:R-:W0:Y:S01]  /*e940*/  LDC R0, c[0x0][0xc38] ;  /* 0x00030e00ff007b82 */ /* 0x002e220000000800 */
[----:B--2---:R-:W-:-:S13]  /*e950*/  ISETP.NE.AND P0, PT, R2, RZ, PT ;  /* 0x000000ff0200720c */ /* 0x004fda0003f05270 */
[----:B------:R-:W-:Y:S01]  /*e960*/  @P0 LOP3.LUT R19, R19, 0x800, RZ, 0xfc, !PT ;  /* 0x0000080013130812 */ /* 0x000fe200078efcff */
[----:B------:R-:W-:Y:S06]  /*e970*/  @P0 BAR.ARV 0x4, 0x180 ;  /* 0x0106000000000b1d */ /* 0x000fec0000002000 */
[----:B0-----:R-:W-:-:S13]  /*e980*/  ISETP.LE.AND P0, PT, R0, UR9, PT ;  /* 0x0000000900007c0c */ /* 0x001fda000bf03270 */
[----:B------:R-:W-:Y:S05]  /*e990*/  @P0 BRA `(.L_x_1066) ;  /* 0x0000003c00f40947 */ /* 0x000fea0003800000 */
[----:B------:R-:W2:Y:S01]  /*e9a0*/  LDL R3, [R1+0x4] ;  /* 0x0000040001037983 */ /* 0x000ea20000100800 */
[----:B------:R-:W-:Y:S01]  /*e9b0*/  ULDC.64 UR38, c[0x0][0x2f0] ;  /* 0x0000bc0000267ab9 */ /* 0x000fe20000000a00 */
[----:B------:R-:W-:Y:S01]  /*e9c0*/  ULDC UR7, c[0x0][0x320] ;  /* 0x0000c80000077ab9 */ /* 0x000fe20000000800 */
[----:B------:R-:W-:Y:S01]  /*e9d0*/  LOP3.LUT R19, R19, 0xfffffffe, RZ, 0xc0, !PT ;  /* 0xfffffffe13137812 */ /* 0x000fe200078ec0ff */
[----:B------:R-:W0:Y:S01]  /*e9e0*/  S2R R5, SR_TID.X ;  /* 0x0000000000057919 */ /* 0x000e220000002100 */
[----:B------:R-:W-:Y:S01]  /*e9f0*/  ULDC UR8, c[0x0][0x2b8] ;  /* 0x0000ae0000087ab9 */ /* 0x000fe20000000800 */
[----:B------:R-:W1:Y:S01]  /*ea00*/  S2UR UR6, SR_CgaCtaId ;  /* 0x00000000000679c3 */ /* 0x000e620000008800 */
[----:B------:R-:W-:Y:S01]  /*ea10*/  LOP3.LUT R19, R19, 0xfffffff7, RZ, 0xc0, !PT ;  /* 0xfffffff713137812 */ /* 0x000fe200078ec0ff */
[----:B------:R-:W-:Y:S01]  /*ea20*/  ULDC.64 UR4, c[0x0][0x418] ;  /* 0x0001060000047ab9 */ /* 0x000fe20000000a00 */
[----:B------:R3:W-:Y:S01]  /*ea30*/  STL [R1], RZ ;  /* 0x000000ff01007387 */ /* 0x0007e20000100800 */
[----:B------:R-:W-:Y:S01]  /*ea40*/  UISETP.NE.U32.AND UP0, UPT, UR4, URZ, UPT ;  /* 0x0000003f0400728c */ /* 0x000fe2000bf05070 */
[----:B------:R-:W-:Y:S01]  /*ea50*/  IMAD.U32 R34, RZ, RZ, UR9 ;  /* 0x00000009ff227e24 */ /* 0x000fe2000f8e00ff */
[----:B------:R-:W-:Y:S01]  /*ea60*/  ULDC UR40, c[0x0][0x288] ;  /* 0x0000a20000287ab9 */ /* 0x000fe20000000800 */
[----:B------:R-:W-:Y:S01]  /*ea70*/  ULDC UR4, c[0x0][0x424] ;  /* 0x0001090000047ab9 */ /* 0x000fe20000000800 */
[----:B------:R-:W-:Y:S01]  /*ea80*/  UISETP.NE.AND.EX UP0, UPT, UR5, URZ, UPT, UP0 ;  /* 0x0000003f0500728c */ /* 0x000fe2000bf05300 */
[----:B------:R-:W-:Y:S01]  /*ea90*/  IMAD.MOV.U32 R26, RZ, RZ, 0x1 ;  /* 0x00000001ff1a7424 */ /* 0x000fe200078e00ff */
[----:B------:R-:W-:Y:S01]  /*eaa0*/  ULDC UR47, c[0x0][0xc] ;  /* 0x00000300002f7ab9 */ /* 0x000fe20000000800 */
[----:B------:R-:W-:Y:S01]  /*eab0*/  UMOV UR5, 0x400 ;  /* 0x0000040000057882 */ /* 0x000fe20000000000 */
[----:B------:R-:W-:Y:S01]  /*eac0*/  USEL UR4, UR4, 0x1, UP0 ;  /* 0x0000000104047887 */ /* 0x000fe20008000000 */
[----:B------:R-:W-:-:S03]  /*ead0*/  IMAD.MOV.U32 R23, RZ, RZ, RZ ;  /* 0x000000ffff177224 */ /* 0x000fc600078e00ff */
[----:B------:R-:W-:-:S04]  /*eae0*/  UIMAD UR38, UR4, UR38, URZ ;  /* 0x00000026042672a4 */ /* 0x000fc8000f8e023f */
[----:B------:R-:W-:Y:S02]  /*eaf0*/  UIADD3 UR4, UR38, 0x5f, URZ ;  /* 0x0000005f26047890 */ /* 0x000fe4000fffe03f */
[----:B------:R-:W-:Y:S02]  /*eb00*/  UIADD3 UR49, UR38, 0x1, -UR40 ;  /* 0x0000000126317890 */ /* 0x000fe4000fffe828 */
[----:B-1----:R-:W-:Y:S02]  /*eb10*/  ULEA UR6, UR6, UR5, 0x18 ;  /* 0x0000000506067291 */ /* 0x002fe4000f8ec03f */
[----:B------:R-:W-:Y:S01]  /*eb20*/  UIMAD.WIDE UR4, UR4, 0x2aaaaaab, URZ ;  /* 0x2aaaaaab040478a5 */ /* 0x000fe2000f8e023f */
[C---:B0-----:R-:W-:Y:S01]  /*eb30*/  IMAD.SHL.U32 R30, R5.reuse, 0x8, RZ ;  /* 0x00000008051e7824 */ /* 0x041fe200078e00ff */
[----:B------:R-:W-:Y:S02]  /*eb40*/  LOP3.LUT R4, R5, 0x7f, RZ, 0xc0, !PT ;  /* 0x0000007f05047812 */ /* 0x000fe400078ec0ff */
[----:B------:R-:W-:Y:S01]  /*eb50*/  IMAD.U32 R16, RZ, RZ, UR6 ;  /* 0x00000006ff107e24 */ /* 0x000fe2000f8e00ff */
[----:B------:R-:W-:Y:S01]  /*eb60*/  USHF.R.U32.HI UR41, URZ, 0x1f, UR5 ;  /* 0x0000001f3f297899 */ /* 0x000fe20008011605 */
[----:B------:R-:W-:-:S02]  /*eb70*/  LOP3.LUT R0, R30, 0x1f8, RZ, 0xc0, !PT ;  /* 0x000001f81e007812 */ /* 0x000fc400078ec0ff */
[----:B------:R-:W-:Y:S01]  /*eb80*/  LOP3.LUT R37, R30, 0x38, RZ, 0xc0, !PT ;  /* 0x000000381e257812 */ /* 0x000fe200078ec0ff */
[----:B------:R-:W-:Y:S01]  /*eb90*/  ULEA.HI.SX32 UR41, UR5, UR41, 0x1c ;  /* 0x0000002905297291 */ /* 0x000fe2000f8fe23f */
[----:B------:R-:W-:Y:S02]  /*eba0*/  SHF.R.U32.HI R36, RZ, 0x3, R4 ;  /* 0x00000003ff247819 */ /* 0x000fe40000011604 */
[----:B------:R-:W-:Y:S02]  /*ebb0*/  LOP3.LUT R2, R37, 0x80, RZ, 0xfc, !PT ;  /* 0x0000008025027812 */ /* 0x000fe400078efcff */
[----:B--2---:R-:W-:Y:S02]  /*ebc0*/  R2UR UR10, R3 ;  /* 0x00000000030a72ca */ /* 0x004fe400000e0000 */
[----:B------:R-:W-:Y:S02]  /*ebd0*/  LOP3.LUT R3, R0, 0x38, R5, 0x78, !PT ;  /* 0x0000003800037812 */ /* 0x000fe400078e7805 */
[----:B------:R-:W-:-:S02]  /*ebe0*/  LOP3.LUT R0, R37, 0x40, RZ, 0xfc, !PT ;  /* 0x0000004025007812 */ /* 0x000fc400078efcff */
[----:B------:R-:W-:Y:S01]  /*ebf0*/  LOP3.LUT R30, R3, 0x200, R30, 0xf8, !PT ;  /* 0x00000200031e7812 */ /* 0x000fe200078ef81e */
[----:B------:R-:W-:Y:S01]  /*ec00*/  IMAD.SHL.U32 R3, R5, 0x10, RZ ;  /* 0x0000001005037824 */ /* 0x000fe200078e00ff */
[C---:B------:R-:W-:Y:S02]  /*ec10*/  ISETP.GE.AND P0, PT, R0.reuse, UR39, PT ;  /* 0x0000002700007c0c */ /* 0x040fe4000bf06270 */
[----:B------:R-:W-:Y:S01]  /*ec20*/  ISETP.GE.AND P1, PT, R0, UR7, PT ;  /* 0x0000000700007c0c */ /* 0x000fe2000bf26270 */
[----:B------:R-:W-:Y:S02]  /*ec30*/  IMAD R31, R30, 0x2, R16 ;  /* 0x000000021e1f7824 */ /* 0x000fe400078e0210 */
[----:B------:R-:W-:-:S08]  /*ec40*/  ULOP3.LUT UR48, UR10, 0x2, URZ, 0xfc, !UPT ;  /* 0x000000020a307892 */ /* 0x000fd0000f8efc3f */
[----:B------:R-:W-:Y:S02]  /*ec50*/  @P0 LOP3.LUT R19, R19, 0x8, RZ, 0xfc, !PT ;  /* 0x0000000813130812 */ /* 0x000fe400078efcff */
[----:B------:R-:W-:Y:S02]  /*ec60*/  ISETP.GE.AND P0, PT, R0, UR8, PT ;  /* 0x0000000800007c0c */ /* 0x000fe4000bf06270 */
[----:B------:R-:W-:Y:S02]  /*ec70*/  @P1 LOP3.LUT R19, R19, 0x1, RZ, 0xfc, !PT ;  /* 0x0000000113131812 */ /* 0x000fe400078efcff */
[----:B------:R-:W-:Y:S02]  /*ec80*/  ISETP.GE.AND P1, PT, R2, UR8, PT ;  /* 0x0000000802007c0c */ /* 0x000fe4000bf26270 */
[----:B------:R-:W-:Y:S02]  /*ec90*/  LOP3.LUT R19, R19, 0xfffffdff, RZ, 0xc0, !PT ;  /* 0xfffffdff13137812 */ /* 0x000fe400078ec0ff */
[----:B------:R-:W-:-:S05]  /*eca0*/  LOP3.LUT R0, R36, 0x70, R3, 0xf8, !PT ;  /* 0x0000007024007812 */ /* 0x000fca00078ef803 */
[----:B------:R-:W-:Y:S02]  /*ecb0*/  @P0 LOP3.LUT R19, R19, 0x200, RZ, 0xfc, !PT ;  /* 0x0000020013130812 */ /* 0x000fe400078efcff */
[----:B------:R-:W-:Y:S02]  /*ecc0*/  ISETP.GE.AND P0, PT, R2, UR39, PT ;  /* 0x0000002702007c0c */ /* 0x000fe4000bf06270 */
[----:B------:R-:W-:-:S11]  /*ecd0*/  LOP3.LUT R19, R19, 0xfffffffb, RZ, 0xc0, !PT ;  /* 0xfffffffb13137812 */ /* 0x000fd600078ec0ff */
[----:B------:R-:W-:Y:S02]  /*ece0*/  @P0 LOP3.LUT R19, R19, 0x4, RZ, 0xfc, !PT ;  /* 0x0000000413130812 */ /* 0x000fe400078efcff */
[----:B------:R-:W-:Y:S01]  /*ecf0*/  ISETP.GE.AND P0, PT, R37, UR39, PT ;  /* 0x0000002725007c0c */ /* 0x000fe2000bf06270 */
[----:B------:R-:W-:Y:S01]  /*ed00*/  ULDC UR39, c[0x0][0x448] ;  /* 0x0001120000277ab9 */ /* 0x000fe20000000800 */
[----:B------:R-:W-:Y:S01]  /*ed10*/  LOP3.LUT R19, R19, 0xfffffeff, RZ, 0xc0, !PT ;  /* 0xfffffeff13137812 */ /* 0x000fe200078ec0ff */
[----:B------:R-:W-:Y:S02]  /*ed20*/  UIMAD UR39, UR39, UR40, URZ ;  /* 0x00000028272772a4 */ /* 0x000fe4000f8e023f */
[----:B------:R-:W-:Y:S01]  /*ed30*/  UIADD3 UR40, UR38, -UR40, URZ ;  /* 0x8000002826287290 */ /* 0x000fe2000fffe03f */
[----:B------:R-:W-:Y:S02]  /*ed40*/  @P1 LOP3.LUT R19, R19, 0x100, RZ, 0xfc, !PT ;  /* 0x0000010013131812 */ /* 0x000fe400078efcff */
[----:B------:R-:W-:-:S02]  /*ed50*/  ISETP.GE.AND P1, PT, R37, UR7, PT ;  /* 0x0000000725007c0c */ /* 0x000fc4000bf26270 */
[----:B------:R-:W-:-:S04]  /*ed60*/  LOP3.LUT R19, R19, 0xffffffef, RZ, 0xc0, !PT ;  /* 0xffffffef13137812 */ /* 0x000fc800078ec0ff */
[----:B------:R-:W-:Y:S02]  /*ed70*/  @P0 LOP3.LUT R19, R19, 0x10, RZ, 0xfc, !PT ;  /* 0x0000001013130812 */ /* 0x000fe400078efcff */
[----:B------:R-:W-:Y:S02]  /*ed80*/  ISETP.GE.AND P0, PT, R37, UR8, PT ;  /* 0x0000000825007c0c */ /* 0x000fe4000bf06270 */
[----:B------:R-:W-:-:S04]  /*ed90*/  LOP3.LUT R19, R19, 0xfffffbff, RZ, 0xc0, !PT ;  /* 0xfffffbff13137812 */ /* 0x000fc800078ec0ff */
[----:B------:R-:W-:-:S04]  /*eda0*/  LOP3.LUT R19, R19, 0xfffffffd, RZ, 0xc0, !PT ;  /* 0xfffffffd13137812 */ /* 0x000fc800078ec0ff */
[----:B------:R-:W-:-:S04]  /*edb0*/  @P1 LOP3.LUT R19, R19, 0x2, RZ, 0xfc, !PT ;  /* 0x0000000213131812 */ /* 0x000fc800078efcff */
[----:B---3--:R-:W-:-:S07]  /*edc0*/  @P0 LOP3.LUT R19, R19, 0x400, RZ, 0xfc, !PT ;  /* 0x0000040013130812 */ /* 0x008fce00078efcff */
.L_x_1121:
[----:B------:R-:W-:Y:S01]  /*edd0*/  ULDC UR7, c[0x0][0xc60] ;  /* 0x0003180000077ab9 */ /* 0x000fe20000000800 */
[C---:B------:R-:W-:Y:S01]  /*ede0*/  R2UR UR42, R34.reuse ;  /* 0x00000000222a72ca */ /* 0x040fe200000e0000 */
[----:B------:R-:W-:Y:S01]  /*edf0*/  UISETP.NE.AND UP0, UPT, UR7, 0x1, UPT ;  /* 0x000000010700788c */ /* 0x000fe2000bf05270 */
[----:B------:R-:W-:-:S10]  /*ee00*/  R2UR UR6, R34 ;  /* 0x00000000220672ca */ /* 0x000fd400000e0000 */
[----:B------:R-:W-:Y:S01]  /*ee10*/  @UP0 ULDC UR4, c[0x0][0xc64] ;  /* 0x0003190000040ab9 */ /* 0x000fe20000000800 */
[----:B------:R-:W-:Y:S01]  /*ee20*/  @UP0 ULDC UR8, c[0x0][0xc68] ;  /* 0x00031a0000080ab9 */ /* 0x000fe20000000800 */
[----:B------:R-:W-:-:S04]  /*ee30*/  UIMAD.WIDE.U32 UR4, UR42, UR4, URZ ;  /* 0x000000042a0472a5 */ /* 0x000fc8000f8e003f */
[----:B------:R-:W-:-:S03]  /*ee40*/  @UP0 USHF.R.U32.HI UR42, URZ, UR8, UR5 ;  /* 0x000000083f2a0299 */ /* 0x000fc60008011605 */
[----:B------:R-:W-:Y:S02]  /*ee50*/  ULDC UR4, c[0x0][0xc78] ;  /* 0x00031e0000047ab9 */ /* 0x000fe40000000800 */
[----:B------:R-:W-:Y:S02]  /*ee60*/  UISETP.GE.AND UP0, UPT, UR42, UR4, UPT ;  /* 0x000000042a00728c */ /* 0x000fe4000bf06270 */
[----:B------:R-:W-:-:S04]  /*ee70*/  UIADD3 UR4, -UR42, URZ, URZ ;  /* 0x0000003f2a047290 */ /* 0x000fc8000fffe13f */
[----:B------:R-:W-:Y:S01]  /*ee80*/  PLOP3.LUT P0, PT, PT, PT, UP0, 0x40, 0x0 ;  /* 0x000000000000781c */ /* 0x000fe20003f0e808 */
[----:B------:R-:W-:-:S12]  /*ee90*/  UIMAD UR7, UR7, UR4, UR6 ;  /* 0x00000004070772a4 */ /* 0x000fd8000f8e0206 */
[----:B0----5:R-:W-:Y:S05]  /*eea0*/  @P0 BRA `(.L_x_1067) ;  /* 0x0000000000200947 */ /* 0x021fea0003800000 */
[----:B------:R-:W-:Y:S01]  /*eeb0*/  ULDC UR8, c[0x0][0xc6c] ;  /* 0x00031b0000087ab9 */ /* 0x000fe20000000800 */
[----:B------:R-:W-:Y:S01]  /*eec0*/  UMOV UR6, UR7 ;  /* 0x0000000700067c82 */ /* 0x000fe20008000000 */
[----:B------:R-:W-:-:S11]  /*eed0*/  UISETP.NE.AND UP0, UPT, UR8, 0x1, UPT ;  /* 0x000000010800788c */ /* 0x000fd6000bf05270 */
[----:B------:R-:W-:Y:S02]  /*eee0*/  @UP0 ULDC.64 UR10, c[0x0][0xc70] ;  /* 0x00031c00000a0ab9 */ /* 0x000fe40000000a00 */
[----:B------:R-:W-:-:S04]  /*eef0*/  UIMAD.WIDE.U32 UR4, UR7, UR10, URZ ;  /* 0x0000000a070472a5 */ /* 0x000fc8000f8e003f */
[----:B------:R-:W-:-:S04]  /*ef00*/  @UP0 USHF.R.U32.HI UR6, URZ, UR11, UR5 ;  /* 0x0000000b3f060299 */ /* 0x000fc80008011605 */
[----:B------:R-:W-:Y:S01]  /*ef10*/  UIMAD UR4, UR6, UR8, URZ ;  /* 0x00000008060472a4 */ /* 0x000fe2000f8e023f */
[----:B------:R-:W-:Y:S11]  /*ef20*/  BRA `(.L_x_1068) ;  /* 0x00000000001c7947 */ /* 0x000ff60003800000 */
.L_x_1067:
[----:B------:R-:W-:Y:S01]  /*ef30*/  ULDC UR8, c[0x0][0xc54] ;  /* 0x0003150000087ab9 */ /* 0x000fe20000000800 */
[----:B------:R-:W-:Y:S01]  /*ef40*/  UMOV UR6, UR7 ;  /* 0x0000000700067c82 */ /* 0x000fe20008000000 */
[----:B------:R-:W-:-:S11]  /*ef50*/  UISETP.NE.AND UP0, UPT, UR8, 0x1, UPT ;  /* 0x000000010800788c */ /* 0x000fd6000bf05270 */
[----:B------:R-:W-:Y:S02]  /*ef60*/  @UP0 ULDC.64 UR10, c[0x0][0xc58] ;  /* 0x00031600000a0ab9 */ /* 0x000fe40000000a00 */
[----:B------:R-:W-:-:S04]  /*ef70*/  UIMAD.WIDE.U32 UR4, UR7, UR10, URZ ;  /* 0x0000000a070472a5 */ /* 0x000fc8000f8e003f */
[----:B------:R-:W-:-:S04]  /*ef80*/  @UP0 USHF.R.U32.HI UR6, URZ, UR11, UR5 ;  /* 0x0000000b3f060299 */ /* 0x000fc80008011605 */
[----:B------:R-:W-:-:S12]  /*ef90*/  UIMAD UR4, UR6, UR8, URZ ;  /* 0x00000008060472a4 */ /* 0x000fd8000f8e023f */
.L_x_1068:
[----:B------:R-:W-:Y:S01]  /*efa0*/  ULDC UR5, c[0x0][0xc48] ;  /* 0x0003120000057ab9 */ /* 0x000fe20000000800 */
[----:B------:R-:W-:Y:S01]  /*efb0*/  ULDC.64 UR8, c[0x0][0xa28] ;  /* 0x00028a0000087ab9 */ /* 0x000fe20000000a00 */
[----:B------:R-:W-:Y:S01]  /*efc0*/  UISETP.NE.AND UP1, UPT, UR5, 0x1, UPT ;  /* 0x000000010500788c */ /* 0x000fe2000bf25270 */
[----:B------:R-:W-:Y:S01]  /*efd0*/  IMAD.MOV.U32 R32, RZ, RZ, RZ ;  /* 0x000000ffff207224 */ /* 0x000fe200078e00ff */
[----:B------:R-:W-:Y:S02]  /*efe0*/  UIADD3 UR4, UR7, -UR4, URZ ;  /* 0x8000000407047290 */ /* 0x000fe4000fffe03f */
[----:B------:R-:W-:Y:S01]  /*eff0*/  UISETP.NE.U32.AND UP0, UPT, UR8, URZ, UPT ;  /* 0x0000003f0800728c */ /* 0x000fe2000bf05070 */
[----:B------:R-:W-:Y:S02]  /*f000*/  ULDC UR5, c[0x0][0xc54] ;  /* 0x0003150000057ab9 */ /* 0x000fe40000000800 */
[----:B------:R-:W-:Y:S02]  /*f010*/  UIMAD UR42, UR42, UR5, UR4 ;  /* 0x000000052a2a72a4 */ /* 0x000fe4000f8e0204 */
[----:B------:R-:W-:-:S02]  /*f020*/  UISETP.NE.AND.EX UP0, UPT, UR9, URZ, UPT, UP0 ;  /* 0x0000003f0900728c */ /* 0x000fc4000bf05300 */
[----:B------:R-:W-:Y:S01]  /*f030*/  @UP1 ULDC UR4, c[0x0][0xc4c] ;  /* 0x0003130000041ab9 */ /* 0x000fe20000000800 */
[----:B------:R-:W-:Y:S01]  /*f040*/  @UP1 ULDC UR7, c[0x0][0xc50] ;  /* 0x0003140000071ab9 */ /* 0x000fe20000000800 */
[----:B------:R-:W-:Y:S02]  /*f050*/  UIMAD.WIDE.U32 UR4, UR42, UR4, URZ ;  /* 0x000000042a0472a5 */ /* 0x000fe4000f8e003f */
[----:B------:R-:W-:Y:S01]  /*f060*/  UMOV UR43, UR42 ;  /* 0x0000002a002b7c82 */ /* 0x000fe20008000000 */
[----:B------:R-:W-:Y:S01]  /*f070*/  ULOP3.LUT UR6, UR6, 0x1ffffff, URZ, 0x3c, !UPT ;  /* 0x01ffffff06067892 */ /* 0x000fe2000f8e3c3f */
[----:B------:R-:W-:Y:S01]  /*f080*/  PLOP3.LUT P0, PT, PT, PT, UP0, 0x80, 0x0 ;  /* 0x000000000000781c */ /* 0x000fe20003f0f008 */
[----:B------:R-:W-:-:S03]  /*f090*/  @UP1 USHF.R.U32.HI UR43, URZ, UR7, UR5 ;  /* 0x000000073f2b1299 */ /* 0x000fc60008011605 */
[----:B------:R-:W-:Y:S02]  /*f0a0*/  @UP0 ULDC.64 UR4, c[0x0][0xa28] ;  /* 0x00028a0000040ab9 */ /* 0x000fe40000000a00 */
[----:B------:R-:W-:-:S06]  /*f0b0*/  @UP0 UIMAD.WIDE UR4, UR43, 0x4, UR4 ;  /* 0x000000042b0408a5 */ /* 0x000fcc000f8e0204 */
[----:B------:R-:W-:Y:S01]  /*f0c0*/  IMAD.U32 R3, RZ, RZ, UR5 ;  /* 0x00000005ff037e24 */ /* 0x000fe2000f8e00ff */
[----:B------:R-:W-:Y:S01]  /*f0d0*/  ULDC UR5, c[0x0][0x448] ;  /* 0x0001120000057ab9 */ /* 0x000fe20000000800 */
[----:B------:R-:W-:Y:S01]  /*f0e0*/  IMAD.U32 R2, RZ, RZ, UR4 ;  /* 0x00000004ff027e24 */ /* 0x000fe2000f8e00ff */
[----:B------:R-:W-:Y:S01]  /*f0f0*/  ULDC UR4, c[0x0][0xc3c] ;  /* 0x00030f0000047ab9 */ /* 0x000fe20000000800 */
[----:B------:R-:W-:Y:S02]  /*f100*/  UISETP.NE.AND UP2, UPT, UR5, 0x1, UPT ;  /* 0x000000010500788c */ /* 0x000fe4000bf45270 */
[----:B------:R-:W-:Y:S01]  /*f110*/  UIADD3 UR6, UR6, UR4, URZ ;  /* 0x0000000406067290 */ /* 0x000fe2000fffe03f */
[----:B------:R0:W5:Y:S01]  /*f120*/  @P0 LDG.E R32, desc[UR36][R2.64] ;  /* 0x0000002402200981 */ /* 0x000162000c1e1900 */
[----:B------:R-:W-:Y:S02]  /*f130*/  UP2UR UR50, UPR, URZ, 0x4 ;  /* 0x000000043f327883 */ /* 0x000fe40008000000 */
[----:B------:R-:W-:-:S04]  /*f140*/  USHF.L.U32 UR44, UR6, 0x7, URZ ;  /* 0x00000007062c7899 */ /* 0x000fc8000800063f */
[----:B------:R-:W-:Y:S01]  /*f150*/  UIADD3 UR6, UR44, 0x7f, URZ ;  /* 0x0000007f2c067890 */ /* 0x000fe2000fffe03f */
[----:B------:R-:W-:Y:S01]  /*f160*/  @UP2 ULDC UR4, c[0x0][0x44c] ;  /* 0x0001130000042ab9 */ /* 0x000fe20000000800 */
[----:B------:R-:W-:Y:S02]  /*f170*/  @UP2 ULDC UR7, c[0x0][0x450] ;  /* 0x0001140000072ab9 */ /* 0x000fe40000000800 */
[----:B------:R-:W-:-:S04]  /*f180*/  UIMAD.WIDE.U32 UR4, UR6, UR4, URZ ;  /* 0x00000004060472a5 */ /* 0x000fc8000f8e003f */
[----:B------:R-:W-:-:S03]  /*f190*/  @UP2 USHF.R.U32.HI UR6, URZ, UR7, UR5 ;  /* 0x000000073f062299 */ /* 0x000fc60008011605 */
[----:B------:R-:W-:Y:S01]  /*f1a0*/  ULDC.64 UR4, c[0x0][0x9e0] ;  /* 0x0002780000047ab9 */ /* 0x000fe20000000a00 */
[----:B------:R-:W-:Y:S02]  /*f1b0*/  UIADD3 UR6, UR49, UR6, URZ ;  /* 0x0000000631067290 */ /* 0x000fe4000fffe03f */
[----:B------:R-:W-:Y:S02]  /*f1c0*/  UISETP.GE.AND UP0, UPT, UR5, 0x1, UPT ;  /* 0x000000010500788c */ /* 0x000fe4000bf06270 */
[----:B------:R-:W-:-:S04]  /*f1d0*/  UIADD3 UR4, UR6, UR4, URZ ;  /* 0x0000000406047290 */ /* 0x000fc8000fffe03f */
[----:B------:R-:W-:-:S13]  /*f1e0*/  PLOP3.LUT P0, PT, PT, PT, UP0, 0x40, 0x0 ;  /* 0x000000000000781c */ /* 0x000fda0003f0e808 */
[----:B0-----:R-:W-:Y:S05]  /*f1f0*/  @P0 BRA `(.L_x_1069) ;  /* 0x0000000000440947 */ /* 0x001fea0003800000 */
[----:B------:R-:W-:Y:S01]  /*f200*/  ISETP.LT.AND P0, PT, RZ, UR6, PT ;  /* 0x00000006ff007c0c */ /* 0x000fe2000bf01270 */
[----:B------:R-:W-:-:S12]  /*f210*/  UIADD3 UR8, UR6, -0x1, URZ ;  /* 0xffffffff06087890 */ /* 0x000fd8000fffe03f */
[----:B------:R-:W-:Y:S05]  /*f220*/  @P0 BRA `(.L_x_1070) ;  /* 0x00000000001c0947 */ /* 0x000fea0003800000 */
[----:B------:R-:W-:Y:S02]  /*f230*/  UISETP.NE.AND UP1, UPT, UR5, 0x1, UPT ;  /* 0x000000010500788c */ /* 0x000fe4000bf25270 */
[----:B------:R-:W-:-:S09]  /*f240*/  UIADD3 UR8, -UR6, URZ, URZ ;  /* 0x0000003f06087290 */ /* 0x000fd2000fffe13f */
[----:B------:R-:W-:Y:S02]  /*f250*/  @UP1 ULDC.64 UR10, c[0x0][0x9e8] ;  /* 0x00027a00000a1ab9 */ /* 0x000fe40000000a00 */
[----:B------:R-:W-:-:S04]  /*f260*/  UIMAD.WIDE.U32 UR6, UR8, UR10, URZ ;  /* 0x0000000a080672a5 */ /* 0x000fc8000f8e003f */
[----:B------:R-:W-:-:S04]  /*f270*/  @UP1 USHF.R.U32.HI UR8, URZ, UR11, UR7 ;  /* 0x0000000b3f081299 */ /* 0x000fc80008011607 */
[----:B------:R-:W-:Y:S01]  /*f280*/  ULOP3.LUT UR8, URZ, UR8, URZ, 0x33, !UPT ;  /* 0x000000083f087292 */ /* 0x000fe2000f8e333f */
[----:B------:R-:W-:Y:S11]  /*f290*/  BRA `(.L_x_1071) ;  /* 0x0000000000107947 */ /* 0x000ff60003800000 */
.L_x_1070:
[----:B------:R-:W-:-:S11]  /*f2a0*/  UISETP.NE.AND UP1, UPT, UR5, 0x1, UPT ;  /* 0x000000010500788c */ /* 0x000fd6000bf25270 */
[----:B------:R-:W-:Y:S02]  /*f2b0*/  @UP1 ULDC.64 UR10, c[0x0][0x9e8] ;  /* 0x00027a00000a1ab9 */ /* 0x000fe40000000a00 */
[----:B------:R-:W-:-:S04]  /*f2c0*/  UIMAD.WIDE.U32 UR6, UR8, UR10, URZ ;  /* 0x0000000a080672a5 */ /* 0x000fc8000f8e003f */
[----:B------:R-:W-:-:S12]  /*f2d0*/  @UP1 USHF.R.U32.HI UR8, URZ, UR11, UR7 ;  /* 0x0000000b3f081299 */ /* 0x000fd80008011607 */
.L_x_1071:
[----:B------:R-:W-:-:S04]  /*f2e0*/  UIMAD UR8, UR8, UR5, UR5 ;  /* 0x00000005080872a4 */ /* 0x000fc8000f8e0205 */
[----:B------:R-:W-:-:S04]  /*f2f0*/  UISETP.LT.AND UP1, UPT, UR4, UR8, UPT ;  /* 0x000000080400728c */ /* 0x000fc8000bf21270 */
[----:B------:R-:W-:-:S12]  /*f300*/  USEL UR4, UR4, UR8, UP1 ;  /* 0x0000000804047287 */ /* 0x000fd80008800000 */
.L_x_1069:
[----:B------:R-:W-:Y:S01]  /*f310*/  UISETP.NE.AND UP1, UPT, UR50, URZ, UPT ;  /* 0x0000003f3200728c */ /* 0x000fe2000bf25270 */
[----:B------:R-:W-:Y:S01]  /*f320*/  PLOP3.LUT P0, PT, PT, PT, UP0, 0x40, 0x0 ;  /* 0x000000000000781c */ /* 0x000fe20003f0e808 */
[----:B------:R-:W-:Y:S01]  /*f330*/  UIADD3 UR6, UR4, 0x5f, URZ ;  /* 0x0000005f04067890 */ /* 0x000fe2000fffe03f */
[----:B------:R-:W-:-:S03]  /*f340*/  UMOV UR10, UR44 ;  /* 0x0000002c000a7c82 */ /* 0x000fc60008000000 */
[----:B------:R-:W-:-:S04]  /*f350*/  UIMAD.WIDE UR6, UR6, 0x2aaaaaab, URZ ;  /* 0x2aaaaaab060678a5 */ /* 0x000fc8000f8e023f */
[----:B------:R-:W-:Y:S01]  /*f360*/  USHF.R.U32.HI UR4, URZ, 0x1f, UR7 ;  /* 0x0000001f3f047899 */ /* 0x000fe20008011607 */
[----:B------:R-:W-:Y:S02]  /*f370*/  @UP1 ULDC UR8, c[0x0][0x44c] ;  /* 0x0001130000081ab9 */ /* 0x000fe40000000800 */
[----:B------:R-:W-:Y:S01]  /*f380*/  @UP1 ULDC UR6, c[0x0][0x450] ;  /* 0x0001140000061ab9 */ /* 0x000fe20000000800 */
[----:B------:R-:W-:Y:S02]  /*f390*/  UIMAD.WIDE.U32 UR8, UR44, UR8, URZ ;  /* 0x000000082c0872a5 */ /* 0x000fe4000f8e003f */
[----:B------:R-:W-:Y:S02]  /*f3a0*/  ULEA.HI.SX32 UR4, UR7, UR4, 0x1c ;  /* 0x0000000407047291 */ /* 0x000fe4000f8fe23f */
[----:B------:R-:W-:Y:S02]  /*f3b0*/  @UP1 USHF.R.U32.HI UR10, URZ, UR6, UR9 ;  /* 0x000000063f0a1299 */ /* 0x000fe40008011609 */
[----:B------:R-:W-:-:S02]  /*f3c0*/  UISETP.LT.AND UP1, UPT, UR41, UR4, UPT ;  /* 0x000000042900728c */ /* 0x000fc4000bf21270 */
[----:B------:R-:W-:Y:S01]  /*f3d0*/  UIADD3 UR6, UR40, UR10, URZ ;  /* 0x0000000a28067290 */ /* 0x000fe2000fffe03f */
[----:B------:R-:W-:Y:S01]  /*f3e0*/  ULDC UR8, c[0x0][0x9dc] ;  /* 0x0002770000087ab9 */ /* 0x000fe20000000800 */
[----:B------:R-:W-:Y:S02]  /*f3f0*/  USEL UR45, UR41, UR4, UP1 ;  /* 0x00000004292d7287 */ /* 0x000fe40008800000 */
[----:B------:R-:W-:Y:S01]  /*f400*/  UIADD3 UR8, UR6, -UR8, URZ ;  /* 0x8000000806087290 */ /* 0x000fe2000fffe03f */
[----:B------:R-:W-:Y:S11]  /*f410*/  @P0 BRA `(.L_x_1072) ;  /* 0x0000000000480947 */ /* 0x000ff60003800000 */
[----:B------:R-:W-:Y:S02]  /*f420*/  UMOV UR4, UR6 ;  /* 0x0000000600047c82 */ /* 0x000fe40008000000 */
[----:B------:R-:W-:-:S06]  /*f430*/  UISETP.GT.AND UP0, UPT, UR4, -0x1, UPT ;  /* 0xffffffff0400788c */ /* 0x000fcc000bf04270 */
[----:B------:R-:W-:-:S13]  /*f440*/  PLOP3.LUT P0, PT, PT, PT, UP0, 0x80, 0x0 ;  /* 0x000000000000781c */ /* 0x000fda0003f0f008 */
[----:B------:R-:W-:Y:S05]  /*f450*/  @P0 BRA `(.L_x_1073) ;  /* 0x00000000001c0947 */ /* 0x000fea0003800000 */
[----:B------:R-:W-:Y:S02]  /*f460*/  UISETP.NE.AND UP0, UPT, UR5, 0x1, UPT ;  /* 0x000000010500788c */ /* 0x000fe4000bf05270 */
[----:B------:R-:W-:-:S09]  /*f470*/  ULOP3.LUT UR4, URZ, UR4, URZ, 0x33, !UPT ;  /* 0x000000043f047292 */ /* 0x000fd2000f8e333f */
[----:B------:R-:W-:Y:S02]  /*f480*/  @UP0 ULDC.64 UR10, c[0x0][0x9e8] ;  /* 0x00027a00000a0ab9 */ /* 0x000fe40000000a00 */
[----:B------:R-:W-:-:S04]  /*f490*/  UIMAD.WIDE.U32 UR6, UR4, UR10, URZ ;  /* 0x0000000a040672a5 */ /* 0x000fc8000f8e003f */
[----:B------:R-:W-:-:S04]  /*f4a0*/  @UP0 USHF.R.U32.HI UR4, URZ, UR11, UR7 ;  /* 0x0000000b3f040299 */ /* 0x000fc80008011607 */
[----:B------:R-:W-:Y:S01]  /*f4b0*/  ULOP3.LUT UR4, URZ, UR4, URZ, 0x33, !UPT ;  /* 0x000000043f047292 */ /* 0x000fe2000f8e333f */
[----:B------:R-:W-:Y:S11]  /*f4c0*/  BRA `(.L_x_1074) ;  /* 0x0000000000107947 */ /* 0x000ff60003800000 */
.L_x_1073:
[----:B------:R-:W-:-:S11]  /*f4d0*/  UISETP.NE.AND UP0, UPT, UR5, 0x1, UPT ;  /* 0x000000010500788c */ /* 0x000fd6000bf05270 */
[----:B------:R-:W-:Y:S02]  /*f4e0*/  @UP0 ULDC.64 UR10, c[0x0][0x9e8] ;  /* 0x00027a00000a0ab9 */ /* 0x000fe40000000a00 */
[----:B------:R-:W-:-:S04]  /*f4f0*/  UIMAD.WIDE.U32 UR6, UR4, UR10, URZ ;  /* 0x0000000a040672a5 */ /* 0x000fc8000f8e003f */
[----:B------:R-:W-:-:S12]  /*f500*/  @UP0 USHF.R.U32.HI UR4, URZ, UR11, UR7 ;  /* 0x0000000b3f040299 */ /* 0x000fd80008011607 */
.L_x_1074:
[----:B------:R-:W-:-:S04]  /*f510*/  UIMAD UR4, UR4, UR5, URZ ;  /* 0x00000005040472a4 */ /* 0x000fc8000f8e023f */
[----:B------:R-:W-:-:S04]  /*f520*/  UISETP.LT.AND UP0, UPT, UR8, UR4, UPT ;  /* 0x000000040800728c */ /* 0x000fc8000bf01270 */
[----:B------:R-:W-:-:S12]  /*f530*/  USEL UR8, UR8, UR4, !UP0 ;  /* 0x0000000408087287 */ /* 0x000fd8000c000000 */
.L_x_1072:
[----:B------:R-:W-:Y:S01]  /*f540*/  UIMAD.WIDE UR4, UR8, 0x2aaaaaab, URZ ;  /* 0x2aaaaaab080478a5 */ /* 0x000fe2000f8e023f */
[----:B------:R-:W-:Y:S03]  /*f550*/  BSSY B7, `(.L_x_1075) ;  /* 0x0000328000077945 */ /* 0x000fe60003800000 */
[----:B------:R-:W-:-:S04]  /*f560*/  USHF.R.U32.HI UR4, URZ, 0x1f, UR5 ;  /* 0x0000001f3f047899 */ /* 0x000fc80008011605 */
[----:B------:R-:W-:-:S04]  /*f570*/  ULEA.HI.SX32 UR4, UR5, UR4, 0x1c ;  /* 0x0000000405047291 */ /* 0x000fc8000f8fe23f */
[----:B------:R-:W-:-:S04]  /*f580*/  UISETP.LT.AND UP0, UPT, URZ, UR4, UPT ;  /* 0x000000043f00728c */ /* 0x000fc8000bf01270 */
[----:B------:R-:W-:-:S04]  /*f590*/  USEL UR46, URZ, UR4, !UP0 ;  /* 0x000000043f2e7287 */ /* 0x000fc8000c000000 */
[----:B------:R-:W-:-:S06]  /*f5a0*/  UISETP.GT.AND UP0, UPT, UR45, UR46, UPT ;  /* 0x0000002e2d00728c */ /* 0x000fcc000bf04270 */
[----:B------:R-:W-:-:S13]  /*f5b0*/  PLOP3.LUT P0, PT, PT, PT, UP0, 0x80, 0x0 ;  /* 0x000000000000781c */ /* 0x000fda0003f0f008 */
[----:B------:R-:W-:Y:S05]  /*f5c0*/  @P0 BRA `(.L_x_1076) ;  /* 0x0000000000440947 */ /* 0x000fea0003800000 */
[----:B------:R-:W0:Y:S02]  /*f5d0*/  S2R R0, SR_TID.X ;  /* 0x0000000000007919 */ /* 0x000e240000002100 */
[----:B0-----:R-:W-:-:S04]  /*f5e0*/  LOP3.LUT R0, R0, 0x7f, RZ, 0xc0, !PT ;  /* 0x0000007f00007812 */ /* 0x001fc800078ec0ff */
[----:B------:R-:W-:-:S13]  /*f5f0*/  ISETP.NE.AND P2, PT, R0, RZ, PT ;  /* 0x000000ff0000720c */ /* 0x000fda0003f45270 */
[----:B------:R-:W-:Y:S05]  /*f600*/  @P2 BRA `(.L_x_1077) ;  /* 0x0000003000702947 */ /* 0x000fea0003800000 */
[----:B------:R-:W0:Y:S01]  /*f610*/  S2R R7, SR_LANEID ;  /* 0x0000000000077919 */ /* 0x000e220000000000 */
[----:B------:R-:W-:Y:S01]  /*f620*/  VOTEU.ANY UR4, UPT, PT ;  /* 0x0000000000047886 */ /* 0x000fe200038e0100 */
[----:B------:R-:W1:Y:S01]  /*f630*/  LDC.64 R2, c[0x0][0xc80] ;  /* 0x00032000ff027b82 */ /* 0x000e620000000a00 */
[----:B------:R-:W0:Y:S08]  /*f640*/  FLO.U32 R0, UR4 ;  /* 0x0000000400007d00 */ /* 0x000e3000080e0000 */
[----:B------:R-:W1:Y:S01]  /*f650*/  POPC R5, UR4 ;  /* 0x0000000400057d09 */ /* 0x000e620008000000 */
[----:B0-----:R-:W-:-:S13]  /*f660*/  ISETP.EQ.U32.AND P0, PT, R0, R7, PT ;  /* 0x000000070000720c */ /* 0x001fda0003f02070 */
[----:B-1----:R-:W2:Y:S01]  /*f670*/  @P0 ATOMG.E.ADD.STRONG.GPU PT, R3, desc[UR36][R2.64], R5 ;  /* 0x00000005020309a8 */ /* 0x002ea200081ee1e4 */
[----:B------:R-:W0:Y:S02]  /*f680*/  S2R R4, SR_LTMASK ;  /* 0x0000000000047919 */ /* 0x000e240000003900 */
[----:B0-----:R-:W-:-:S04]  /*f690*/  LOP3.LUT R4, R4, UR4, RZ, 0xc0, !PT ;  /* 0x0000000404047c12 */ /* 0x001fc8000f8ec0ff */
[----:B------:R-:W0:Y:S01]  /*f6a0*/  POPC R7, R4 ;  /* 0x0000000400077309 */ /* 0x000e220000000000 */
[----:B--2---:R-:W0:Y:S02]  /*f6b0*/  SHFL.IDX PT, R0, R3, R0, 0x1f ;  /* 0x00001f0003007589 */ /* 0x004e2400000e0000 */
[----:B0-----:R-:W-:Y:S01]  /*f6c0*/  IADD3 R34, R0, UR47, R7 ;  /* 0x0000002f00227c10 */ /* 0x001fe2000fffe007 */
[----:B------:R-:W-:Y:S06]  /*f6d0*/  BRA `(.L_x_1077) ;  /* 0x00000030003c7947 */ /* 0x000fec0003800000 */
.L_x_1076:
[----:B------:R-:W-:Y:S01]  /*f6e0*/  VIADD R0, R16, 0x18400 ;  /* 0x0001840010007836 */ /* 0x000fe20000000000 */
[----:B------:R-:W-:Y:S04]  /*f6f0*/  BSSY B6, `(.L_x_1078) ;  /* 0x0000013000067945 */ /* 0x000fe80003800000 */
[----:B------:R-:W-:-:S13]  /*f700*/  LOP3.LUT P0, RZ, R0, 0x3ff, RZ, 0xc0, !PT ;  /* 0x000003ff00ff7812 */ /* 0x000fda000780c0ff */
[----:B------:R-:W-:Y:S05]  /*f710*/  @!P0 BRA `(.L_x_1079) ;  /* 0x0000000000408947 */ /* 0x000fea0003800000 */
[----:B------:R-:W-:Y:S01]  /*f720*/  MOV R2, 0x0 ;  /* 0x0000000000027802 */ /* 0x000fe20000000f00 */
[----:B------:R-:W-:Y:S01]  /*f730*/  ULDC.64 UR4, c[0x4][0x90] ;  /* 0x0100240000047ab9 */ /* 0x000fe20000000a00 */
[----:B------:R-:W-:Y:S01]  /*f740*/  ULDC.64 UR6, c[0x4][0x98] ;  /* 0x0100260000067ab9 */ /* 0x000fe20000000a00 */
[----:B------:R-:W-:Y:S02]  /*f750*/  IMAD.U32 R4, RZ, RZ, UR4 ;  /* 0x00000004ff047e24 */ /* 0x000fe4000f8e00ff */
[----:B------:R-:W-:Y:S01]  /*f760*/  IMAD.U32 R5, RZ, RZ, UR5 ;  /* 0x00000005ff057e24 */ /* 0x000fe2000f8e00ff */
[----:B------:R-:W0:Y:S01]  /*f770*/  LDC.64 R2, c[0x4][R2] ;  /* 0x0100000002027b82 */ /* 0x000e220000000a00 */
[----:B------:R-:W-:Y:S01]  /*f780*/  ULDC.64 UR4, c[0x4][0x8] ;  /* 0x0100020000047ab9 */ /* 0x000fe20000000a00 */
[----:B------:R-:W-:Y:S02]  /*f790*/  IMAD.U32 R6, RZ, RZ, UR6 ;  /* 0x00000006ff067e24 */ /* 0x000fe4000f8e00ff */
[----:B------:R-:W-:-:S02]  /*f7a0*/  IMAD.U32 R7, RZ, RZ, UR7 ;  /* 0x00000007ff077e24 */ /* 0x000fc4000f8e00ff */
[----:B------:R-:W-:Y:S02]  /*f7b0*/  IMAD.U32 R10, RZ, RZ, UR4 ;  /* 0x00000004ff0a7e24 */ /* 0x000fe4000f8e00ff */
[----:B------:R-:W-:Y:S02]  /*f7c0*/  IMAD.U32 R11, RZ, RZ, UR5 ;  /* 0x00000005ff0b7e24 */ /* 0x000fe4000f8e00ff */
[----:B------:R-:W-:Y:S02]  /*f7d0*/  IMAD.MOV.U32 R8, RZ, RZ, 0x70 ;  /* 0x00000070ff087424 */ /* 0x000fe400078e00ff */
[----:B------:R-:W-:Y:S02]  /*f7e0*/  IMAD.MOV.U32 R12, RZ, RZ, 0x1 ;  /* 0x00000001ff0c7424 */ /* 0x000fe400078e00ff */
[----:B------:R-:W-:-:S07]  /*f7f0*/  IMAD.MOV.U32 R13, RZ, RZ, RZ ;  /* 0x000000ffff0d7224 */ /* 0x000fce00078e00ff */
[----:B------:R-:W-:-:S07]  /*f800*/  LEPC R20, `(.L_x_1079) ;  /* 0x000000001014794e */ /* 0x000fce0000000000 */
[----:B0----5:R-:W-:Y:S05]  /*f810*/  CALL.ABS.NOINC R2 ;  /* 0x0000000002007343 */ /* 0x021fea0003c00000 */
.L_x_1079:
[----:B------:R-:W-:Y:S05]  /*f820*/  BSYNC B6 ;  /* 0x0000000000067941 */ /* 0x000fea0003800000 */
.L_x_1078:
        /* <DEDUP_REMOVED lines=19> */
[----:B-1---5:R-:W-:Y:S05]  /*f960*/  CALL.ABS.NOINC R2 ;  /* 0x0000000002007343 */ /* 0x022fea0003c00000 */
.L_x_1082:
[----:B------:R0:W1:Y:S01]  /*f970*/  LDC.64 R2, c[0x4][R17] ;  /* 0x0100000011027b82 */ /* 0x0000620000000a00 */
[----:B------:R-:W-:Y:S01]  /*f980*/  ULDC.64 UR4, c[0x4][0x90] ;  /* 0x0100240000047ab9 */ /* 0x000fe20000000a00 */
[----:B------:R-:W-:Y:S01]  /*f990*/  ULDC.64 UR6, c[0x4][0x98] ;  /* 0x0100260000067ab9 */ /* 0x000fe20000000a00 */
[----:B------:R-:W-:Y:S02]  /*f9a0*/  IMAD.U32 R4, RZ, RZ, UR4 ;  /* 0x00000004ff047e24 */ /* 0x000fe4000f8e00ff */
        /* <DEDUP_REMOVED lines=11> */
.L_x_1081:
[----:B------:R-:W-:Y:S05]  /*fa60*/  BSYNC B6 ;  /* 0x0000000000067941 */ /* 0x000fea0003800000 */
.L_x_1080:
[----:B------:R-:W-:Y:S01]  /*fa70*/  ULDC.64 UR4, c[0x0][0x9f8] ;  /* 0x00027e0000047ab9 */ /* 0x000fe20000000a00 */
[----:B------:R-:W-:Y:S01]  /*fa80*/  IMAD.U32 R29, RZ, RZ, UR43 ;  /* 0x0000002bff1d7e24 */ /* 0x000fe2000f8e00ff */
[----:B------:R-:W-:Y:S01]  /*fa90*/  UISETP.NE.U32.AND UP0, UPT, UR4, URZ, UPT ;  /* 0x0000003f0400728c */ /* 0x000fe2000bf05070 */
[----:B------:R-:W0:Y:S03]  /*faa0*/  LDC R10, c[0x0][0x430] ;  /* 0x00010c00ff0a7b82 */ /* 0x000e260000000800 */
[----:B------:R-:W-:-:S06]  /*fab0*/  UISETP.NE.AND.EX UP0, UPT, UR5, URZ, UPT, UP0 ;  /* 0x0000003f0500728c */ /* 0x000fcc000bf05300 */
[----:B------:R-:W-:-:S05]  /*fac0*/  PLOP3.LUT P0, PT, PT, PT, UP0, 0x80, 0x0 ;  /* 0x000000000000781c */ /* 0x000fca0003f0f008 */
[----:B------:R-:W-:Y:S02]  /*fad0*/  @UP0 ULDC.64 UR4, c[0x0][0x9f8] ;  /* 0x00027e0000040ab9 */ /* 0x000fe40000000a00 */
[----:B------:R-:W-:-:S06]  /*fae0*/  @UP0 UIMAD.WIDE UR4, UR43, 0x4, UR4 ;  /* 0x000000042b0408a5 */ /* 0x000fcc000f8e0204 */
[----:B------:R-:W-:Y:S01]  /*faf0*/  IMAD.U32 R2, RZ, RZ, UR4 ;  /* 0x00000004ff027e24 */ /* 0x000fe2000f8e00ff */
[----:B------:R-:W-:Y:S01]  /*fb00*/  ULDC UR4, c[0x0][0xc48] ;  /* 0x0003120000047ab9 */ /* 0x000fe20000000800 */
[----:B------:R-:W-:-:S05]  /*fb10*/  IMAD.U32 R3, RZ, RZ, UR5 ;  /* 0x00000005ff037e24 */ /* 0x000fca000f8e00ff */
[----:B------:R1:W5:Y:S01]  /*fb20*/  @P0 LDG.E R29, desc[UR36][R2.64] ;  /* 0x00000024021d0981 */ /* 0x000362000c1e1900 */
[----:B------:R-:W-:Y:S01]  /*fb30*/  UMOV UR5, 0xffffffff ;  /* 0xffffffff00057882 */ /* 0x000fe20000000000 */
[----:B------:R-:W-:Y:S02]  /*fb40*/  IMAD.U32 R22, RZ, RZ, UR4 ;  /* 0x00000004ff167e24 */ /* 0x000fe4000f8e00ff */
[----:B------:R-:W-:Y:S05]  /*fb50*/  BRA.DIV UR5, `(.L_x_1083) ;  /* 0x0000003605487947 */ /* 0x000fea000b800000 */
.L_x_1137:
[----:B------:R-:W2:Y:S01]  /*fb60*/  S2R R0, SR_TID.X ;  /* 0x0000000000007919 */ /* 0x000ea20000002100 */
[----:B------:R-:W-:Y:S01]  /*fb70*/  UIADD3 UR4, UR45, -0x1, URZ ;  /* 0xffffffff2d047890 */ /* 0x000fe2000fffe03f */
[----:B0-----:R-:W-:Y:S02]  /*fb80*/  ISETP.NE.AND P1, PT, R10, 0x1, PT ;  /* 0x000000010a00780c */ /* 0x001fe40003f25270 */
[----:B-----5:R-:W-:Y:S02]  /*fb90*/  SHF.R.S32.HI R33, RZ, 0x1f, R29 ;  /* 0x0000001fff217819 */ /* 0x020fe4000001141d */
[----:B------:R-:W-:Y:S01]  /*fba0*/  LOP3.LUT R19, R19, 0xffffff7f, RZ, 0xc0, !PT ;  /* 0xffffff7f13137812 */ /* 0x000fe200078ec0ff */
[----:B------:R-:W-:-:S08]  /*fbb0*/  IMAD.U32 R7, RZ, RZ, UR4 ;  /* 0x00000004ff077e24 */ /* 0x000fd0000f8e00ff */
[----:B-1----:R-:W0:Y:S01]  /*fbc0*/  @P1 LDC R3, c[0x0][0x434] ;  /* 0x00010d00ff031b82 */ /* 0x002e220000000800 */
[----:B------:R-:W-:-:S07]  /*fbd0*/  @P1 LOP3.LUT R19, R19, 0x80, RZ, 0xfc, !PT ;  /* 0x0000008013131812 */ /* 0x000fce00078efcff */
[----:B------:R-:W1:Y:S01]  /*fbe0*/  @P1 LDC R5, c[0x0][0x438] ;  /* 0x00010e00ff051b82 */ /* 0x000e620000000800 */
[----:B--2---:R-:W-:-:S05]  /*fbf0*/  IMAD.SHL.U32 R8, R0, 0x10, RZ ;  /* 0x0000001000087824 */ /* 0x004fca00078e00ff */
[----:B------:R-:W-:-:S05]  /*fc00*/  LOP3.LUT R8, R36, 0x70, R8, 0xf8, !PT ;  /* 0x0000007024087812 */ /* 0x000fca00078ef808 */
[----:B------:R-:W-:-:S04]  /*fc10*/  IMAD R7, R7, 0x60, R8 ;  /* 0x0000006007077824 */ /* 0x000fc800078e0208 */
[C---:B------:R-:W-:Y:S01]  /*fc20*/  IMAD.IADD R0, R7.reuse, 0x1, R32 ;  /* 0x0000000107007824 */ /* 0x040fe200078e0220 */
[----:B------:R-:W-:-:S03]  /*fc30*/  ISETP.GE.AND P0, PT, R7, UR38, PT ;  /* 0x0000002607007c0c */ /* 0x000fc6000bf06270 */
[----:B0-----:R-:W-:Y:S01]  /*fc40*/  @P1 IMAD.HI.U32 R2, R0, R3, RZ ;  /* 0x0000000300021227 */ /* 0x001fe200078e00ff */
[----:B------:R-:W-:-:S03]  /*fc50*/  ISETP.GT.U32.OR P0, PT, R8, 0x5f, P0 ;  /* 0x0000005f0800780c */ /* 0x000fc60000704470 */
[----:B------:R-:W-:Y:S01]  /*fc60*/  IMAD.MOV.U32 R9, RZ, RZ, R0 ;  /* 0x000000ffff097224 */ /* 0x000fe200078e0000 */
[----:B-1----:R-:W-:-:S09]  /*fc70*/  @P1 SHF.R.U32.HI R9, RZ, R5, R2 ;  /* 0x00000005ff091219 */ /* 0x002fd20000011602 */
[----:B------:R-:W0:Y:S01]  /*fc80*/  @!P0 LDC.64 R6, c[0x0][0x428] ;  /* 0x00010a00ff068b82 */ /* 0x000e220000000a00 */
[----:B------:R-:W-:-:S07]  /*fc90*/  @!P0 SHF.R.S32.HI R3, RZ, 0x1f, R9 ;  /* 0x0000001fff038819 */ /* 0x000fce0000011409 */
[----:B------:R-:W1:Y:S01]  /*fca0*/  @!P0 LDC.64 R4, c[0x0][0x418] ;  /* 0x00010600ff048b82 */ /* 0x000e620000000a00 */
[----:B0-----:R-:W-:-:S04]  /*fcb0*/  @!P0 IMAD R2, R33, R6, RZ ;  /* 0x0000000621028224 */ /* 0x001fc800078e02ff */
[----:B------:R-:W-:Y:S02]  /*fcc0*/  @!P0 IMAD R7, R29, R7, R2 ;  /* 0x000000071d078224 */ /* 0x000fe400078e0202 */
[----:B------:R-:W-:-:S04]  /*fcd0*/  @!P0 IMAD.MOV.U32 R2, RZ, RZ, R9 ;  /* 0x000000ffff028224 */ /* 0x000fc800078e0009 */
[----:B------:R-:W-:-:S04]  /*fce0*/  @!P0 IMAD.WIDE.U32 R2, R29, R6, R2 ;  /* 0x000000061d028225 */ /* 0x000fc800078e0002 */
[----:B------:R-:W-:Y:S01]  /*fcf0*/  @!P0 IMAD.IADD R3, R3, 0x1, R7 ;  /* 0x0000000103038824 */ /* 0x000fe200078e0207 */
[----:B-1----:R-:W-:Y:S01]  /*fd00*/  @!P0 LEA R4, P1, R2, R4, 0x2 ;  /* 0x0000000402048211 */ /* 0x002fe200078210ff */
[----:B------:R-:W-:-:S03]  /*fd10*/  IMAD.MOV.U32 R6, RZ, RZ, RZ ;  /* 0x000000ffff067224 */ /* 0x000fc600078e00ff */
[----:B------:R-:W-:Y:S01]  /*fd20*/  @!P0 LEA.HI.X R5, R2, R5, R3, 0x2, P1 ;  /* 0x0000000502058211 */ /* 0x000fe200008f1403 */
[----:B------:R-:W-:-:S04]  /*fd30*/  IMAD.MOV R7, RZ, RZ, -R9 ;  /* 0x000000ffff077224 */ /* 0x000fc800078e0a09 */
[----:B------:R0:W5:Y:S01]  /*fd40*/  @!P0 LDG.E R6, desc[UR36][R4.64] ;  /* 0x0000002404068981 */ /* 0x000162000c1e1900 */
[----:B------:R-:W-:Y:S01]  /*fd50*/  ISETP.GT.U32.AND P0, PT, R8, 0x5f, PT ;  /* 0x0000005f0800780c */ /* 0x000fe20003f04070 */
[----:B------:R-:W-:Y:S01]  /*fd60*/  IMAD R3, RZ, RZ, -UR43 ;  /* 0x8000002bff037e24 */ /* 0x000fe2000f8e02ff */
[----:B------:R-:W-:Y:S01]  /*fd70*/  LOP3.LUT R19, R19, 0xffffffbf, RZ, 0xc0, !PT ;  /* 0xffffffbf13137812 */ /* 0x000fe200078ec0ff */
[----:B------:R-:W-:Y:S02]  /*fd80*/  IMAD.U32 R24, RZ, RZ, UR4 ;  /* 0x00000004ff187e24 */ /* 0x000fe4000f8e00ff */
[----:B------:R-:W-:Y:S02]  /*fd90*/  IMAD R22, R22, R3, UR42 ;  /* 0x0000002a16167e24 */ /* 0x000fe4000f8e0203 */
[----:B0-----:R-:W-:-:S03]  /*fda0*/  IMAD R5, R10, R7, R0 ;  /* 0x000000070a057224 */ /* 0x001fc600078e0200 */
[----:B------:R-:W-:Y:S01]  /*fdb0*/  SHF.R.S32.HI R28, RZ, 0x1f, R22 ;  /* 0x0000001fff1c7819 */ /* 0x000fe20000011416 */
[----:B------:R-:W-:-:S05]  /*fdc0*/  IMAD.U32 R0, RZ, RZ, UR48 ;  /* 0x00000030ff007e24 */ /* 0x000fca000f8e00ff */
[----:B------:R-:W-:-:S13]  /*fdd0*/  ISETP.NE.AND P2, PT, R0, 0x3, PT ;  /* 0x000000030000780c */ /* 0x000fda0003f45270 */
[----:B------:R-:W-:-:S04]  /*fde0*/  @P2 LOP3.LUT R19, R19, 0x40, RZ, 0xfc, !PT ;  /* 0x0000004013132812 */ /* 0x000fc800078efcff */
[----:B------:R-:W-:-:S04]  /*fdf0*/  LOP3.LUT R19, R19, 0xffffffdf, RZ, 0xc0, !PT ;  /* 0xffffffdf13137812 */ /* 0x000fc800078ec0ff */
[----:B------:R-:W-:Y:S01]  /*fe00*/  @P0 LOP3.LUT R19, R19, 0x20, RZ, 0xfc, !PT ;  /* 0x0000002013130812 */ /* 0x000fe200078efcff */
[----:B------:R-:W-:Y:S06]  /*fe10*/  @!P2 BRA `(.L_x_1084) ;  /* 0x000000000004a947 */ /* 0x000fec0003800000 */
[----:B------:R-:W-:Y:S01]  /*fe20*/  BPT.TRAP 0x1 ;  /* 0x000000040000795c */ /* 0x000fe20000300000 */
.L_x_1084:
[----:B------:R-:W-:Y:S01]  /*fe30*/  SHF.R.S32.HI R7, RZ, 0x1f, R5 ;  /* 0x0000001fff077819 */ /* 0x000fe20000011405 */
[----:B------:R-:W-:Y:S01]  /*fe40*/  ULDC.64 UR4, c[0x0][0x328] ;  /* 0x0000ca0000047ab9 */ /* 0x000fe20000000a00 */
[----:B-----5:R-:W-:Y:S01]  /*fe50*/  SHF.R.S32.HI R4, RZ, 0x1f, R6 ;  /* 0x0000001fff047819 */ /* 0x020fe20000011406 */
[----:B------:R-:W-:Y:S01]  /*fe60*/  IMAD.WIDE.U32 R2, R5, UR4, RZ ;  /* 0x0000000405027c25 */ /* 0x000fe2000f8e00ff */
[----:B------:R-:W-:Y:S03]  /*fe70*/  BSSY B0, `(.L_x_1085) ;  /* 0x0000015000007945 */ /* 0x000fe60003800000 */
[----:B------:R-:W-:-:S04]  /*fe80*/  IMAD R0, R7, UR4, RZ ;  /* 0x0000000407007c24 */ /* 0x000fc8000f8e02ff */
[----:B------:R-:W-:Y:S01]  /*fe90*/  IMAD R9, R5, UR5, R0 ;  /* 0x0000000505097c24 */ /* 0x000fe2000f8e0200 */
[----:B------:R-:W-:Y:S01]  /*fea0*/  ULDC.64 UR4, c[0x0][0x338] ;  /* 0x0000ce0000047ab9 */ /* 0x000fe20000000a00 */
[----:B------:R-:W-:Y:S02]  /*feb0*/  IMAD R0, R23, 0x8, R16 ;  /* 0x0000000817007824 */ /* 0x000fe400078e0210 */
        /* <DEDUP_REMOVED lines=12> */
[----:B------:R-:W-:Y:S02]  /*ff80*/  LEA.HI.X R18, R2, UR5, R3, 0x1, P0 ;  /* 0x0000000502127c11 */ /* 0x000fe400080f0c03 */
[----:B------:R-:W-:-:S04]  /*ff90*/  SHF.L.U32 R3, R26, 0x1f, RZ ;  /* 0x0000001f1a037819 */ /* 0x000fc800000006ff */
[----:B------:R-:W0:Y:S02]  /*ffa0*/  SYNCS.PHASECHK.TRANS64.TRYWAIT P0, [R0+URZ+0x2a840], R3 ;  /* 0x02a84003000075a7 */ /* 0x000e24000800017f */
[----:B0-----:R-:W-:Y:S05]  /*ffb0*/  @!P0 BRA `(.L_x_1086) ;  /* 0x00000030005c8947 */ /* 0x001fea0003800000 */
.L_x_1138:
[----:B------:R-:W-:Y:S05]  /*ffc0*/  BSYNC B0 ;  /* 0x0000000000007941 */ /* 0x000fea0003800000 */
.L_x_1085:
[----:B------:R-:W-:Y:S01]  /*ffd0*/  ULDC.64 UR4, c[0x0][0x300] ;  /* 0x0000c00000047ab9 */ /* 0x000fe20000000a00 */
[----:B------:R-:W-:Y:S01]  /*ffe0*/  LOP3.LUT P4, RZ, R19, 0x10, RZ, 0xc0, !PT ;  /* 0x0000001013ff7812 */ /* 0x000fe2000788c0ff */
        /* <DEDUP_REMOVED lines=10> */
[----:B------:R-:W-:Y:S01]  /*10090*/  ULDC.64 UR4, c[0x0][0x308] ;  /* 0x0000c20000047ab9 */ /* 0x000fe20000000a00 */
[----:B------:R-:W-:Y:S02]  /*100a0*/  IMAD.MOV.U32 R7, RZ, RZ, -0x60 ;  /* 0xffffffa0ff077424 */ /* 0x000fe400078e00ff */
[----:B------:R-:W-:Y:S02]  /*100b0*/  IMAD.IADD R3, R3, 0x1, R5 ;  /* 0x0000000103037824 */ /* 0x000fe400078e0205 */
[----:B------:R-:W-:Y:S02]  /*100c0*/  IMAD R5, R28, UR4, RZ ;  /* 0x000000041c057c24 */ /* 0x000fe4000f8e02ff */
[----:B------:R-:W-:-:S04]  /*100d0*/  IMAD.WIDE.U32 R2, R22, UR4, R2 ;  /* 0x0000000416027c25 */ /* 0x000fc8000f8e0002 */
[----:B------:R-:W-:Y:S01]  /*100e0*/  IMAD R5, R22, UR5, R5 ;  /* 0x0000000516057c24 */ /* 0x000fe2000f8e0205 */
[----:B------:R-:W-:Y:S01]  /*100f0*/  ULDC.64 UR4, c[0x0][0x2e8] ;  /* 0x0000ba0000047ab9 */ /* 0x000fe20000000a00 */
[----:B------:R-:W-:Y:S01]  /*10100*/  IMAD R7, R24, R7, UR38 ;  /* 0x0000002618077e24 */ /* 0x000fe2000f8e0207 */
[C---:B------:R-:W-:Y:S01]  /*10110*/  LEA R4, P0, R2.reuse, UR4, 0x1 ;  /* 0x0000000402047c11 */ /* 0x040fe2000f8008ff */
[----:B------:R-:W-:Y:S01]  /*10120*/  IMAD.IADD R3, R3, 0x1, R5 ;  /* 0x0000000103037824 */ /* 0x000fe200078e0205 */
[----:B------:R-:W-:Y:S01]  /*10130*/  UMOV UR4, 0xffffffff ;  /* 0xffffffff00047882 */ /* 0x000fe20000000000 */
[----:B------:R-:W-:Y:S02]  /*10140*/  IMAD.IADD R7, R7, 0x1, -R36 ;  /* 0x0000000107077824 */ /* 0x000fe400078e0a24 */
[----:B------:R-:W-:Y:S01]  /*10150*/  IMAD R5, R23, 0x4800, R30 ;  /* 0x0000480017057824 */ /* 0x000fe200078e021e */
[----:B------:R-:W-:Y:S02]  /*10160*/  LEA.HI.X R6, R2, UR5, R3, 0x1, P0 ;  /* 0x0000000502067c11 */ /* 0x000fe400080f0c03 */
[----:B------:R-:W-:Y:S01]  /*10170*/  ISETP.GE.AND P0, PT, R7, 0x1, PT ;  /* 0x000000010700780c */ /* 0x000fe20003f06270 */
[----:B------:R-:W-:-:S12]  /*10180*/  BRA.DIV UR4, `(.L_x_1087) ;  /* 0x0000002e04fc7947 */ /* 0x000fd8000b800000 */
[----:B------:R-:W0:Y:S01]  /*10190*/  SHFL.IDX PT, R14, R4, RZ, 0x181f ;  /* 0x00181fff040e7589 */ /* 0x000e2200000e0000 */
[----:B------:R-:W-:-:S03]  /*101a0*/  @P0 IMAD R9, R5, 0x2, R16 ;  /* 0x0000000205090824 */ /* 0x000fc600078e0210 */
[----:B------:R-:W1:Y:S04]  /*101b0*/  SHFL.IDX PT, R2, R6, RZ, 0x181f ;  /* 0x00181fff06027589 */ /* 0x000e6800000e0000 */
[----:B------:R-:W-:Y:S01]  /*101c0*/  SHFL.IDX PT, R8, R6, 0x1, 0x181f ;  /* 0x00381f0006087f89 */ /* 0x000fe200000e0000 */
[----:B0-----:R-:W-:-:S05]  /*101d0*/  @P0 LEA R14, P1, R37, R14, 0x1 ;  /* 0x0000000e250e0211 */ /* 0x001fca00078208ff */
[----:B-1----:R-:W-:Y:S02]  /*101e0*/  @P0 IMAD.X R3, RZ, RZ, R2, P1 ;  /* 0x000000ffff030224 */ /* 0x002fe400008e0602 */
[----:B------:R-:W-:Y:S02]  /*101f0*/  @P0 IMAD.MOV.U32 R2, RZ, RZ, R14 ;  /* 0x000000ffff020224 */ /* 0x000fe400078e000e */
[----:B------:R-:W0:Y:S04]  /*10200*/  SHFL.IDX PT, R14, R4, 0x1, 0x181f ;  /* 0x00381f00040e7f89 */ /* 0x000e2800000e0000 */
[----:B------:R-:W-:Y:S04]  /*10210*/  @P0 LDGSTS.E.BYPASS.LTC128B.128 [R9+0x18400], desc[UR36][R2.64], !P4 ;  /* 0x1840000002090fae */ /* 0x000fe8000e101d64 */
[----:B------:R-:W-:Y:S04]  /*10220*/  @P0 LDGSTS.E.BYPASS.LTC128B.128 [R9+0x1b400], desc[UR36][R2.64+0x80], !P3 ;  /* 0x1b40008002090fae */ /* 0x000fe8000d901d64 */
[----:B------:R1:W-:Y:S01]  /*10230*/  @P0 LDGSTS.E.BYPASS.LTC128B.128 [R9+0x1e400], desc[UR36][R2.64+0x100], !P2 ;  /* 0x1e40010002090fae */ /* 0x0003e2000d101d64 */
[----:B------:R-:W-:-:S13]  /*10240*/  ISETP.GE.AND P0, PT, R7, 0x11, PT ;  /* 0x000000110700780c */ /* 0x000fda0003f06270 */
[----:B0-----:R-:W-:Y:S01]  /*10250*/  @P0 LEA R14, P1, R37, R14, 0x1 ;  /* 0x0000000e250e0211 */ /* 0x001fe200078208ff */
[----:B------:R-:W-:-:S04]  /*10260*/  @P0 IMAD R25, R5, 0x2, R16 ;  /* 0x0000000205190824 */ /* 0x000fc800078e0210 */
[----:B------:R-:W-:Y:S02]  /*10270*/  @P0 IMAD.X R21, RZ, RZ, R8, P1 ;  /* 0x000000ffff150224 */ /* 0x000fe400008e0608 */
[----:B-1----:R-:W-:Y:S01]  /*10280*/  @P0 IMAD.MOV.U32 R2, RZ, RZ, R14 ;  /* 0x000000ffff020224 */ /* 0x002fe200078e000e */
[----:B------:R-:W-:Y:S01]  /*10290*/  SHFL.IDX PT, R8, R6, 0x2, 0x181f ;  /* 0x00581f0006087f89 */ /* 0x000fe200000e0000 */
[----:B------:R-:W-:-:S03]  /*102a0*/  @P0 IMAD.MOV.U32 R3, RZ, RZ, R21 ;  /* 0x000000ffff030224 */ /* 0x000fc600078e0015 */
        /* <DEDUP_REMOVED lines=31> */
[----:B------:R0:W1:Y:S01]  /*104a0*/  SHFL.IDX PT, R8, R6, 0x5, 0x181f ;  /* 0x00b81f0006087f89 */ /* 0x00006200000e0000 */
[----:B------:R-:W-:-:S03]  /*104b0*/  @P0 IMAD.MOV.U32 R3, RZ, RZ, R9 ;  /* 0x000000ffff030224 */ /* 0x000fc600078e0009 */
[----:B------:R0:W2:Y:S04]  /*104c0*/  SHFL.IDX PT, R14, R4, 0x5, 0x181f ;  /* 0x00b81f00040e7f89 */ /* 0x0000a800000e0000 */
[----:B------:R0:W-:Y:S04]  /*104d0*/  @P0 LDGSTS.E.BYPASS.LTC128B.128 [R21+0x1a400], desc[UR36][R2.64], !P4 ;  /* 0x1a40000002150fae */ /* 0x0001e8000e101d64 */
[----:B------:R0:W-:Y:S04]  /*104e0*/  @P0 LDGSTS.E.BYPASS.LTC128B.128 [R21+0x1d400], desc[UR36][R2.64+0x80], !P3 ;  /* 0x1d40008002150fae */ /* 0x0001e8000d901d64 */
[----:B------:R0:W-:Y:S02]  /*104f0*/  @P0 LDGSTS.E.BYPASS.LTC128B.128 [R21+0x20400], desc[UR36][R2.64+0x100], !P2 ;  /* 0x2040010002150fae */ /* 0x0001e4000d101d64 */
.L_x_1152:
[----:B------:R-:W-:-:S13]  /*10500*/  ISETP.GE.AND P0, PT, R7, 0x51, PT ;  /* 0x000000510700780c */ /* 0x000fda0003f06270 */
[----:B0-2---:R-:W-:Y:S01]  /*10510*/  @P0 LEA R2, P1, R37, R14, 0x1 ;  /* 0x0000000e25020211 */ /* 0x005fe200078208ff */
[----:B------:R-:W-:-:S04]  /*10520*/  @P0 IMAD R5, R5, 0x2, R16 ;  /* 0x0000000205050824 */ /* 0x000fc800078e0210 */
[----:B-1----:R-:W-:-:S05]  /*10530*/  @P0 IMAD.X R3, RZ, RZ, R8, P1 ;  /* 0x000000ffff030224 */ /* 0x002fca00008e0608 */
        /* <DEDUP_REMOVED lines=8> */
.L_x_1088:
        /* <DEDUP_REMOVED lines=10> */
.L_x_1089:
[----:B------:R1:W-:Y:S02]  /*10660*/  SYNCS.ARRIVE.TRANS64.A1T0 RZ, [R0+URZ+0x2a830], RZ ;  /* 0x02a830ff00ff79a7 */ /* 0x0003e4000810003f */
[----:B------:R-:W-:Y:S05]  /*10670*/  WARPSYNC.ALL ;  /* 0x0000000000007948 */ /* 0x000fea0003800000 */
[----:B------:R-:W-:Y:S01]  /*10680*/  BSSY B6, `(.L_x_1090) ;  /* 0x0000015000067945 */ /* 0x000fe20003800000 */
[----:B-1----:R-:W-:Y:S01]  /*10690*/  VIADD R0, R16, 0xc400 ;  /* 0x0000c40010007836 */ /* 0x002fe20000000000 */
[----:B------:R-:W-:Y:S04]  /*106a0*/  BAR.SYNC.DEFER_BLOCKING 0x8, 0x180 ;  /* 0x0206000000007b1d */ /* 0x000fe80000010000 */
[----:B------:R-:W-:-:S13]  /*106b0*/  LOP3.LUT P0, RZ, R0, 0x3ff, RZ, 0xc0, !PT ;  /* 0x000003ff00ff7812 */ /* 0x000fda000780c0ff */
[----:B------:R-:W-:Y:S05]  /*106c0*/  @!P0 BRA `(.L_x_1091) ;  /* 0x0000000000408947 */ /* 0x000fea0003800000 */
[----:B0-----:R-:W-:Y:S01]  /*106d0*/  MOV R2, 0x0 ;  /* 0x0000000000027802 */ /* 0x001fe20000000f00 */
[----:B------:R-:W-:Y:S01]  /*106e0*/  ULDC.64 UR6, c[0x4][0x90] ;  /* 0x0100240000067ab9 */ /* 0x000fe20000000a00 */
[----:B------:R-:W-:Y:S01]  /*106f0*/  ULDC.64 UR8, c[0x4][0x98] ;  /* 0x0100260000087ab9 */ /* 0x000fe20000000a00 */
[----:B------:R-:W-:Y:S01]  /*10700*/  ULDC.64 UR4, c[0x4][0x20] ;  /* 0x0100080000047ab9 */ /* 0x000fe20000000a00 */
[----:B------:R-:W-:Y:S02]  /*10710*/  IMAD.U32 R4, RZ, RZ, UR6 ;  /* 0x00000006ff047e24 */ /* 0x000fe4000f8e00ff */
[----:B------:R-:W0:Y:S01]  /*10720*/  LDC.64 R2, c[0x4][R2] ;  /* 0x0100000002027b82 */ /* 0x000e220000000a00 */
[----:B------:R-:W-:Y:S02]  /*10730*/  IMAD.U32 R5, RZ, RZ, UR7 ;  /* 0x00000007ff057e24 */ /* 0x000fe4000f8e00ff */
        /* <DEDUP_REMOVED lines=8> */
[----:B0-----:R-:W-:Y:S05]  /*107c0*/  CALL.ABS.NOINC R2 ;  /* 0x0000000002007343 */ /* 0x001fea0003c00000 */
.L_x_1091:
[----:B------:R-:W-:Y:S05]  /*107d0*/  BSYNC B6 ;  /* 0x0000000000067941 */ /* 0x000fea0003800000 */
.L_x_1090:
[----:B0-----:R-:W0:Y:S01]  /*107e0*/  S2R R2, SR_TID.X ;  /* 0x0000000000027919 */ /* 0x001e220000002100 */
[----:B------:R-:W-:Y:S01]  /*107f0*/  UISETP.NE.AND UP0, UPT, UR50, URZ, UPT ;  /* 0x0000003f3200728c */ /* 0x000fe2000bf05270 */
[----:B------:R-:W-:Y:S01]  /*10800*/  R2UR UR6, R28 ;  /* 0x000000001c0672ca */ /* 0x000fe200000e0000 */
[----:B------:R-:W-:Y:S01]  /*10810*/  ULDC.64 UR8, c[0x0][0x2d8] ;  /* 0x0000b60000087ab9 */ /* 0x000fe20000000a00 */
[----:B------:R-:W-:Y:S02]  /*10820*/  R2UR UR7, R22 ;  /* 0x00000000160772ca */ /* 0x000fe400000e0000 */
[C---:B------:R-:W-:Y:S02]  /*10830*/  LOP3.LUT P3, RZ, R19.reuse, 0x400, RZ, 0xc0, !PT ;  /* 0x0000040013ff7812 */ /* 0x040fe4000786c0ff */
[----:B------:R-:W-:Y:S02]  /*10840*/  PLOP3.LUT P0, PT, PT, PT, UP0, 0x80, 0x0 ;  /* 0x000000000000781c */ /* 0x000fe40003f0f008 */
[----:B------:R-:W-:-:S02]  /*10850*/  LOP3.LUT P4, RZ, R19, 0x200, RZ, 0xc0, !PT ;  /* 0x0000020013ff7812 */ /* 0x000fc4000788c0ff */
[----:B------:R-:W-:Y:S01]  /*10860*/  @UP0 ULDC UR4, c[0x0][0x44c] ;  /* 0x0001130000040ab9 */ /* 0x000fe20000000800 */
[----:B------:R-:W-:Y:S02]  /*10870*/  LOP3.LUT P5, RZ, R19, 0x100, RZ, 0xc0, !PT ;  /* 0x0000010013ff7812 */ /* 0x000fe400078ac0ff */
[----:B------:R-:W-:-:S04]  /*10880*/  UIMAD UR6, UR6, UR8, URZ ;  /* 0x00000008060672a4 */ /* 0x000fc8000f8e023f */
[----:B------:R-:W-:Y:S02]  /*10890*/  UIMAD UR7, UR7, UR9, UR6 ;  /* 0x00000009070772a4 */ /* 0x000fe4000f8e0206 */
[----:B------:R-:W-:Y:S01]  /*108a0*/  USHF.R.S32.HI UR6, URZ, 0x1f, UR43 ;  /* 0x0000001f3f067899 */ /* 0x000fe2000801142b */
[----:B0-----:R-:W-:-:S05]  /*108b0*/  IMAD.SHL.U32 R2, R2, 0x10, RZ ;  /* 0x0000001002027824 */ /* 0x001fca00078e00ff */
[----:B------:R-:W-:-:S05]  /*108c0*/  LOP3.LUT R2, R36, 0x70, R2, 0xf8, !PT ;  /* 0x0000007024027812 */ /* 0x000fca00078ef802 */
[----:B------:R-:W-:-:S04]  /*108d0*/  VIADD R0, R2, UR44 ;  /* 0x0000002c02007c36 */ /* 0x000fc80008000000 */
[----:B------:R-:W-:Y:S01]  /*108e0*/  @P0 IMAD.HI.U32 R3, R0, UR4, RZ ;  /* 0x0000000400030c27 */ /* 0x000fe2000f8e00ff */
[----:B------:R-:W-:Y:S01]  /*108f0*/  PLOP3.LUT P0, PT, PT, PT, UP0, 0x80, 0x0 ;  /* 0x000000000000781c */ /* 0x000fe20003f0f008 */
[----:B------:R-:W-:Y:S02]  /*10900*/  @UP0 ULDC UR4, c[0x0][0x450] ;  /* 0x0001140000040ab9 */ /* 0x000fe40000000800 */
[----:B------:R-:W-:-:S10]  /*10910*/  IMAD.MOV.U32 R2, RZ, RZ, R0 ;  /* 0x000000ffff027224 */ /* 0x000fd400078e0000 */
[----:B------:R-:W-:Y:S02]  /*10920*/  @P0 SHF.R.U32.HI R2, RZ, UR4, R3 ;  /* 0x00000004ff020c19 */ /* 0x000fe40008011603 */
[----:B------:R-:W-:-:S03]  /*10930*/  R2UR UR4, R22 ;  /* 0x00000000160472ca */ /* 0x000fc600000e0000 */
[----:B------:R-:W-:-:S10]  /*10940*/  IMAD.MOV R5, RZ, RZ, -R2 ;  /* 0x000000ffff057224 */ /* 0x000fd400078e0a02 */
[----:B------:R-:W-:-:S03]  /*10950*/  UIMAD.WIDE.U32 UR4, UR4, UR8, URZ ;  /* 0x00000008040472a5 */ /* 0x000fc6000f8e003f */
[----:B------:R-:W-:Y:S01]  /*10960*/  ULDC.64 UR8, c[0x0][0x2e0] ;  /* 0x0000b80000087ab9 */ /* 0x000fe20000000a00 */
[----:B------:R-:W-:Y:S02]  /*10970*/  UIADD3 UR5, UR5, UR7, URZ ;  /* 0x0000000705057290 */ /* 0x000fe4000fffe03f */
[----:B------:R-:W-:Y:S01]  /*10980*/  UIMAD UR6, UR6, UR8, URZ ;  /* 0x00000008060672a4 */ /* 0x000fe2000f8e023f */
[----:B------:R-:W-:Y:S01]  /*10990*/  ULDC UR7, c[0x0][0x448] ;  /* 0x0001120000077ab9 */ /* 0x000fe20000000800 */
[----:B------:R-:W-:Y:S01]  /*109a0*/  UIMAD.WIDE.U32 UR4, UR43, UR8, UR4 ;  /* 0x000000082b0472a5 */ /* 0x000fe2000f8e0004 */
[----:B------:R-:W-:Y:S01]  /*109b0*/  IMAD R5, R5, UR7, R0 ;  /* 0x0000000705057c24 */ /* 0x000fe2000f8e0200 */
[----:B------:R-:W-:Y:S01]  /*109c0*/  UIMAD UR6, UR43, UR9, UR6 ;  /* 0x000000092b0672a4 */ /* 0x000fe2000f8e0206 */
[----:B------:R-:W-:Y:S02]  /*109d0*/  SHF.R.S32.HI R0, RZ, 0x1f, R2 ;  /* 0x0000001fff007819 */ /* 0x000fe40000011402 */
[----:B------:R-:W-:Y:S01]  /*109e0*/  ULDC.64 UR8, c[0x0][0x2d0] ;  /* 0x0000b40000087ab9 */ /* 0x000fe20000000a00 */
[----:B------:R-:W-:Y:S01]  /*109f0*/  UIADD3 UR5, UR5, UR6, URZ ;  /* 0x0000000605057290 */ /* 0x000fe2000fffe03f */
[----:B------:R-:W-:-:S02]  /*10a00*/  IMAD.U32 R9, RZ, RZ, UR8 ;  /* 0x00000008ff097e24 */ /* 0x000fc4000f8e00ff */
[----:B------:R-:W-:Y:S01]  /*10a10*/  IMAD R3, R0, UR8, RZ ;  /* 0x0000000800037c24 */ /* 0x000fe2000f8e02ff */
[----:B------:R-:W-:-:S03]  /*10a20*/  SHF.R.S32.HI R0, RZ, 0x1f, R5 ;  /* 0x0000001fff007819 */ /* 0x000fc60000011405 */
[C---:B------:R-:W-:Y:S02]  /*10a30*/  IMAD R7, R2.reuse, UR9, R3 ;  /* 0x0000000902077c24 */ /* 0x040fe4000f8e0203 */
[----:B------:R-:W-:Y:S01]  /*10a40*/  IMAD.WIDE.U32 R2, R2, R9, UR4 ;  /* 0x0000000402027e25 */ /* 0x000fe2000f8e0009 */
        /* <DEDUP_REMOVED lines=11> */
[----:B------:R-:W0:Y:S01]  /*10b00*/  SHFL.IDX PT, R14, R0, RZ, 0x181f ;  /* 0x00181fff000e7589 */ /* 0x000e2200000e0000 */
[----:B------:R-:W-:-:S03]  /*10b10*/  VIADD R4, R36, UR44 ;  /* 0x0000002c24047c36 */ /* 0x000fc60008000000 */
[----:B------:R-:W1:Y:S01]  /*10b20*/  SHFL.IDX PT, R2, R5, RZ, 0x181f ;  /* 0x00181fff05027589 */ /* 0x000e6200000e0000 */
[C---:B------:R-:W-:Y:S01]  /*10b30*/  VIADD R7, R4.reuse, 0x10 ;  /* 0x0000001004077836 */ /* 0x040fe20000000000 */
[----:B------:R-:W-:Y:S02]  /*10b40*/  ISETP.GE.AND P0, PT, R4, UR39, PT ;  /* 0x0000002704007c0c */ /* 0x000fe4000bf06270 */
[----:B------:R-:W-:Y:S11]  /*10b50*/  SHFL.IDX PT, R6, R5, 0x1, 0x181f ;  /* 0x00381f0005067f89 */ /* 0x000ff600000e0000 */
        /* <DEDUP_REMOVED lines=12> */
[----:B------:R-:W-:Y:S02]  /*10c20*/  @!P0 IMAD.MOV.U32 R3, RZ, RZ, R7 ;  /* 0x000000ffff038224 */ /* 0x000fe400078e0007 */
[----:B------:R-:W-:Y:S01]  /*10c30*/  VIADD R7, R4, 0x20 ;  /* 0x0000002004077836 */ /* 0x000fe20000000000 */
        /* <DEDUP_REMOVED lines=58> */
.L_x_1169:
[----:B------:R-:W-:-:S05]  /*10fe0*/  VIADD R4, R4, 0x70 ;  /* 0x0000007004047836 */ /* 0x000fca0000000000 */
[----:B------:R-:W-:-:S13]  /*10ff0*/  ISETP.GE.AND P0, PT, R4, UR39, PT ;  /* 0x0000002704007c0c */ /* 0x000fda000bf06270 */
[----:B0-2---:R-:W-:-:S05]  /*11000*/  @!P0 LEA R2, P1, R37, R14, 0x1 ;  /* 0x0000000e25028211 */ /* 0x005fca00078208ff */
[----:B-1----:R-:W-:-:S05]  /*11010*/  @!P0 IMAD.X R3, RZ, RZ, R6, P1 ;  /* 0x000000ffff038224 */ /* 0x002fca00008e0606 */
[----:B------:R-:W-:Y:S01]  /*11020*/  @!PT LDS RZ, [RZ] ;  /* 0x00000000fffff984 */ /* 0x000fe20000000800 */
[----:B------:R-:W-:Y:S01]  /*11030*/  @!PT LDS RZ, [RZ] ;  /* 0x00000000fffff984 */ /* 0x000fe20000000800 */
[----:B------:R-:W-:Y:S01]  /*11040*/  @!PT LDS RZ, [RZ] ;  /* 0x00000000fffff984 */ /* 0x000fe20000000800 */
[----:B------:R0:W-:Y:S04]  /*11050*/  @!P0 LDGSTS.E.BYPASS.LTC128B.128 [R31+0xfc00], desc[UR36][R2.64], !P3 ;  /* 0x0fc00000021f8fae */ /* 0x0001e8000d901d64 */
[----:B------:R0:W-:Y:S04]  /*11060*/  @!P0 LDGSTS.E.BYPASS.LTC128B.128 [R31+0x13c00], desc[UR36][R2.64+0x80], !P4 ;  /* 0x13c00080021f8fae */ /* 0x0001e8000e101d64 */
[----:B------:R0:W-:Y:S01]  /*11070*/  @!P0 LDGSTS.E.BYPASS.LTC128B.128 [R31+0x17c00], desc[UR36][R2.64+0x100], !P5 ;  /* 0x17c00100021f8fae */ /* 0x0001e2000e901d64 */
[----:B------:R-:W-:Y:S01]  /*11080*/  PLOP3.LUT P0, PT, PT, PT, PT, 0x80, 0x0 ;  /* 0x000000000000781c */ /* 0x000fe20003f0f070 */
[----:B------:R-:W-:-:S12]  /*11090*/  NOP ;  /* 0x0000000000007918 */ /* 0x000fd80000000000 */
.L_x_1093:
[----:B------:R-:W-:Y:S02]  /*110a0*/  PLOP3.LUT P1, PT, P1, P0, PT, 0xa2, 0x0 ;  /* 0x000000000000781c */ /* 0x000fe40000f21472 */
[----:B------:R-:W-:-:S08]  /*110b0*/  @P0 R2UR P1, UR4, R16 ;  /* 0x00000000100402ca */ /* 0x000fd00000020000 */
[----:B------:R-:W-:-:S05]  /*110c0*/  @P0 PLOP3.LUT P0, PT, P1, PT, PT, 0x80, 0x0 ;  /* 0x000000000000081c */ /* 0x000fca0000f0f070 */
[----:B------:R-:W-:Y:S01]  /*110d0*/  @!P1 SYNCS.ARRIVE.TRANS64.RED.A0T1 RZ, [UR4+0x2a800], RZ ;  /* 0x02a800ffffff99a7 */ /* 0x000fe20008200404 */
[----:B------:R-:W-:Y:S07]  /*110e0*/  @!P1 ARRIVES.LDGSTSBAR.64.TRANSCNT [UR4+0x2a800] ;  /* 0x02a80000ff0099b0 */ /* 0x000fee0008000a84 */
[----:B------:R-:W-:Y:S05]  /*110f0*/  @P0 BRA.U.ANY `(.L_x_1093) ;  /* 0xfffffffd00e80947 */ /* 0x000fea000393ffff */
[----:B0-----:R-:W2:Y:S02]  /*11100*/  LDL.LU R2, [R1] ;  /* 0x0000000001027983 */ /* 0x001ea40000300800 */
[----:B--2---:R-:W-:-:S05]  /*11110*/  VIADD R2, R2, 0x1 ;  /* 0x0000000102027836 */ /* 0x004fca0000000000 */
[----:B------:R0:W-:Y:S01]  /*11120*/  STL [R1], R2 ;  /* 0x0000000201007387 */ /* 0x0001e20000100800 */
        /* <DEDUP_REMOVED lines=9> */
.L_x_1170:
[----:B------:R-:W-:Y:S05]  /*111c0*/  BSYNC B0 ;  /* 0x0000000000007941 */ /* 0x000fea0003800000 */
.L_x_1094:
[----:B------:R-:W-:-:S04]  /*111d0*/  UIADD3 UR4, UR45, -0x2, URZ ;  /* 0xfffffffe2d047890 */ /* 0x000fc8000fffe03f */
[----:B------:R-:W-:-:S06]  /*111e0*/  UISETP.GE.AND UP0, UPT, UR4, UR46, UPT ;  /* 0x0000002e0400728c */ /* 0x000fcc000bf06270 */
[----:B------:R-:W-:-:S13]  /*111f0*/  PLOP3.LUT P0, PT, PT, PT, UP0, 0x40, 0x0 ;  /* 0x000000000000781c */ /* 0x000fda0003f0e808 */
[----:B------:R-:W-:Y:S05]  /*11200*/  @P0 BRA `(.L_x_1096) ;  /* 0x0000000c00c80947 */ /* 0x000fea0003800000 */
[----:B------:R-:W-:Y:S01]  /*11210*/  BSSY B0, `(.L_x_1096) ;  /* 0x00000f1000007945 */ /* 0x000fe20003800000 */
[----:B------:R-:W-:Y:S02]  /*11220*/  IMAD.MOV.U32 R9, RZ, RZ, R23 ;  /* 0x000000ffff097224 */ /* 0x000fe400078e0017 */
[----:B------:R-:W-:Y:S02]  /*11230*/  IMAD.MOV.U32 R20, RZ, RZ, R26 ;  /* 0x000000ffff147224 */ /* 0x000fe400078e001a */
[----:B------:R-:W-:Y:S02]  /*11240*/  IMAD.MOV.U32 R27, RZ, RZ, R24 ;  /* 0x000000ffff1b7224 */ /* 0x000fe400078e0018 */
[----:B------:R-:W-:-:S07]  /*11250*/  IMAD.U32 R8, RZ, RZ, UR4 ;  /* 0x00000004ff087e24 */ /* 0x000fce000f8e00ff */
.L_x_1109:
[----:B0-----:R-:W0:Y:S01]  /*11260*/  LDC R3, c[0x0][0x430] ;  /* 0x00010c00ff037b82 */ /* 0x001e220000000800 */
[----:B------:R-:W1:Y:S01]  /*11270*/  S2R R0, SR_TID.X ;  /* 0x0000000000007919 */ /* 0x000e620000002100 */
[----:B------:R-:W-:Y:S01]  /*11280*/  IMAD R10, R8, 0x60, R32 ;  /* 0x00000060080a7824 */ /* 0x000fe200078e0220 */
[----:B------:R-:W-:Y:S01]  /*11290*/  LOP3.LUT P1, RZ, R19, 0x40, RZ, 0xc0, !PT ;  /* 0x0000004013ff7812 */ /* 0x000fe2000782c0ff */
[----:B------:R-:W-:Y:S01]  /*112a0*/  VIADD R23, R9, 0x1 ;  /* 0x0000000109177836 */ /* 0x000fe20000000000 */
[----:B0-----:R-:W-:Y:S01]  /*112b0*/  ISETP.NE.AND P0, PT, R3, 0x1, PT ;  /* 0x000000010300780c */ /* 0x001fe20003f05270 */
[----:B-1----:R-:W-:-:S12]  /*112c0*/  IMAD.SHL.U32 R0, R0, 0x10, RZ ;  /* 0x0000001000007824 */ /* 0x002fd800078e00ff */
[----:B------:R-:W0:Y:S01]  /*112d0*/  @P0 LDC R3, c[0x0][0x434] ;  /* 0x00010d00ff030b82 */ /* 0x000e220000000800 */
[----:B------:R-:W-:-:S04]  /*112e0*/  LOP3.LUT R0, R36, 0x70, R0, 0xf8, !PT ;  /* 0x0000007024007812 */ /* 0x000fc800078ef800 */
[C---:B------:R-:W-:Y:S01]  /*112f0*/  ISETP.GT.U32.AND P2, PT, R0.reuse, 0x5f, PT ;  /* 0x0000005f0000780c */ /* 0x040fe20003f44070 */
[----:B------:R-:W-:Y:S02]  /*11300*/  IMAD.IADD R10, R0, 0x1, R10 ;  /* 0x00000001000a7824 */ /* 0x000fe400078e020a */
[----:B------:R-:W1:Y:S02]  /*11310*/  @P0 LDC R5, c[0x0][0x438] ;  /* 0x00010e00ff050b82 */ /* 0x000e640000000800 */
[----:B------:R-:W-:-:S08]  /*11320*/  IMAD.MOV.U32 R11, RZ, RZ, R10 ;  /* 0x000000ffff0b7224 */ /* 0x000fd000078e000a */
[----:B------:R-:W2:Y:S01]  /*11330*/  @!P2 LDC.64 R6, c[0x0][0x428] ;  /* 0x00010a00ff06ab82 */ /* 0x000ea20000000a00 */
[----:B0-----:R-:W-:-:S05]  /*11340*/  @P0 IMAD.HI.U32 R0, R10, R3, RZ ;  /* 0x000000030a000227 */ /* 0x001fca00078e00ff */
[----:B-1----:R-:W-:Y:S02]  /*11350*/  @P0 SHF.R.U32.HI R11, RZ, R5, R0 ;  /* 0x00000005ff0b0219 */ /* 0x002fe40000011600 */
[----:B------:R-:W0:Y:S02]  /*11360*/  @!P2 LDC.64 R4, c[0x0][0x418] ;  /* 0x00010600ff04ab82 */ /* 0x000e240000000a00 */
[--C-:B------:R-:W-:Y:S01]  /*11370*/  @!P2 SHF.R.S32.HI R3, RZ, 0x1f, R11.reuse ;  /* 0x0000001fff03a819 */ /* 0x100fe2000001140b */
[----:B------:R-:W-:Y:S02]  /*11380*/  @!P2 IMAD.MOV.U32 R2, RZ, RZ, R11 ;  /* 0x000000ffff02a224 */ /* 0x000fe400078e000b */
[-C--:B--2---:R-:W-:Y:S02]  /*11390*/  @!P2 IMAD R0, R33, R6.reuse, RZ ;  /* 0x000000062100a224 */ /* 0x084fe400078e02ff */
[----:B------:R-:W-:-:S04]  /*113a0*/  @!P2 IMAD.WIDE.U32 R2, R29, R6, R2 ;  /* 0x000000061d02a225 */ /* 0x000fc800078e0002 */
[----:B------:R-:W-:-:S04]  /*113b0*/  @!P2 IMAD R7, R29, R7, R0 ;  /* 0x000000071d07a224 */ /* 0x000fc800078e0200 */
[----:B------:R-:W-:Y:S01]  /*113c0*/  @!P2 IMAD.IADD R0, R7, 0x1, R3 ;  /* 0x000000010700a824 */ /* 0x000fe200078e0203 */
[----:B0-----:R-:W-:-:S04]  /*113d0*/  @!P2 LEA R4, P0, R2, R4, 0x2 ;  /* 0x000000040204a211 */ /* 0x001fc800078010ff */
[----:B------:R-:W-:Y:S01]  /*113e0*/  @!P2 LEA.HI.X R5, R2, R5, R0, 0x2, P0 ;  /* 0x000000050205a211 */ /* 0x000fe200000f1400 */
[----:B------:R-:W-:Y:S01]  /*113f0*/  IMAD.MOV.U32 R0, RZ, RZ, RZ ;  /* 0x000000ffff007224 */ /* 0x000fe200078e00ff */
[C---:B------:R-:W-:Y:S01]  /*11400*/  ISETP.NE.AND P0, PT, R23.reuse, 0x2, PT ;  /* 0x000000021700780c */ /* 0x040fe20003f05270 */
[----:B------:R-:W-:Y:S01]  /*11410*/  IMAD.MOV R7, RZ, RZ, -R11 ;  /* 0x000000ffff077224 */ /* 0x000fe200078e0a0b */
[----:B------:R-:W-:Y:S05]  /*11420*/  YIELD ;  /* 0x0000000000007946 */ /* 0x000fea0003800000 */
[----:B------:R-:W-:Y:S01]  /*11430*/  ULDC UR4, c[0x0][0x430] ;  /* 0x00010c0000047ab9 */ /* 0x000fe20000000800 */
[----:B------:R-:W-:Y:S01]  /*11440*/  SEL R3, RZ, 0x1, P0 ;  /* 0x00000001ff037807 */ /* 0x000fe20000000000 */
[----:B------:R0:W5:Y:S01]  /*11450*/  @!P2 LDG.E R0, desc[UR36][R4.64] ;  /* 0x000000240400a981 */ /* 0x000162000c1e1900 */
[----:B------:R-:W-:Y:S01]  /*11460*/  SEL R23, R23, RZ, P0 ;  /* 0x000000ff17177207 */ /* 0x000fe20000000000 */
[----:B------:R-:W-:Y:S01]  /*11470*/  IMAD.MOV.U32 R24, RZ, RZ, R8 ;  /* 0x000000ffff187224 */ /* 0x000fe200078e0008 */
[----:B------:R-:W-:Y:S01]  /*11480*/  LOP3.LUT R26, R20, R3, RZ, 0x3c, !PT ;  /* 0x00000003141a7212 */ /* 0x000fe200078e3cff */
[----:B0-----:R-:W-:Y:S01]  /*11490*/  IMAD R4, R7, UR4, R10 ;  /* 0x0000000407047c24 */ /* 0x001fe2000f8e020a */
[----:B------:R-:W-:Y:S06]  /*114a0*/  @!P1 BRA `(.L_x_1097) ;  /* 0x0000000000049947 */ /* 0x000fec0003800000 */
[----:B------:R-:W-:Y:S01]  /*114b0*/  BPT.TRAP 0x1 ;  /* 0x000000040000795c */ /* 0x000fe20000300000 */
.L_x_1097:
[----:B------:R-:W-:Y:S01]  /*114c0*/  IMAD R6, R23, 0x8, R16 ;  /* 0x0000000817067824 */ /* 0x000fe200078e0210 */
[----:B------:R-:W-:Y:S01]  /*114d0*/  SHF.L.U32 R3, R26, 0x1f, RZ ;  /* 0x0000001f1a037819 */ /* 0x000fe200000006ff */
[----:B------:R-:W-:Y:S03]  /*114e0*/  BSSY B1, `(.L_x_1098) ;  /* 0x0000003000017945 */ /* 0x000fe60003800000 */
[----:B------:R-:W0:Y:S02]  /*114f0*/  SYNCS.PHASECHK.TRANS64.TRYWAIT P0, [R6+URZ+0x2a840], R3 ;  /* 0x02a84003060075a7 */ /* 0x000e24000800017f */
[----:B0-----:R-:W-:Y:S05]  /*11500*/  @!P0 BRA `(.L_x_1099) ;  /* 0x0000002c00c08947 */ /* 0x001fea0003800000 */
.L_x_1171:
[----:B------:R-:W-:Y:S05]  /*11510*/  BSYNC B1 ;  /* 0x0000000000017941 */ /* 0x000fea0003800000 */
.L_x_1098:
[----:B------:R-:W-:Y:S01]  /*11520*/  SHF.R.S32.HI R21, RZ, 0x1f, R4 ;  /* 0x0000001fff157819 */ /* 0x000fe20000011404 */
[----:B------:R-:W-:Y:S01]  /*11530*/  ULDC.64 UR4, c[0x0][0x300] ;  /* 0x0000c00000047ab9 */ /* 0x000fe20000000a00 */
[----:B-----5:R-:W-:Y:S01]  /*11540*/  SHF.R.S32.HI R25, RZ, 0x1f, R0 ;  /* 0x0000001fff197819 */ /* 0x020fe20000011400 */
[----:B------:R-:W-:Y:S01]  /*11550*/  IMAD R8, R23, 0x4800, R30 ;  /* 0x0000480017087824 */ /* 0x000fe200078e021e */
[----:B------:R-:W-:Y:S01]  /*11560*/  LOP3.LUT P3, RZ, R19, 0x10, RZ, 0xc0, !PT ;  /* 0x0000001013ff7812 */ /* 0x000fe2000786c0ff */
        /* <DEDUP_REMOVED lines=22> */
[----:B------:R-:W-:Y:S02]  /*116d0*/  IMAD.SHL.U32 R5, R37, 0x2, RZ ;  /* 0x0000000225057824 */ /* 0x000fe400078e00ff */
[----:B------:R-:W-:Y:S01]  /*116e0*/  IMAD R8, R8, 0x2, R16 ;  /* 0x0000000208087824 */ /* 0x000fe200078e0210 */
        /* <DEDUP_REMOVED lines=10> */
[----:B------:R-:W0:Y:S02]  /*11790*/  SHFL.IDX PT, R14, R7, 0x2, 0x181f ;  /* 0x00581f00070e7f89 */ /* 0x000e2400000e0000 */
[----:B-1----:R-:W-:-:S05]  /*117a0*/  IMAD.X R3, RZ, RZ, R3, P0 ;  /* 0x000000ffff037224 */ /* 0x002fca00000e0603 */
        /* <DEDUP_REMOVED lines=24> */
.L_x_1185:
[----:B0-2---:R-:W-:-:S05]  /*11930*/  IADD3 R2, P0, R14, R5, RZ ;  /* 0x000000050e027210 */ /* 0x005fca0007f1e0ff */
[----:B-1----:R-:W-:Y:S01]  /*11940*/  IMAD.X R3, RZ, RZ, R35, P0 ;  /* 0x000000ffff037224 */ /* 0x002fe200000e0623 */
        /* <DEDUP_REMOVED lines=8> */
.L_x_1101:
        /* <DEDUP_REMOVED lines=10> */
.L_x_1102:
[----:B------:R1:W-:Y:S01]  /*11a70*/  SYNCS.ARRIVE.TRANS64.A1T0 RZ, [R6+URZ+0x2a830], RZ ;  /* 0x02a830ff06ff79a7 */ /* 0x0003e2000810003f */
[----:B------:R-:W-:Y:S05]  /*11a80*/  @!P2 BRA `(.L_x_1103) ;  /* 0x000000000004a947 */ /* 0x000fea0003800000 */
[----:B------:R-:W-:Y:S01]  /*11a90*/  BPT.TRAP 0x1 ;  /* 0x000000040000795c */ /* 0x000fe20000300000 */
.L_x_1103:
[----:B0-----:R-:W-:Y:S01]  /*11aa0*/  SHF.L.U32 R3, R20, 0x1f, RZ ;  /* 0x0000001f14037819 */ /* 0x001fe200000006ff */
[----:B-1----:R-:W-:Y:S01]  /*11ab0*/  IMAD R6, R9, 0x8, R16 ;  /* 0x0000000809067824 */ /* 0x002fe200078e0210 */
[----:B------:R-:W-:Y:S03]  /*11ac0*/  BSSY B1, `(.L_x_1104) ;  /* 0x0000003000017945 */ /* 0x000fe60003800000 */
[----:B------:R-:W0:Y:S02]  /*11ad0*/  SYNCS.PHASECHK.TRANS64.TRYWAIT P0, [R6+URZ+0x2a860], R3 ;  /* 0x02a86003060075a7 */ /* 0x000e24000800017f */
[----:B0-----:R-:W-:Y:S05]  /*11ae0*/  @!P0 BRA `(.L_x_1105) ;  /* 0x0000003000148947 */ /* 0x001fea0003800000 */
.L_x_1186:
[----:B------:R-:W-:Y:S05]  /*11af0*/  BSYNC B1 ;  /* 0x0000000000017941 */ /* 0x000fea0003800000 */
.L_x_1104:
[----:B------:R-:W-:Y:S01]  /*11b00*/  IMAD.MOV.U32 R2, RZ, RZ, -0x60 ;  /* 0xffffffa0ff027424 */ /* 0x000fe200078e00ff */
[----:B------:R-:W-:Y:S01]  /*11b10*/  UMOV UR4, 0xffffffff ;  /* 0xffffffff00047882 */ /* 0x000fe20000000000 */
[----:B------:R-:W-:Y:S01]  /*11b20*/  LOP3.LUT P2, RZ, R19, 0x2, RZ, 0xc0, !PT ;  /* 0x0000000213ff7812 */ /* 0x000fe2000784c0ff */
[----:B------:R-:W-:Y:S01]  /*11b30*/  IMAD R7, R9, 0x3000, R30 ;  /* 0x0000300009077824 */ /* 0x000fe200078e021e */
[----:B------:R-:W-:Y:S01]  /*11b40*/  LOP3.LUT P1, RZ, R19, 0x1, RZ, 0xc0, !PT ;  /* 0x0000000113ff7812 */ /* 0x000fe2000782c0ff */
[----:B0-----:R-:W-:-:S04]  /*11b50*/  IMAD R3, R27, R2, UR38 ;  /* 0x000000261b037e24 */ /* 0x001fc8000f8e0202 */
[----:B------:R-:W-:Y:S01]  /*11b60*/  IMAD.IADD R8, R3, 0x1, -R36 ;  /* 0x0000000103087824 */ /* 0x000fe200078e0a24 */
[----:B------:R-:W-:Y:S07]  /*11b70*/  BRA.DIV UR4, `(.L_x_1106) ;  /* 0x0000003204047947 */ /* 0x000fee000b800000 */
[----:B------:R-:W0:Y:S01]  /*11b80*/  SHFL.IDX PT, R14, R17, RZ, 0x181f ;  /* 0x00181fff110e7589 */ /* 0x000e2200000e0000 */
[----:B------:R-:W-:-:S03]  /*11b90*/  IMAD R7, R7, 0x2, R16 ;  /* 0x0000000207077824 */ /* 0x000fc600078e0210 */
[----:B------:R-:W1:Y:S01]  /*11ba0*/  SHFL.IDX PT, R3, R18, RZ, 0x181f ;  /* 0x00181fff12037589 */ /* 0x000e6200000e0000 */
[----:B0-----:R-:W-:-:S03]  /*11bb0*/  IADD3 R2, P0, R14, R5, RZ ;  /* 0x000000050e027210 */ /* 0x001fc60007f1e0ff */
[----:B------:R-:W0:Y:S02]  /*11bc0*/  SHFL.IDX PT, R14, R17, 0x1, 0x181f ;  /* 0x00381f00110e7f89 */ /* 0x000e2400000e0000 */
[----:B-1----:R-:W-:Y:S01]  /*11bd0*/  IMAD.X R3, RZ, RZ, R3, P0 ;  /* 0x000000ffff037224 */ /* 0x002fe200000e0603 */
[----:B------:R-:W-:-:S13]  /*11be0*/  ISETP.LT.OR P0, PT, R8, 0x1, P2 ;  /* 0x000000010800780c */ /* 0x000fda0001701670 */
[----:B------:R-:W-:Y:S01]  /*11bf0*/  LDGSTS.E.BYPASS.LTC128B.128 [R7+0x400], desc[UR36][R2.64], !P0 ;  /* 0x0040000002077fae */ /* 0x000fe2000c101d64 */
[----:B------:R-:W-:-:S13]  /*11c00*/  ISETP.LT.OR P0, PT, R8, 0x1, P1 ;  /* 0x000000010800780c */ /* 0x000fda0000f01670 */
[----:B------:R1:W-:Y:S04]  /*11c10*/  LDGSTS.E.BYPASS.LTC128B.128 [R7+0x3400], desc[UR36][R2.64+0x80], !P0 ;  /* 0x0340008002077fae */ /* 0x0003e8000c101d64 */
[----:B-1----:R-:W1:Y:S01]  /*11c20*/  SHFL.IDX PT, R3, R18, 0x1, 0x181f ;  /* 0x00381f0012037f89 */ /* 0x002e6200000e0000 */
        /* <DEDUP_REMOVED lines=25> */
[----:B------:R-:W2:Y:S04]  /*11dc0*/  SHFL.IDX PT, R18, R18, 0x5, 0x181f ;  /* 0x00b81f0012127f89 */ /* 0x000ea800000e0000 */
[----:B------:R3:W4:Y:S01]  /*11dd0*/  SHFL.IDX PT, R14, R17, 0x5, 0x181f ;  /* 0x00b81f00110e7f89 */ /* 0x00072200000e0000 */
[----:B-1----:R-:W-:Y:S01]  /*11de0*/  IMAD.X R3, RZ, RZ, R3, P0 ;  /* 0x000000ffff037224 */ /* 0x002fe200000e0603 */
[----:B------:R-:W-:-:S13]  /*11df0*/  ISETP.LT.OR P0, PT, R8, 0x41, P2 ;  /* 0x000000410800780c */ /* 0x000fda0001701670 */
[----:B------:R3:W-:Y:S01]  /*11e00*/  LDGSTS.E.BYPASS.LTC128B.128 [R7+0x2400], desc[UR36][R2.64], !P0 ;  /* 0x0240000002077fae */ /* 0x0007e2000c101d64 */
[----:B------:R-:W-:-:S13]  /*11e10*/  ISETP.LT.OR P0, PT, R8, 0x41, P1 ;  /* 0x000000410800780c */ /* 0x000fda0000f01670 */
[----:B--2-4-:R3:W-:Y:S02]  /*11e20*/  LDGSTS.E.BYPASS.LTC128B.128 [R7+0x5400], desc[UR36][R2.64+0x80], !P0 ;  /* 0x0540008002077fae */ /* 0x0147e4000c101d64 */
.L_x_1200:
[----:B0--3--:R-:W-:Y:S01]  /*11e30*/  IADD3 R2, P0, R14, R5, RZ ;  /* 0x000000050e027210 */ /* 0x009fe20007f1e0ff */
[----:B------:R-:W-:Y:S02]  /*11e40*/  ULDC.64 UR4, c[0x0][0x328] ;  /* 0x0000ca0000047ab9 */ /* 0x000fe40000000a00 */
[----:B------:R-:W-:Y:S02]  /*11e50*/  IMAD R21, R21, UR4, RZ ;  /* 0x0000000415157c24 */ /* 0x000fe4000f8e02ff */
[----:B------:R-:W-:Y:S01]  /*11e60*/  IMAD.X R3, RZ, RZ, R18, P0 ;  /* 0x000000ffff037224 */ /* 0x000fe200000e0612 */
        /* <DEDUP_REMOVED lines=17> */
.L_x_1107:
        /* <DEDUP_REMOVED lines=10> */
.L_x_1108:
        /* <DEDUP_REMOVED lines=8> */
[C---:B------:R-:W-:Y:S01]  /*120a0*/  LEA R17, P0, R2.reuse, UR4, 0x1 ;  /* 0x0000000402117c11 */ /* 0x040fe2000f8008ff */
[----:B------:R-:W-:Y:S02]  /*120b0*/  IMAD.IADD R3, R5, 0x1, R3 ;  /* 0x0000000105037824 */ /* 0x000fe400078e0203 */
[----:B------:R-:W-:Y:S02]  /*120c0*/  IMAD.MOV.U32 R9, RZ, RZ, R23 ;  /* 0x000000ffff097224 */ /* 0x000fe400078e0017 */
[----:B------:R-:W-:Y:S01]  /*120d0*/  IMAD.MOV.U32 R20, RZ, RZ, R26 ;  /* 0x000000ffff147224 */ /* 0x000fe200078e001a */
[----:B------:R-:W-:Y:S01]  /*120e0*/  LEA.HI.X R18, R2, UR5, R3, 0x1, P0 ;  /* 0x0000000502127c11 */ /* 0x000fe200080f0c03 */
[----:B------:R-:W-:Y:S01]  /*120f0*/  IMAD.MOV.U32 R27, RZ, RZ, R24 ;  /* 0x000000ffff1b7224 */ /* 0x000fe200078e0018 */
[----:B------:R-:W-:-:S13]  /*12100*/  ISETP.GT.AND P0, PT, R24, UR46, PT ;  /* 0x0000002e18007c0c */ /* 0x000fda000bf04270 */
[----:B-1----:R-:W-:Y:S05]  /*12110*/  @P0 BRA `(.L_x_1109) ;  /* 0xfffffff000500947 */ /* 0x002fea000383ffff */
[----:B------:R-:W-:Y:S05]  /*12120*/  BSYNC B0 ;  /* 0x0000000000007941 */ /* 0x000fea0003800000 */
.L_x_1096:
        /* <DEDUP_REMOVED lines=8> */
[----:B------:R-:W1:Y:S08]  /*121b0*/  FLO.U32 R0, UR4 ;  /* 0x0000000400007d00 */ /* 0x000e7000080e0000 */
[----:B------:R-:W0:Y:S01]  /*121c0*/  POPC R5, UR4 ;  /* 0x0000000400057d09 */ /* 0x000e220008000000 */
[----:B-1----:R-:W-:-:S13]  /*121d0*/  ISETP.EQ.U32.AND P0, PT, R0, R7, PT ;  /* 0x000000070000720c */ /* 0x002fda0003f02070 */
[----:B0-----:R-:W2:Y:S01]  /*121e0*/  @P0 ATOMG.E.ADD.STRONG.GPU PT, R3, desc[UR36][R2.64], R5 ;  /* 0x00000005020309a8 */ /* 0x001ea200081ee1e4 */
[----:B------:R-:W0:Y:S02]  /*121f0*/  S2R R4, SR_LTMASK ;  /* 0x0000000000047919 */ /* 0x000e240000003900 */
[----:B0-----:R-:W-:-:S04]  /*12200*/  LOP3.LUT R4, R4, UR4, RZ, 0xc0, !PT ;  /* 0x0000000404047c12 */ /* 0x001fc8000f8ec0ff */
[----:B------:R-:W0:Y:S01]  /*12210*/  POPC R7, R4 ;  /* 0x0000000400077309 */ /* 0x000e220000000000 */
[----:B--2---:R-:W0:Y:S02]  /*12220*/  SHFL.IDX PT, R0, R3, R0, 0x1f ;  /* 0x00001f0003007589 */ /* 0x004e2400000e0000 */
[----:B0-----:R-:W-:-:S07]  /*12230*/  IADD3 R34, R0, UR47, R7 ;  /* 0x0000002f00227c10 */ /* 0x001fce000fffe007 */
.L_x_1111:
[----:B------:R-:W-:Y:S05]  /*12240*/  BSYNC B0 ;  /* 0x0000000000007941 */ /* 0x000fea0003800000 */
.L_x_1110:
[----:B------:R-:W-:-:S13]  /*12250*/  LOP3.LUT P0, RZ, R19, 0x40, RZ, 0xc0, !PT ;  /* 0x0000004013ff7812 */ /* 0x000fda000780c0ff */
[----:B------:R-:W-:Y:S05]  /*12260*/  @!P0 BRA `(.L_x_1112) ;  /* 0x0000000000048947 */ /* 0x000fea0003800000 */
[----:B------:R-:W-:Y:S01]  /*12270*/  BPT.TRAP 0x1 ;  /* 0x000000040000795c */ /* 0x000fe20000300000 */
.L_x_1112:
[----:B------:R-:W-:Y:S01]  /*12280*/  IMAD R4, R23, 0x8, R16 ;  /* 0x0000000817047824 */ /* 0x000fe200078e0210 */
[----:B0-----:R-:W-:Y:S01]  /*12290*/  SHF.L.U32 R3, R26, 0x1f, RZ ;  /* 0x0000001f1a037819 */ /* 0x001fe200000006ff */
[----:B------:R-:W-:Y:S01]  /*122a0*/  IMAD.MOV.U32 R5, RZ, RZ, -0x60 ;  /* 0xffffffa0ff057424 */ /* 0x000fe200078e00ff */
[----:B------:R-:W-:Y:S02]  /*122b0*/  BSSY B0, `(.L_x_1113) ;  /* 0x0000004000007945 */ /* 0x000fe40003800000 */
[----:B------:R-:W0:Y:S01]  /*122c0*/  SYNCS.PHASECHK.TRANS64.TRYWAIT P0, [R4+URZ+0x2a860], R3 ;  /* 0x02a86003040075a7 */ /* 0x000e22000800017f */
[----:B------:R-:W-:Y:S01]  /*122d0*/  IMAD R5, R24, R5, UR38 ;  /* 0x0000002618057e24 */ /* 0x000fe2000f8e0205 */
[----:B0-----:R-:W-:Y:S06]  /*122e0*/  @!P0 BRA `(.L_x_1114) ;  /* 0x0000002c00fc8947 */ /* 0x001fec0003800000 */
.L_x_1201:
[----:B------:R-:W-:Y:S05]  /*122f0*/  BSYNC B0 ;  /* 0x0000000000007941 */ /* 0x000fea0003800000 */
.L_x_1113:
        /* <DEDUP_REMOVED lines=10> */
[----:B------:R-:W1:Y:S03]  /*123a0*/  SHFL.IDX PT, R14, R17, 0x1, 0x181f ;  /* 0x00381f00110e7f89 */ /* 0x000e6600000e0000 */
[----:B0-----:R-:W-:Y:S01]  /*123b0*/  IMAD.X R3, RZ, RZ, R0, P0 ;  /* 0x000000ffff037224 */ /* 0x001fe200000e0600 */
[----:B------:R-:W-:Y:S01]  /*123c0*/  ISETP.LT.OR P0, PT, R5, 0x1, P3 ;  /* 0x000000010500780c */ /* 0x000fe20001f01670 */
[----:B------:R-:W-:Y:S02]  /*123d0*/  IMAD R0, R7, 0x2, R16 ;  /* 0x0000000207007824 */ /* 0x000fe400078e0210 */
[----:B------:R-:W0:Y:S10]  /*123e0*/  SHFL.IDX PT, R7, R18, 0x1, 0x181f ;  /* 0x00381f0012077f89 */ /* 0x000e3400000e0000 */
        /* <DEDUP_REMOVED lines=28> */
[----:B------:R1:W2:Y:S03]  /*125b0*/  SHFL.IDX PT, R14, R17, 0x5, 0x181f ;  /* 0x00b81f00110e7f89 */ /* 0x0002a600000e0000 */
[----:B0-----:R-:W-:Y:S01]  /*125c0*/  IMAD.X R3, RZ, RZ, R7, P0 ;  /* 0x000000ffff037224 */ /* 0x001fe200000e0607 */
[----:B------:R-:W-:Y:S01]  /*125d0*/  ISETP.LT.OR P0, PT, R5, 0x41, P3 ;  /* 0x000000410500780c */ /* 0x000fe20001f01670 */
[----:B------:R1:W3:-:S12]  /*125e0*/  SHFL.IDX PT, R7, R18, 0x5, 0x181f ;  /* 0x00b81f0012077f89 */ /* 0x0002d800000e0000 */
[----:B------:R1:W-:Y:S01]  /*125f0*/  LDGSTS.E.BYPASS.LTC128B.128 [R0+0x2400], desc[UR36][R2.64], !P0 ;  /* 0x0240000002007fae */ /* 0x0003e2000c101d64 */
[----:B------:R-:W-:-:S13]  /*12600*/  ISETP.LT.OR P0, PT, R5, 0x41, P1 ;  /* 0x000000410500780c */ /* 0x000fda0000f01670 */
[----:B--23--:R1:W-:Y:S02]  /*12610*/  LDGSTS.E.BYPASS.LTC128B.128 [R0+0x5400], desc[UR36][R2.64+0x80], !P0 ;  /* 0x0540008002007fae */ /* 0x00c3e4000c101d64 */
.L_x_1215:
        /* <DEDUP_REMOVED lines=11> */
.L_x_1116:
        /* <DEDUP_REMOVED lines=10> */
.L_x_1117:
[----:B------:R1:W-:Y:S01]  /*12770*/  SYNCS.ARRIVE.TRANS64.A1T0 RZ, [R4+URZ+0x2a850], RZ ;  /* 0x02a850ff04ff79a7 */ /* 0x0003e2000810003f */
[----:B------:R-:W-:-:S05]  /*12780*/  VIADD R23, R23, 0x1 ;  /* 0x0000000117177836 */ /* 0x000fca0000000000 */
[----:B------:R-:W-:-:S04]  /*12790*/  ISETP.NE.AND P0, PT, R23, 0x2, PT ;  /* 0x000000021700780c */ /* 0x000fc80003f05270 */
[----:B0-----:R-:W-:Y:S02]  /*127a0*/  SEL R3, RZ, 0x1, P0 ;  /* 0x00000001ff037807 */ /* 0x001fe40000000000 */
[----:B------:R-:W-:Y:S02]  /*127b0*/  SEL R23, R23, RZ, P0 ;  /* 0x000000ff17177207 */ /* 0x000fe40000000000 */
[----:B-1----:R-:W-:-:S07]  /*127c0*/  LOP3.LUT R26, R26, R3, RZ, 0x3c, !PT ;  /* 0x000000031a1a7212 */ /* 0x002fce00078e3cff */
.L_x_1077:
[----:B------:R-:W-:Y:S05]  /*127d0*/  BSYNC B7 ;  /* 0x0000000000077941 */ /* 0x000fea0003800000 */
.L_x_1075:
[----:B------:R-:W-:-:S13]  /*127e0*/  LOP3.LUT P0, RZ, R19, 0x800, RZ, 0xc0, !PT ;  /* 0x0000080013ff7812 */ /* 0x000fda000780c0ff */
[----:B------:R-:W-:Y:S05]  /*127f0*/  @!P0 BRA `(.L_x_1118) ;  /* 0x0000000000248947 */ /* 0x000fea0003800000 */
[----:B------:R-:W-:Y:S05]  /*12800*/  WARPSYNC.ALL ;  /* 0x0000000000007948 */ /* 0x000fea0003800000 */
[----:B------:R-:W0:Y:S08]  /*12810*/  S2UR UR5, SR_CgaCtaId ;  /* 0x00000000000579c3 */ /* 0x000e300000008800 */
[----:B------:R-:W-:Y:S06]  /*12820*/  BAR.SYNC.DEFER_BLOCKING 0x5, 0x180 ;  /* 0x0146000000007b1d */ /* 0x000fec0000010000 */
[----:B------:R-:W-:-:S02]  /*12830*/  UMOV UR4, 0x400 ;  /* 0x0000040000047882 */ /* 0x000fc40000000000 */
[----:B0-----:R-:W-:-:S06]  /*12840*/  ULEA UR4, UR5, UR4, 0x18 ;  /* 0x0000000405047291 */ /* 0x001fcc000f8ec03f */
[----:B------:R-:W-:-:S05]  /*12850*/  IMAD.U32 R16, RZ, RZ, UR4 ;  /* 0x00000004ff107e24 */ /* 0x000fca000f8e00ff */
[----:B------:R0:W1:Y:S01]  /*12860*/  LDS R34, [R16+0x2a8d0] ;  /* 0x02a8d00010227984 */ /* 0x0000620000000800 */
[----:B------:R-:W-:Y:S06]  /*12870*/  BAR.ARV 0x4, 0x180 ;  /* 0x0106000000007b1d */ /* 0x000fec0000002000 */
[----:B------:R-:W-:Y:S05]  /*12880*/  BRA `(.L_x_1119) ;  /* 0x00000000002c7947 */ /* 0x000fea0003800000 */
.L_x_1118:
[----:B------:R-:W-:-:S03]  /*12890*/  UMOV UR4, 0xffffffff ;  /* 0xffffffff00047882 */ /* 0x000fc60000000000 */
[----:B------:R-:W-:Y:S05]  /*128a0*/  BRA.DIV UR4, `(.L_x_1120) ;  /* 0x0000003204a87947 */ /* 0x000fea000b800000 */
[----:B------:R0:W1:Y:S02]  /*128b0*/  SHFL.IDX PT, R14, R34, RZ, 0x1f ;  /* 0x00001fff220e7589 */ /* 0x00006400000e0000 */
.L_x_1218:
[----:B------:R-:W2:Y:S01]  /*128c0*/  @!P2 S2R R3, SR_CgaCtaId ;  /* 0x000000000003a919 */ /* 0x000ea20000008800 */
[----:B------:R-:W-:Y:S05]  /*128d0*/  WARPSYNC.ALL ;  /* 0x0000000000007948 */ /* 0x000fea0003800000 */
[----:B------:R-:W-:Y:S01]  /*128e0*/  BAR.SYNC.DEFER_BLOCKING 0x4, 0x180 ;  /* 0x0106000000007b1d */ /* 0x000fe20000010000 */
[----:B------:R-:W-:-:S04]  /*128f0*/  @!P2 MOV R0, 0x400 ;  /* 0x000004000000a802 */ /* 0x000fc80000000f00 */
[----:B--2---:R-:W-:-:S05]  /*12900*/  @!P2 LEA R16, R3, R0, 0x18 ;  /* 0x000000000310a211 */ /* 0x004fca00078ec0ff */
[----:B------:R0:W-:Y:S02]  /*12910*/  @!P2 STS [R16+0x2a8d0], R34 ;  /* 0x02a8d0221000a388 */ /* 0x0001e40000000800 */
[----:B01----:R-:W-:Y:S01]  /*12920*/  IMAD.MOV.U32 R34, RZ, RZ, R14 ;  /* 0x000000ffff227224 */ /* 0x003fe200078e000e */
[----:B------:R-:W-:Y:S06]  /*12930*/  BAR.ARV 0x5, 0x180 ;  /* 0x0146000000007b1d */ /* 0x000fec0000002000 */
.L_x_1119:
[----:B------:R-:W-:Y:S02]  /*12940*/  ULDC UR4, c[0x0][0xc38] ;  /* 0x00030e0000047ab9 */ /* 0x000fe40000000800 */
[----:B-1----:R-:W-:-:S13]  /*12950*/  ISETP.GE.AND P0, PT, R34, UR4, PT ;  /* 0x0000000422007c0c */ /* 0x002fda000bf06270 */
[----:B------:R-:W-:Y:S05]  /*12960*/  @!P0 BRA `(.L_x_1121) ;  /* 0xffffffc400188947 */ /* 0x000fea000383ffff */
.L_x_1066:
[----:B------:R-:W2:Y:S01]  /*12970*/  LDL.LU R0, [R1] ;  /* 0x0000000001007983 */ /* 0x000ea20000300800 */
[----:B------:R-:W-:Y:S01]  /*12980*/  BSSY B0, `(.L_x_1122) ;  /* 0x000000b000007945 */ /* 0x000fe20003800000 */
[----:B------:R-:W1:Y:S01]  /*12990*/  S2R R5, SR_CgaCtaId ;  /* 0x0000000000057919 */ /* 0x000e620000008800 */
[----:B--2---:R-:W-:-:S05]  /*129a0*/  VIADD R0, R0, 0x1 ;  /* 0x0000000100007836 */ /* 0x004fca0000000000 */
[----:B------:R-:W-:-:S04]  /*129b0*/  LEA.HI R2, R0, R0, RZ, 0x1 ;  /* 0x0000000000027211 */ /* 0x000fc800078f08ff */
[----:B------:R-:W-:Y:S02]  /*129c0*/  LOP3.LUT R3, R2, 0xfffffffe, RZ, 0xc0, !PT ;  /* 0xfffffffe02037812 */ /* 0x000fe400078ec0ff */
[----:B------:R-:W-:-:S03]  /*129d0*/  MOV R2, 0x400 ;  /* 0x0000040000027802 */ /* 0x000fc60000000f00 */
[----:B------:R-:W-:Y:S01]  /*129e0*/  IMAD.IADD R0, R0, 0x1, -R3 ;  /* 0x0000000100007824 */ /* 0x000fe200078e0a03 */
[----:B-1----:R-:W-:-:S04]  /*129f0*/  LEA R4, R5, R2, 0x18 ;  /* 0x0000000205047211 */ /* 0x002fc800078ec0ff */
[----:B------:R-:W-:-:S04]  /*12a00*/  SHF.L.U32 R0, R0, 0x1f, RZ ;  /* 0x0000001f00007819 */ /* 0x000fc800000006ff */
[----:B------:R-:W1:Y:S02]  /*12a10*/  SYNCS.PHASECHK.TRANS64.TRYWAIT P0, [R4+URZ+0x2a820], R0 ;  /* 0x02a82000040075a7 */ /* 0x000e64000800017f */
[----:B-1----:R-:W-:Y:S05]  /*12a20*/  @!P0 BRA `(.L_x_1123) ;  /* 0x0000003000708947 */ /* 0x002fea0003800000 */
.L_x_1219:
[----:B------:R-:W-:Y:S05]  /*12a30*/  BSYNC B0 ;  /* 0x0000000000007941 */ /* 0x000fea0003800000 */
.L_x_1122:
[----:B------:R-:W-:-:S03]  /*12a40*/  UMOV UR4, 0xffffffff ;  /* 0xffffffff00047882 */ /* 0x000fc60000000000 */
[----:B------:R-:W-:Y:S05]  /*12a50*/  BRA.DIV UR4, `(.L_x_1124) ;  /* 0x0000003204787947 */ /* 0x000fea000b800000 */
[----:B-1----:R-:W1:Y:S02]  /*12a60*/  S2R R0, SR_TID.X ;  /* 0x0000000000007919 */ /* 0x002e640000002100 */
[----:B-1----:R-:W-:-:S04]  /*12a70*/  SHF.R.U32.HI R0, RZ, 0x5, R0 ;  /* 0x00000005ff007819 */ /* 0x002fc80000011600 */
[----:B------:R-:W-:-:S05]  /*12a80*/  LOP3.LUT R0, R0, 0x3, RZ, 0xc0, !PT ;  /* 0x0000000300007812 */ /* 0x000fca00078ec0ff */
[----:B------:R1:W2:Y:S02]  /*12a90*/  SHFL.IDX PT, R14, R0, RZ, 0x1f ;  /* 0x00001fff000e7589 */ /* 0x0002a400000e0000 */
.L_x_1222:
[----:B--2---:R-:W-:Y:S01]  /*12aa0*/  ISETP.NE.AND P0, PT, R14, RZ, PT ;  /* 0x000000ff0e00720c */ /* 0x004fe20003f05270 */
[----:B------:R-:W-:-:S12]  /*12ab0*/  BSSY B0, `(.L_x_1125) ;  /* 0x0000026000007945 */ /* 0x000fd80003800000 */
[----:B------:R-:W-:Y:S05]  /*12ac0*/  @P0 BRA `(.L_x_1126) ;  /* 0x0000000000900947 */ /* 0x000fea0003800000 */
[----:B------:R-:W-:-:S03]  /*12ad0*/  UMOV UR4, 0xffffffff ;  /* 0xffffffff00047882 */ /* 0x000fc60000000000 */
[----:B------:R-:W-:Y:S05]  /*12ae0*/  BRA.DIV UR4, `(.L_x_1127) ;  /* 0x0000003204887947 */ /* 0x000fea000b800000 */
[----:B------:R-:W-:-:S13]  /*12af0*/  ELECT P6, URZ, PT ;  /* 0x00000000003f782f */ /* 0x000fda00038c0000 */
.L_x_1225:
[----:B------:R-:W-:Y:S05]  /*12b00*/  @!P6 BRA `(.L_x_1126) ;  /* 0x000000000080e947 */ /* 0x000fea0003800000 */
[----:B-1----:R-:W2:Y:S02]  /*12b10*/  LDL R0, [R1+0x4] ;  /* 0x0000040001007983 */ /* 0x002ea40000100800 */
[----:B--2---:R-:W-:-:S13]  /*12b20*/  R2UR UR4, R0 ;  /* 0x00000000000472ca */ /* 0x004fda00000e0000 */
[----:B------:R-:W-:-:S06]  /*12b30*/  ULOP3.LUT UR4, UR4, 0x2, URZ, 0xfc, !UPT ;  /* 0x0000000204047892 */ /* 0x000fcc000f8efc3f */
[----:B------:R-:W-:-:S05]  /*12b40*/  IMAD.U32 R0, RZ, RZ, UR4 ;  /* 0x00000004ff007e24 */ /* 0x000fca000f8e00ff */
[----:B------:R-:W-:-:S13]  /*12b50*/  ISETP.NE.AND P0, PT, R0, 0x3, PT ;  /* 0x000000030000780c */ /* 0x000fda0003f05270 */
[----:B------:R-:W-:Y:S05]  /*12b60*/  @!P0 BRA `(.L_x_1128) ;  /* 0x0000000000048947 */ /* 0x000fea0003800000 */
[----:B------:R-:W-:Y:S01]  /*12b70*/  BPT.TRAP 0x1 ;  /* 0x000000040000795c */ /* 0x000fe20000300000 */
.L_x_1128:
[C---:B------:R-:W-:Y:S01]  /*12b80*/  IMAD R5, R23.reuse, 0x8, R4 ;  /* 0x0000000817057824 */ /* 0x040fe200078e0204 */
[----:B------:R-:W-:Y:S01]  /*12b90*/  SHF.L.U32 R0, R26, 0x1f, RZ ;  /* 0x0000001f1a007819 */ /* 0x000fe200000006ff */
[----:B------:R-:W-:-:S03]  /*12ba0*/  VIADD R23, R23, 0x1 ;  /* 0x0000000117177836 */ /* 0x000fc60000000000 */
[----:B------:R-:W1:Y:S02]  /*12bb0*/  SYNCS.PHASECHK.TRANS64.TRYWAIT P1, [R5+URZ+0x2a840], R0 ;  /* 0x02a84000050075a7 */ /* 0x000e64000802017f */
[----:B------:R-:W-:-:S04]  /*12bc0*/  ISETP.NE.AND P2, PT, R23, 0x2, PT ;  /* 0x000000021700780c */ /* 0x000fc80003f45270 */
[----:B------:R-:W-:Y:S01]  /*12bd0*/  SEL R3, RZ, 0x1, P2 ;  /* 0x00000001ff037807 */ /* 0x000fe20001000000 */
[----:B-1----:R-:W-:Y:S08]  /*12be0*/  @!P1 BRA `(.L_x_1129) ;  /* 0x0000003000689947 */ /* 0x002ff00003800000 */
.L_x_1226:
[----:B------:R-:W-:Y:S02]  /*12bf0*/  SEL R23, R23, RZ, P2 ;  /* 0x000000ff17177207 */ /* 0x000fe40001000000 */
[----:B------:R-:W-:Y:S01]  /*12c00*/  LOP3.LUT R2, R26, R3, RZ, 0x3c, !PT ;  /* 0x000000031a027212 */ /* 0x000fe200078e3cff */
[----:B------:R-:W-:Y:S06]  /*12c10*/  @!P0 BRA `(.L_x_1130) ;  /* 0x0000000000048947 */ /* 0x000fec0003800000 */
[----:B------:R-:W-:Y:S01]  /*12c20*/  BPT.TRAP 0x1 ;  /* 0x000000040000795c */ /* 0x000fe20000300000 */
.L_x_1130:
[----:B------:R-:W-:Y:S01]  /*12c30*/  IMAD R23, R23, 0x8, R4 ;  /* 0x0000000817177824 */ /* 0x000fe200078e0204 */
[----:B------:R-:W-:-:S04]  /*12c40*/  SHF.L.U32 R2, R2, 0x1f, RZ ;  /* 0x0000001f02027819 */ /* 0x000fc800000006ff */
[----:B------:R-:W2:Y:S02]  /*12c50*/  SYNCS.PHASECHK.TRANS64.TRYWAIT P1, [R23+URZ+0x2a840], R2 ;  /* 0x02a84002170075a7 */ /* 0x000ea4000802017f */
[----:B--2---:R-:W-:Y:S05]  /*12c60*/  @!P1 BRA `(.L_x_1131) ;  /* 0x00000030005c9947 */ /* 0x004fea0003800000 */
.L_x_1227:
[----:B------:R-:W-:Y:S05]  /*12c70*/  @!P0 BRA `(.L_x_1132) ;  /* 0x0000000000048947 */ /* 0x000fea0003800000 */
[----:B------:R-:W-:Y:S01]  /*12c80*/  BPT.TRAP 0x1 ;  /* 0x000000040000795c */ /* 0x000fe20000300000 */
.L_x_1132:
[----:B------:R-:W3:Y:S02]  /*12c90*/  SYNCS.PHASECHK.TRANS64.TRYWAIT P1, [R5+URZ+0x2a860], R0 ;  /* 0x02a86000050075a7 */ /* 0x000ee4000802017f */
[----:B---3--:R-:W-:Y:S05]  /*12ca0*/  @!P1 BRA `(.L_x_1133) ;  /* 0x0000003000609947 */ /* 0x008fea0003800000 */
.L_x_1228:
[----:B------:R-:W-:Y:S05]  /*12cb0*/  @!P0 BRA `(.L_x_1134) ;  /* 0x0000000000048947 */ /* 0x000fea0003800000 */
[----:B------:R-:W-:Y:S01]  /*12cc0*/  BPT.TRAP 0x1 ;  /* 0x000000040000795c */ /* 0x000fe20000300000 */
.L_x_1134:
[----:B----4-:R4:W0:Y:S02]  /*12cd0*/  SYNCS.PHASECHK.TRANS64.TRYWAIT P0, [R23+URZ+0x2a860], R2 ;  /* 0x02a86002170075a7 */ /* 0x010824000800017f */
[----:B0-----:R-:W-:Y:S05]  /*12ce0*/  @!P0 NANOSLEEP.SYNCS 0x989680 ;  /* 0x009896800000895d */ /* 0x001fea0003900000 */
[----:B------:R-:W0:Y:S02]  /*12cf0*/  @!P0 SYNCS.PHASECHK.TRANS64 P0, [R23+URZ+0x2a860], R2 ;  /* 0x02a86002170085a7 */ /* 0x000e24000800007f */
[----:B0-----:R-:W-:Y:S05]  /*12d00*/  @!P0 BRA `(.L_x_1134) ;  /* 0xfffffffc00f08947 */ /* 0x001fea000383ffff */
.L_x_1126:
[----:B------:R-:W-:Y:S05]  /*12d10*/  BSYNC B0 ;  /* 0x0000000000007941 */ /* 0x000fea0003800000 */
.L_x_1125:
[----:B------:R-:W-:Y:S05]  /*12d20*/  EXIT ;  /* 0x000000000000794d */ /* 0x000fea0003800000 */
.L_x_971:
[----:B0-----:R-:W-:-:S04]  /*12d30*/  IMAD.U32 R3, RZ, RZ, UR40 ;  /* 0x00000028ff037e24 */ /* 0x001fc8000f8e00ff */
[----:B------:R0:W1:Y:S03]  /*12d40*/  SYNCS.PHASECHK.TRANS64.TRYWAIT P1, [R3+URZ+0x2a800], R0 ;  /* 0x02a80000030075a7 */ /* 0x000066000802017f */
[----:B-1----:R-:W-:Y:S05]  /*12d50*/  @!P1 NANOSLEEP.SYNCS 0x989680 ;  /* 0x009896800000995d */ /* 0x002fea0003900000 */
[----:B------:R-:W1:Y:S02]  /*12d60*/  @!P1 SYNCS.PHASECHK.TRANS64 P1, [R3+URZ+0x2a800], R0 ;  /* 0x02a80000030095a7 */ /* 0x000e64000802007f */
[----:B-1----:R-:W-:Y:S05]  /*12d70*/  @!P1 BRA `(.L_x_971) ;  /* 0xfffffffc00ec9947 */ /* 0x002fea000383ffff */
[----:B------:R-:W-:Y:S05]  /*12d80*/  BRA `(.L_x_1135) ;  /* 0xfffffeec00007947 */ /* 0x000fea000383ffff */
.L_x_975:
[----:B-1----:R1:W2:Y:S02]  /*12d90*/  SYNCS.PHASECHK.TRANS64.TRYWAIT P1, [R3+URZ+0x2a830], R0 ;  /* 0x02a83000030075a7 */ /* 0x0022a4000802017f */
[----:B--2---:R-:W-:Y:S05]  /*12da0*/  @!P1 NANOSLEEP.SYNCS 0x989680 ;  /* 0x009896800000995d */ /* 0x004fea0003900000 */
[----:B------:R-:W2:Y:S02]  /*12db0*/  @!P1 SYNCS.PHASECHK.TRANS64 P1, [R3+URZ+0x2a830], R0 ;  /* 0x02a83000030095a7 */ /* 0x000ea4000802007f */
[----:B--2---:R-:W-:Y:S05]  /*12dc0*/  @!P1 BRA `(.L_x_975) ;  /* 0xfffffffc00f09947 */ /* 0x004fea000383ffff */
[----:B------:R-:W-:Y:S05]  /*12dd0*/  BRA `(.L_x_974) ;  /* 0xfffffeec001c7947 */ /* 0x000fea000383ffff */
.L_x_992:
[----:B-1----:R-:W-:-:S04]  /*12de0*/  IMAD.U32 R10, RZ, RZ, UR6 ;  /* 0x00000006ff0a7e24 */ /* 0x002fc8000f8e00ff */
[----:B------:R1:W2:Y:S03]  /*12df0*/  SYNCS.PHASECHK.TRANS64.TRYWAIT P1, [R10+URZ+0x2a830], R9 ;  /* 0x02a830090a0075a7 */ /* 0x0002a6000802017f */
[----:B--2---:R-:W-:Y:S05]  /*12e00*/  @!P1 NANOSLEEP.SYNCS 0x989680 ;  /* 0x009896800000995d */ /* 0x004fea0003900000 */
[----:B------:R-:W2:Y:S02]  /*12e10*/  @!P1 SYNCS.PHASECHK.TRANS64 P1, [R10+URZ+0x2a830], R9 ;  /* 0x02a830090a0095a7 */ /* 0x000ea4000802007f */
[----:B--2---:R-:W-:Y:S05]  /*12e20*/  @!P1 BRA `(.L_x_992) ;  /* 0xfffffffc00ec9947 */ /* 0x004fea000383ffff */
[----:B------:R-:W-:Y:S05]  /*12e30*/  BRA `(.L_x_991) ;  /* 0xffffff1800187947 */ /* 0x000fea000383ffff */
.L_x_996:
[----:B01----:R-:W-:-:S04]  /*12e40*/  IMAD.U32 R9, RZ, RZ, UR5 ;  /* 0x00000005ff097e24 */ /* 0x003fc8000f8e00ff */
[----:B------:R0:W1:Y:S03]  /*12e50*/  SYNCS.PHASECHK.TRANS64.TRYWAIT P1, [R9+URZ+0x2a850], R0 ;  /* 0x02a85000090075a7 */ /* 0x000066000802017f */
[----:B-1----:R-:W-:Y:S05]  /*12e60*/  @!P1 NANOSLEEP.SYNCS 0x989680 ;  /* 0x009896800000995d */ /* 0x002fea0003900000 */
[----:B------:R-:W1:Y:S02]  /*12e70*/  @!P1 SYNCS.PHASECHK.TRANS64 P1, [R9+URZ+0x2a850], R0 ;  /* 0x02a85000090095a7 */ /* 0x000e64000802007f */
[----:B-1----:R-:W-:Y:S05]  /*12e80*/  @!P1 BRA `(.L_x_996) ;  /* 0xfffffffc00ec9947 */ /* 0x002fea000383ffff */
[----:B------:R-:W-:Y:S05]  /*12e90*/  BRA `(.L_x_995) ;  /* 0xffffff2000407947 */ /* 0x000fea000383ffff */
.L_x_1015:
[----:B-1----:R-:W-:-:S04]  /*12ea0*/  IMAD.U32 R10, RZ, RZ, UR6 ;  /* 0x00000006ff0a7e24 */ /* 0x002fc8000f8e00ff */
[----:B------:R1:W2:Y:S03]  /*12eb0*/  SYNCS.PHASECHK.TRANS64.TRYWAIT P1, [R10+URZ+0x2a830], R9 ;  /* 0x02a830090a0075a7 */ /* 0x0002a6000802017f */
[----:B--2---:R-:W-:Y:S05]  /*12ec0*/  @!P1 NANOSLEEP.SYNCS 0x989680 ;  /* 0x009896800000995d */ /* 0x004fea0003900000 */
[----:B------:R-:W2:Y:S02]  /*12ed0*/  @!P1 SYNCS.PHASECHK.TRANS64 P1, [R10+URZ+0x2a830], R9 ;  /* 0x02a830090a0095a7 */ /* 0x000ea4000802007f */
[----:B--2---:R-:W-:Y:S05]  /*12ee0*/  @!P1 BRA `(.L_x_1015) ;  /* 0xfffffffc00ec9947 */ /* 0x004fea000383ffff */
[----:B------:R-:W-:Y:S05]  /*12ef0*/  BRA `(.L_x_1014) ;  /* 0xffffff4400dc7947 */ /* 0x000fea000383ffff */
.L_x_1019:
[----:B01----:R-:W-:-:S04]  /*12f00*/  IMAD.U32 R9, RZ, RZ, UR5 ;  /* 0x00000005ff097e24 */ /* 0x003fc8000f8e00ff */
[----:B------:R0:W1:Y:S03]  /*12f10*/  SYNCS.PHASECHK.TRANS64.TRYWAIT P1, [R9+URZ+0x2a850], R0 ;  /* 0x02a85000090075a7 */ /* 0x000066000802017f */
[----:B-1----:R-:W-:Y:S05]  /*12f20*/  @!P1 NANOSLEEP.SYNCS 0x989680 ;  /* 0x009896800000995d */ /* 0x002fea0003900000 */
[----:B------:R-:W1:Y:S02]  /*12f30*/  @!P1 SYNCS.PHASECHK.TRANS64 P1, [R9+URZ+0x2a850], R0 ;  /* 0x02a85000090095a7 */ /* 0x000e64000802007f */
[----:B-1----:R-:W-:Y:S05]  /*12f40*/  @!P1 BRA `(.L_x_1019) ;  /* 0xfffffffc00ec9947 */ /* 0x002fea000383ffff */
[----:B------:R-:W-:Y:S05]  /*12f50*/  BRA `(.L_x_1018) ;  /* 0xffffff5000047947 */ /* 0x000fea000383ffff */
.L_x_1027:
[----:B-1----:R-:W-:-:S04]  /*12f60*/  IMAD.U32 R10, RZ, RZ, UR5 ;  /* 0x00000005ff0a7e24 */ /* 0x002fc8000f8e00ff */
[----:B------:R1:W2:Y:S03]  /*12f70*/  SYNCS.PHASECHK.TRANS64.TRYWAIT P1, [R10+URZ+0x2a830], R9 ;  /* 0x02a830090a0075a7 */ /* 0x0002a6000802017f */
[----:B--2---:R-:W-:Y:S05]  /*12f80*/  @!P1 NANOSLEEP.SYNCS 0x989680 ;  /* 0x009896800000995d */ /* 0x004fea0003900000 */
[----:B------:R-:W2:Y:S02]  /*12f90*/  @!P1 SYNCS.PHASECHK.TRANS64 P1, [R10+URZ+0x2a830], R9 ;  /* 0x02a830090a0095a7 */ /* 0x000ea4000802007f */
[----:B--2---:R-:W-:Y:S05]  /*12fa0*/  @!P1 BRA `(.L_x_1027) ;  /* 0xfffffffc00ec9947 */ /* 0x004fea000383ffff */
[----:B------:R-:W-:Y:S05]  /*12fb0*/  BRA `(.L_x_1026) ;  /* 0xffffff6000d07947 */ /* 0x000fea000383ffff */
.L_x_1031:
[----:B01----:R-:W-:-:S04]  /*12fc0*/  IMAD.U32 R9, RZ, RZ, UR5 ;  /* 0x00000005ff097e24 */ /* 0x003fc8000f8e00ff */
[----:B------:R0:W1:Y:S03]  /*12fd0*/  SYNCS.PHASECHK.TRANS64.TRYWAIT P1, [R9+URZ+0x2a850], R0 ;  /* 0x02a85000090075a7 */ /* 0x000066000802017f */
[----:B-1----:R-:W-:Y:S05]  /*12fe0*/  @!P1 NANOSLEEP.SYNCS 0x989680 ;  /* 0x009896800000995d */ /* 0x002fea0003900000 */
[----:B------:R-:W1:Y:S02]  /*12ff0*/  @!P1 SYNCS.PHASECHK.TRANS64 P1, [R9+URZ+0x2a850], R0 ;  /* 0x02a85000090095a7 */ /* 0x000e64000802007f */
[----:B-1----:R-:W-:Y:S05]  /*13000*/  @!P1 BRA `(.L_x_1031) ;  /* 0xfffffffc00ec9947 */ /* 0x002fea000383ffff */
[----:B------:R-:W-:Y:S05]  /*13010*/  BRA `(.L_x_1030) ;  /* 0xffffff6800f87947 */ /* 0x000fea000383ffff */
.L_x_1046:
[----:B-1----:R-:W-:-:S04]  /*13020*/  IMAD.U32 R5, RZ, RZ, UR5 ;  /* 0x00000005ff057e24 */ /* 0x002fc8000f8e00ff */
[----:B------:R1:W2:Y:S03]  /*13030*/  SYNCS.PHASECHK.TRANS64.TRYWAIT P1, [R5+URZ+0x2a850], R0 ;  /* 0x02a85000050075a7 */ /* 0x0002a6000802017f */
[----:B--2---:R-:W-:Y:S05]  /*13040*/  @!P1 NANOSLEEP.SYNCS 0x989680 ;  /* 0x009896800000995d */ /* 0x004fea0003900000 */
[----:B------:R-:W2:Y:S02]  /*13050*/  @!P1 SYNCS.PHASECHK.TRANS64 P1, [R5+URZ+0x2a850], R0 ;  /* 0x02a85000050095a7 */ /* 0x000ea4000802007f */
[----:B--2---:R-:W-:Y:S05]  /*13060*/  @!P1 BRA `(.L_x_1046) ;  /* 0xfffffffc00ec9947 */ /* 0x004fea000383ffff */
[----:B------:R-:W-:Y:S05]  /*13070*/  BRA `(.L_x_1045) ;  /* 0xffffff9000e07947 */ /* 0x000fea000383ffff */
.L_x_1083:
[----:B------:R-:W2:Y:S01]  /*13080*/  S2R R17, SR_TID.X ;  /* 0x0000000000117919 */ /* 0x000ea20000002100 */
[----:B------:R-:W-:Y:S02]  /*13090*/  IMAD.MOV.U32 R12, RZ, RZ, RZ ;  /* 0x000000ffff0c7224 */ /* 0x000fe400078e00ff */
[----:B------:R-:W-:Y:S02]  /*130a0*/  IMAD.MOV.U32 R11, RZ, RZ, 0x1f ;  /* 0x0000001fff0b7424 */ /* 0x000fe400078e00ff */
[----:B------:R-:W-:Y:S01]  /*130b0*/  IMAD.MOV.U32 R15, RZ, RZ, -0x1 ;  /* 0xffffffffff0f7424 */ /* 0x000fe200078e00ff */
[----:B--2---:R-:W-:-:S04]  /*130c0*/  SHF.R.U32.HI R17, RZ, 0x5, R17 ;  /* 0x00000005ff117819 */ /* 0x004fc80000011611 */
[----:B------:R-:W-:-:S05]  /*130d0*/  LOP3.LUT R17, R17, 0x3, RZ, 0xc0, !PT ;  /* 0x0000000311117812 */ /* 0x000fca00078ec0ff */
[----:B------:R-:W-:-:S07]  /*130e0*/  IMAD.MOV.U32 R13, RZ, RZ, R17 ;  /* 0x000000ffff0d7224 */ /* 0x000fce00078e0011 */
[----:B01---5:R-:W-:Y:S05]  /*130f0*/  WARPSYNC.COLLECTIVE R15, `(.L_x_1136) ;  /* 0x000000000f087348 */ /* 0x023fea0003c00000 */
[----:B------:R2:W3:Y:S02]  /*13100*/  SHFL.IDX P6, R14, R13, R12, R11 ;  /* 0x0000000c0d0e7389 */ /* 0x0004e400000c000b */
[----:B0123-5:R-:W-:Y:S01]  /*13110*/  ENDCOLLECTIVE ;  /* 0x000000000000791b */ /* 0x02ffe20003800000 */
.L_x_1136:
[----:B------:R-:W-:Y:S05]  /*13120*/  BRA `(.L_x_1137) ;  /* 0xffffffc8008c7947 */ /* 0x000fea000383ffff */
.L_x_1086:
[----:B0-----:R0:W1:Y:S02]  /*13130*/  SYNCS.PHASECHK.TRANS64.TRYWAIT P0, [R0+URZ+0x2a840], R3 ;  /* 0x02a84003000075a7 */ /* 0x001064000800017f */
[----:B-1----:R-:W-:Y:S05]  /*13140*/  @!P0 NANOSLEEP.SYNCS 0x989680 ;  /* 0x009896800000895d */ /* 0x002fea0003900000 */
[----:B------:R-:W1:Y:S02]  /*13150*/  @!P0 SYNCS.PHASECHK.TRANS64 P0, [R0+URZ+0x2a840], R3 ;  /* 0x02a84003000085a7 */ /* 0x000e64000800007f */
[----:B-1----:R-:W-:Y:S05]  /*13160*/  @!P0 BRA `(.L_x_1086) ;  /* 0xfffffffc00f08947 */ /* 0x002fea000383ffff */
[----:B------:R-:W-:Y:S05]  /*13170*/  BRA `(.L_x_1138) ;  /* 0xffffffcc00907947 */ /* 0x000fea000383ffff */
.L_x_1087:
        /* <DEDUP_REMOVED lines=8> */
.L_x_1140:
[----:B------:R-:W-:Y:S05]  /*13200*/  BSYNC B0 ;  /* 0x0000000000007941 */ /* 0x000fea0003800000 */
.L_x_1139:
[----:B------:R-:W-:Y:S02]  /*13210*/  IMAD.MOV.U32 R13, RZ, RZ, R4 ;  /* 0x000000ffff0d7224 */ /* 0x000fe400078e0004 */
[----:B------:R-:W-:Y:S02]  /*13220*/  IMAD.MOV.U32 R12, RZ, RZ, RZ ;  /* 0x000000ffff0c7224 */ /* 0x000fe400078e00ff */
[----:B------:R-:W-:Y:S02]  /*13230*/  IMAD.MOV.U32 R11, RZ, RZ, 0x181f ;  /* 0x0000181fff0b7424 */ /* 0x000fe400078e00ff */
[----:B------:R-:W-:Y:S02]  /*13240*/  IMAD.MOV.U32 R15, RZ, RZ, -0x1 ;  /* 0xffffffffff0f7424 */ /* 0x000fe400078e00ff */
[----:B------:R-:W-:Y:S02]  /*13250*/  IMAD.MOV.U32 R2, RZ, RZ, R14 ;  /* 0x000000ffff027224 */ /* 0x000fe400078e000e */
[----:B------:R-:W-:-:S07]  /*13260*/  @P0 IMAD R9, R5, 0x2, R16 ;  /* 0x0000000205090824 */ /* 0x000fce00078e0210 */
[----:B------:R-:W-:Y:S05]  /*13270*/  WARPSYNC.COLLECTIVE R15, `(.L_x_1141) ;  /* 0x000000000f087348 */ /* 0x000fea0003c00000 */
[----:B------:R0:W1:Y:S02]  /*13280*/  SHFL.IDX P6, R14, R13, R12, R11 ;  /* 0x0000000c0d0e7389 */ /* 0x00006400000c000b */
[----:B01----:R-:W-:Y:S01]  /*13290*/  ENDCOLLECTIVE ;  /* 0x000000000000791b */ /* 0x003fe20003800000 */
.L_x_1141:
[----:B------:R-:W-:Y:S02]  /*132a0*/  IMAD.MOV.U32 R13, RZ, RZ, R6 ;  /* 0x000000ffff0d7224 */ /* 0x000fe400078e0006 */
[----:B------:R-:W-:Y:S01]  /*132b0*/  IMAD.MOV.U32 R12, RZ, RZ, 0x1 ;  /* 0x00000001ff0c7424 */ /* 0x000fe200078e00ff */
[----:B------:R-:W-:-:S05]  /*132c0*/  @P0 LEA R14, P1, R37, R14, 0x1 ;  /* 0x0000000e250e0211 */ /* 0x000fca00078208ff */
[----:B------:R-:W-:Y:S02]  /*132d0*/  @P0 IMAD.X R3, RZ, RZ, R2, P1 ;  /* 0x000000ffff030224 */ /* 0x000fe400008e0602 */
[----:B------:R-:W-:-:S07]  /*132e0*/  @P0 IMAD.MOV.U32 R2, RZ, RZ, R14 ;  /* 0x000000ffff020224 */ /* 0x000fce00078e000e */
[----:B------:R-:W-:Y:S05]  /*132f0*/  WARPSYNC.COLLECTIVE R15, `(.L_x_1142) ;  /* 0x000000000f087348 */ /* 0x000fea0003c00000 */
[----:B------:R0:W1:Y:S02]  /*13300*/  SHFL.IDX P6, R14, R13, R12, R11 ;  /* 0x0000000c0d0e7389 */ /* 0x00006400000c000b */
[----:B01----:R-:W-:Y:S01]  /*13310*/  ENDCOLLECTIVE ;  /* 0x000000000000791b */ /* 0x003fe20003800000 */
.L_x_1142:
        /* <DEDUP_REMOVED lines=12> */
.L_x_1143:
[----:B------:R-:W-:Y:S02]  /*133e0*/  @P0 IMAD R25, R5, 0x2, R16 ;  /* 0x0000000205190824 */ /* 0x000fe400078e0210 */
[----:B------:R-:W-:Y:S02]  /*133f0*/  IMAD.MOV.U32 R13, RZ, RZ, R6 ;  /* 0x000000ffff0d7224 */ /* 0x000fe400078e0006 */
[----:B------:R-:W-:Y:S01]  /*13400*/  IMAD.MOV.U32 R12, RZ, RZ, 0x2 ;  /* 0x00000002ff0c7424 */ /* 0x000fe200078e00ff */
[----:B------:R-:W-:-:S05]  /*13410*/  @P0 LEA R14, P1, R37, R14, 0x1 ;  /* 0x0000000e250e0211 */ /* 0x000fca00078208ff */
[----:B------:R-:W-:-:S08]  /*13420*/  @P0 IMAD.MOV.U32 R2, RZ, RZ, R14 ;  /* 0x000000ffff020224 */ /* 0x000fd000078e000e */
[----:B------:R-:W-:Y:S05]  /*13430*/  WARPSYNC.COLLECTIVE R15, `(.L_x_1144) ;  /* 0x000000000f087348 */ /* 0x000fea0003c00000 */
[----:B------:R0:W1:Y:S02]  /*13440*/  SHFL.IDX P6, R14, R13, R12, R11 ;  /* 0x0000000c0d0e7389 */ /* 0x00006400000c000b */
[----:B01----:R-:W-:Y:S01]  /*13450*/  ENDCOLLECTIVE ;  /* 0x000000000000791b */ /* 0x003fe20003800000 */
.L_x_1144:
        /* <DEDUP_REMOVED lines=9> */
[----:B------:R-:W-:Y:S01]  /*134f0*/  ISETP.GE.AND P0, PT, R7, 0x21, PT ;  /* 0x000000210700780c */ /* 0x000fe20003f06270 */
[----:B------:R-:W-:-:S12]  /*13500*/  IMAD.MOV.U32 R8, RZ, RZ, R14 ;  /* 0x000000ffff087224 */ /* 0x000fd800078e000e */
[----:B0-----:R-:W-:Y:S05]  /*13510*/  WARPSYNC.COLLECTIVE R15, `(.L_x_1145) ;  /* 0x000000000f087348 */ /* 0x001fea0003c00000 */
[----:B------:R1:W2:Y:S02]  /*13520*/  SHFL.IDX P6, R14, R13, R12, R11 ;  /* 0x0000000c0d0e7389 */ /* 0x0002a400000c000b */
[----:B012---:R-:W-:Y:S01]  /*13530*/  ENDCOLLECTIVE ;  /* 0x000000000000791b */ /* 0x007fe20003800000 */
.L_x_1145:
        /* <DEDUP_REMOVED lines=8> */
.L_x_1146:
        /* <DEDUP_REMOVED lines=14> */
.L_x_1147:
        /* <DEDUP_REMOVED lines=8> */
.L_x_1148:
        /* <DEDUP_REMOVED lines=14> */
.L_x_1149:
        /* <DEDUP_REMOVED lines=8> */
.L_x_1150:
        /* <DEDUP_REMOVED lines=13> */
.L_x_1151:
[----:B------:R-:W-:Y:S05]  /*13950*/  BRA `(.L_x_1152) ;  /* 0xffffffc800e87947 */ /* 0x000fea000383ffff */
.L_x_1092:
[----:B------:R-:W-:Y:S02]  /*13960*/  IMAD.MOV.U32 R13, RZ, RZ, R5 ;  /* 0x000000ffff0d7224 */ /* 0x000fe400078e0005 */
[----:B------:R-:W-:Y:S02]  /*13970*/  IMAD.MOV.U32 R12, RZ, RZ, RZ ;  /* 0x000000ffff0c7224 */ /* 0x000fe400078e00ff */
[----:B------:R-:W-:Y:S02]  /*13980*/  IMAD.MOV.U32 R11, RZ, RZ, 0x181f ;  /* 0x0000181fff0b7424 */ /* 0x000fe400078e00ff */
[----:B------:R-:W-:Y:S02]  /*13990*/  IMAD.MOV.U32 R15, RZ, RZ, -0x1 ;  /* 0xffffffffff0f7424 */ /* 0x000fe400078e00ff */
[----:B------:R-:W-:-:S07]  /*139a0*/  VIADD R4, R36, UR44 ;  /* 0x0000002c24047c36 */ /* 0x000fce0008000000 */
[----:B------:R-:W-:Y:S05]  /*139b0*/  WARPSYNC.COLLECTIVE R15, `(.L_x_1153) ;  /* 0x000000000f087348 */ /* 0x000fea0003c00000 */
[----:B------:R0:W1:Y:S02]  /*139c0*/  SHFL.IDX P6, R14, R13, R12, R11 ;  /* 0x0000000c0d0e7389 */ /* 0x00006400000c000b */
[----:B01----:R-:W-:Y:S01]  /*139d0*/  ENDCOLLECTIVE ;  /* 0x000000000000791b */ /* 0x003fe20003800000 */
.L_x_1153:
[C---:B------:R-:W-:Y:S01]  /*139e0*/  VIADD R6, R4.reuse, 0x10 ;  /* 0x0000001004067836 */ /* 0x040fe20000000000 */
[----:B------:R-:W-:Y:S01]  /*139f0*/  ISETP.GE.AND P0, PT, R4, UR39, PT ;  /* 0x0000002704007c0c */ /* 0x000fe2000bf06270 */
[----:B------:R-:W-:Y:S02]  /*13a00*/  IMAD.MOV.U32 R13, RZ, RZ, R0 ;  /* 0x000000ffff0d7224 */ /* 0x000fe400078e0000 */
[----:B------:R-:W-:-:S10]  /*13a10*/  IMAD.MOV.U32 R2, RZ, RZ, R14 ;  /* 0x000000ffff027224 */ /* 0x000fd400078e000e */
[----:B------:R-:W-:Y:S05]  /*13a20*/  WARPSYNC.COLLECTIVE R15, `(.L_x_1154) ;  /* 0x000000000f087348 */ /* 0x000fea0003c00000 */
[----:B------:R0:W1:Y:S02]  /*13a30*/  SHFL.IDX P6, R14, R13, R12, R11 ;  /* 0x0000000c0d0e7389 */ /* 0x00006400000c000b */
[----:B01----:R-:W-:Y:S01]  /*13a40*/  ENDCOLLECTIVE ;  /* 0x000000000000791b */ /* 0x003fe20003800000 */
.L_x_1154:
[----:B------:R-:W-:Y:S02]  /*13a50*/  IMAD.MOV.U32 R13, RZ, RZ, R5 ;  /* 0x000000ffff0d7224 */ /* 0x000fe400078e0005 */
[----:B------:R-:W-:Y:S01]  /*13a60*/  IMAD.MOV.U32 R12, RZ, RZ, 0x1 ;  /* 0x00000001ff0c7424 */ /* 0x000fe200078e00ff */
[----:B------:R-:W-:-:S05]  /*13a70*/  @!P0 LEA R14, P1, R37, R14, 0x1 ;  /* 0x0000000e250e8211 */ /* 0x000fca00078208ff */
[----:B------:R-:W-:Y:S02]  /*13a80*/  @!P0 IMAD.X R3, RZ, RZ, R2, P1 ;  /* 0x000000ffff038224 */ /* 0x000fe400008e0602 */
[----:B------:R-:W-:-:S07]  /*13a90*/  @!P0 IMAD.MOV.U32 R2, RZ, RZ, R14 ;  /* 0x000000ffff028224 */ /* 0x000fce00078e000e */
[----:B------:R-:W-:Y:S05]  /*13aa0*/  WARPSYNC.COLLECTIVE R15, `(.L_x_1155) ;  /* 0x000000000f087348 */ /* 0x000fea0003c00000 */
[----:B------:R0:W1:Y:S02]  /*13ab0*/  SHFL.IDX P6, R14, R13, R12, R11 ;  /* 0x0000000c0d0e7389 */ /* 0x00006400000c000b */
[----:B01----:R-:W-:Y:S01]  /*13ac0*/  ENDCOLLECTIVE ;  /* 0x000000000000791b */ /* 0x003fe20003800000 */
.L_x_1155:
[----:B------:R-:W-:Y:S01]  /*13ad0*/  @!PT LDS RZ, [RZ] ;  /* 0x00000000fffff984 */ /* 0x000fe20000000800 */
[----:B------:R-:W-:Y:S01]  /*13ae0*/  @!PT LDS RZ, [RZ] ;  /* 0x00000000fffff984 */ /* 0x000fe20000000800 */
[----:B------:R-:W-:Y:S01]  /*13af0*/  @!PT LDS RZ, [RZ] ;  /* 0x00000000fffff984 */ /* 0x000fe20000000800 */
[----:B------:R0:W-:Y:S04]  /*13b00*/  @!P0 LDGSTS.E.BYPASS.LTC128B.128 [R31+0xc400], desc[UR36][R2.64], !P3 ;  /* 0x0c400000021f8fae */ /* 0x0001e8000d901d64 */
[----:B------:R0:W-:Y:S04]  /*13b10*/  @!P0 LDGSTS.E.BYPASS.LTC128B.128 [R31+0x10400], desc[UR36][R2.64+0x80], !P4 ;  /* 0x10400080021f8fae */ /* 0x0001e8000e101d64 */
[----:B------:R0:W-:Y:S01]  /*13b20*/  @!P0 LDGSTS.E.BYPASS.LTC128B.128 [R31+0x14400], desc[UR36][R2.64+0x100], !P5 ;  /* 0x14400100021f8fae */ /* 0x0001e2000e901d64 */
[----:B------:R-:W-:Y:S01]  /*13b30*/  ISETP.GE.AND P0, PT, R6, UR39, PT ;  /* 0x0000002706007c0c */ /* 0x000fe2000bf06270 */
[----:B------:R-:W-:-:S02]  /*13b40*/  IMAD.MOV.U32 R13, RZ, RZ, R0 ;  /* 0x000000ffff0d7224 */ /* 0x000fc400078e0000 */
[----:B------:R-:W-:-:S10]  /*13b50*/  IMAD.MOV.U32 R6, RZ, RZ, R14 ;  /* 0x000000ffff067224 */ /* 0x000fd400078e000e */
[----:B0-----:R-:W-:Y:S05]  /*13b60*/  WARPSYNC.COLLECTIVE R15, `(.L_x_1156) ;  /* 0x000000000f087348 */ /* 0x001fea0003c00000 */
[----:B------:R1:W2:Y:S02]  /*13b70*/  SHFL.IDX P6, R14, R13, R12, R11 ;  /* 0x0000000c0d0e7389 */ /* 0x0002a400000c000b */
[----:B012---:R-:W-:Y:S01]  /*13b80*/  ENDCOLLECTIVE ;  /* 0x000000000000791b */ /* 0x007fe20003800000 */
.L_x_1156:
[----:B------:R-:W-:Y:S02]  /*13b90*/  IMAD.MOV.U32 R13, RZ, RZ, R5 ;  /* 0x000000ffff0d7224 */ /* 0x000fe400078e0005 */
[----:B------:R-:W-:Y:S01]  /*13ba0*/  IMAD.MOV.U32 R12, RZ, RZ, 0x2 ;  /* 0x00000002ff0c7424 */ /* 0x000fe200078e00ff */
[----:B------:R-:W-:-:S05]  /*13bb0*/  @!P0 LEA R14, P1, R37, R14, 0x1 ;  /* 0x0000000e250e8211 */ /* 0x000fca00078208ff */
[----:B------:R-:W-:-:S08]  /*13bc0*/  @!P0 IMAD.MOV.U32 R2, RZ, RZ, R14 ;  /* 0x000000ffff028224 */ /* 0x000fd000078e000e */
[----:B------:R-:W-:Y:S05]  /*13bd0*/  WARPSYNC.COLLECTIVE R15, `(.L_x_1157) ;  /* 0x000000000f087348 */ /* 0x000fea0003c00000 */
[----:B------:R0:W1:Y:S02]  /*13be0*/  SHFL.IDX P6, R14, R13, R12, R11 ;  /* 0x0000000c0d0e7389 */ /* 0x00006400000c000b */
[----:B01----:R-:W-:Y:S01]  /*13bf0*/  ENDCOLLECTIVE ;  /* 0x000000000000791b */ /* 0x003fe20003800000 */
.L_x_1157:
[----:B------:R-:W-:Y:S02]  /*13c00*/  @!P0 IMAD.X R7, RZ, RZ, R6, P1 ;  /* 0x000000ffff078224 */ /* 0x000fe400008e0606 */
[----:B------:R-:W-:Y:S02]  /*13c10*/  VIADD R6, R4, 0x20 ;  /* 0x0000002004067836 */ /* 0x000fe40000000000 */
[----:B------:R-:W-:-:S05]  /*13c20*/  @!P0 IMAD.MOV.U32 R3, RZ, RZ, R7 ;  /* 0x000000ffff038224 */ /* 0x000fca00078e0007 */
[----:B------:R-:W-:Y:S01]  /*13c30*/  @!PT LDS RZ, [RZ] ;  /* 0x00000000fffff984 */ /* 0x000fe20000000800 */
[----:B------:R-:W-:Y:S01]  /*13c40*/  @!PT LDS RZ, [RZ] ;  /* 0x00000000fffff984 */ /* 0x000fe20000000800 */
[----:B------:R-:W-:Y:S01]  /*13c50*/  @!PT LDS RZ, [RZ] ;  /* 0x00000000fffff984 */ /* 0x000fe20000000800 */
[----:B------:R0:W-:Y:S01]  /*13c60*/  @!P0 LDGSTS.E.BYPASS.LTC128B.128 [R31+0xcc00], desc[UR36][R2.64], !P3 ;  /* 0x0cc00000021f8fae */ /* 0x0001e2000d901d64 */
[----:B------:R-:W-:-:S03]  /*13c70*/  IMAD.MOV.U32 R13, RZ, RZ, R0 ;  /* 0x000000ffff0d7224 */ /* 0x000fc600078e0000 */
[----:B------:R0:W-:Y:S04]  /*13c80*/  @!P0 LDGSTS.E.BYPASS.LTC128B.128 [R31+0x10c00], desc[UR36][R2.64+0x80], !P4 ;  /* 0x10c00080021f8fae */ /* 0x0001e8000e101d64 */
[----:B------:R0:W-:Y:S01]  /*13c90*/  @!P0 LDGSTS.E.BYPASS.LTC128B.128 [R31+0x14c00], desc[UR36][R2.64+0x100], !P5 ;  /* 0x14c00100021f8fae */ /* 0x0001e2000e901d64 */
[----:B------:R-:W-:Y:S01]  /*13ca0*/  ISETP.GE.AND P0, PT, R6, UR39, PT ;  /* 0x0000002706007c0c */ /* 0x000fe2000bf06270 */
[----:B------:R-:W-:-:S12]  /*13cb0*/  IMAD.MOV.U32 R6, RZ, RZ, R14 ;  /* 0x000000ffff067224 */ /* 0x000fd800078e000e */
[----:B0-----:R-:W-:Y:S05]  /*13cc0*/  WARPSYNC.COLLECTIVE R15, `(.L_x_1158) ;  /* 0x000000000f087348 */ /* 0x001fea0003c00000 */
[----:B------:R1:W2:Y:S02]  /*13cd0*/  SHFL.IDX P6, R14, R13, R12, R11 ;  /* 0x0000000c0d0e7389 */ /* 0x0002a400000c000b */
[----:B012---:R-:W-:Y:S01]  /*13ce0*/  ENDCOLLECTIVE ;  /* 0x000000000000791b */ /* 0x007fe20003800000 */
.L_x_1158:
[----:B------:R-:W-:Y:S02]  /*13cf0*/  IMAD.MOV.U32 R13, RZ, RZ, R5 ;  /* 0x000000ffff0d7224 */ /* 0x000fe400078e0005 */
[----:B------:R-:W-:Y:S01]  /*13d00*/  IMAD.MOV.U32 R12, RZ, RZ, 0x3 ;  /* 0x00000003ff0c7424 */ /* 0x000fe200078e00ff */
[----:B------:R-:W-:-:S05]  /*13d10*/  @!P0 LEA R14, P1, R37, R14, 0x1 ;  /* 0x0000000e250e8211 */ /* 0x000fca00078208ff */
[----:B------:R-:W-:-:S08]  /*13d20*/  @!P0 IMAD.MOV.U32 R2, RZ, RZ, R14 ;  /* 0x000000ffff028224 */ /* 0x000fd000078e000e */
[----:B------:R-:W-:Y:S05]  /*13d30*/  WARPSYNC.COLLECTIVE R15, `(.L_x_1159) ;  /* 0x000000000f087348 */ /* 0x000fea0003c00000 */
[----:B------:R0:W1:Y:S02]  /*13d40*/  SHFL.IDX P6, R14, R13, R12, R11 ;  /* 0x0000000c0d0e7389 */ /* 0x00006400000c000b */
[----:B01----:R-:W-:Y:S01]  /*13d50*/  ENDCOLLECTIVE ;  /* 0x000000000000791b */ /* 0x003fe20003800000 */
.L_x_1159:
        /* <DEDUP_REMOVED lines=15> */
.L_x_1160:
[----:B------:R-:W-:Y:S02]  /*13e50*/  IMAD.MOV.U32 R13, RZ, RZ, R5 ;  /* 0x000000ffff0d7224 */ /* 0x000fe400078e0005 */
[----:B------:R-:W-:Y:S01]  /*13e60*/  IMAD.MOV.U32 R12, RZ, RZ, 0x4 ;  /* 0x00000004ff0c7424 */ /* 0x000fe200078e00ff */
[----:B------:R-:W-:-:S05]  /*13e70*/  @!P0 LEA R14, P1, R37, R14, 0x1 ;  /* 0x0000000e250e8211 */ /* 0x000fca00078208ff */
[----:B------:R-:W-:-:S08]  /*13e80*/  @!P0 IMAD.MOV.U32 R2, RZ, RZ, R14 ;  /* 0x000000ffff028224 */ /* 0x000fd000078e000e */
[----:B------:R-:W-:Y:S05]  /*13e90*/  WARPSYNC.COLLECTIVE R15, `(.L_x_1161) ;  /* 0x000000000f087348 */ /* 0x000fea0003c00000 */
[----:B------:R0:W1:Y:S02]  /*13ea0*/  SHFL.IDX P6, R14, R13, R12, R11 ;  /* 0x0000000c0d0e7389 */ /* 0x00006400000c000b */
[----:B01----:R-:W-:Y:S01]  /*13eb0*/  ENDCOLLECTIVE ;  /* 0x000000000000791b */ /* 0x003fe20003800000 */
.L_x_1161:
        /* <DEDUP_REMOVED lines=15> */
.L_x_1162:
[----:B------:R-:W-:Y:S02]  /*13fb0*/  IMAD.MOV.U32 R13, RZ, RZ, R5 ;  /* 0x000000ffff0d7224 */ /* 0x000fe400078e0005 */
[----:B------:R-:W-:Y:S01]  /*13fc0*/  IMAD.MOV.U32 R12, RZ, RZ, 0x5 ;  /* 0x00000005ff0c7424 */ /* 0x000fe200078e00ff */
[----:B------:R-:W-:-:S05]  /*13fd0*/  @!P0 LEA R14, P1, R37, R14, 0x1 ;  /* 0x0000000e250e8211 */ /* 0x000fca00078208ff */
[----:B------:R-:W-:-:S08]  /*13fe0*/  @!P0 IMAD.MOV.U32 R2, RZ, RZ, R14 ;  /* 0x000000ffff028224 */ /* 0x000fd000078e000e */
[----:B------:R-:W-:Y:S05]  /*13ff0*/  WARPSYNC.COLLECTIVE R15, `(.L_x_1163) ;  /* 0x000000000f087348 */ /* 0x000fea0003c00000 */
[----:B------:R0:W1:Y:S02]  /*14000*/  SHFL.IDX P6, R14, R13, R12, R11 ;  /* 0x0000000c0d0e7389 */ /* 0x00006400000c000b */
[----:B01----:R-:W-:Y:S01]  /*14010*/  ENDCOLLECTIVE ;  /* 0x000000000000791b */ /* 0x003fe20003800000 */
.L_x_1163:
        /* <DEDUP_REMOVED lines=15> */
.L_x_1164:
[----:B------:R-:W-:Y:S02]  /*14110*/  IMAD.MOV.U32 R13, RZ, RZ, R5 ;  /* 0x000000ffff0d7224 */ /* 0x000fe400078e0005 */
[----:B------:R-:W-:Y:S01]  /*14120*/  IMAD.MOV.U32 R12, RZ, RZ, 0x6 ;  /* 0x00000006ff0c7424 */ /* 0x000fe200078e00ff */
[----:B------:R-:W-:-:S05]  /*14130*/  @!P0 LEA R14, P1, R37, R14, 0x1 ;  /* 0x0000000e250e8211 */ /* 0x000fca00078208ff */
[----:B------:R-:W-:-:S08]  /*14140*/  @!P0 IMAD.MOV.U32 R2, RZ, RZ, R14 ;  /* 0x000000ffff028224 */ /* 0x000fd000078e000e */
[----:B------:R-:W-:Y:S05]  /*14150*/  WARPSYNC.COLLECTIVE R15, `(.L_x_1165) ;  /* 0x000000000f087348 */ /* 0x000fea0003c00000 */
[----:B------:R0:W1:Y:S02]  /*14160*/  SHFL.IDX P6, R14, R13, R12, R11 ;  /* 0x0000000c0d0e7389 */ /* 0x00006400000c000b */
[----:B01----:R-:W-:Y:S01]  /*14170*/  ENDCOLLECTIVE ;  /* 0x000000000000791b */ /* 0x003fe20003800000 */
.L_x_1165:
        /* <DEDUP_REMOVED lines=15> */
.L_x_1166:
[----:B------:R-:W-:Y:S02]  /*14270*/  IMAD.MOV.U32 R13, RZ, RZ, R5 ;  /* 0x000000ffff0d7224 */ /* 0x000fe400078e0005 */
[----:B------:R-:W-:Y:S01]  /*14280*/  IMAD.MOV.U32 R12, RZ, RZ, 0x7 ;  /* 0x00000007ff0c7424 */ /* 0x000fe200078e00ff */
[----:B------:R-:W-:-:S05]  /*14290*/  @!P0 LEA R14, P1, R37, R14, 0x1 ;  /* 0x0000000e250e8211 */ /* 0x000fca00078208ff */
[----:B------:R-:W-:-:S08]  /*142a0*/  @!P0 IMAD.MOV.U32 R2, RZ, RZ, R14 ;  /* 0x000000ffff028224 */ /* 0x000fd000078e000e */
[----:B------:R-:W-:Y:S05]  /*142b0*/  WARPSYNC.COLLECTIVE R15, `(.L_x_1167) ;  /* 0x000000000f087348 */ /* 0x000fea0003c00000 */
[----:B------:R0:W1:Y:S02]  /*142c0*/  SHFL.IDX P6, R14, R13, R12, R11 ;  /* 0x0000000c0d0e7389 */ /* 0x00006400000c000b */
[----:B01----:R-:W-:Y:S01]  /*142d0*/  ENDCOLLECTIVE ;  /* 0x000000000000791b */ /* 0x003fe20003800000 */
.L_x_1167:
[----:B------:R-:W-:-:S04]  /*142e0*/  @!P0 IMAD.X R7, RZ, RZ, R6, P1 ;  /* 0x000000ffff078224 */ /* 0x000fc800008e0606 */
        /* <DEDUP_REMOVED lines=8> */
[----:B------:R-:W-:-:S07]  /*14370*/  IMAD.MOV.U32 R6, RZ, RZ, R14 ;  /* 0x000000ffff067224 */ /* 0x000fce00078e000e */
[----:B0-----:R-:W-:Y:S05]  /*14380*/  WARPSYNC.COLLECTIVE R15, `(.L_x_1168) ;  /* 0x000000000f087348 */ /* 0x001fea0003c00000 */
[----:B------:R1:W2:Y:S02]  /*14390*/  SHFL.IDX P6, R14, R13, R12, R11 ;  /* 0x0000000c0d0e7389 */ /* 0x0002a400000c000b */
[----:B012---:R-:W-:Y:S01]  /*143a0*/  ENDCOLLECTIVE ;  /* 0x000000000000791b */ /* 0x007fe20003800000 */
.L_x_1168:
[----:B------:R-:W-:Y:S05]  /*143b0*/  BRA `(.L_x_1169) ;  /* 0xffffffcc00087947 */ /* 0x000fea000383ffff */
.L_x_1095:
[----:B0-----:R0:W1:Y:S02]  /*143c0*/  SYNCS.PHASECHK.TRANS64.TRYWAIT P0, [R16+URZ+0x2a820], R3 ;  /* 0x02a82003100075a7 */ /* 0x001064000800017f */
[----:B-1----:R-:W-:Y:S05]  /*143d0*/  @!P0 NANOSLEEP.SYNCS 0x989680 ;  /* 0x009896800000895d */ /* 0x002fea0003900000 */
[----:B------:R-:W1:Y:S02]  /*143e0*/  @!P0 SYNCS.PHASECHK.TRANS64 P0, [R16+URZ+0x2a820], R3 ;  /* 0x02a82003100085a7 */ /* 0x000e64000800007f */
[----:B-1----:R-:W-:Y:S05]  /*143f0*/  @!P0 BRA `(.L_x_1095) ;  /* 0xfffffffc00f08947 */ /* 0x002fea000383ffff */
[----:B------:R-:W-:Y:S05]  /*14400*/  BRA `(.L_x_1170) ;  /* 0xffffffcc006c7947 */ /* 0x000fea000383ffff */
.L_x_1099:
[----:B0-----:R0:W1:Y:S02]  /*14410*/  SYNCS.PHASECHK.TRANS64.TRYWAIT P0, [R6+URZ+0x2a840], R3 ;  /* 0x02a84003060075a7 */ /* 0x001064000800017f */
[----:B-1----:R-:W-:Y:S05]  /*14420*/  @!P0 NANOSLEEP.SYNCS 0x989680 ;  /* 0x009896800000895d */ /* 0x002fea0003900000 */
[----:B------:R-:W1:Y:S02]  /*14430*/  @!P0 SYNCS.PHASECHK.TRANS64 P0, [R6+URZ+0x2a840], R3 ;  /* 0x02a84003060085a7 */ /* 0x000e64000800007f */
[----:B-1----:R-:W-:Y:S05]  /*14440*/  @!P0 BRA `(.L_x_1099) ;  /* 0xfffffffc00f08947 */ /* 0x002fea000383ffff */
[----:B------:R-:W-:Y:S05]  /*14450*/  BRA `(.L_x_1171) ;  /* 0xffffffd0002c7947 */ /* 0x000fea000383ffff */
.L_x_1100:
        /* <DEDUP_REMOVED lines=8> */
.L_x_1173:
[----:B------:R-:W-:Y:S05]  /*144e0*/  BSYNC B1 ;  /* 0x0000000000017941 */ /* 0x000fea0003800000 */
.L_x_1172:
[----:B------:R-:W-:Y:S02]  /*144f0*/  IMAD.MOV.U32 R13, RZ, RZ, R7 ;  /* 0x000000ffff0d7224 */ /* 0x000fe400078e0007 */
[----:B------:R-:W-:Y:S02]  /*14500*/  IMAD.MOV.U32 R12, RZ, RZ, RZ ;  /* 0x000000ffff0c7224 */ /* 0x000fe400078e00ff */
[----:B------:R-:W-:Y:S02]  /*14510*/  IMAD.MOV.U32 R11, RZ, RZ, 0x181f ;  /* 0x0000181fff0b7424 */ /* 0x000fe400078e00ff */
[----:B------:R-:W-:Y:S02]  /*14520*/  IMAD.MOV.U32 R15, RZ, RZ, -0x1 ;  /* 0xffffffffff0f7424 */ /* 0x000fe400078e00ff */
[----:B------:R-:W-:Y:S02]  /*14530*/  IMAD.MOV.U32 R3, RZ, RZ, R14 ;  /* 0x000000ffff037224 */ /* 0x000fe400078e000e */
[----:B------:R-:W-:-:S07]  /*14540*/  IMAD.SHL.U32 R5, R37, 0x2, RZ ;  /* 0x0000000225057824 */ /* 0x000fce00078e00ff */
[----:B------:R-:W-:Y:S05]  /*14550*/  WARPSYNC.COLLECTIVE R15, `(.L_x_1174) ;  /* 0x000000000f087348 */ /* 0x000fea0003c00000 */
[----:B------:R0:W1:Y:S02]  /*14560*/  SHFL.IDX P6, R14, R13, R12, R11 ;  /* 0x0000000c0d0e7389 */ /* 0x00006400000c000b */
[----:B01----:R-:W-:Y:S01]  /*14570*/  ENDCOLLECTIVE ;  /* 0x000000000000791b */ /* 0x003fe20003800000 */
.L_x_1174:
[----:B------:R-:W-:Y:S02]  /*14580*/  IMAD R8, R8, 0x2, R16 ;  /* 0x0000000208087824 */ /* 0x000fe400078e0210 */
[----:B------:R-:W-:Y:S02]  /*14590*/  IMAD.MOV.U32 R13, RZ, RZ, R10 ;  /* 0x000000ffff0d7224 */ /* 0x000fe400078e000a */
[----:B------:R-:W-:Y:S01]  /*145a0*/  IMAD.MOV.U32 R12, RZ, RZ, 0x1 ;  /* 0x00000001ff0c7424 */ /* 0x000fe200078e00ff */
[----:B------:R-:W-:-:S13]  /*145b0*/  IADD3 R2, P0, R14, R5, RZ ;  /* 0x000000050e027210 */ /* 0x000fda0007f1e0ff */
[----:B------:R-:W-:Y:S05]  /*145c0*/  WARPSYNC.COLLECTIVE R15, `(.L_x_1175) ;  /* 0x000000000f087348 */ /* 0x000fea0003c00000 */
[----:B------:R0:W1:Y:S02]  /*145d0*/  SHFL.IDX P6, R14, R13, R12, R11 ;  /* 0x0000000c0d0e7389 */ /* 0x00006400000c000b */
[----:B01----:R-:W-:Y:S01]  /*145e0*/  ENDCOLLECTIVE ;  /* 0x000000000000791b */ /* 0x003fe20003800000 */
.L_x_1175:
[----:B------:R-:W-:-:S05]  /*145f0*/  IMAD.X R3, RZ, RZ, R3, P0 ;  /* 0x000000ffff037224 */ /* 0x000fca00000e0603 */
[----:B------:R-:W-:Y:S01]  /*14600*/  @!PT LDS RZ, [RZ] ;  /* 0x00000000fffff984 */ /* 0x000fe20000000800 */
[----:B------:R-:W-:Y:S01]  /*14610*/  @!PT LDS RZ, [RZ] ;  /* 0x00000000fffff984 */ /* 0x000fe20000000800 */
[----:B------:R-:W-:Y:S01]  /*14620*/  @!PT LDS RZ, [RZ] ;  /* 0x00000000fffff984 */ /* 0x000fe20000000800 */
[----:B------:R-:W-:Y:S04]  /*14630*/  LDGSTS.E.BYPASS.LTC128B.128 [R8+0x18400], desc[UR36][R2.64], !P3 ;  /* 0x1840000002087fae */ /* 0x000fe8000d901d64 */
[----:B------:R-:W-:Y:S01]  /*14640*/  LDGSTS.E.BYPASS.LTC128B.128 [R8+0x1b400], desc[UR36][R2.64+0x80], !P2 ;  /* 0x1b40008002087fae */ /* 0x000fe2000d101d64 */
[----:B------:R-:W-:-:S03]  /*14650*/  IMAD.MOV.U32 R13, RZ, RZ, R7 ;  /* 0x000000ffff0d7224 */ /* 0x000fc600078e0007 */
[----:B------:R0:W-:Y:S02]  /*14660*/  LDGSTS.E.BYPASS.LTC128B.128 [R8+0x1e400], desc[UR36][R2.64+0x100], !P1 ;  /* 0x1e40010002087fae */ /* 0x0001e4000c901d64 */
[----:B0-----:R-:W-:-:S07]  /*14670*/  IMAD.MOV.U32 R3, RZ, RZ, R14 ;  /* 0x000000ffff037224 */ /* 0x001fce00078e000e */
[----:B------:R-:W-:Y:S05]  /*14680*/  WARPSYNC.COLLECTIVE R15, `(.L_x_1176) ;  /* 0x000000000f087348 */ /* 0x000fea0003c00000 */
[----:B------:R0:W1:Y:S02]  /*14690*/  SHFL.IDX P6, R14, R13, R12, R11 ;  /* 0x0000000c0d0e7389 */ /* 0x00006400000c000b */
[----:B01----:R-:W-:Y:S01]  /*146a0*/  ENDCOLLECTIVE ;  /* 0x000000000000791b */ /* 0x003fe20003800000 */
.L_x_1176:
[----:B------:R-:W-:Y:S02]  /*146b0*/  IMAD.MOV.U32 R13, RZ, RZ, R10 ;  /* 0x000000ffff0d7224 */ /* 0x000fe400078e000a */
[----:B------:R-:W-:Y:S01]  /*146c0*/  IMAD.MOV.U32 R12, RZ, RZ, 0x2 ;  /* 0x00000002ff0c7424 */ /* 0x000fe200078e00ff */
[----:B------:R-:W-:-:S13]  /*146d0*/  IADD3 R2, P0, R14, R5, RZ ;  /* 0x000000050e027210 */ /* 0x000fda0007f1e0ff */
[----:B------:R-:W-:Y:S05]  /*146e0*/  WARPSYNC.COLLECTIVE R15, `(.L_x_1177) ;  /* 0x000000000f087348 */ /* 0x000fea0003c00000 */
[----:B------:R0:W1:Y:S02]  /*146f0*/  SHFL.IDX P6, R14, R13, R12, R11 ;  /* 0x0000000c0d0e7389 */ /* 0x00006400000c000b */
[----:B01----:R-:W-:Y:S01]  /*14700*/  ENDCOLLECTIVE ;  /* 0x000000000000791b */ /* 0x003fe20003800000 */
.L_x_1177:
        /* <DEDUP_REMOVED lines=12> */
.L_x_1178:
[----:B------:R-:W-:Y:S02]  /*147d0*/  IMAD.MOV.U32 R13, RZ, RZ, R10 ;  /* 0x000000ffff0d7224 */ /* 0x000fe400078e000a */
[----:B------:R-:W-:Y:S01]  /*147e0*/  IMAD.MOV.U32 R12, RZ, RZ, 0x3 ;  /* 0x00000003ff0c7424 */ /* 0x000fe200078e00ff */
[----:B------:R-:W-:-:S13]  /*147f0*/  IADD3 R2, P0, R14, R5, RZ ;  /* 0x000000050e027210 */ /* 0x000fda0007f1e0ff */
[----:B------:R-:W-:Y:S05]  /*14800*/  WARPSYNC.COLLECTIVE R15, `(.L_x_1179) ;  /* 0x000000000f087348 */ /* 0x000fea0003c00000 */
[----:B------:R0:W1:Y:S02]  /*14810*/  SHFL.IDX P6, R14, R13, R12, R11 ;  /* 0x0000000c0d0e7389 */ /* 0x00006400000c000b */
[----:B01----:R-:W-:Y:S01]  /*14820*/  ENDCOLLECTIVE ;  /* 0x000000000000791b */ /* 0x003fe20003800000 */
.L_x_1179:
        /* <DEDUP_REMOVED lines=12> */
.L_x_1180:
[----:B------:R-:W-:Y:S02]  /*148f0*/  IMAD.MOV.U32 R13, RZ, RZ, R10 ;  /* 0x000000ffff0d7224 */ /* 0x000fe400078e000a */
[----:B------:R-:W-:Y:S01]  /*14900*/  IMAD.MOV.U32 R12, RZ, RZ, 0x4 ;  /* 0x00000004ff0c7424 */ /* 0x000fe200078e00ff */
[----:B------:R-:W-:-:S13]  /*14910*/  IADD3 R2, P0, R14, R5, RZ ;  /* 0x000000050e027210 */ /* 0x000fda0007f1e0ff */
[----:B------:R-:W-:Y:S05]  /*14920*/  WARPSYNC.COLLECTIVE R15, `(.L_x_1181) ;  /* 0x000000000f087348 */ /* 0x000fea0003c00000 */
[----:B------:R0:W1:Y:S02]  /*14930*/  SHFL.IDX P6, R14, R13, R12, R11 ;  /* 0x0000000c0d0e7389 */ /* 0x00006400000c000b */
[----:B01----:R-:W-:Y:S01]  /*14940*/  ENDCOLLECTIVE ;  /* 0x000000000000791b */ /* 0x003fe20003800000 */
.L_x_1181:
        /* <DEDUP_REMOVED lines=12> */
.L_x_1182:
[----:B------:R-:W-:Y:S02]  /*14a10*/  IMAD.MOV.U32 R13, RZ, RZ, R10 ;  /* 0x000000ffff0d7224 */ /* 0x000fe400078e000a */
[----:B------:R-:W-:Y:S01]  /*14a20*/  IMAD.MOV.U32 R12, RZ, RZ, 0x5 ;  /* 0x00000005ff0c7424 */ /* 0x000fe200078e00ff */
[----:B------:R-:W-:-:S13]  /*14a30*/  IADD3 R2, P0, R14, R5, RZ ;  /* 0x000000050e027210 */ /* 0x000fda0007f1e0ff */
[----:B------:R-:W-:Y:S05]  /*14a40*/  WARPSYNC.COLLECTIVE R15, `(.L_x_1183) ;  /* 0x000000000f087348 */ /* 0x000fea0003c00000 */
[----:B------:R0:W1:Y:S02]  /*14a50*/  SHFL.IDX P6, R14, R13, R12, R11 ;  /* 0x0000000c0d0e7389 */ /* 0x00006400000c000b */
[----:B01----:R-:W-:Y:S01]  /*14a60*/  ENDCOLLECTIVE ;  /* 0x000000000000791b */ /* 0x003fe20003800000 */
.L_x_1183:
        /* <DEDUP_REMOVED lines=12> */
.L_x_1184:
[----:B------:R-:W-:Y:S05]  /*14b30*/  BRA `(.L_x_1185) ;  /* 0xffffffcc007c7947 */ /* 0x000fea000383ffff */
.L_x_1105:
[----:B0-----:R0:W1:Y:S02]  /*14b40*/  SYNCS.PHASECHK.TRANS64.TRYWAIT P0, [R6+URZ+0x2a860], R3 ;  /* 0x02a86003060075a7 */ /* 0x001064000800017f */
[----:B-1----:R-:W-:Y:S05]  /*14b50*/  @!P0 NANOSLEEP.SYNCS 0x989680 ;  /* 0x009896800000895d */ /* 0x002fea0003900000 */
[----:B------:R-:W1:Y:S02]  /*14b60*/  @!P0 SYNCS.PHASECHK.TRANS64 P0, [R6+URZ+0x2a860], R3 ;  /* 0x02a86003060085a7 */ /* 0x000e64000800007f */
[----:B-1----:R-:W-:Y:S05]  /*14b70*/  @!P0 BRA `(.L_x_1105) ;  /* 0xfffffffc00f08947 */ /* 0x002fea000383ffff */
[----:B------:R-:W-:Y:S05]  /*14b80*/  BRA `(.L_x_1186) ;  /* 0xffffffcc00d87947 */ /* 0x000fea000383ffff */
.L_x_1106:
        /* <DEDUP_REMOVED lines=8> */
.L_x_1188:
[----:B------:R-:W-:Y:S05]  /*14c10*/  BSYNC B1 ;  /* 0x0000000000017941 */ /* 0x000fea0003800000 */
.L_x_1187:
[----:B------:R-:W-:Y:S02]  /*14c20*/  IMAD.MOV.U32 R13, RZ, RZ, R17 ;  /* 0x000000ffff0d7224 */ /* 0x000fe400078e0011 */
[----:B------:R-:W-:Y:S02]  /*14c30*/  IMAD.MOV.U32 R12, RZ, RZ, RZ ;  /* 0x000000ffff0c7224 */ /* 0x000fe400078e00ff */
[----:B------:R-:W-:Y:S02]  /*14c40*/  IMAD.MOV.U32 R11, RZ, RZ, 0x181f ;  /* 0x0000181fff0b7424 */ /* 0x000fe400078e00ff */
[----:B------:R-:W-:Y:S02]  /*14c50*/  IMAD.MOV.U32 R15, RZ, RZ, -0x1 ;  /* 0xffffffffff0f7424 */ /* 0x000fe400078e00ff */
[----:B------:R-:W-:Y:S02]  /*14c60*/  IMAD.MOV.U32 R3, RZ, RZ, R14 ;  /* 0x000000ffff037224 */ /* 0x000fe400078e000e */
[----:B------:R-:W-:-:S07]  /*14c70*/  IMAD R7, R7, 0x2, R16 ;  /* 0x0000000207077824 */ /* 0x000fce00078e0210 */
[----:B------:R-:W-:Y:S05]  /*14c80*/  WARPSYNC.COLLECTIVE R15, `(.L_x_1189) ;  /* 0x000000000f087348 */ /* 0x000fea0003c00000 */
[----:B------:R0:W1:Y:S02]  /*14c90*/  SHFL.IDX P6, R14, R13, R12, R11 ;  /* 0x0000000c0d0e7389 */ /* 0x00006400000c000b */
[----:B01----:R-:W-:Y:S01]  /*14ca0*/  ENDCOLLECTIVE ;  /* 0x000000000000791b */ /* 0x003fe20003800000 */
.L_x_1189:
[----:B------:R-:W-:Y:S02]  /*14cb0*/  IMAD.MOV.U32 R13, RZ, RZ, R18 ;  /* 0x000000ffff0d7224 */ /* 0x000fe400078e0012 */
[----:B------:R-:W-:Y:S01]  /*14cc0*/  IMAD.MOV.U32 R12, RZ, RZ, 0x1 ;  /* 0x00000001ff0c7424 */ /* 0x000fe200078e00ff */
[----:B------:R-:W-:-:S13]  /*14cd0*/  IADD3 R2, P0, R14, R5, RZ ;  /* 0x000000050e027210 */ /* 0x000fda0007f1e0ff */
[----:B------:R-:W-:Y:S05]  /*14ce0*/  WARPSYNC.COLLECTIVE R15, `(.L_x_1190) ;  /* 0x000000000f087348 */ /* 0x000fea0003c00000 */
[----:B------:R0:W1:Y:S02]  /*14cf0*/  SHFL.IDX P6, R14, R13, R12, R11 ;  /* 0x0000000c0d0e7389 */ /* 0x00006400000c000b */
[----:B01----:R-:W-:Y:S01]  /*14d00*/  ENDCOLLECTIVE ;  /* 0x000000000000791b */ /* 0x003fe20003800000 */
.L_x_1190:
        /* <DEDUP_REMOVED lines=13> */
.L_x_1191:
[----:B------:R-:W-:Y:S02]  /*14de0*/  IMAD.MOV.U32 R13, RZ, RZ, R18 ;  /* 0x000000ffff0d7224 */ /* 0x000fe400078e0012 */
[----:B------:R-:W-:Y:S01]  /*14df0*/  IMAD.MOV.U32 R12, RZ, RZ, 0x2 ;  /* 0x00000002ff0c7424 */ /* 0x000fe200078e00ff */
[----:B------:R-:W-:-:S13]  /*14e00*/  IADD3 R2, P0, R14, R5, RZ ;  /* 0x000000050e027210 */ /* 0x000fda0007f1e0ff */
[----:B------:R-:W-:Y:S05]  /*14e10*/  WARPSYNC.COLLECTIVE R15, `(.L_x_1192) ;  /* 0x000000000f087348 */ /* 0x000fea0003c00000 */
[----:B------:R0:W1:Y:S02]  /*14e20*/  SHFL.IDX P6, R14, R13, R12, R11 ;  /* 0x0000000c0d0e7389 */ /* 0x00006400000c000b */
[----:B01----:R-:W-:Y:S01]  /*14e30*/  ENDCOLLECTIVE ;  /* 0x000000000000791b */ /* 0x003fe20003800000 */
.L_x_1192:
        /* <DEDUP_REMOVED lines=13> */
.L_x_1193:
[----:B------:R-:W-:Y:S02]  /*14f10*/  IMAD.MOV.U32 R13, RZ, RZ, R18 ;  /* 0x000000ffff0d7224 */ /* 0x000fe400078e0012 */
[----:B------:R-:W-:Y:S01]  /*14f20*/  IMAD.MOV.U32 R12, RZ, RZ, 0x3 ;  /* 0x00000003ff0c7424 */ /* 0x000fe200078e00ff */
[----:B------:R-:W-:-:S13]  /*14f30*/  IADD3 R2, P0, R14, R5, RZ ;  /* 0x000000050e027210 */ /* 0x000fda0007f1e0ff */
[----:B------:R-:W-:Y:S05]  /*14f40*/  WARPSYNC.COLLECTIVE R15, `(.L_x_1194) ;  /* 0x000000000f087348 */ /* 0x000fea0003c00000 */
[----:B------:R0:W1:Y:S02]  /*14f50*/  SHFL.IDX P6, R14, R13, R12, R11 ;  /* 0x0000000c0d0e7389 */ /* 0x00006400000c000b */
[----:B01----:R-:W-:Y:S01]  /*14f60*/  ENDCOLLECTIVE ;  /* 0x000000000000791b */ /* 0x003fe20003800000 */
.L_x_1194:
        /* <DEDUP_REMOVED lines=13> */
.L_x_1195:
[----:B------:R-:W-:Y:S02]  /*15040*/  IMAD.MOV.U32 R13, RZ, RZ, R18 ;  /* 0x000000ffff0d7224 */ /* 0x000fe400078e0012 */
[----:B------:R-:W-:Y:S01]  /*15050*/  IMAD.MOV.U32 R12, RZ, RZ, 0x4 ;  /* 0x00000004ff0c7424 */ /* 0x000fe200078e00ff */
[----:B------:R-:W-:-:S13]  /*15060*/  IADD3 R2, P0, R14, R5, RZ ;  /* 0x000000050e027210 */ /* 0x000fda0007f1e0ff */
[----:B------:R-:W-:Y:S05]  /*15070*/  WARPSYNC.COLLECTIVE R15, `(.L_x_1196) ;  /* 0x000000000f087348 */ /* 0x000fea0003c00000 */
[----:B------:R0:W1:Y:S02]  /*15080*/  SHFL.IDX P6, R14, R13, R12, R11 ;  /* 0x0000000c0d0e7389 */ /* 0x00006400000c000b */
[----:B01----:R-:W-:Y:S01]  /*15090*/  ENDCOLLECTIVE ;  /* 0x000000000000791b */ /* 0x003fe20003800000 */
.L_x_1196:
        /* <DEDUP_REMOVED lines=13> */
.L_x_1197:
[----:B------:R-:W-:Y:S02]  /*15170*/  IMAD.MOV.U32 R13, RZ, RZ, R18 ;  /* 0x000000ffff0d7224 */ /* 0x000fe400078e0012 */
[----:B------:R-:W-:Y:S01]  /*15180*/  IMAD.MOV.U32 R12, RZ, RZ, 0x5 ;  /* 0x00000005ff0c7424 */ /* 0x000fe200078e00ff */
[----:B------:R-:W-:-:S13]  /*15190*/  IADD3 R2, P0, R14, R5, RZ ;  /* 0x000000050e027210 */ /* 0x000fda0007f1e0ff */
[----:B------:R-:W-:Y:S05]  /*151a0*/  WARPSYNC.COLLECTIVE R15, `(.L_x_1198) ;  /* 0x000000000f087348 */ /* 0x000fea0003c00000 */
[----:B------:R0:W1:Y:S02]  /*151b0*/  SHFL.IDX P6, R14, R13, R12, R11 ;  /* 0x0000000c0d0e7389 */ /* 0x00006400000c000b */
[----:B01----:R-:W-:Y:S01]  /*151c0*/  ENDCOLLECTIVE ;  /* 0x000000000000791b */ /* 0x003fe20003800000 */
.L_x_1198:
        /* <DEDUP_REMOVED lines=12> */
.L_x_1199:
[----:B------:R-:W-:Y:S01]  /*15290*/  @!PT LDS RZ, [RZ] ;  /* 0x00000000fffff984 */ /* 0x000fe20000000800 */
[----:B------:R-:W-:Y:S01]  /*152a0*/  @!PT LDS RZ, [RZ] ;  /* 0x00000000fffff984 */ /* 0x000fe20000000800 */
[----:B------:R-:W-:Y:S01]  /*152b0*/  @!PT LDS RZ, [RZ] ;  /* 0x00000000fffff984 */ /* 0x000fe20000000800 */
[----:B------:R0:W-:Y:S01]  /*152c0*/  LDGSTS.E.BYPASS.LTC128B.128 [R7+0x5400], desc[UR36][R2.64+0x80], !P0 ;  /* 0x0540008002077fae */ /* 0x0001e2000c101d64 */
[----:B------:R-:W-:Y:S05]  /*152d0*/  BRA `(.L_x_1200) ;  /* 0xffffffc800d47947 */ /* 0x000fea000383ffff */
.L_x_1114:
[----:B0-----:R0:W1:Y:S02]  /*152e0*/  SYNCS.PHASECHK.TRANS64.TRYWAIT P0, [R4+URZ+0x2a860], R3 ;  /* 0x02a86003040075a7 */ /* 0x001064000800017f */
[----:B-1----:R-:W-:Y:S05]  /*152f0*/  @!P0 NANOSLEEP.SYNCS 0x989680 ;  /* 0x009896800000895d */ /* 0x002fea0003900000 */
[----:B------:R-:W1:Y:S02]  /*15300*/  @!P0 SYNCS.PHASECHK.TRANS64 P0, [R4+URZ+0x2a860], R3 ;  /* 0x02a86003040085a7 */ /* 0x000e64000800007f */
[----:B-1----:R-:W-:Y:S05]  /*15310*/  @!P0 BRA `(.L_x_1114) ;  /* 0xfffffffc00f08947 */ /* 0x002fea000383ffff */
[----:B------:R-:W-:Y:S05]  /*15320*/  BRA `(.L_x_1201) ;  /* 0xffffffcc00f07947 */ /* 0x000fea000383ffff */
.L_x_1115:
        /* <DEDUP_REMOVED lines=8> */
.L_x_1203:
[----:B------:R-:W-:Y:S05]  /*153b0*/  BSYNC B0 ;  /* 0x0000000000007941 */ /* 0x000fea0003800000 */
.L_x_1202:
        /* <DEDUP_REMOVED lines=9> */
.L_x_1204:
[----:B------:R-:W-:Y:S02]  /*15450*/  IMAD.MOV.U32 R13, RZ, RZ, R18 ;  /* 0x000000ffff0d7224 */ /* 0x000fe400078e0012 */
[----:B------:R-:W-:Y:S01]  /*15460*/  IMAD.MOV.U32 R12, RZ, RZ, 0x1 ;  /* 0x00000001ff0c7424 */ /* 0x000fe200078e00ff */
[----:B------:R-:W-:-:S13]  /*15470*/  IADD3 R2, P0, R14, R6, RZ ;  /* 0x000000060e027210 */ /* 0x000fda0007f1e0ff */
[----:B------:R-:W-:Y:S05]  /*15480*/  WARPSYNC.COLLECTIVE R15, `(.L_x_1205) ;  /* 0x000000000f087348 */ /* 0x000fea0003c00000 */
[----:B------:R0:W1:Y:S02]  /*15490*/  SHFL.IDX P6, R14, R13, R12, R11 ;  /* 0x0000000c0d0e7389 */ /* 0x00006400000c000b */
[----:B01----:R-:W-:Y:S01]  /*154a0*/  ENDCOLLECTIVE ;  /* 0x000000000000791b */ /* 0x003fe20003800000 */
.L_x_1205:
[----:B------:R-:W-:Y:S01]  /*154b0*/  IMAD.X R3, RZ, RZ, R0, P0 ;  /* 0x000000ffff037224 */ /* 0x000fe200000e0600 */
[----:B------:R-:W-:Y:S01]  /*154c0*/  ISETP.LT.OR P0, PT, R5, 0x1, P3 ;  /* 0x000000010500780c */ /* 0x000fe20001f01670 */
[----:B------:R-:W-:Y:S02]  /*154d0*/  IMAD R0, R7, 0x2, R16 ;  /* 0x0000000207007824 */ /* 0x000fe400078e0210 */
[----:B------:R-:W-:-:S10]  /*154e0*/  IMAD.MOV.U32 R13, RZ, RZ, R17 ;  /* 0x000000ffff0d7224 */ /* 0x000fd400078e0011 */
        /* <DEDUP_REMOVED lines=9> */
.L_x_1206:
        /* <DEDUP_REMOVED lines=10> */
.L_x_1207:
        /* <DEDUP_REMOVED lines=12> */
.L_x_1208:
        /* <DEDUP_REMOVED lines=10> */
.L_x_1209:
        /* <DEDUP_REMOVED lines=12> */
.L_x_1210:
        /* <DEDUP_REMOVED lines=10> */
.L_x_1211:
        /* <DEDUP_REMOVED lines=12> */
.L_x_1212:
        /* <DEDUP_REMOVED lines=10> */
.L_x_1213:
        /* <DEDUP_REMOVED lines=12> */
.L_x_1214:
[----:B------:R-:W-:Y:S01]  /*15b00*/  @!PT LDS RZ, [RZ] ;  /* 0x00000000fffff984 */ /* 0x000fe20000000800 */
[----:B------:R-:W-:Y:S01]  /*15b10*/  @!PT LDS RZ, [RZ] ;  /* 0x00000000fffff984 */ /* 0x000fe20000000800 */
[----:B------:R-:W-:Y:S01]  /*15b20*/  @!PT LDS RZ, [RZ] ;  /* 0x00000000fffff984 */ /* 0x000fe20000000800 */
[----:B------:R0:W-:Y:S01]  /*15b30*/  LDGSTS.E.BYPASS.LTC128B.128 [R0+0x5400], desc[UR36][R2.64+0x80], !P0 ;  /* 0x0540008002007fae */ /* 0x0001e2000c101d64 */
[----:B------:R-:W-:Y:S05]  /*15b40*/  BRA `(.L_x_1215) ;  /* 0xffffffc800b47947 */ /* 0x000fea000383ffff */
.L_x_1120:
[----:B------:R-:W-:Y:S01]  /*15b50*/  BSSY B0, `(.L_x_1216) ;  /* 0x0000008000007945 */ /* 0x000fe20003800000 */
[----:B------:R-:W-:Y:S02]  /*15b60*/  IMAD.MOV.U32 R13, RZ, RZ, R34 ;  /* 0x000000ffff0d7224 */ /* 0x000fe400078e0022 */
[----:B------:R-:W-:Y:S02]  /*15b70*/  IMAD.MOV.U32 R12, RZ, RZ, RZ ;  /* 0x000000ffff0c7224 */ /* 0x000fe400078e00ff */
[----:B------:R-:W-:Y:S02]  /*15b80*/  IMAD.MOV.U32 R11, RZ, RZ, 0x1f ;  /* 0x0000001fff0b7424 */ /* 0x000fe400078e00ff */
[----:B------:R-:W-:-:S07]  /*15b90*/  IMAD.MOV.U32 R15, RZ, RZ, -0x1 ;  /* 0xffffffffff0f7424 */ /* 0x000fce00078e00ff */
[----:B-----5:R-:W-:Y:S05]  /*15ba0*/  WARPSYNC.COLLECTIVE R15, `(.L_x_1217) ;  /* 0x000000000f087348 */ /* 0x020fea0003c00000 */
[----:B------:R0:W1:Y:S02]  /*15bb0*/  SHFL.IDX P6, R14, R13, R12, R11 ;  /* 0x0000000c0d0e7389 */ /* 0x00006400000c000b */
[----:B01---5:R-:W-:Y:S01]  /*15bc0*/  ENDCOLLECTIVE ;  /* 0x000000000000791b */ /* 0x023fe20003800000 */
.L_x_1217:
[----:B------:R-:W-:Y:S05]  /*15bd0*/  BSYNC B0 ;  /* 0x0000000000007941 */ /* 0x000fea0003800000 */
.L_x_1216:
[----:B------:R-:W-:Y:S05]  /*15be0*/  BRA `(.L_x_1218) ;  /* 0xffffffcc00347947 */ /* 0x000fea000383ffff */
.L_x_1123:
[----:B-1----:R1:W2:Y:S02]  /*15bf0*/  SYNCS.PHASECHK.TRANS64.TRYWAIT P0, [R4+URZ+0x2a820], R0 ;  /* 0x02a82000040075a7 */ /* 0x0022a4000800017f */
[----:B--2---:R-:W-:Y:S05]  /*15c00*/  @!P0 NANOSLEEP.SYNCS 0x989680 ;  /* 0x009896800000895d */ /* 0x004fea0003900000 */
[----:B------:R-:W2:Y:S02]  /*15c10*/  @!P0 SYNCS.PHASECHK.TRANS64 P0, [R4+URZ+0x2a820], R0 ;  /* 0x02a82000040085a7 */ /* 0x000ea4000800007f */
[----:B--2---:R-:W-:Y:S05]  /*15c20*/  @!P0 BRA `(.L_x_1123) ;  /* 0xfffffffc00f08947 */ /* 0x004fea000383ffff */
[----:B------:R-:W-:Y:S05]  /*15c30*/  BRA `(.L_x_1219) ;  /* 0xffffffcc007c7947 */ /* 0x000fea000383ffff */
.L_x_1124:
[----:B------:R-:W2:Y:S01]  /*15c40*/  S2R R2, SR_TID.X ;  /* 0x0000000000027919 */ /* 0x000ea20000002100 */
[----:B------:R-:W-:Y:S01]  /*15c50*/  BSSY B0, `(.L_x_1220) ;  /* 0x000000a000007945 */ /* 0x000fe20003800000 */
        /* <DEDUP_REMOVED lines=9> */
.L_x_1221:
[----:B------:R-:W-:Y:S05]  /*15cf0*/  BSYNC B0 ;  /* 0x0000000000007941 */ /* 0x000fea0003800000 */
.L_x_1220:
[----:B------:R-:W-:Y:S05]  /*15d00*/  BRA `(.L_x_1222) ;  /* 0xffffffcc00647947 */ /* 0x000fea000383ffff */
.L_x_1127:
[----:B------:R-:W-:Y:S01]  /*15d10*/  BSSY B1, `(.L_x_1223) ;  /* 0x0000006000017945 */ /* 0x000fe20003800000 */
[----:B------:R-:W-:-:S07]  /*15d20*/  IMAD.MOV.U32 R15, RZ, RZ, -0x1 ;  /* 0xffffffffff0f7424 */ /* 0x000fce00078e00ff */
[----:B01---5:R-:W-:Y:S05]  /*15d30*/  WARPSYNC.COLLECTIVE R15, `(.L_x_1224) ;  /* 0x000000000f0c7348 */ /* 0x023fea0003c00000 */
[----:B------:R-:W-:Y:S02]  /*15d40*/  ELECT P6, UR62, PT ;  /* 0x00000000003e782f */ /* 0x000fe400038c0000 */
[----:B------:R-:W-:Y:S01]  /*15d50*/  MOV R14, UR62 ;  /* 0x0000003e000e7c02 */ /* 0x000fe20008000f00 */
[----:B01---5:R-:W-:Y:S10]  /*15d60*/  ENDCOLLECTIVE ;  /* 0x000000000000791b */ /* 0x023ff40003800000 */
.L_x_1224:
[----:B------:R-:W-:Y:S05]  /*15d70*/  BSYNC B1 ;  /* 0x0000000000017941 */ /* 0x000fea0003800000 */
.L_x_1223:
[----:B------:R-:W-:Y:S05]  /*15d80*/  BRA `(.L_x_1225) ;  /* 0xffffffcc005c7947 */ /* 0x000fea000383ffff */
.L_x_1129:
[----:B-1----:R1:W2:Y:S02]  /*15d90*/  SYNCS.PHASECHK.TRANS64.TRYWAIT P1, [R5+URZ+0x2a840], R0 ;  /* 0x02a84000050075a7 */ /* 0x0022a4000802017f */
[----:B--2---:R-:W-:Y:S05]  /*15da0*/  @!P1 NANOSLEEP.SYNCS 0x989680 ;  /* 0x009896800000995d */ /* 0x004fea0003900000 */
[----:B------:R-:W2:Y:S02]  /*15db0*/  @!P1 SYNCS.PHASECHK.TRANS64 P1, [R5+URZ+0x2a840], R0 ;  /* 0x02a84000050095a7 */ /* 0x000ea4000802007f */
[----:B--2---:R-:W-:Y:S05]  /*15dc0*/  @!P1 BRA `(.L_x_1129) ;  /* 0xfffffffc00f09947 */ /* 0x004fea000383ffff */
[----:B------:R-:W-:Y:S05]  /*15dd0*/  BRA `(.L_x_1226) ;  /* 0xffffffcc00847947 */ /* 0x000fea000383ffff */
.L_x_1131:
[----:B--2---:R2:W3:Y:S02]  /*15de0*/  SYNCS.PHASECHK.TRANS64.TRYWAIT P1, [R23+URZ+0x2a840], R2 ;  /* 0x02a84002170075a7 */ /* 0x0044e4000802017f */
[----:B---3--:R-:W-:Y:S05]  /*15df0*/  @!P1 NANOSLEEP.SYNCS 0x989680 ;  /* 0x009896800000995d */ /* 0x008fea0003900000 */
[----:B------:R-:W3:Y:S02]  /*15e00*/  @!P1 SYNCS.PHASECHK.TRANS64 P1, [R23+URZ+0x2a840], R2 ;  /* 0x02a84002170095a7 */ /* 0x000ee4000802007f */
[----:B---3--:R-:W-:Y:S05]  /*15e10*/  @!P1 BRA `(.L_x_1131) ;  /* 0xfffffffc00f09947 */ /* 0x008fea000383ffff */
[----:B------:R-:W-:Y:S05]  /*15e20*/  BRA `(.L_x_1227) ;  /* 0xffffffcc00907947 */ /* 0x000fea000383ffff */
.L_x_1133:
[----:B---3--:R3:W4:Y:S02]  /*15e30*/  SYNCS.PHASECHK.TRANS64.TRYWAIT P1, [R5+URZ+0x2a860], R0 ;  /* 0x02a86000050075a7 */ /* 0x008724000802017f */
[----:B----4-:R-:W-:Y:S05]  /*15e40*/  @!P1 NANOSLEEP.SYNCS 0x989680 ;  /* 0x009896800000995d */ /* 0x010fea0003900000 */
[----:B------:R-:W4:Y:S02]  /*15e50*/  @!P1 SYNCS.PHASECHK.TRANS64 P1, [R5+URZ+0x2a860], R0 ;  /* 0x02a86000050095a7 */ /* 0x000f24000802007f */
[----:B----4-:R-:W-:Y:S05]  /*15e60*/  @!P1 BRA `(.L_x_1133) ;  /* 0xfffffffc00f09947 */ /* 0x010fea000383ffff */
[----:B------:R-:W-:Y:S05]  /*15e70*/  BRA `(.L_x_1228) ;  /* 0xffffffcc008c7947 */ /* 0x000fea000383ffff */
.L_x_1229:
        /* <DEDUP_REMOVED lines=16> */
.L_x_3229:


//--------------------- .text._ZN7cutlass13device_kernelIN5flash11enable_sm90INS1_16FlashAttnFwdSm90INS1_25CollectiveMainloopFwdSm90ILi2EN4cute5tupleIJNS5_1CILi1EEES8_S8_EEENS6_IJNS7_ILi128EEENS7_ILi96EEENS7_ILi192EEEEEELi128ENS_10bfloat16_tEfNS_4arch4Sm90ELb0ELb1ELb0ELb1ELb1ELb0ELb0ELb1ELb1ELb1ELb0ELb0EEENS1_21CollectiveEpilogueFwdINS6_IJSA_SA_SB_EEES9_SE_SG_Li256ELb1ELb1ELb0ELb0EEENS1_36VarlenDynamicPersistentTileSchedulerILi128ELi96ELi256ELi128ELb0ELb1ELb1ELb1ELb0ELb1EEEEEEEEEvNT_6ParamsE --------------------------
	.section	.text._ZN7cutlass13device_kernelIN5flash11enable_sm90INS1_16FlashAttnFwdSm90INS1_25CollectiveMainloopFwdSm90ILi2EN4cute5tupleIJNS5_1CILi1EEES8_S8_EEENS6_IJNS7_ILi128EEENS7_ILi96EEENS7_ILi192EEEEEELi128ENS_10bfloat16_tEfNS_4arch4Sm90ELb0ELb1ELb0ELb1ELb1ELb0ELb0ELb1ELb1ELb1ELb0ELb0EEENS1_21CollectiveEpilogueFwdINS6_IJSA_SA_SB_EEES9_SE_SG_Li256ELb1ELb1ELb0ELb0EEENS1_36VarlenDynamicPersistentTileSchedulerILi128ELi96ELi256ELi128ELb0ELb1ELb1ELb1ELb0ELb1EEEEEEEEEvNT_6ParamsE,"ax",@progbits
	.align	128
.text._ZN7cutlass13device_kernelIN5flash11enable_sm90INS1_16FlashAttnFwdSm90INS1_25CollectiveMainloopFwdSm90ILi2EN4cute5tupleIJNS5_1CILi1EEES8_S8_EEENS6_IJNS7_ILi128EEENS7_ILi96EEENS7_ILi192EEEEEELi128ENS_10bfloat16_tEfNS_4arch4Sm90ELb0ELb1ELb0ELb1ELb1ELb0ELb0ELb1ELb1ELb1ELb0ELb0EEENS1_21CollectiveEpilogueFwdINS6_IJSA_SA_SB_EEES9_SE_SG_Li256ELb1ELb1ELb0ELb0EEENS1_36VarlenDynamicPersistentTileSchedulerILi128ELi96ELi256ELi128ELb0ELb1ELb1ELb1ELb0ELb1EEEEEEEEEvNT_6ParamsE:
        .type           _ZN7cutlass13device_kernelIN5flash11enable_sm90INS1_16FlashAttnFwdSm90INS1_25CollectiveMainloopFwdSm90ILi2EN4cute5tupleIJNS5_1CILi1EEES8_S8_EEENS6_IJNS7_ILi128EEENS7_ILi96EEENS7_ILi192EEEEEELi128ENS_10bfloat16_tEfNS_4arch4Sm90ELb0ELb1ELb0ELb1ELb1ELb0ELb0ELb1ELb1ELb1ELb0ELb0EEENS1_21CollectiveEpilogueFwdINS6_IJSA_SA_SB_EEES9_SE_SG_Li256ELb1ELb1ELb0ELb0EEENS1_36VarlenDynamicPersistentTileSchedulerILi128ELi96ELi256ELi128ELb0ELb1ELb1ELb1ELb0ELb1EEEEEEEEEvNT_6ParamsE,@function
        .size           _ZN7cutlass13device_kernelIN5flash11enable_sm90INS1_16FlashAttnFwdSm90INS1_25CollectiveMainloopFwdSm90ILi2EN4cute5tupleIJNS5_1CILi1EEES8_S8_EEENS6_IJNS7_ILi128EEENS7_ILi96EEENS7_ILi192EEEEEELi128ENS_10bfloat16_tEfNS_4arch4Sm90ELb0ELb1ELb0ELb1ELb1ELb0ELb0ELb1ELb1ELb1ELb0ELb0EEENS1_21CollectiveEpilogueFwdINS6_IJSA_SA_SB_EEES9_SE_SG_Li256ELb1ELb1ELb0ELb0EEENS1_36VarlenDynamicPersistentTileSchedulerILi128ELi96ELi256ELi128ELb0ELb1ELb1ELb1ELb0ELb1EEEEEEEEEvNT_6ParamsE,(.L_x_3230 - _ZN7cutlass13device_kernelIN5flash11enable_sm90INS1_16FlashAttnFwdSm90INS1_25CollectiveMainloopFwdSm90ILi2EN4cute5tupleIJNS5_1CILi1EEES8_S8_EEENS6_IJNS7_ILi128EEENS7_ILi96EEENS7_ILi192EEEEEELi128ENS_10bfloat16_tEfNS_4arch4Sm90ELb0ELb1ELb0ELb1ELb1ELb0ELb0ELb1ELb1ELb1ELb0ELb0EEENS1_21CollectiveEpilogueFwdINS6_IJSA_SA_SB_EEES9_SE_SG_Li256ELb1ELb1ELb0ELb0EEENS1_36VarlenDynamicPersistentTileSchedulerILi128ELi96ELi256ELi128ELb0ELb1ELb1ELb1ELb0ELb1EEEEEEEEEvNT_6ParamsE)
        .other          _ZN7cutlass13device_kernelIN5flash11enable_sm90INS1_16FlashAttnFwdSm90INS1_25CollectiveMainloopFwdSm90ILi2EN4cute5tupleIJNS5_1CILi1EEES8_S8_EEENS6_IJNS7_ILi128EEENS7_ILi96EEENS7_ILi192EEEEEELi128ENS_10bfloat16_tEfNS_4arch4Sm90ELb0ELb1ELb0ELb1ELb1ELb0ELb0ELb1ELb1ELb1ELb0ELb0EEENS1_21CollectiveEpilogueFwdINS6_IJSA_SA_SB_EEES9_SE_SG_Li256ELb1ELb1ELb0ELb0EEENS1_36VarlenDynamicPersistentTileSchedulerILi128ELi96ELi256ELi128ELb0ELb1ELb1ELb1ELb0ELb1EEEEEEEEEvNT_6ParamsE,@"STO_CUDA_ENTRY STV_DEFAULT"
_ZN7cutlass13device_kernelIN5flash11enable_sm90INS1_16FlashAttnFwdSm90INS1_25CollectiveMainloopFwdSm90ILi2EN4cute5tupleIJNS5_1CILi1EEES8_S8_EEENS6_IJNS7_ILi128EEENS7_ILi96EEENS7_ILi192EEEEEELi128ENS_10bfloat16_tEfNS_4arch4Sm90ELb0ELb1ELb0ELb1ELb1ELb0ELb0ELb1ELb1ELb1ELb0ELb0EEENS1_21CollectiveEpilogueFwdINS6_IJSA_SA_SB_EEES9_SE_SG_Li256ELb1ELb1ELb0ELb0EEENS1_36VarlenDynamicPersistentTileSchedulerILi128ELi96ELi256ELi128ELb0ELb1ELb1ELb1ELb0ELb1EEEEEEEEEvNT_6ParamsE:
        /* <DEDUP_REMOVED lines=45> */
.L_x_1230:
        /* <DEDUP_REMOVED lines=22> */
.L_x_1231:
        /* <DEDUP_REMOVED lines=18> */
.L_x_1232:
        /* <DEDUP_REMOVED lines=22> */
.L_x_1233:
        /* <DEDUP_REMOVED lines=23> */
.L_x_1234:
        /* <DEDUP_REMOVED lines=10> */
.L_x_1236:
[----:B------:R-:W-:-:S08]  /*08c0*/  NOP ;  /* 0x0000000000007918 */ /* 0x000fd00000000000 */
[----:B------:R-:W1:Y:S02]  /*08d0*/  USETMAXREG.TRY_ALLOC.CTAPOOL UP0, 0xe8 ;  /* 0x000000e8000079c8 */ /* 0x000e640008000600 */
[----:B-1----:R-:W-:-:S13]  /*08e0*/  PLOP3.LUT P0, PT, PT, PT, UP0, 0x80, 0x0 ;  /* 0x000000000000781c */ /* 0x002fda0003f0f008 */
[----:B------:R-:W-:Y:S05]  /*08f0*/  @!P0 BRA `(.L_x_1236) ;  /* 0xfffffffc00f08947 */ /* 0x000fea000383ffff */
[----:B------:R-:W1:Y:S08]  /*0900*/  S2UR UR5, SR_CgaCtaId ;  /* 0x00000000000579c3 */ /* 0x000e700000008800 */
[----:B------:R-:W-:Y:S06]  /*0910*/  BAR.ARV 0x8, 0x180 ;  /* 0x0206000000007b1d */ /* 0x000fec0000002000 */
[----:B------:R-:W-:-:S02]  /*0920*/  UMOV UR4, 0x400 ;  /* 0x0000040000047882 */ /* 0x000fc40000000000 */
[----:B------:R-:W-:Y:S01]  /*0930*/  BAR.SYNC.DEFER_BLOCKING 0x5, 0x180 ;  /* 0x0146000000007b1d */ /* 0x000fe20000010000 */
[----:B-1----:R-:W-:-:S09]  /*0940*/  ULEA UR4, UR5, UR4, 0x18 ;  /* 0x0000000405047291 */ /* 0x002fd2000f8ec03f */
[----:B------:R-:W1:Y:S01]  /*0950*/  LDS.128 R44, [UR4+0x2a8d0] ;  /* 0x02a8d004ff2c7984 */ /* 0x000e620008000c00 */
[----:B------:R-:W-:Y:S01]  /*0960*/  ULDC UR4, c[0x0][0xc3c] ;  /* 0x00030f0000047ab9 */ /* 0x000fe20000000800 */
[----:B------:R-:W-:Y:S06]  /*0970*/  BAR.ARV 0x4, 0x180 ;  /* 0x0106000000007b1d */ /* 0x000fec0000002000 */
[----:B-1----:R-:W-:-:S13]  /*0980*/  ISETP.GE.AND P0, PT, R47, UR4, PT ;  /* 0x000000042f007c0c */ /* 0x002fda000bf06270 */
[----:B------:R-:W-:Y:S05]  /*0990*/  @P0 EXIT ;  /* 0x000000000000094d */ /* 0x000fea0003800000 */
[----:B0-----:R-:W2:Y:S01]  /*09a0*/  LDL R2, [R1+0x18] ;  /* 0x0000180001027983 */ /* 0x001ea20000100800 */
[----:B------:R-:W-:Y:S01]  /*09b0*/  IMAD.MOV.U32 R166, RZ, RZ, RZ ;  /* 0x000000ffffa67224 */ /* 0x000fe200078e00ff */
[----:B------:R-:W-:Y:S01]  /*09c0*/  UMOV UR38, URZ ;  /* 0x0000003f00267c82 */ /* 0x000fe20008000000 */
[----:B------:R-:W-:Y:S01]  /*09d0*/  UMOV UR39, URZ ;  /* 0x0000003f00277c82 */ /* 0x000fe20008000000 */
[----:B------:R-:W0:Y:S02]  /*09e0*/  S2R R0, SR_TID.X ;  /* 0x0000000000007919 */ /* 0x000e240000002100 */
[----:B0-----:R-:W-:-:S05]  /*09f0*/  VIADD R174, R0, 0xffffff80 ;  /* 0xffffff8000ae7836 */ /* 0x001fca0000000000 */
[----:B------:R-:W-:-:S04]  /*0a00*/  SHF.R.S32.HI R3, RZ, 0x1f, R174 ;  /* 0x0000001fff037819 */ /* 0x000fc800000114ae */
[CC--:B------:R-:W-:Y:S02]  /*0a10*/  LEA.HI R0, R3.reuse, R174.reuse, RZ, 0x7 ;  /* 0x000000ae03007211 */ /* 0x0c0fe400078f38ff */
[CC--:B------:R-:W-:Y:S02]  /*0a20*/  LEA.HI R4, R3.reuse, R174.reuse, RZ, 0x5 ;  /* 0x000000ae03047211 */ /* 0x0c0fe400078f28ff */
[----:B------:R-:W-:Y:S02]  /*0a30*/  LOP3.LUT R167, R0, 0xffffff80, RZ, 0xc0, !PT ;  /* 0xffffff8000a77812 */ /* 0x000fe400078ec0ff */
[----:B------:R-:W-:Y:S01]  /*0a40*/  LEA.HI R11, R3, R174, RZ, 0x2 ;  /* 0x000000ae030b7211 */ /* 0x000fe200078f10ff */
[----:B------:R-:W-:Y:S01]  /*0a50*/  IMAD.SHL.U32 R4, R4, 0x20, RZ ;  /* 0x0000002004047824 */ /* 0x000fe200078e00ff */
[----:B------:R-:W-:Y:S01]  /*0a60*/  SHF.R.S32.HI R169, RZ, 0x7, R0 ;  /* 0x00000007ffa97819 */ /* 0x000fe20000011400 */
[----:B------:R-:W-:Y:S01]  /*0a70*/  IMAD.IADD R167, R174, 0x1, -R167 ;  /* 0x00000001aea77824 */ /* 0x000fe200078e0aa7 */
[----:B------:R-:W-:-:S02]  /*0a80*/  LOP3.LUT R11, R11, 0xfffffffc, RZ, 0xc0, !PT ;  /* 0xfffffffc0b0b7812 */ /* 0x000fc400078ec0ff */
[----:B------:R-:W-:Y:S02]  /*0a90*/  LOP3.LUT R4, R4, 0xfffffc00, RZ, 0xc0, !PT ;  /* 0xfffffc0004047812 */ /* 0x000fe400078ec0ff */
[----:B------:R-:W-:Y:S01]  /*0aa0*/  SHF.R.S32.HI R6, RZ, 0x1f, R167 ;  /* 0x0000001fff067819 */ /* 0x000fe200000114a7 */
[----:B------:R-:W-:Y:S01]  /*0ab0*/  IMAD.IADD R11, R174, 0x1, -R11 ;  /* 0x00000001ae0b7824 */ /* 0x000fe200078e0a0b */
[----:B------:R-:W-:Y:S02]  /*0ac0*/  LEA.HI R0, R0, R169, RZ, 0x1 ;  /* 0x000000a900007211 */ /* 0x000fe400078f08ff */
[CC--:B------:R-:W-:Y:S02]  /*0ad0*/  LEA.HI R8, R6.reuse, R167.reuse, RZ, 0x2 ;  /* 0x000000a706087211 */ /* 0x0c0fe400078f10ff */
[----:B------:R-:W-:Y:S02]  /*0ae0*/  LEA.HI R6, R6, R167, RZ, 0x5 ;  /* 0x000000a706067211 */ /* 0x000fe400078f28ff */
[----:B------:R-:W-:-:S02]  /*0af0*/  SHF.R.S32.HI R9, RZ, 0x2, R8 ;  /* 0x00000002ff097819 */ /* 0x000fc40000011408 */
[----:B------:R-:W-:Y:S02]  /*0b00*/  SHF.R.S32.HI R10, RZ, 0x1f, R8 ;  /* 0x0000001fff0a7819 */ /* 0x000fe40000011408 */
[----:B------:R-:W-:Y:S02]  /*0b10*/  SHF.R.S32.HI R6, RZ, 0x5, R6 ;  /* 0x00000005ff067819 */ /* 0x000fe40000011406 */
[----:B------:R-:W-:Y:S02]  /*0b20*/  LEA.HI R10, R10, R9, RZ, 0x3 ;  /* 0x000000090a0a7211 */ /* 0x000fe400078f18ff */
[----:B------:R-:W-:Y:S02]  /*0b30*/  LOP3.LUT R0, R0, 0x3fffffe, RZ, 0xc0, !PT ;  /* 0x03fffffe00007812 */ /* 0x000fe400078ec0ff */
[----:B------:R-:W-:Y:S02]  /*0b40*/  LOP3.LUT R10, R10, 0xfffffff8, RZ, 0xc0, !PT ;  /* 0xfffffff80a0a7812 */ /* 0x000fe400078ec0ff */
[----:B------:R-:W-:Y:S01]  /*0b50*/  LOP3.LUT R8, R8, 0x7ffffffc, RZ, 0xc0, !PT ;  /* 0x7ffffffc08087812 */ /* 0x000fe200078ec0ff */
[----:B------:R-:W-:-:S02]  /*0b60*/  IMAD.IADD R0, R169, 0x1, -R0 ;  /* 0x00000001a9007824 */ /* 0x000fc400078e0a00 */
[----:B------:R-:W-:Y:S02]  /*0b70*/  IMAD.IADD R9, R9, 0x1, -R10 ;  /* 0x0000000109097824 */ /* 0x000fe400078e0a0a */
[----:B------:R-:W-:Y:S02]  /*0b80*/  IMAD.IADD R19, R167, 0x1, -R8 ;  /* 0x00000001a7137824 */ /* 0x000fe400078e0a08 */
[----:B------:R-:W-:-:S04]  /*0b90*/  IMAD R9, R6, 0x10, R9 ;  /* 0x0000001006097824 */ /* 0x000fc800078e0209 */
[----:B------:R-:W-:Y:S01]  /*0ba0*/  IMAD R170, R0, 0x40, R9 ;  /* 0x0000004000aa7824 */ /* 0x000fe200078e0209 */
[----:B--2---:R-:W-:Y:S02]  /*0bb0*/  R2UR UR4, R2 ;  /* 0x00000000020472ca */ /* 0x004fe400000e0000 */
[CC--:B------:R-:W-:Y:S02]  /*0bc0*/  LEA.HI R2, R3.reuse, R174.reuse, RZ, 0x4 ;  /* 0x000000ae03027211 */ /* 0x0c0fe400078f20ff */
[----:B------:R-:W-:Y:S02]  /*0bd0*/  LEA.HI R3, R3, R174, RZ, 0x3 ;  /* 0x000000ae03037211 */ /* 0x000fe400078f18ff */
[----:B------:R-:W-:Y:S02]  /*0be0*/  SHF.R.S32.HI R7, RZ, 0x4, R2 ;  /* 0x00000004ff077819 */ /* 0x000fe40000011402 */
[C---:B------:R-:W-:Y:S02]  /*0bf0*/  LOP3.LUT R5, R2.reuse, 0x3fffff0, RZ, 0xc0, !PT ;  /* 0x03fffff002057812 */ /* 0x040fe400078ec0ff */
[----:B------:R-:W-:-:S02]  /*0c00*/  LEA.HI R2, R2, R7, RZ, 0x1 ;  /* 0x0000000702027211 */ /* 0x000fc400078f08ff */
[----:B------:R-:W-:Y:S01]  /*0c10*/  SHF.R.S32.HI R165, RZ, 0x3, R3 ;  /* 0x00000003ffa57819 */ /* 0x000fe20000011403 */
[----:B------:R-:W-:Y:S01]  /*0c20*/  IMAD.IADD R5, R174, 0x1, -R5 ;  /* 0x00000001ae057824 */ /* 0x000fe200078e0a05 */
[----:B------:R-:W-:Y:S01]  /*0c30*/  LOP3.LUT R2, R2, 0x1ffffffe, RZ, 0xc0, !PT ;  /* 0x1ffffffe02027812 */ /* 0x000fe200078ec0ff */
[----:B------:R-:W-:Y:S02]  /*0c40*/  ULOP3.LUT UR61, UR4, 0x1, URZ, 0xfc, !UPT ;  /* 0x00000001043d7892 */ /* 0x000fe4000f8efc3f */
[----:B------:R-:W-:Y:S01]  /*0c50*/  IMAD R5, R5, 0x40, R4 ;  /* 0x0000004005057824 */ /* 0x000fe200078e0204 */
[----:B------:R-:W-:Y:S01]  /*0c60*/  LEA.HI R4, R11, R11, RZ, 0x1 ;  /* 0x0000000b0b047211 */ /* 0x000fe200078f08ff */
[----:B------:R-:W-:Y:S01]  /*0c70*/  IMAD.IADD R2, R7, 0x1, -R2 ;  /* 0x0000000107027824 */ /* 0x000fe200078e0a02 */
[----:B------:R-:W-:Y:S02]  /*0c80*/  LOP3.LUT R7, R3, 0xfffffff8, RZ, 0xc0, !PT ;  /* 0xfffffff803077812 */ /* 0x000fe400078ec0ff */
[----:B------:R-:W-:Y:S01]  /*0c90*/  LOP3.LUT R4, R4, 0x1ffffffe, RZ, 0xc0, !PT ;  /* 0x1ffffffe04047812 */ /* 0x000fe200078ec0ff */
[----:B------:R-:W-:-:S02]  /*0ca0*/  IMAD R171, R2, 0x8, R5 ;  /* 0x0000000802ab7824 */ /* 0x000fc400078e0205 */
[----:B------:R-:W-:Y:S02]  /*0cb0*/  IMAD.IADD R162, R174, 0x1, -R7 ;  /* 0x00000001aea27824 */ /* 0x000fe400078e0a07 */
[----:B------:R-:W-:Y:S02]  /*0cc0*/  IMAD.IADD R11, R11, 0x1, -R4 ;  /* 0x000000010b0b7824 */ /* 0x000fe400078e0a04 */
[----:B------:R-:W-:Y:S02]  /*0cd0*/  IMAD.SHL.U32 R160, R162, 0x8, RZ ;  /* 0x00000008a2a07824 */ /* 0x000fe400078e00ff */
[----:B------:R-:W-:Y:S02]  /*0ce0*/  IMAD R22, R11, 0x8, R170 ;  /* 0x000000080b167824 */ /* 0x000fe400078e02aa */
[----:B------:R-:W-:Y:S01]  /*0cf0*/  VIADD R161, R160, 0x40 ;  /* 0x00000040a0a17836 */ /* 0x000fe20000000000 */
[----:B------:R-:W-:-:S04]  /*0d00*/  SHF.R.S32.HI R173, RZ, 0x1f, R160 ;  /* 0x0000001fffad7819 */ /* 0x000fc800000114a0 */
[----:B------:R-:W-:-:S07]  /*0d10*/  SHF.R.S32.HI R172, RZ, 0x1f, R161 ;  /* 0x0000001fffac7819 */ /* 0x000fce00000114a1 */
.L_x_1344:
[----:B0---4-:R-:W0:Y:S01]  /*0d20*/  LDC.64 R2, c[0x0][0xa28] ;  /* 0x00028a00ff027b82 */ /* 0x011e220000000a00 */
[----:B------:R-:W-:Y:S01]  /*0d30*/  IMAD.MOV.U32 R7, RZ, RZ, RZ ;  /* 0x000000ffff077224 */ /* 0x000fe200078e00ff */
[----:B------:R-:W-:Y:S01]  /*0d40*/  ULDC.64 UR4, c[0x0][0x418] ;  /* 0x0001060000047ab9 */ /* 0x000fe20000000a00 */
[----:B------:R-:W-:-:S05]  /*0d50*/  ULDC.64 UR6, c[0x0][0xa20] ;  /* 0x0002880000067ab9 */ /* 0x000fca0000000a00 */
[----:B--2---:R-:W1:Y:S01]  /*0d60*/  LDC.64 R4, c[0x0][0xa18] ;  /* 0x00028600ff047b82 */ /* 0x004e620000000a00 */
[----:B0-----:R-:W-:-:S04]  /*0d70*/  ISETP.NE.U32.AND P0, PT, R2, RZ, PT ;  /* 0x000000ff0200720c */ /* 0x001fc80003f05070 */
[----:B------:R-:W-:Y:S02]  /*0d80*/  ISETP.NE.AND.EX P0, PT, R3, RZ, PT, P0 ;  /* 0x000000ff0300720c */ /* 0x000fe40003f05300 */
[----:B-1----:R-:W-:-:S04]  /*0d90*/  ISETP.NE.U32.AND P1, PT, R4, RZ, PT ;  /* 0x000000ff0400720c */ /* 0x002fc80003f25070 */
[----:B------:R-:W-:-:S07]  /*0da0*/  ISETP.NE.AND.EX P1, PT, R5, RZ, PT, P1 ;  /* 0x000000ff0500720c */ /* 0x000fce0003f25310 */
[----:B------:R-:W0:Y:S08]  /*0db0*/  @P0 LDC.64 R2, c[0x0][0xa28] ;  /* 0x00028a00ff020b82 */ /* 0x000e300000000a00 */
[----:B------:R-:W1:Y:S01]  /*0dc0*/  @P1 LDC.64 R4, c[0x0][0xa18] ;  /* 0x00028600ff041b82 */ /* 0x000e620000000a00 */
[----:B0-----:R-:W-:-:S05]  /*0dd0*/  @P0 IMAD.WIDE R2, R47, 0x4, R2 ;  /* 0x000000042f020825 */ /* 0x001fca00078e0202 */
[----:B------:R0:W5:Y:S01]  /*0de0*/  @P0 LDG.E R7, desc[UR36][R2.64] ;  /* 0x0000002402070981 */ /* 0x000162000c1e1900 */
[----:B-1----:R-:W-:-:S05]  /*0df0*/  @P1 IMAD.WIDE R4, R47, 0x4, R4 ;  /* 0x000000042f041825 */ /* 0x002fca00078e0204 */
[----:B------:R0:W5:Y:S01]  /*0e00*/  @P1 LDG.E R17, desc[UR36][R4.64] ;  /* 0x0000002404111981 */ /* 0x000162000c1e1900 */
[----:B------:R-:W-:Y:S01]  /*0e10*/  UISETP.NE.U32.AND UP0, UPT, UR4, URZ, UPT ;  /* 0x0000003f0400728c */ /* 0x000fe2000bf05070 */
[----:B------:R-:W-:Y:S01]  /*0e20*/  ISETP.NE.U32.AND P2, PT, RZ, UR6, PT ;  /* 0x00000006ff007c0c */ /* 0x000fe2000bf45070 */
[----:B------:R-:W-:Y:S01]  /*0e30*/  IMAD.MOV.U32 R163, RZ, RZ, R46 ;  /* 0x000000ffffa37224 */ /* 0x000fe200078e002e */
[----:B------:R-:W-:Y:S01]  /*0e40*/  ULDC UR4, c[0x0][0x424] ;  /* 0x0001090000047ab9 */ /* 0x000fe20000000800 */
[----:B------:R-:W-:Y:S01]  /*0e50*/  UISETP.NE.AND.EX UP0, UPT, UR5, URZ, UPT, UP0 ;  /* 0x0000003f0500728c */ /* 0x000fe2000bf05300 */
[----:B------:R-:W-:Y:S02]  /*0e60*/  ISETP.NE.AND.EX P2, PT, RZ, UR7, PT, P2 ;  /* 0x00000007ff007c0c */ /* 0x000fe4000bf45320 */
[----:B------:R-:W-:Y:S01]  /*0e70*/  ULDC UR5, c[0x0][0x2f0] ;  /* 0x0000bc0000057ab9 */ /* 0x000fe20000000800 */
[----:B------:R-:W-:-:S04]  /*0e80*/  USEL UR4, UR4, 0x1, UP0 ;  /* 0x0000000104047887 */ /* 0x000fc80008000000 */
[----:B------:R-:W-:Y:S01]  /*0e90*/  UIMAD UR4, UR4, UR5, URZ ;  /* 0x00000005040472a4 */ /* 0x000fe2000f8e023f */
[----:B0--3--:R-:W-:Y:S11]  /*0ea0*/  @P1 BRA `(.L_x_1237) ;  /* 0x0000000000281947 */ /* 0x009ff60003800000 */
[----:B------:R-:W-:Y:S01]  /*0eb0*/  ULDC.64 UR6, c[0x0][0xa00] ;  /* 0x0002800000067ab9 */ /* 0x000fe20000000a00 */
[----:B-----5:R-:W0:Y:S01]  /*0ec0*/  LDC R17, c[0x0][0x288] ;  /* 0x0000a200ff117b82 */ /* 0x020e220000000800 */
[----:B------:R-:W-:-:S04]  /*0ed0*/  ISETP.NE.U32.AND P0, PT, RZ, UR6, PT ;  /* 0x00000006ff007c0c */ /* 0x000fc8000bf05070 */
[----:B------:R-:W-:-:S13]  /*0ee0*/  ISETP.NE.AND.EX P0, PT, RZ, UR7, PT, P0 ;  /* 0x00000007ff007c0c */ /* 0x000fda000bf05300 */
[----:B------:R-:W-:Y:S05]  /*0ef0*/  @!P0 BRA `(.L_x_1237) ;  /* 0x0000000000148947 */ /* 0x000fea0003800000 */
[----:B------:R-:W1:Y:S02]  /*0f00*/  LDC.64 R2, c[0x0][0xa00] ;  /* 0x00028000ff027b82 */ /* 0x000e640000000a00 */
[----:B-1----:R-:W-:-:S05]  /*0f10*/  IMAD.WIDE R2, R47, 0x4, R2 ;  /* 0x000000042f027825 */ /* 0x002fca00078e0202 */
[----:B0-----:R-:W2:Y:S04]  /*0f20*/  LDG.E R17, desc[UR36][R2.64] ;  /* 0x0000002402117981 */ /* 0x001ea8000c1e1900 */
[----:B------:R-:W2:Y:S02]  /*0f30*/  LDG.E R0, desc[UR36][R2.64+0x4] ;  /* 0x0000042402007981 */ /* 0x000ea4000c1e1900 */
[----:B--2---:R-:W-:-:S07]  /*0f40*/  IMAD.IADD R17, R0, 0x1, -R17 ;  /* 0x0000000100117824 */ /* 0x004fce00078e0a11 */
.L_x_1237:
[----:B------:R-:W-:Y:S02]  /*0f50*/  IMAD.U32 R16, RZ, RZ, UR4 ;  /* 0x00000004ff107e24 */ /* 0x000fe4000f8e00ff */
[----:B------:R-:W-:Y:S01]  /*0f60*/  IMAD.MOV.U32 R164, RZ, RZ, R47 ;  /* 0x000000ffffa47224 */ /* 0x000fe200078e002f */
[----:B------:R-:W-:Y:S06]  /*0f70*/  @!P2 BRA `(.L_x_1238) ;  /* 0x000000000010a947 */ /* 0x000fec0003800000 */
[----:B------:R-:W1:Y:S02]  /*0f80*/  LDC.64 R2, c[0x0][0xa20] ;  /* 0x00028800ff027b82 */ /* 0x000e640000000a00 */
[----:B-1----:R-:W-:-:S05]  /*0f90*/  IMAD.WIDE R2, R47, 0x4, R2 ;  /* 0x000000042f027825 */ /* 0x002fca00078e0202 */
[----:B------:R1:W5:Y:S01]  /*0fa0*/  LDG.E R16, desc[UR36][R2.64] ;  /* 0x0000002402107981 */ /* 0x000362000c1e1900 */
[----:B------:R-:W-:Y:S05]  /*0fb0*/  BRA `(.L_x_1239) ;  /* 0x0000000000247947 */ /* 0x000fea0003800000 */
.L_x_1238:
[----:B------:R-:W-:Y:S02]  /*0fc0*/  ULDC.64 UR4, c[0x0][0xa08] ;  /* 0x0002820000047ab9 */ /* 0x000fe40000000a00 */
[----:B------:R-:W-:-:S04]  /*0fd0*/  ISETP.NE.U32.AND P0, PT, RZ, UR4, PT ;  /* 0x00000004ff007c0c */ /* 0x000fc8000bf05070 */
[----:B------:R-:W-:-:S13]  /*0fe0*/  ISETP.NE.AND.EX P0, PT, RZ, UR5, PT, P0 ;  /* 0x00000005ff007c0c */ /* 0x000fda000bf05300 */
[----:B------:R-:W-:Y:S05]  /*0ff0*/  @!P0 BRA `(.L_x_1239) ;  /* 0x0000000000148947 */ /* 0x000fea0003800000 */
[----:B------:R-:W1:Y:S02]  /*1000*/  LDC.64 R2, c[0x0][0xa08] ;  /* 0x00028200ff027b82 */ /* 0x000e640000000a00 */
[----:B-1----:R-:W-:-:S05]  /*1010*/  IMAD.WIDE R2, R47, 0x4, R2 ;  /* 0x000000042f027825 */ /* 0x002fca00078e0202 */
[----:B------:R-:W2:Y:S04]  /*1020*/  LDG.E R16, desc[UR36][R2.64] ;  /* 0x0000002402107981 */ /* 0x000ea8000c1e1900 */
[----:B------:R-:W2:Y:S02]  /*1030*/  LDG.E R5, desc[UR36][R2.64+0x4] ;  /* 0x0000042402057981 */ /* 0x000ea4000c1e1900 */
[----:B--2---:R-:W-:-:S07]  /*1040*/  IMAD.IADD R16, R5, 0x1, -R16 ;  /* 0x0000000105107824 */ /* 0x004fce00078e0a10 */
.L_x_1239:
[----:B------:R-:W2:Y:S01]  /*1050*/  LDL.LU R4, [R1] ;  /* 0x0000000001047983 */ /* 0x000ea20000300800 */
[----:B------:R-:W3:Y:S01]  /*1060*/  LDC R168, c[0x0][0x448] ;  /* 0x00011200ffa87b82 */ /* 0x000ee20000000800 */
[----:B------:R-:W-:Y:S02]  /*1070*/  IMAD.SHL.U32 R18, R45, 0x80, RZ ;  /* 0x000000802d127824 */ /* 0x000fe400078e00ff */
[----:B-----5:R-:W-:Y:S02]  /*1080*/  IMAD.IADD R16, R16, 0x1, -R7 ;  /* 0x0000000110107824 */ /* 0x020fe400078e0a07 */
[----:B------:R-:W-:-:S03]  /*1090*/  VIADD R0, R18, 0x7f ;  /* 0x0000007f12007836 */ /* 0x000fc60000000000 */
[----:B------:R-:W4:Y:S01]  /*10a0*/  LDC.64 R8, c[0x0][0x9e0] ;  /* 0x00027800ff087b82 */ /* 0x000f220000000a00 */
[----:B---3--:R-:W-:Y:S02]  /*10b0*/  ISETP.NE.AND P2, PT, R168, 0x1, PT ;  /* 0x00000001a800780c */ /* 0x008fe40003f45270 */
[----:B----4-:R-:W-:-:S11]  /*10c0*/  ISETP.GE.AND P1, PT, R9, 0x1, PT ;  /* 0x000000010900780c */ /* 0x010fd60003f26270 */
[----:B-1----:R-:W1:Y:S08]  /*10d0*/  @P2 LDC R3, c[0x0][0x44c] ;  /* 0x00011300ff032b82 */ /* 0x002e700000000800 */
[----:B------:R-:W3:Y:S01]  /*10e0*/  @P2 LDC R5, c[0x0][0x450] ;  /* 0x00011400ff052b82 */ /* 0x000ee20000000800 */
[----:B-1----:R-:W-:Y:S01]  /*10f0*/  @P2 IMAD.HI.U32 R2, R0, R3, RZ ;  /* 0x0000000300022227 */ /* 0x002fe200078e00ff */
[----:B0-----:R-:W-:-:S04]  /*1100*/  IADD3 R3, R16, 0x1, -R17 ;  /* 0x0000000110037810 */ /* 0x001fc80007ffe811 */
[----:B---3--:R-:W-:-:S05]  /*1110*/  @P2 SHF.R.U32.HI R0, RZ, R5, R2 ;  /* 0x00000005ff002219 */ /* 0x008fca0000011602 */
[----:B------:R-:W-:-:S04]  /*1120*/  IMAD.IADD R3, R3, 0x1, R0 ;  /* 0x0000000103037824 */ /* 0x000fc800078e0200 */
[----:B------:R-:W-:Y:S01]  /*1130*/  IMAD.IADD R0, R3, 0x1, R8 ;  /* 0x0000000103007824 */ /* 0x000fe200078e0208 */
[----:B--2---:R-:W-:-:S04]  /*1140*/  LOP3.LUT R4, R4, 0xffefffff, RZ, 0xc0, !PT ;  /* 0xffefffff04047812 */ /* 0x004fc800078ec0ff */
[----:B------:R-:W-:-:S04]  /*1150*/  @P2 LOP3.LUT R4, R4, 0x100000, RZ, 0xfc, !PT ;  /* 0x0010000004042812 */ /* 0x000fc800078efcff */
[----:B------:R-:W-:-:S04]  /*1160*/  LOP3.LUT R4, R4, 0xfff7ffff, RZ, 0xc0, !PT ;  /* 0xfff7ffff04047812 */ /* 0x000fc800078ec0ff */
[----:B------:R-:W-:-:S05]  /*1170*/  @P1 LOP3.LUT R4, R4, 0x80000, RZ, 0xfc, !PT ;  /* 0x0008000004041812 */ /* 0x000fca00078efcff */
[----:B------:R0:W-:Y:S01]  /*1180*/  STL [R1], R4 ;  /* 0x0000000401007387 */ /* 0x0001e20000100800 */
[----:B------:R-:W-:Y:S05]  /*1190*/  @!P1 BRA `(.L_x_1240) ;  /* 0x0000000000409947 */ /* 0x000fea0003800000 */
[C---:B------:R-:W-:Y:S01]  /*11a0*/  ISETP.GT.AND P0, PT, R3.reuse, RZ, PT ;  /* 0x000000ff0300720c */ /* 0x040fe20003f04270 */
[----:B------:R-:W-:-:S12]  /*11b0*/  VIADD R2, R3, 0xffffffff ;  /* 0xffffffff03027836 */ /* 0x000fd80000000000 */
[----:B------:R-:W-:Y:S05]  /*11c0*/  @P0 BRA `(.L_x_1241) ;  /* 0x00000000001c0947 */ /* 0x000fea0003800000 */
[----:B------:R-:W-:Y:S01]  /*11d0*/  ISETP.NE.AND P0, PT, R9, 0x1, PT ;  /* 0x000000010900780c */ /* 0x000fe20003f05270 */
[----:B------:R-:W-:-:S12]  /*11e0*/  IMAD.MOV R3, RZ, RZ, -R3 ;  /* 0x000000ffff037224 */ /* 0x000fd800078e0a03 */
[----:B0-----:R-:W0:Y:S02]  /*11f0*/  @P0 LDC.64 R4, c[0x0][0x9e8] ;  /* 0x00027a00ff040b82 */ /* 0x001e240000000a00 */
[----:B0-----:R-:W-:-:S05]  /*1200*/  @P0 IMAD.HI.U32 R2, R3, R4, RZ ;  /* 0x0000000403020227 */ /* 0x001fca00078e00ff */
[----:B------:R-:W-:-:S04]  /*1210*/  @P0 SHF.R.U32.HI R3, RZ, R5, R2 ;  /* 0x00000005ff030219 */ /* 0x000fc80000011602 */
[----:B------:R-:W-:Y:S01]  /*1220*/  LOP3.LUT R2, RZ, R3, RZ, 0x33, !PT ;  /* 0x00000003ff027212 */ /* 0x000fe200078e33ff */
[----:B------:R-:W-:Y:S06]  /*1230*/  BRA `(.L_x_1242) ;  /* 0x0000000000107947 */ /* 0x000fec0003800000 */
.L_x_1241:
[----:B------:R-:W-:-:S13]  /*1240*/  ISETP.NE.AND P0, PT, R9, 0x1, PT ;  /* 0x000000010900780c */ /* 0x000fda0003f05270 */
[----:B0-----:R-:W0:Y:S02]  /*1250*/  @P0 LDC.64 R4, c[0x0][0x9e8] ;  /* 0x00027a00ff040b82 */ /* 0x001e240000000a00 */
[----:B0-----:R-:W-:-:S05]  /*1260*/  @P0 IMAD.HI.U32 R4, R2, R4, RZ ;  /* 0x0000000402040227 */ /* 0x001fca00078e00ff */
[----:B------:R-:W-:-:S07]  /*1270*/  @P0 SHF.R.U32.HI R2, RZ, R5, R4 ;  /* 0x00000005ff020219 */ /* 0x000fce0000011604 */
.L_x_1242:
[----:B------:R-:W-:-:S05]  /*1280*/  IMAD R3, R2, R9, R9 ;  /* 0x0000000902037224 */ /* 0x000fca00078e0209 */
[----:B------:R-:W-:-:S07]  /*1290*/  VIMNMX R0, R0, R3, PT ;  /* 0x0000000300007248 */ /* 0x000fce0003fe0100 */
.L_x_1240:
[----:B------:R-:W1:Y:S01]  /*12a0*/  @P2 LDC R3, c[0x0][0x44c] ;  /* 0x00011300ff032b82 */ /* 0x000e620000000800 */
[----:B------:R-:W-:Y:S01]  /*12b0*/  VIADD R2, R0, 0x5f ;  /* 0x0000005f00027836 */ /* 0x000fe20000000000 */
[----:B------:R-:W-:Y:S01]  /*12c0*/  ULDC UR4, c[0x0][0x9dc] ;  /* 0x0002770000047ab9 */ /* 0x000fe20000000800 */
[----:B------:R-:W-:Y:S02]  /*12d0*/  VIADD R0, R16, 0x5f ;  /* 0x0000005f10007836 */ /* 0x000fe40000000000 */
[----:B0-----:R-:W-:Y:S02]  /*12e0*/  IMAD.MOV.U32 R4, RZ, RZ, R18 ;  /* 0x000000ffff047224 */ /* 0x001fe400078e0012 */
[----:B------:R-:W-:Y:S01]  /*12f0*/  IMAD.HI R0, R0, 0x2aaaaaab, RZ ;  /* 0x2aaaaaab00007827 */ /* 0x000fe200078e02ff */
[----:B------:R-:W0:Y:S03]  /*1300*/  @P2 LDC R6, c[0x0][0x450] ;  /* 0x00011400ff062b82 */ /* 0x000e260000000800 */
[----:B------:R-:W-:-:S04]  /*1310*/  IMAD.HI R2, R2, 0x2aaaaaab, RZ ;  /* 0x2aaaaaab02027827 */ /* 0x000fc800078e02ff */
[----:B------:R-:W-:Y:S01]  /*1320*/  IMAD.IADD R73, R16, 0x1, -R17 ;  /* 0x0000000110497824 */ /* 0x000fe200078e0a11 */
[----:B------:R-:W-:-:S04]  /*1330*/  SHF.R.U32.HI R5, RZ, 0x1f, R2 ;  /* 0x0000001fff057819 */ /* 0x000fc80000011602 */
[----:B------:R-:W-:Y:S01]  /*1340*/  LEA.HI.SX32 R72, R2, R5, 0x1c ;  /* 0x0000000502487211 */ /* 0x000fe200078fe2ff */
[----:B-1----:R-:W-:-:S05]  /*1350*/  @P2 IMAD.HI.U32 R3, R18, R3, RZ ;  /* 0x0000000312032227 */ /* 0x002fca00078e00ff */
[----:B0-----:R-:W-:Y:S02]  /*1360*/  @P2 SHF.R.U32.HI R4, RZ, R6, R3 ;  /* 0x00000006ff042219 */ /* 0x001fe40000011603 */
[----:B------:R-:W-:-:S04]  /*1370*/  SHF.R.U32.HI R3, RZ, 0x1f, R0 ;  /* 0x0000001fff037819 */ /* 0x000fc80000011600 */
[----:B------:R-:W-:Y:S01]  /*1380*/  LEA.HI.SX32 R3, R0, R3, 0x1c ;  /* 0x0000000300037211 */ /* 0x000fe200078fe2ff */
[----:B------:R-:W-:-:S03]  /*1390*/  IMAD.IADD R0, R73, 0x1, R4 ;  /* 0x0000000149007824 */ /* 0x000fc600078e0204 */
[----:B------:R-:W-:Y:S01]  /*13a0*/  VIMNMX R72, R3, R72, PT ;  /* 0x0000004803487248 */ /* 0x000fe20003fe0100 */
        /* <DEDUP_REMOVED lines=11> */
.L_x_1244:
[----:B------:R-:W-:-:S13]  /*1460*/  ISETP.NE.AND P0, PT, R9, 0x1, PT ;  /* 0x000000010900780c */ /* 0x000fda0003f05270 */
[----:B------:R-:W0:Y:S02]  /*1470*/  @P0 LDC.64 R4, c[0x0][0x9e8] ;  /* 0x00027a00ff040b82 */ /* 0x000e240000000a00 */
[----:B0-----:R-:W-:-:S05]  /*1480*/  @P0 IMAD.HI.U32 R4, R0, R4, RZ ;  /* 0x0000000400040227 */ /* 0x001fca00078e00ff */
[----:B------:R-:W-:-:S07]  /*1490*/  @P0 SHF.R.U32.HI R0, RZ, R5, R4 ;  /* 0x00000005ff000219 */ /* 0x000fce0000011604 */
.L_x_1245:
[----:B------:R-:W-:-:S05]  /*14a0*/  IMAD R3, R0, R9, RZ ;  /* 0x0000000900037224 */ /* 0x000fca00078e02ff */
[----:B------:R-:W-:-:S07]  /*14b0*/  VIMNMX R2, R2, R3, !PT ;  /* 0x0000000302027248 */ /* 0x000fce0007fe0100 */
.L_x_1243:
        /* <DEDUP_REMOVED lines=37> */
[----:B------:R-:W-:Y:S02]  /*1710*/  IMAD.MOV.U32 R8, RZ, RZ, RZ ;  /* 0x000000ffff087224 */ /* 0x000fe400078e00ff */
[----:B------:R-:W-:Y:S02]  /*1720*/  IMAD.MOV.U32 R91, RZ, RZ, RZ ;  /* 0x000000ffff5b7224 */ /* 0x000fe400078e00ff */
[----:B------:R-:W-:-:S02]  /*1730*/  IMAD.MOV.U32 R10, RZ, RZ, RZ ;  /* 0x000000ffff0a7224 */ /* 0x000fc400078e00ff */
        /* <DEDUP_REMOVED lines=35> */
.L_x_1247:
        /* <DEDUP_REMOVED lines=8> */
.L_x_1439:
[----:B------:R-:W-:Y:S05]  /*19f0*/  @!P0 BRA `(.L_x_1249) ;  /* 0x0000000000048947 */ /* 0x000fea0003800000 */
[----:B------:R-:W-:Y:S01]  /*1a00*/  BPT.TRAP 0x1 ;  /* 0x000000040000795c */ /* 0x000fe20000300000 */
.L_x_1249:
[----:B0-----:R-:W-:Y:S02]  /*1a10*/  IMAD.U32 R3, RZ, RZ, UR39 ;  /* 0x00000027ff037e24 */ /* 0x001fe4000f8e00ff */
[----:B------:R-:W-:-:S03]  /*1a20*/  IMAD.U32 R0, RZ, RZ, UR38 ;  /* 0x00000026ff007e24 */ /* 0x000fc6000f8e00ff */
[----:B------:R-:W-:Y:S02]  /*1a30*/  LEA R3, R3, UR40, 0x3 ;  /* 0x0000002803037c11 */ /* 0x000fe4000f8e18ff */
[----:B------:R-:W-:-:S04]  /*1a40*/  SHF.L.U32 R0, R0, 0x1f, RZ ;  /* 0x0000001f00007819 */ /* 0x000fc800000006ff */
[----:B------:R0:W1:Y:S01]  /*1a50*/  SYNCS.PHASECHK.TRANS64.TRYWAIT P1, [R3+URZ+0x2a830], R0 ;  /* 0x02a83000030075a7 */ /* 0x000062000802017f */
[----:B------:R-:W-:Y:S05]  /*1a60*/  @!P0 BRA `(.L_x_1250) ;  /* 0x0000000000048947 */ /* 0x000fea0003800000 */
[----:B------:R-:W-:Y:S01]  /*1a70*/  BPT.TRAP 0x1 ;  /* 0x000000040000795c */ /* 0x000fe20000300000 */
.L_x_1250:
[----:B-1----:R-:W-:Y:S05]  /*1a80*/  @P1 BRA `(.L_x_1251) ;  /* 0x0000000000081947 */ /* 0x002fea0003800000 */
[----:B------:R-:W1:Y:S02]  /*1a90*/  SYNCS.PHASECHK.TRANS64.TRYWAIT P1, [R3+URZ+0x2a830], R0 ;  /* 0x02a83000030075a7 */ /* 0x000e64000802017f */
[----:B-1----:R-:W-:Y:S05]  /*1aa0*/  @!P1 BRA `(.L_x_1252) ;  /* 0x0000012c00cc9947 */ /* 0x002fea0003800000 */
.L_x_1251:
        /* <DEDUP_REMOVED lines=99> */
.L_x_1253:
[----:B------:R-:W2:Y:S01]  /*20e0*/  LDL R90, [R1] ;  /* 0x00000000015a7983 */ /* 0x000ea20000100800 */
[----:B------:R-:W-:Y:S01]  /*20f0*/  ISETP.NE.AND P2, PT, R168, 0x1, PT ;  /* 0x00000001a800780c */ /* 0x000fe20003f45270 */
[----:B------:R-:W-:Y:S01]  /*2100*/  IMAD.IADD R2, R22, 0x1, R18 ;  /* 0x0000000116027824 */ /* 0x000fe200078e0212 */
[----:B------:R-:W-:Y:S01]  /*2110*/  R2UR UR4, R3 ;  /* 0x00000000030472ca */ /* 0x000fe200000e0000 */
[----:B01----:R-:W-:Y:S01]  /*2120*/  IMAD.MOV.U32 R3, RZ, RZ, -0x60 ;  /* 0xffffffa0ff037424 */ /* 0x003fe200078e00ff */
[----:B------:R-:W-:Y:S01]  /*2130*/  ULDC UR43, c[0x0][0x9dc] ;  /* 0x00027700002b7ab9 */ /* 0x000fe20000000800 */
[----:B------:R-:W-:Y:S02]  /*2140*/  ULDC UR5, c[0x0][0x9e0] ;  /* 0x0002780000057ab9 */ /* 0x000fe40000000800 */
[----:B------:R-:W-:-:S04]  /*2150*/  IMAD R8, R72, R3, 0x61 ;  /* 0x0000006148087424 */ /* 0x000fc800078e0203 */
[----:B------:R-:W-:Y:S02]  /*2160*/  IMAD R3, R19, -0x2, R8 ;  /* 0xfffffffe13037824 */ /* 0x000fe400078e0208 */
[----:B------:R-:W0:Y:S01]  /*2170*/  @P2 LDC R9, c[0x0][0x44c] ;  /* 0x00011300ff092b82 */ /* 0x000e220000000800 */
[----:B------:R-:W-:Y:S01]  /*2180*/  VIADD R14, R8, 0xffffffff ;  /* 0xffffffff080e7836 */ /* 0x000fe20000000000 */
[----:B------:R-:W-:Y:S01]  /*2190*/  UIADD3 UR4, UR4, 0x2a840, URZ ;  /* 0x0002a84004047890 */ /* 0x000fe2000fffe03f */
[----:B------:R-:W-:-:S03]  /*21a0*/  VIADD R20, R3, 0xffffffff ;  /* 0xffffffff03147836 */ /* 0x000fc60000000000 */
[----:B------:R-:W-:Y:S02]  /*21b0*/  UPRMT UR4, UR60, 0x654, UR4 ;  /* 0x000006543c047896 */ /* 0x000fe40008000004 */
[----:B------:R-:W1:Y:S07]  /*21c0*/  @P2 LDC R11, c[0x0][0x450] ;  /* 0x00011400ff0b2b82 */ /* 0x000e6e0000000800 */
[----:B------:R-:W-:Y:S01]  /*21d0*/  SYNCS.ARRIVE.TRANS64.RED.A1T0 RZ, [UR4], RZ ;  /* 0x000000ffffff79a7 */ /* 0x000fe20008100404 */
[----:B------:R-:W-:Y:S01]  /*21e0*/  ULOP3.LUT UR4, URZ, UR43, URZ, 0x33, !UPT ;  /* 0x0000002b3f047292 */ /* 0x000fe2000f8e333f */
[----:B0-----:R-:W-:Y:S01]  /*21f0*/  @P2 IMAD.HI.U32 R0, R2, R9, RZ ;  /* 0x0000000902002227 */ /* 0x001fe200078e00ff */
[----:B------:R-:W-:-:S05]  /*2200*/  IADD3 R9, -R17, R3, R16 ;  /* 0x0000000311097210 */ /* 0x000fca0007ffe110 */
[C---:B------:R-:W-:Y:S01]  /*2210*/  VIADD R13, R9.reuse, UR5 ;  /* 0x00000005090d7c36 */ /* 0x040fe20008000000 */
[----:B-1----:R-:W-:Y:S01]  /*2220*/  @P2 SHF.R.U32.HI R2, RZ, R11, R0 ;  /* 0x0000000bff022219 */ /* 0x002fe20000011600 */
[----:B------:R-:W-:Y:S02]  /*2230*/  IMAD R0, R72, -0x60, R16 ;  /* 0xffffffa048007824 */ /* 0x000fe400078e0210 */
[----:B------:R-:W-:Y:S02]  /*2240*/  VIADD R12, R9, UR4 ;  /* 0x00000004090c7c36 */ /* 0x000fe40008000000 */
[----:B------:R-:W0:Y:S01]  /*2250*/  SHFL.IDX PT, R11, R2, RZ, 0x1c1f ;  /* 0x001c1fff020b7589 */ /* 0x000e2200000e0000 */
[----:B------:R-:W-:-:S04]  /*2260*/  VIADD R0, R0, 0x60 ;  /* 0x0000006000007836 */ /* 0x000fc80000000000 */
[----:B------:R-:W-:-:S05]  /*2270*/  IMAD R10, R19, -0x2, R0 ;  /* 0xfffffffe130a7824 */ /* 0x000fca00078e0200 */
[----:B0-----:R-:W-:Y:S01]  /*2280*/  VIADDMNMX R0, R11, R13, R10, PT ;  /* 0x0000000d0b007246 */ /* 0x001fe2000380010a */
[----:B------:R-:W-:Y:S01]  /*2290*/  IMAD.IADD R3, R12, 0x1, R11 ;  /* 0x000000010c037824 */ /* 0x000fe200078e020b */
[----:B--2---:R-:W-:-:S13]  /*22a0*/  LOP3.LUT P1, RZ, R90, 0x80000, RZ, 0xc0, !PT ;  /* 0x000800005aff7812 */ /* 0x004fda000782c0ff */
[----:B------:R-:W-:Y:S05]  /*22b0*/  @!P1 BRA `(.L_x_1254) ;  /* 0x00000000005c9947 */ /* 0x000fea0003800000 */
[----:B------:R-:W-:Y:S01]  /*22c0*/  IADD3 R9, -R17, R16, R11 ;  /* 0x0000001011097210 */ /* 0x000fe20007ffe10b */
        /* <DEDUP_REMOVED lines=12> */
.L_x_1256:
[----:B------:R-:W-:Y:S02]  /*2390*/  ULDC UR4, c[0x0][0x9e4] ;  /* 0x0002790000047ab9 */ /* 0x000fe40000000800 */
[----:B------:R-:W-:-:S05]  /*23a0*/  IMAD.U32 R11, RZ, RZ, UR4 ;  /* 0x00000004ff0b7e24 */ /* 0x000fca000f8e00ff */
[----:B------:R-:W-:-:S13]  /*23b0*/  ISETP.NE.AND P1, PT, R11, 0x1, PT ;  /* 0x000000010b00780c */ /* 0x000fda0003f25270 */
[----:B------:R-:W0:Y:S02]  /*23c0*/  @P1 LDC.64 R74, c[0x0][0x9e8] ;  /* 0x00027a00ff4a1b82 */ /* 0x000e240000000a00 */
[----:B0-----:R-:W-:-:S05]  /*23d0*/  @P1 IMAD.HI.U32 R8, R9, R74, RZ ;  /* 0x0000004a09081227 */ /* 0x001fca00078e00ff */
[----:B------:R-:W-:-:S07]  /*23e0*/  @P1 SHF.R.U32.HI R9, RZ, R75, R8 ;  /* 0x0000004bff091219 */ /* 0x000fce0000011608 */
.L_x_1257:
[----:B------:R-:W-:Y:S05]  /*23f0*/  BSYNC B0 ;  /* 0x0000000000007941 */ /* 0x000fea0003800000 */
.L_x_1255:
[----:B------:R-:W-:-:S05]  /*2400*/  IMAD R9, R9, R11, R20 ;  /* 0x0000000b09097224 */ /* 0x000fca00078e0214 */
[----:B------:R-:W-:Y:S02]  /*2410*/  VIADDMNMX R0, R9, R11, R0, PT ;  /* 0x0000000b09007246 */ /* 0x000fe40003800100 */
[----:B------:R-:W-:-:S07]  /*2420*/  VIMNMX R3, R3, R9, !PT ;  /* 0x0000000903037248 */ /* 0x000fce0007fe0100 */
.L_x_1254:
        /* <DEDUP_REMOVED lines=133> */
.L_x_1260:
[----:B------:R-:W-:Y:S02]  /*2c80*/  ULDC UR4, c[0x0][0x9e4] ;  /* 0x0002790000047ab9 */ /* 0x000fe40000000800 */
[----:B------:R-:W-:-:S05]  /*2c90*/  IMAD.U32 R9, RZ, RZ, UR4 ;  /* 0x00000004ff097e24 */ /* 0x000fca000f8e00ff */
[----:B------:R-:W-:-:S13]  /*2ca0*/  ISETP.NE.AND P5, PT, R9, 0x1, PT ;  /* 0x000000010900780c */ /* 0x000fda0003fa5270 */
[----:B------:R-:W0:Y:S02]  /*2cb0*/  @P5 LDC.64 R12, c[0x0][0x9e8] ;  /* 0x00027a00ff0c5b82 */ /* 0x000e240000000a00 */
[----:B0-----:R-:W-:-:S05]  /*2cc0*/  @P5 IMAD.HI.U32 R2, R3, R12, RZ ;  /* 0x0000000c03025227 */ /* 0x001fca00078e00ff */
[----:B------:R-:W-:-:S07]  /*2cd0*/  @P5 SHF.R.U32.HI R3, RZ, R13, R2 ;  /* 0x0000000dff035219 */ /* 0x000fce0000011602 */
.L_x_1261:
[----:B------:R-:W-:Y:S05]  /*2ce0*/  BSYNC B0 ;  /* 0x0000000000007941 */ /* 0x000fea0003800000 */
.L_x_1259:
[----:B------:R-:W-:-:S05]  /*2cf0*/  IMAD R3, R3, R9, R20 ;  /* 0x0000000903037224 */ /* 0x000fca00078e0214 */
[----:B------:R-:W-:Y:S02]  /*2d00*/  VIADDMNMX R0, R3, R9, R0, PT ;  /* 0x0000000903007246 */ /* 0x000fe40003800100 */
[----:B------:R-:W-:-:S07]  /*2d10*/  VIMNMX R8, R8, R3, !PT ;  /* 0x0000000308087248 */ /* 0x000fce0007fe0100 */
.L_x_1258:
        /* <DEDUP_REMOVED lines=178> */
[----:B------:R3:W-:Y:S08]  /*3840*/  MUFU.EX2 R95, R12 ;  /* 0x0000000c005f7308 */ /* 0x0007f00000000800 */
        /* <DEDUP_REMOVED lines=69> */
[----:B------:R3:W4:Y:S01]  /*3ca0*/  MUFU.EX2 R32, R43 ;  /* 0x0000002b00207308 */ /* 0x0007220000000800 */
[----:B------:R-:W-:Y:S01]  /*3cb0*/  FADD.FTZ R39, R97, R42 ;  /* 0x0000002a61277221 */ /* 0x000fe20000010000 */
[----:B-1----:R-:W-:Y:S01]  /*3cc0*/  FADD.FTZ R35, R31, R40 ;  /* 0x000000281f237221 */ /* 0x002fe20000010000 */
[----:B------:R-:W-:Y:S02]  /*3cd0*/  F2FP.BF16.F32.PACK_AB R155, R30, R31 ;  /* 0x0000001f1e9b723e */ /* 0x000fe400000010ff */
[----:B------:R-:W-:Y:S01]  /*3ce0*/  FADD.FTZ R44, R150, R39 ;  /* 0x00000027962c7221 */ /* 0x000fe20000010000 */
[----:B------:R-:W-:Y:S01]  /*3cf0*/  FADD.FTZ R42, R30, R35 ;  /* 0x000000231e2a7221 */ /* 0x000fe20000010000 */
[C---:B------:R-:W-:Y:S01]  /*3d00*/  F2FP.BF16.F32.PACK_AB R150, R99.reuse, R150 ;  /* 0x000000966396723e */ /* 0x040fe200000010ff */
[----:B------:R-:W1:Y:S01]  /*3d10*/  MUFU.EX2 R83, R83 ;  /* 0x0000005300537308 */ /* 0x000e620000000800 */
[----:B------:R-:W-:Y:S01]  /*3d20*/  FADD.FTZ R44, R99, R44 ;  /* 0x0000002c632c7221 */ /* 0x000fe20000010000 */
[----:B--2---:R-:W-:Y:S01]  /*3d30*/  FADD.FTZ R35, R81, R42 ;  /* 0x0000002a51237221 */ /* 0x004fe20000010000 */
[----:B---3--:R-:W2:Y:S02]  /*3d40*/  @P5 LDC R43, c[0x0][0x44c] ;  /* 0x00011300ff2b5b82 */ /* 0x008ea40000000800 */
[----:B------:R-:W-:-:S03]  /*3d50*/  FADD.FTZ R39, R37, R44 ;  /* 0x0000002c25277221 */ /* 0x000fc60000010000 */
[----:B------:R-:W3:Y:S01]  /*3d60*/  MUFU.EX2 R33, R33 ;  /* 0x0000002100217308 */ /* 0x000ee20000000800 */
[----:B----4-:R-:W-:Y:S01]  /*3d70*/  FADD.FTZ R42, R32, R35 ;  /* 0x00000023202a7221 */ /* 0x010fe20000010000 */
[C---:B------:R-:W-:Y:S01]  /*3d80*/  FADD.FTZ R44, R144.reuse, R39 ;  /* 0x00000027902c7221 */ /* 0x040fe20000010000 */
[----:B------:R-:W-:Y:S02]  /*3d90*/  F2FP.BF16.F32.PACK_AB R144, R144, R37 ;  /* 0x000000259090723e */ /* 0x000fe400000010ff */
[----:B------:R-:W-:-:S03]  /*3da0*/  F2FP.BF16.F32.PACK_AB R149, R32, R81 ;  /* 0x000000512095723e */ /* 0x000fc600000010ff */
[----:B------:R-:W4:Y:S01]  /*3db0*/  MUFU.EX2 R34, R47 ;  /* 0x0000002f00227308 */ /* 0x000f220000000800 */
[----:B-1----:R-:W-:-:S07]  /*3dc0*/  FADD.FTZ R35, R83, R42 ;  /* 0x0000002a53237221 */ /* 0x002fce0000010000 */
[----:B------:R-:W1:Y:S01]  /*3dd0*/  MUFU.EX2 R146, R53 ;  /* 0x0000003500927308 */ /* 0x000e620000000800 */
[----:B---3--:R-:W-:Y:S01]  /*3de0*/  FADD.FTZ R39, R33, R44 ;  /* 0x0000002c21277221 */ /* 0x008fe20000010000 */
[----:B--2---:R-:W-:-:S06]  /*3df0*/  @P5 IMAD.HI.U32 R43, R18, R43, RZ ;  /* 0x0000002b122b5227 */ /* 0x004fcc00078e00ff */
[----:B------:R-:W2:Y:S01]  /*3e00*/  MUFU.EX2 R85, R85 ;  /* 0x0000005500557308 */ /* 0x000ea20000000800 */
[----:B----4-:R-:W-:Y:S01]  /*3e10*/  FADD.FTZ R42, R34, R35 ;  /* 0x00000023222a7221 */ /* 0x010fe20000010000 */
[----:B0-----:R-:W-:Y:S02]  /*3e20*/  @P5 SHF.R.U32.HI R46, RZ, R48, R43 ;  /* 0x00000030ff2e5219 */ /* 0x001fe4000001162b */
[----:B------:R-:W-:Y:S02]  /*3e30*/  LOP3.LUT P5, RZ, R90, 0x80000, RZ, 0xc0, !PT ;  /* 0x000800005aff7812 */ /* 0x000fe400078ac0ff */
[----:B------:R-:W-:Y:S01]  /*3e40*/  F2FP.BF16.F32.PACK_AB R151, R34, R83 ;  /* 0x000000532297723e */ /* 0x000fe200000010ff */
[----:B------:R-:W-:Y:S01]  /*3e50*/  IMAD.IADD R73, R73, 0x1, R46 ;  /* 0x0000000149497824 */ /* 0x000fe200078e022e */
[----:B------:R-:W0:Y:S01]  /*3e60*/  MUFU.EX2 R29, R29 ;  /* 0x0000001d001d7308 */ /* 0x000e220000000800 */
[C---:B-1----:R-:W-:Y:S01]  /*3e70*/  FADD.FTZ R44, R146.reuse, R39 ;  /* 0x00000027922c7221 */ /* 0x042fe20000010000 */
[----:B------:R-:W-:-:S06]  /*3e80*/  F2FP.BF16.F32.PACK_AB R146, R146, R33 ;  /* 0x000000219292723e */ /* 0x000fcc00000010ff */
[----:B------:R-:W1:Y:S01]  /*3e90*/  MUFU.EX2 R36, R51 ;  /* 0x0000003300247308 */ /* 0x000e620000000800 */
[----:B--2---:R-:W-:-:S07]  /*3ea0*/  FADD.FTZ R15, R85, R42 ;  /* 0x0000002a550f7221 */ /* 0x004fce0000010000 */
[----:B------:R-:W2:Y:S01]  /*3eb0*/  MUFU.EX2 R140, R57 ;  /* 0x00000039008c7308 */ /* 0x000ea20000000800 */
[----:B0-----:R-:W-:-:S07]  /*3ec0*/  FADD.FTZ R35, R29, R44 ;  /* 0x0000002c1d237221 */ /* 0x001fce0000010000 */
[----:B------:R-:W0:Y:S01]  /*3ed0*/  MUFU.EX2 R27, R27 ;  /* 0x0000001b001b7308 */ /* 0x000e220000000800 */
[C---:B-1----:R-:W-:Y:S01]  /*3ee0*/  FADD.FTZ R42, R36.reuse, R15 ;  /* 0x0000000f242a7221 */ /* 0x042fe20000010000 */
[----:B------:R-:W-:-:S06]  /*3ef0*/  F2FP.BF16.F32.PACK_AB R145, R36, R85 ;  /* 0x000000552491723e */ /* 0x000fcc00000010ff */
[----:B------:R-:W1:Y:S01]  /*3f00*/  MUFU.EX2 R25, R25 ;  /* 0x0000001900197308 */ /* 0x000e620000000800 */
[C---:B--2---:R-:W-:Y:S01]  /*3f10*/  FADD.FTZ R44, R140.reuse, R35 ;  /* 0x000000238c2c7221 */ /* 0x044fe20000010000 */
[----:B------:R-:W-:-:S06]  /*3f20*/  F2FP.BF16.F32.PACK_AB R140, R140, R29 ;  /* 0x0000001d8c8c723e */ /* 0x000fcc00000010ff */
[----:B------:R-:W2:Y:S01]  /*3f30*/  MUFU.EX2 R38, R55 ;  /* 0x0000003700267308 */ /* 0x000ea20000000800 */
[----:B0-----:R-:W-:-:S07]  /*3f40*/  FADD.FTZ R15, R27, R42 ;  /* 0x0000002a1b0f7221 */ /* 0x001fce0000010000 */
[----:B------:R-:W0:Y:S01]  /*3f50*/  MUFU.EX2 R142, R61 ;  /* 0x0000003d008e7308 */ /* 0x000e220000000800 */
[----:B-1----:R-:W-:-:S07]  /*3f60*/  FADD.FTZ R35, R25, R44 ;  /* 0x0000002c19237221 */ /* 0x002fce0000010000 */
[----:B------:R-:W1:Y:S01]  /*3f70*/  MUFU.EX2 R13, R13 ;  /* 0x0000000d000d7308 */ /* 0x000e620000000800 */
[C---:B--2---:R-:W-:Y:S01]  /*3f80*/  FADD.FTZ R8, R38.reuse, R15 ;  /* 0x0000000f26087221 */ /* 0x044fe20000010000 */
[----:B------:R-:W-:-:S06]  /*3f90*/  F2FP.BF16.F32.PACK_AB R147, R38, R27 ;  /* 0x0000001b2693723e */ /* 0x000fcc00000010ff */
[----:B------:R-:W2:Y:S01]  /*3fa0*/  MUFU.EX2 R2, R2 ;  /* 0x0000000200027308 */ /* 0x000ea20000000800 */
[C---:B0-----:R-:W-:Y:S01]  /*3fb0*/  FADD.FTZ R35, R142.reuse, R35 ;  /* 0x000000238e237221 */ /* 0x041fe20000010000 */
[----:B------:R-:W-:-:S06]  /*3fc0*/  F2FP.BF16.F32.PACK_AB R142, R142, R25 ;  /* 0x000000198e8e723e */ /* 0x000fcc00000010ff */
[----:B------:R-:W0:Y:S01]  /*3fd0*/  MUFU.EX2 R40, R59 ;  /* 0x0000003b00287308 */ /* 0x000e220000000800 */
[----:B-1----:R-:W-:-:S07]  /*3fe0*/  FADD.FTZ R15, R13, R8 ;  /* 0x000000080d0f7221 */ /* 0x002fce0000010000 */
[----:B------:R-:W1:Y:S01]  /*3ff0*/  MUFU.EX2 R65, R65 ;  /* 0x0000004100417308 */ /* 0x000e620000000800 */
[----:B--2---:R-:W-:-:S07]  /*4000*/  FADD.FTZ R28, R2, R35 ;  /* 0x00000023021c7221 */ /* 0x004fce0000010000 */
[----:B------:R-:W2:Y:S01]  /*4010*/  MUFU.EX2 R3, R3 ;  /* 0x0000000300037308 */ /* 0x000ea20000000800 */
[C---:B0-----:R-:W-:Y:S01]  /*4020*/  FADD.FTZ R8, R40.reuse, R15 ;  /* 0x0000000f28087221 */ /* 0x041fe20000010000 */
[----:B------:R-:W-:-:S06]  /*4030*/  F2FP.BF16.F32.PACK_AB R141, R40, R13 ;  /* 0x0000000d288d723e */ /* 0x000fcc00000010ff */
        /* <DEDUP_REMOVED lines=9> */
[----:B------:R-:W-:Y:S01]  /*40d0*/  F2FP.BF16.F32.PACK_AB R143, R0, R3 ;  /* 0x00000003008f723e */ /* 0x000fe200000010ff */
[----:B------:R-:W-:-:S05]  /*40e0*/  VIADD R0, R73, UR5 ;  /* 0x0000000549007c36 */ /* 0x000fca0008000000 */
[----:B------:R-:W1:Y:S01]  /*40f0*/  MUFU.EX2 R89, R89 ;  /* 0x0000005900597308 */ /* 0x000e620000000800 */
[----:B--2---:R-:W-:-:S07]  /*4100*/  FADD.FTZ R15, R87, R28 ;  /* 0x0000001c570f7221 */ /* 0x004fce0000010000 */
[----:B------:R-:W2:Y:S01]  /*4110*/  MUFU.EX2 R2, R71 ;  /* 0x0000004700027308 */ /* 0x000ea20000000800 */
[C---:B0-----:R-:W-:Y:S01]  /*4120*/  FADD.FTZ R12, R20.reuse, R15 ;  /* 0x0000000f140c7221 */ /* 0x041fe20000010000 */
[----:B------:R-:W-:-:S06]  /*4130*/  F2FP.BF16.F32.PACK_AB R137, R20, R87 ;  /* 0x000000571489723e */ /* 0x000fcc00000010ff */
[----:B------:R-:W0:Y:S01]  /*4140*/  MUFU.EX2 R14, R14 ;  /* 0x0000000e000e7308 */ /* 0x000e220000000800 */
[----:B-1----:R-:W-:-:S04]  /*4150*/  FADD.FTZ R15, R89, R12 ;  /* 0x0000000c590f7221 */ /* 0x002fc80000010000 */
[C---:B--2---:R-:W-:Y:S01]  /*4160*/  FADD.FTZ R3, R2.reuse, R15 ;  /* 0x0000000f02037221 */ /* 0x044fe20000010000 */
[----:B------:R-:W-:Y:S01]  /*4170*/  F2FP.BF16.F32.PACK_AB R139, R2, R89 ;  /* 0x00000059028b723e */ /* 0x000fe200000010ff */
[----:B------:R-:W-:Y:S02]  /*4180*/  VIADD R15, R72, 0xfffffffe ;  /* 0xfffffffe480f7836 */ /* 0x000fe40000000000 */
[C---:B0-----:R-:W-:Y:S01]  /*4190*/  FADD.FTZ R8, R14.reuse, R25 ;  /* 0x000000190e087221 */ /* 0x041fe20000010000 */
        /* <DEDUP_REMOVED lines=13> */
.L_x_1263:
[----:B------:R-:W0:Y:S02]  /*4270*/  LDC R12, c[0x0][0x9e4] ;  /* 0x00027900ff0c7b82 */ /* 0x000e240000000800 */
[----:B0-----:R-:W-:-:S13]  /*4280*/  ISETP.NE.AND P1, PT, R12, 0x1, PT ;  /* 0x000000010c00780c */ /* 0x001fda0003f25270 */
[----:B------:R-:W0:Y:S02]  /*4290*/  @P1 LDC.64 R20, c[0x0][0x9e8] ;  /* 0x00027a00ff141b82 */ /* 0x000e240000000a00 */
[----:B0-----:R-:W-:-:S05]  /*42a0*/  @P1 IMAD.HI.U32 R2, R13, R20, RZ ;  /* 0x000000140d021227 */ /* 0x001fca00078e00ff */
[----:B------:R-:W-:-:S07]  /*42b0*/  @P1 SHF.R.U32.HI R13, RZ, R21, R2 ;  /* 0x00000015ff0d1219 */ /* 0x000fce0000011602 */
.L_x_1264:
[----:B------:R-:W-:-:S05]  /*42c0*/  IMAD R13, R13, R12, R12 ;  /* 0x0000000c0d0d7224 */ /* 0x000fca00078e020c */
[----:B------:R-:W-:-:S07]  /*42d0*/  VIMNMX R0, R0, R13, PT ;  /* 0x0000000d00007248 */ /* 0x000fce0003fe0100 */
.L_x_1262:
        /* <DEDUP_REMOVED lines=49> */
.L_x_1284:
[----:B------:R-:W-:-:S04]  /*45f0*/  UISETP.NE.AND UP0, UPT, UR4, 0x1, UPT ;  /* 0x000000010400788c */ /* 0x000fc8000bf05270 */
[----:B------:R-:W-:-:S04]  /*4600*/  USEL UR38, URZ, 0x1, UP0 ;  /* 0x000000013f267887 */ /* 0x000fc80008000000 */
[----:B------:R-:W-:Y:S01]  /*4610*/  ULOP3.LUT UR38, UR7, UR38, URZ, 0x3c, !UPT ;  /* 0x0000002607267292 */ /* 0x000fe2000f8e3c3f */
[----:B------:R-:W-:Y:S11]  /*4620*/  @!P0 BRA `(.L_x_1266) ;  /* 0x0000000000048947 */ /* 0x000ff60003800000 */
[----:B------:R-:W-:Y:S01]  /*4630*/  BPT.TRAP 0x1 ;  /* 0x000000040000795c */ /* 0x000fe20000300000 */
.L_x_1266:
        /* <DEDUP_REMOVED lines=9> */
.L_x_1267:
[----:B-1----:R-:W-:Y:S05]  /*46d0*/  @P1 BRA `(.L_x_1268) ;  /* 0x0000000000081947 */ /* 0x002fea0003800000 */
[----:B------:R-:W1:Y:S02]  /*46e0*/  SYNCS.PHASECHK.TRANS64.TRYWAIT P1, [UR6+0x2a830], R9 ;  /* 0x02a83009ff0075a7 */ /* 0x000e640008020146 */
[----:B-1----:R-:W-:Y:S05]  /*46f0*/  @!P1 BRA `(.L_x_1269) ;  /* 0x0000010000cc9947 */ /* 0x002fea0003800000 */
.L_x_1268:
        /* <DEDUP_REMOVED lines=135> */
.L_x_1270:
[----:B------:R-:W-:Y:S01]  /*4f70*/  ULEA UR5, UR4, UR40, 0x3 ;  /* 0x0000002804057291 */ /* 0x000fe2000f8e183f */
[----:B------:R-:W-:-:S05]  /*4f80*/  IMAD.U32 R0, RZ, RZ, UR7 ;  /* 0x00000007ff007e24 */ /* 0x000fca000f8e00ff */
[----:B------:R-:W-:-:S04]  /*4f90*/  SHF.L.U32 R0, R0, 0x1f, RZ ;  /* 0x0000001f00007819 */ /* 0x000fc800000006ff */
[----:B------:R2:W3:Y:S01]  /*4fa0*/  SYNCS.PHASECHK.TRANS64.TRYWAIT P1, [UR5+0x2a850], R0 ;  /* 0x02a85000ff0075a7 */ /* 0x0004e20008020145 */
[----:B------:R-:W-:Y:S05]  /*4fb0*/  @!P0 BRA `(.L_x_1271) ;  /* 0x0000000000048947 */ /* 0x000fea0003800000 */
[----:B------:R-:W-:Y:S01]  /*4fc0*/  BPT.TRAP 0x1 ;  /* 0x000000040000795c */ /* 0x000fe20000300000 */
.L_x_1271:
[----:B---3--:R-:W-:Y:S05]  /*4fd0*/  @P1 BRA `(.L_x_1272) ;  /* 0x0000000000081947 */ /* 0x008fea0003800000 */
[----:B------:R-:W3:Y:S02]  /*4fe0*/  SYNCS.PHASECHK.TRANS64.TRYWAIT P1, [UR5+0x2a850], R0 ;  /* 0x02a85000ff0075a7 */ /* 0x000ee40008020145 */
[----:B---3--:R-:W-:Y:S05]  /*4ff0*/  @!P1 BRA `(.L_x_1273) ;  /* 0x000000f800a49947 */ /* 0x008fea0003800000 */
.L_x_1272:
        /* <DEDUP_REMOVED lines=38> */
.L_x_1274:
[----:B------:R-:W3:Y:S01]  /*5260*/  LDL R148, [R1] ;  /* 0x0000000001947983 */ /* 0x000ee20000100800 */
[----:B------:R-:W-:Y:S01]  /*5270*/  ISETP.NE.AND P2, PT, R168, 0x1, PT ;  /* 0x00000001a800780c */ /* 0x000fe20003f45270 */
[----:B01----:R-:W-:Y:S01]  /*5280*/  IMAD.IADD R9, R22, 0x1, R18 ;  /* 0x0000000116097824 */ /* 0x003fe200078e0212 */
[----:B------:R-:W-:Y:S01]  /*5290*/  UIADD3 UR6, UR6, 0x2a840, URZ ;  /* 0x0002a84006067890 */ /* 0x000fe2000fffe03f */
[----:B------:R-:W-:Y:S01]  /*52a0*/  IMAD R20, R15, -0x60, RZ ;  /* 0xffffffa00f147824 */ /* 0x000fe200078e02ff */
[----:B------:R-:W-:Y:S02]  /*52b0*/  ULOP3.LUT UR4, URZ, UR43, URZ, 0x33, !UPT ;  /* 0x0000002b3f047292 */ /* 0x000fe4000f8e333f */
[----:B------:R-:W-:-:S07]  /*52c0*/  UPRMT UR6, UR60, 0x654, UR6 ;  /* 0x000006543c067896 */ /* 0x000fce0008000006 */
[----:B--2---:R-:W0:Y:S08]  /*52d0*/  @P2 LDC R0, c[0x0][0x44c] ;  /* 0x00011300ff002b82 */ /* 0x004e300000000800 */
[----:B------:R-:W1:Y:S01]  /*52e0*/  @P2 LDC R11, c[0x0][0x450] ;  /* 0x00011400ff0b2b82 */ /* 0x000e620000000800 */
[----:B------:R-:W-:Y:S01]  /*52f0*/  SYNCS.ARRIVE.TRANS64.RED.A1T0 RZ, [UR6], RZ ;  /* 0x000000ffffff79a7 */ /* 0x000fe20008100406 */
[----:B0-----:R-:W-:-:S05]  /*5300*/  @P2 IMAD.HI.U32 R0, R9, R0, RZ ;  /* 0x0000000009002227 */ /* 0x001fca00078e00ff */
[----:B-1----:R-:W-:Y:S01]  /*5310*/  @P2 SHF.R.U32.HI R9, RZ, R11, R0 ;  /* 0x0000000bff092219 */ /* 0x002fe20000011600 */
[----:B------:R-:W-:-:S04]  /*5320*/  VIADD R0, R20, 0x1 ;  /* 0x0000000114007836 */ /* 0x000fc80000000000 */
[----:B------:R-:W0:Y:S01]  /*5330*/  SHFL.IDX PT, R11, R9, RZ, 0x1c1f ;  /* 0x001c1fff090b7589 */ /* 0x000e2200000e0000 */
[----:B------:R-:W-:-:S04]  /*5340*/  IMAD R0, R19, -0x2, R0 ;  /* 0xfffffffe13007824 */ /* 0x000fc800078e0200 */
[----:B------:R-:W-:Y:S01]  /*5350*/  VIADD R140, R0, 0xffffffff ;  /* 0xffffffff008c7836 */ /* 0x000fe20000000000 */
[----:B------:R-:W-:-:S05]  /*5360*/  IADD3 R2, -R17, R0, R16 ;  /* 0x0000000011027210 */ /* 0x000fca0007ffe110 */
[C---:B------:R-:W-:Y:S02]  /*5370*/  VIADD R136, R2.reuse, UR54 ;  /* 0x0000003602887c36 */ /* 0x040fe40008000000 */
[----:B------:R-:W-:Y:S02]  /*5380*/  VIADD R138, R2, UR4 ;  /* 0x00000004028a7c36 */ /* 0x000fe40008000000 */
[--C-:B0-----:R-:W-:Y:S02]  /*5390*/  IMAD.IADD R0, R136, 0x1, R11.reuse ;  /* 0x0000000188007824 */ /* 0x101fe400078e020b */
[----:B------:R-:W-:Y:S01]  /*53a0*/  IMAD.IADD R2, R138, 0x1, R11 ;  /* 0x000000018a027824 */ /* 0x000fe200078e020b */
[----:B---3--:R-:W-:-:S13]  /*53b0*/  LOP3.LUT P1, RZ, R148, 0x80000, RZ, 0xc0, !PT ;  /* 0x0008000094ff7812 */ /* 0x008fda000782c0ff */
[----:B------:R-:W-:Y:S05]  /*53c0*/  @!P1 BRA `(.L_x_1275) ;  /* 0x0000000000549947 */ /* 0x000fea0003800000 */
[----:B------:R-:W-:Y:S01]  /*53d0*/  IADD3 R11, -R17, R16, R11 ;  /* 0x00000010110b7210 */ /* 0x000fe20007ffe10b */
        /* <DEDUP_REMOVED lines=11> */
.L_x_1277:
[----:B------:R-:W-:-:S05]  /*5490*/  IMAD.U32 R21, RZ, RZ, UR42 ;  /* 0x0000002aff157e24 */ /* 0x000fca000f8e00ff */
[----:B------:R-:W-:-:S13]  /*54a0*/  ISETP.NE.AND P1, PT, R21, 0x1, PT ;  /* 0x000000011500780c */ /* 0x000fda0003f25270 */
[----:B------:R-:W0:Y:S02]  /*54b0*/  @P1 LDC.64 R142, c[0x0][0x9e8] ;  /* 0x00027a00ff8e1b82 */ /* 0x000e240000000a00 */
[----:B0-----:R-:W-:-:S05]  /*54c0*/  @P1 IMAD.HI.U32 R10, R11, R142, RZ ;  /* 0x0000008e0b0a1227 */ /* 0x001fca00078e00ff */
[----:B------:R-:W-:-:S07]  /*54d0*/  @P1 SHF.R.U32.HI R11, RZ, R143, R10 ;  /* 0x0000008fff0b1219 */ /* 0x000fce000001160a */
.L_x_1278:
[----:B------:R-:W-:Y:S05]  /*54e0*/  BSYNC B0 ;  /* 0x0000000000007941 */ /* 0x000fea0003800000 */
.L_x_1276:
[----:B------:R-:W-:-:S05]  /*54f0*/  IMAD R11, R11, R21, R140 ;  /* 0x000000150b0b7224 */ /* 0x000fca00078e028c */
[----:B------:R-:W-:Y:S02]  /*5500*/  VIADDMNMX R0, R11, R21, R0, PT ;  /* 0x000000150b007246 */ /* 0x000fe40003800100 */
[----:B------:R-:W-:-:S07]  /*5510*/  VIMNMX R2, R2, R11, !PT ;  /* 0x0000000b02027248 */ /* 0x000fce0007fe0100 */
.L_x_1275:
        /* <DEDUP_REMOVED lines=132> */
.L_x_1281:
[----:B------:R-:W-:-:S05]  /*5d60*/  IMAD.U32 R10, RZ, RZ, UR42 ;  /* 0x0000002aff0a7e24 */ /* 0x000fca000f8e00ff */
[----:B------:R-:W-:-:S13]  /*5d70*/  ISETP.NE.AND P6, PT, R10, 0x1, PT ;  /* 0x000000010a00780c */ /* 0x000fda0003fc5270 */
[----:B------:R-:W0:Y:S02]  /*5d80*/  @P6 LDC.64 R148, c[0x0][0x9e8] ;  /* 0x00027a00ff946b82 */ /* 0x000e240000000a00 */
[----:B0-----:R-:W-:-:S05]  /*5d90*/  @P6 IMAD.HI.U32 R148, R9, R148, RZ ;  /* 0x0000009409946227 */ /* 0x001fca00078e00ff */
[----:B------:R-:W-:-:S07]  /*5da0*/  @P6 SHF.R.U32.HI R9, RZ, R149, R148 ;  /* 0x00000095ff096219 */ /* 0x000fce0000011694 */
.L_x_1282:
[----:B------:R-:W-:Y:S05]  /*5db0*/  BSYNC B0 ;  /* 0x0000000000007941 */ /* 0x000fea0003800000 */
.L_x_1280:
[----:B------:R-:W-:-:S05]  /*5dc0*/  IMAD R9, R9, R10, R140 ;  /* 0x0000000a09097224 */ /* 0x000fca00078e028c */
[----:B------:R-:W-:Y:S02]  /*5dd0*/  VIADDMNMX R0, R9, R10, R0, PT ;  /* 0x0000000a09007246 */ /* 0x000fe40003800100 */
[----:B------:R-:W-:-:S07]  /*5de0*/  VIMNMX R2, R2, R9, !PT ;  /* 0x0000000902027248 */ /* 0x000fce0007fe0100 */
.L_x_1279:
        /* <DEDUP_REMOVED lines=125> */
[----:B------:R-:W-:Y:S02]  /*65c0*/  FMNMX.FTZ R88, R99, R88, !PT ;  /* 0x0000005863587209 */ /* 0x000fe40007810000 */
[----:B------:R-:W-:-:S02]  /*65d0*/  FSEL R2, R9, RZ, P1 ;  /* 0x000000ff09027208 */ /* 0x000fc40000800000 */
        /* <DEDUP_REMOVED lines=18> */
[----:B------:R-:W-:Y:S01]  /*6700*/  FADD.FTZ R97, -R2, R13 ;  /* 0x0000000d02617221 */ /* 0x000fe20000010100 */
        /* <DEDUP_REMOVED lines=18> */
[----:B------:R-:W-:Y:S01]  /*6830*/  FFMA.FTZ R13, R133, R10, -R20 ;  /* 0x0000000a850d7223 */ /* 0x000fe20000010814 */
[----:B------:R-:W-:Y:S02]  /*6840*/  MUFU.EX2 R189, R189 ;  /* 0x000000bd00bd7308 */ /* 0x000fe40000000800 */
[----:B------:R-:W-:-:S04]  /*6850*/  FMNMX.FTZ R88, R123, R88, !PT ;  /* 0x000000587b587209 */ /* 0x000fc80007810000 */
[----:B------:R-:W-:Y:S02]  /*6860*/  FMNMX.FTZ R88, R181, R88, !PT ;  /* 0x00000058b5587209 */ /* 0x000fe40007810000 */
[----:B------:R-:W-:Y:S02]  /*6870*/  MUFU.EX2 R156, R156 ;  /* 0x0000009c009c7308 */ /* 0x000fe40000000800 */
[----:B------:R-:W-:-:S04]  /*6880*/  FMNMX.FTZ R88, R127, R88, !PT ;  /* 0x000000587f587209 */ /* 0x000fc80007810000 */
[----:B------:R-:W-:Y:S02]  /*6890*/  FMNMX.FTZ R88, R185, R88, !PT ;  /* 0x00000058b9587209 */ /* 0x000fe40007810000 */
[----:B------:R-:W-:Y:S02]  /*68a0*/  MUFU.EX2 R158, R158 ;  /* 0x0000009e009e7308 */ /* 0x000fe40000000800 */
[----:B------:R-:W-:-:S04]  /*68b0*/  FMNMX.FTZ R88, R139, R88, !PT ;  /* 0x000000588b587209 */ /* 0x000fc80007810000 */
[----:B------:R-:W-:Y:S02]  /*68c0*/  FMNMX.FTZ R88, R141, R88, !PT ;  /* 0x000000588d587209 */ /* 0x000fe40007810000 */
[----:B------:R-:W-:Y:S02]  /*68d0*/  MUFU.EX2 R177, R177 ;  /* 0x000000b100b17308 */ /* 0x000fe40000000800 */
        /* <DEDUP_REMOVED lines=12> */
[----:B0-----:R-:W-:Y:S01]  /*69a0*/  FMNMX.FTZ R11, R0, R113, !PT ;  /* 0x00000071000b7209 */ /* 0x001fe20007810000 */
[----:B------:R-:W-:-:S03]  /*69b0*/  FMUL.FTZ R0, R97, R10 ;  /* 0x0000000a61007220 */ /* 0x000fc60000410000 */
[C---:B------:R-:W-:Y:S01]  /*69c0*/  FSETP.NEU.FTZ.AND P1, PT, R11.reuse, -INF , PT ;  /* 0xff8000000b00780b */ /* 0x040fe20003f3d000 */
[----:B------:R-:W-:Y:S02]  /*69d0*/  FMUL.FTZ R94, R11, R10 ;  /* 0x0000000a0b5e7220 */ /* 0x000fe40000410000 */
[----:B------:R-:W-:Y:S03]  /*69e0*/  MUFU.EX2 R105, R105 ;  /* 0x0000006900697308 */ /* 0x000fe60000000800 */
[----:B------:R-:W-:-:S05]  /*69f0*/  FSEL R94, R94, RZ, P1 ;  /* 0x000000ff5e5e7208 */ /* 0x000fca0000800000 */
[----:B------:R-:W0:Y:S01]  /*6a00*/  MUFU.EX2 R0, R0 ;  /* 0x0000000000007308 */ /* 0x000e220000000800 */
[-CC-:B------:R-:W-:Y:S01]  /*6a10*/  FFMA.FTZ R90, R99, R10.reuse, -R94.reuse ;  /* 0x0000000a635a7223 */ /* 0x180fe2000001085e */
[----:B------:R-:W-:Y:S01]  /*6a20*/  FSEL R99, R11, RZ, P1 ;  /* 0x000000ff0b637208 */ /* 0x000fe20000800000 */
[-CC-:B------:R-:W-:Y:S01]  /*6a30*/  FFMA.FTZ R97, R191, R10.reuse, -R94.reuse ;  /* 0x0000000abf617223 */ /* 0x180fe2000001085e */
[-CC-:B------:R-:W-:Y:S01]  /*6a40*/  FFMA.FTZ R20, R149, R10.reuse, -R94.reuse ;  /* 0x0000000a95147223 */ /* 0x180fe2000001085e */
[-CC-:B------:R-:W-:Y:S01]  /*6a50*/  FFMA.FTZ R88, R151, R10.reuse, -R94.reuse ;  /* 0x0000000a97587223 */ /* 0x180fe2000001085e */
[-C--:B------:R-:W-:Y:S01]  /*6a60*/  FFMA.FTZ R95, R95, R10.reuse, -R94 ;  /* 0x0000000a5f5f7223 */ /* 0x080fe2000001085e */
[----:B------:R-:W-:Y:S01]  /*6a70*/  FADD.FTZ R99, -R99, R14 ;  /* 0x0000000e63637221 */ /* 0x000fe20000010100 */
[-CC-:B------:R-:W-:Y:S01]  /*6a80*/  FFMA.FTZ R153, R153, R10.reuse, -R94.reuse ;  /* 0x0000000a99997223 */ /* 0x180fe2000001085e */
[----:B------:R-:W-:Y:S01]  /*6a90*/  MUFU.EX2 R97, R97 ;  /* 0x0000006100617308 */ /* 0x000fe20000000800 */
[-CC-:B------:R-:W-:Y:S01]  /*6aa0*/  FFMA.FTZ R14, R91, R10.reuse, -R94.reuse ;  /* 0x0000000a5b0e7223 */ /* 0x180fe2000001085e */
[-C--:B------:R-:W-:Y:S01]  /*6ab0*/  FMUL.FTZ R99, R99, R10.reuse ;  /* 0x0000000a63637220 */ /* 0x080fe20000410000 */
[-CC-:B------:R-:W-:Y:S01]  /*6ac0*/  FFMA.FTZ R155, R155, R10.reuse, -R94.reuse ;  /* 0x0000000a9b9b7223 */ /* 0x180fe2000001085e */
[-CC-:B------:R-:W-:Y:S01]  /*6ad0*/  FFMA.FTZ R92, R103, R10.reuse, -R94.reuse ;  /* 0x0000000a675c7223 */ /* 0x180fe2000001085e */
[-CC-:B------:R-:W-:Y:S01]  /*6ae0*/  FFMA.FTZ R149, R157, R10.reuse, -R94.reuse ;  /* 0x0000000a9d957223 */ /* 0x180fe2000001085e */
[-CC-:B------:R-:W-:Y:S01]  /*6af0*/  FFMA.FTZ R96, R107, R10.reuse, -R94.reuse ;  /* 0x0000000a6b607223 */ /* 0x180fe2000001085e */
[--C-:B------:R-:W-:Y:S01]  /*6b00*/  FFMA.FTZ R151, R159, R10, -R94.reuse ;  /* 0x0000000a9f977223 */ /* 0x100fe2000001085e */
[----:B------:R-:W1:Y:S01]  /*6b10*/  MUFU.EX2 R2, R99 ;  /* 0x0000006300027308 */ /* 0x000e620000000800 */
[----:B0-----:R-:W-:Y:S01]  /*6b20*/  FFMA.FTZ R91, R0, R8, R189 ;  /* 0x00000008005b7223 */ /* 0x001fe200000100bd */
[-CC-:B------:R-:W-:Y:S01]  /*6b30*/  FFMA.FTZ R98, R111, R10.reuse, -R94.reuse ;  /* 0x0000000a6f627223 */ /* 0x180fe2000001085e */
[-CC-:B------:R-:W-:Y:S01]  /*6b40*/  FFMA.FTZ R115, R115, R10.reuse, -R94.reuse ;  /* 0x0000000a73737223 */ /* 0x180fe2000001085e */
[-CC-:B------:R-:W-:Y:S01]  /*6b50*/  FFMA.FTZ R175, R175, R10.reuse, -R94.reuse ;  /* 0x0000000aafaf7223 */ /* 0x180fe2000001085e */
[----:B------:R-:W-:Y:S01]  /*6b60*/  FADD.FTZ R91, R156, R91 ;  /* 0x0000005b9c5b7221 */ /* 0x000fe20000010000 */
[-CC-:B------:R-:W-:Y:S01]  /*6b70*/  FFMA.FTZ R119, R119, R10.reuse, -R94.reuse ;  /* 0x0000000a77777223 */ /* 0x180fe2000001085e */
[-CC-:B------:R-:W-:Y:S01]  /*6b80*/  FFMA.FTZ R179, R179, R10.reuse, -R94.reuse ;  /* 0x0000000ab3b37223 */ /* 0x180fe2000001085e */
[----:B------:R-:W0:Y:S01]  /*6b90*/  MUFU.EX2 R20, R20 ;  /* 0x0000001400147308 */ /* 0x000e220000000800 */
[----:B------:R-:W-:Y:S01]  /*6ba0*/  FADD.FTZ R8, R158, R91 ;  /* 0x0000005b9e087221 */ /* 0x000fe20000010000 */
[-CC-:B------:R-:W-:Y:S01]  /*6bb0*/  FFMA.FTZ R123, R123, R10.reuse, -R94.reuse ;  /* 0x0000000a7b7b7223 */ /* 0x180fe2000001085e */
[-CC-:B------:R-:W-:Y:S01]  /*6bc0*/  FFMA.FTZ R181, R181, R10.reuse, -R94.reuse ;  /* 0x0000000ab5b57223 */ /* 0x180fe2000001085e */
[-CC-:B------:R-:W-:Y:S01]  /*6bd0*/  FFMA.FTZ R127, R127, R10.reuse, -R94.reuse ;  /* 0x0000000a7f7f7223 */ /* 0x180fe2000001085e */
[-CC-:B------:R-:W-:Y:S01]  /*6be0*/  FFMA.FTZ R185, R185, R10.reuse, -R94.reuse ;  /* 0x0000000ab9b97223 */ /* 0x180fe2000001085e */
[-CC-:B------:R-:W-:Y:S01]  /*6bf0*/  FFMA.FTZ R139, R139, R10.reuse, -R94.reuse ;  /* 0x0000000a8b8b7223 */ /* 0x180fe2000001085e */
[-CC-:B------:R-:W-:Y:S01]  /*6c00*/  FFMA.FTZ R141, R141, R10.reuse, -R94.reuse ;  /* 0x0000000a8d8d7223 */ /* 0x180fe2000001085e */
[----:B------:R-:W2:Y:S01]  /*6c10*/  MUFU.EX2 R88, R88 ;  /* 0x0000005800587308 */ /* 0x000ea20000000800 */
[----:B-1----:R-:W-:Y:S01]  /*6c20*/  FFMA.FTZ R3, R2, R3, R97 ;  /* 0x0000000302037223 */ /* 0x002fe20000010061 */
[----:B------:R-:W-:-:S06]  /*6c30*/  FFMA.FTZ R94, R135, R10, -R94 ;  /* 0x0000000a875e7223 */ /* 0x000fcc000001085e */
[----:B------:R-:W1:Y:S01]  /*6c40*/  MUFU.EX2 R95, R95 ;  /* 0x0000005f005f7308 */ /* 0x000e620000000800 */
[----:B0-----:R-:W-:-:S07]  /*6c50*/  FADD.FTZ R3, R20, R3 ;  /* 0x0000000314037221 */ /* 0x001fce0000010000 */
[----:B------:R-:W0:Y:S01]  /*6c60*/  MUFU.EX2 R153, R153 ;  /* 0x0000009900997308 */ /* 0x000e220000000800 */
[----:B--2---:R-:W-:Y:S01]  /*6c70*/  FADD.FTZ R100, R88, R3 ;  /* 0x0000000358647221 */ /* 0x004fe20000010000 */
[----:B------:R-:W-:-:S04]  /*6c80*/  FADD.FTZ R3, R177, R8 ;  /* 0x00000008b1037221 */ /* 0x000fc80000010000 */
[----:B------:R-:W-:Y:S02]  /*6c90*/  FADD.FTZ R8, R152, R3 ;  /* 0x0000000398087221 */ /* 0x000fe40000010000 */
[----:B------:R-:W2:Y:S01]  /*6ca0*/  MUFU.EX2 R90, R90 ;  /* 0x0000005a005a7308 */ /* 0x000ea20000000800 */
[----:B-1----:R-:W-:Y:S01]  /*6cb0*/  FADD.FTZ R100, R95, R100 ;  /* 0x000000645f647221 */ /* 0x002fe20000010000 */
[----:B------:R-:W-:-:S06]  /*6cc0*/  FADD.FTZ R91, R145, R8 ;  /* 0x00000008915b7221 */ /* 0x000fcc0000010000 */
[----:B------:R-:W1:Y:S01]  /*6cd0*/  MUFU.EX2 R155, R155 ;  /* 0x0000009b009b7308 */ /* 0x000e620000000800 */
[----:B0-----:R-:W-:Y:S01]  /*6ce0*/  FADD.FTZ R3, R153, R100 ;  /* 0x0000006499037221 */ /* 0x001fe20000010000 */
[----:B------:R-:W-:-:S04]  /*6cf0*/  FADD.FTZ R100, R154, R91 ;  /* 0x0000005b9a647221 */ /* 0x000fc80000010000 */
[----:B------:R-:W-:Y:S02]  /*6d00*/  FADD.FTZ R91, R137, R100 ;  /* 0x00000064895b7221 */ /* 0x000fe40000010000 */
[----:B------:R-:W0:Y:S01]  /*6d10*/  MUFU.EX2 R92, R92 ;  /* 0x0000005c005c7308 */ /* 0x000e220000000800 */
[----:B--2---:R-:W-:Y:S01]  /*6d20*/  FADD.FTZ R8, R90, R3 ;  /* 0x000000035a087221 */ /* 0x004fe20000010000 */
[----:B------:R-:W-:-:S04]  /*6d30*/  FADD.FTZ R100, R148, R91 ;  /* 0x0000005b94647221 */ /* 0x000fc80000010000 */
[----:B------:R-:W-:Y:S02]  /*6d40*/  FADD.FTZ R91, R131, R100 ;  /* 0x00000064835b7221 */ /* 0x000fe40000010000 */
[----:B------:R-:W2:Y:S01]  /*6d50*/  MUFU.EX2 R149, R149 ;  /* 0x0000009500957308 */ /* 0x000ea20000000800 */
[----:B-1----:R-:W-:Y:S01]  /*6d60*/  FADD.FTZ R3, R155, R8 ;  /* 0x000000089b037221 */ /* 0x002fe20000010000 */
[----:B------:R-:W-:-:S04]  /*6d70*/  FADD.FTZ R100, R150, R91 ;  /* 0x0000005b96647221 */ /* 0x000fc80000010000 */
[----:B------:R-:W-:Y:S02]  /*6d80*/  FADD.FTZ R91, R105, R100 ;  /* 0x00000064695b7221 */ /* 0x000fe40000010000 */
        /* <DEDUP_REMOVED lines=54> */
[----:B0-----:R-:W-:-:S03]  /*70f0*/  FADD.FTZ R8, R13, R8 ;  /* 0x000000080d087221 */ /* 0x001fc60000010000 */
[----:B--2---:R-:W-:Y:S01]  /*7100*/  FADD.FTZ R3, R94, R3 ;  /* 0x000000035e037221 */ /* 0x004fe20000010000 */
[----:B------:R-:W-:Y:S06]  /*7110*/  @!P0 BRA `(.L_x_1283) ;  /* 0x0000000000048947 */ /* 0x000fec0003800000 */
[----:B------:R-:W-:Y:S01]  /*7120*/  BPT.TRAP 0x1 ;  /* 0x000000040000795c */ /* 0x000fe20000300000 */
.L_x_1283:
[----:B------:R-:W-:Y:S01]  /*7130*/  UIADD3 UR5, UR5, 0x2a860, URZ ;  /* 0x0002a86005057890 */ /* 0x000fe2000fffe03f */
[----:B------:R-:W-:Y:S01]  /*7140*/  ISETP.GT.AND P1, PT, R15, R12, PT ;  /* 0x0000000c0f00720c */ /* 0x000fe20003f24270 */
[----:B------:R-:W-:Y:S01]  /*7150*/  UMOV UR7, UR38 ;  /* 0x0000002600077c82 */ /* 0x000fe20008000000 */
[----:B------:R-:W-:Y:S01]  /*7160*/  UMOV UR4, UR39 ;  /* 0x0000002700047c82 */ /* 0x000fe20008000000 */
[----:B------:R-:W-:Y:S01]  /*7170*/  UPRMT UR5, UR60, 0x654, UR5 ;  /* 0x000006543c057896 */ /* 0x000fe20008000005 */
[----:B------:R-:W-:Y:S01]  /*7180*/  F2FP.BF16.F32.PACK_AB R152, R145, R152 ;  /* 0x000000989198723e */ /* 0x000fe200000010ff */
[----:B------:R-:W-:Y:S01]  /*7190*/  VIADD R15, R15, 0xffffffff ;  /* 0xffffffff0f0f7836 */ /* 0x000fe20000000000 */
[----:B------:R-:W-:Y:S02]  /*71a0*/  F2FP.BF16.F32.PACK_AB R154, R137, R154 ;  /* 0x0000009a899a723e */ /* 0x000fe400000010ff */
[----:B------:R-:W-:Y:S01]  /*71b0*/  F2FP.BF16.F32.PACK_AB R145, R115, R14 ;  /* 0x0000000e7391723e */ /* 0x000fe200000010ff */
[----:B------:R-:W-:Y:S01]  /*71c0*/  IMAD.MOV.U32 R14, RZ, RZ, R11 ;  /* 0x000000ffff0e7224 */ /* 0x000fe200078e000b */
[----:B------:R-:W-:-:S02]  /*71d0*/  F2FP.BF16.F32.PACK_AB R137, R139, R100 ;  /* 0x000000648b89723e */ /* 0x000fc400000010ff */
[----:B------:R-:W-:Y:S01]  /*71e0*/  SYNCS.ARRIVE.TRANS64.RED.A1T0 RZ, [UR5], RZ ;  /* 0x000000ffffff79a7 */ /* 0x000fe20008100405 */
[----:B------:R-:W-:Y:S01]  /*71f0*/  F2FP.BF16.F32.PACK_AB R138, R13, R138 ;  /* 0x0000008a0d8a723e */ /* 0x000fe200000010ff */
[----:B------:R-:W-:Y:S01]  /*7200*/  IMAD.MOV.U32 R13, RZ, RZ, R9 ;  /* 0x000000ffff0d7224 */ /* 0x000fe200078e0009 */
        /* <DEDUP_REMOVED lines=20> */
.L_x_1265:
[----:B------:R-:W2:Y:S01]  /*7350*/  LDL R12, [R1] ;  /* 0x00000000010c7983 */ /* 0x000ea20000100800 */
[----:B------:R-:W-:Y:S02]  /*7360*/  ISETP.NE.AND P2, PT, R168, 0x1, PT ;  /* 0x00000001a800780c */ /* 0x000fe40003f45270 */
[----:B------:R-:W-:-:S11]  /*7370*/  IADD3 R21, R16, 0x1, -R17 ;  /* 0x0000000110157810 */ /* 0x000fd60007ffe811 */
[----:B------:R-:W0:Y:S08]  /*7380*/  @P2 LDC R13, c[0x0][0x44c] ;  /* 0x00011300ff0d2b82 */ /* 0x000e300000000800 */
[----:B------:R-:W1:Y:S01]  /*7390*/  @P2 LDC R14, c[0x0][0x450] ;  /* 0x00011400ff0e2b82 */ /* 0x000e620000000800 */
[----:B--2---:R-:W-:Y:S01]  /*73a0*/  LOP3.LUT P1, RZ, R12, 0x80000, RZ, 0xc0, !PT ;  /* 0x000800000cff7812 */ /* 0x004fe2000782c0ff */
[----:B------:R-:W-:-:S04]  /*73b0*/  VIADD R12, R18, 0x7f ;  /* 0x0000007f120c7836 */ /* 0x000fc80000000000 */
        /* <DEDUP_REMOVED lines=15> */
.L_x_1286:
[----:B------:R-:W0:Y:S02]  /*74b0*/  LDC R89, c[0x0][0x9e4] ;  /* 0x00027900ff597b82 */ /* 0x000e240000000800 */
[----:B0-----:R-:W-:-:S13]  /*74c0*/  ISETP.NE.AND P1, PT, R89, 0x1, PT ;  /* 0x000000015900780c */ /* 0x001fda0003f25270 */
[----:B------:R-:W0:Y:S02]  /*74d0*/  @P1 LDC.64 R20, c[0x0][0x9e8] ;  /* 0x00027a00ff141b82 */ /* 0x000e240000000a00 */
[----:B0-----:R-:W-:-:S05]  /*74e0*/  @P1 IMAD.HI.U32 R14, R12, R20, RZ ;  /* 0x000000140c0e1227 */ /* 0x001fca00078e00ff */
[----:B------:R-:W-:-:S07]  /*74f0*/  @P1 SHF.R.U32.HI R12, RZ, R21, R14 ;  /* 0x00000015ff0c1219 */ /* 0x000fce000001160e */
.L_x_1287:
[----:B------:R-:W-:-:S05]  /*7500*/  IMAD R12, R12, R89, RZ ;  /* 0x000000590c0c7224 */ /* 0x000fca00078e02ff */
[----:B------:R-:W-:-:S07]  /*7510*/  VIMNMX R13, R13, R12, !PT ;  /* 0x0000000c0d0d7248 */ /* 0x000fce0007fe0100 */
.L_x_1285:
        /* <DEDUP_REMOVED lines=11> */
.L_x_1299:
[----:B------:R-:W-:-:S04]  /*75d0*/  UISETP.NE.AND UP0, UPT, UR4, 0x1, UPT ;  /* 0x000000010400788c */ /* 0x000fc8000bf05270 */
[----:B------:R-:W-:-:S04]  /*75e0*/  USEL UR38, URZ, 0x1, UP0 ;  /* 0x000000013f267887 */ /* 0x000fc80008000000 */
[----:B------:R-:W-:Y:S01]  /*75f0*/  ULOP3.LUT UR38, UR7, UR38, URZ, 0x3c, !UPT ;  /* 0x0000002607267292 */ /* 0x000fe2000f8e3c3f */
[----:B------:R-:W-:Y:S11]  /*7600*/  @!P0 BRA `(.L_x_1289) ;  /* 0x0000000000048947 */ /* 0x000ff60003800000 */
[----:B------:R-:W-:Y:S01]  /*7610*/  BPT.TRAP 0x1 ;  /* 0x000000040000795c */ /* 0x000fe20000300000 */
.L_x_1289:
        /* <DEDUP_REMOVED lines=9> */
.L_x_1290:
[----:B-1----:R-:W-:Y:S05]  /*76b0*/  @P1 BRA `(.L_x_1291) ;  /* 0x0000000000081947 */ /* 0x002fea0003800000 */
[----:B------:R-:W1:Y:S02]  /*76c0*/  SYNCS.PHASECHK.TRANS64.TRYWAIT P1, [UR6+0x2a830], R9 ;  /* 0x02a83009ff0075a7 */ /* 0x000e640008020146 */
[----:B-1----:R-:W-:Y:S05]  /*76d0*/  @!P1 BRA `(.L_x_1292) ;  /* 0x000000d400049947 */ /* 0x002fea0003800000 */
.L_x_1291:
        /* <DEDUP_REMOVED lines=135> */
.L_x_1293:
[----:B------:R-:W-:Y:S01]  /*7f50*/  ULEA UR5, UR4, UR40, 0x3 ;  /* 0x0000002804057291 */ /* 0x000fe2000f8e183f */
[----:B------:R-:W-:-:S05]  /*7f60*/  IMAD.U32 R0, RZ, RZ, UR7 ;  /* 0x00000007ff007e24 */ /* 0x000fca000f8e00ff */
[----:B------:R-:W-:-:S04]  /*7f70*/  SHF.L.U32 R0, R0, 0x1f, RZ ;  /* 0x0000001f00007819 */ /* 0x000fc800000006ff */
[----:B------:R2:W3:Y:S01]  /*7f80*/  SYNCS.PHASECHK.TRANS64.TRYWAIT P1, [UR5+0x2a850], R0 ;  /* 0x02a85000ff0075a7 */ /* 0x0004e20008020145 */
[----:B------:R-:W-:Y:S05]  /*7f90*/  @!P0 BRA `(.L_x_1294) ;  /* 0x0000000000048947 */ /* 0x000fea0003800000 */
[----:B------:R-:W-:Y:S01]  /*7fa0*/  BPT.TRAP 0x1 ;  /* 0x000000040000795c */ /* 0x000fe20000300000 */
.L_x_1294:
[----:B---3--:R-:W-:Y:S05]  /*7fb0*/  @P1 BRA `(.L_x_1295) ;  /* 0x0000000000081947 */ /* 0x008fea0003800000 */
[----:B------:R-:W3:Y:S02]  /*7fc0*/  SYNCS.PHASECHK.TRANS64.TRYWAIT P1, [UR5+0x2a850], R0 ;  /* 0x02a85000ff0075a7 */ /* 0x000ee40008020145 */
[----:B---3--:R-:W-:Y:S05]  /*7fd0*/  @!P1 BRA `(.L_x_1296) ;  /* 0x000000c800dc9947 */ /* 0x008fea0003800000 */
.L_x_1295:
        /* <DEDUP_REMOVED lines=38> */
.L_x_1297:
        /* <DEDUP_REMOVED lines=65> */
[-C--:B------:R-:W-:Y:S01]  /*8650*/  FMUL.FTZ R136, R13, R10.reuse ;  /* 0x0000000a0d887220 */ /* 0x080fe20000410000 */
[-CC-:B------:R-:W-:Y:S01]  /*8660*/  FFMA.FTZ R105, R113, R10.reuse, -R137.reuse ;  /* 0x0000000a71697223 */ /* 0x180fe20000010889 */
[----:B------:R-:W-:Y:S01]  /*8670*/  FADD.FTZ R13, -R11, R14 ;  /* 0x0000000e0b0d7221 */ /* 0x000fe20000010100 */
[-CC-:B------:R-:W-:Y:S01]  /*8680*/  FFMA.FTZ R113, R121, R10.reuse, -R137.reuse ;  /* 0x0000000a79717223 */ /* 0x180fe20000010889 */
[-CC-:B------:R-:W-:Y:S01]  /*8690*/  FFMA.FTZ R121, R129, R10.reuse, -R137.reuse ;  /* 0x0000000a81797223 */ /* 0x180fe20000010889 */
[-C--:B------:R-:W-:Y:S01]  /*86a0*/  FMUL.FTZ R129, R11, R10.reuse ;  /* 0x0000000a0b817220 */ /* 0x080fe20000410000 */
[-C--:B------:R-:W-:Y:S01]  /*86b0*/  FMUL.FTZ R2, R13, R10.reuse ;  /* 0x0000000a0d027220 */ /* 0x080fe20000410000 */
[-C--:B------:R-:W-:Y:S01]  /*86c0*/  FFMA.FTZ R13, R88, R10.reuse, -R137 ;  /* 0x0000000a580d7223 */ /* 0x080fe20000010889 */
[----:B------:R-:W-:Y:S01]  /*86d0*/  MUFU.EX2 R0, R136 ;  /* 0x0000008800007308 */ /* 0x000fe20000000800 */
[-CC-:B------:R-:W-:Y:S01]  /*86e0*/  FFMA.FTZ R157, R90, R10.reuse, -R129.reuse ;  /* 0x0000000a5a9d7223 */ /* 0x180fe20000010881 */
[-C--:B------:R-:W-:Y:S01]  /*86f0*/  FFMA.FTZ R14, R91, R10.reuse, -R129 ;  /* 0x0000000a5b0e7223 */ /* 0x080fe20000010881 */
[-C--:B------:R-:W-:Y:S01]  /*8700*/  FFMA.FTZ R158, R92, R10.reuse, -R137 ;  /* 0x0000000a5c9e7223 */ /* 0x080fe20000010889 */
[-C--:B------:R-:W-:Y:S01]  /*8710*/  FFMA.FTZ R159, R94, R10.reuse, -R129 ;  /* 0x0000000a5e9f7223 */ /* 0x080fe20000010881 */
[-C--:B------:R-:W-:Y:S01]  /*8720*/  FFMA.FTZ R21, R93, R10.reuse, -R137 ;  /* 0x0000000a5d157223 */ /* 0x080fe20000010889 */
[-C--:B------:R-:W-:Y:S01]  /*8730*/  FFMA.FTZ R20, R95, R10.reuse, -R129 ;  /* 0x0000000a5f147223 */ /* 0x080fe20000010881 */
[-C--:B------:R-:W-:Y:S01]  /*8740*/  FFMA.FTZ R152, R96, R10.reuse, -R137 ;  /* 0x0000000a60987223 */ /* 0x080fe20000010889 */
[----:B------:R-:W0:Y:S01]  /*8750*/  MUFU.EX2 R13, R13 ;  /* 0x0000000d000d7308 */ /* 0x000e220000000800 */
[-CC-:B------:R-:W-:Y:S01]  /*8760*/  FFMA.FTZ R153, R98, R10.reuse, -R129.reuse ;  /* 0x0000000a62997223 */ /* 0x180fe20000010881 */
[-C--:B------:R-:W-:Y:S01]  /*8770*/  FFMA.FTZ R88, R99, R10.reuse, -R129 ;  /* 0x0000000a63587223 */ /* 0x080fe20000010881 */
[-C--:B------:R-:W-:Y:S01]  /*8780*/  FFMA.FTZ R154, R100, R10.reuse, -R137 ;  /* 0x0000000a649a7223 */ /* 0x080fe20000010889 */
[-C--:B------:R-:W-:Y:S01]  /*8790*/  FFMA.FTZ R155, R102, R10.reuse, -R129 ;  /* 0x0000000a669b7223 */ /* 0x080fe20000010881 */
[-C--:B------:R-:W-:Y:S01]  /*87a0*/  FFMA.FTZ R93, R101, R10.reuse, -R137 ;  /* 0x0000000a655d7223 */ /* 0x080fe20000010889 */
[-C--:B------:R-:W-:Y:S01]  /*87b0*/  FFMA.FTZ R90, R103, R10.reuse, -R129 ;  /* 0x0000000a675a7223 */ /* 0x080fe20000010881 */
        /* <DEDUP_REMOVED lines=8> */
[----:B------:R-:W-:Y:S01]  /*8840*/  FFMA.FTZ R144, R112, R10, -R137 ;  /* 0x0000000a70907223 */ /* 0x000fe20000010889 */
[----:B------:R-:W1:Y:S01]  /*8850*/  MUFU.EX2 R157, R157 ;  /* 0x0000009d009d7308 */ /* 0x000e620000000800 */
[----:B0-----:R-:W-:Y:S01]  /*8860*/  FFMA.FTZ R91, R0, R8, R13 ;  /* 0x00000008005b7223 */ /* 0x001fe2000001000d */
[-CC-:B------:R-:W-:Y:S01]  /*8870*/  FFMA.FTZ R145, R114, R10.reuse, -R129.reuse ;  /* 0x0000000a72917223 */ /* 0x180fe20000010881 */
[-C--:B------:R-:W-:Y:S01]  /*8880*/  FFMA.FTZ R115, R115, R10.reuse, -R129 ;  /* 0x0000000a73737223 */ /* 0x080fe20000010881 */
[-C--:B------:R-:W-:Y:S01]  /*8890*/  FFMA.FTZ R146, R116, R10.reuse, -R137 ;  /* 0x0000000a74927223 */ /* 0x080fe20000010889 */
[-C--:B------:R-:W-:Y:S01]  /*88a0*/  FFMA.FTZ R118, R118, R10.reuse, -R129 ;  /* 0x0000000a76767223 */ /* 0x080fe20000010881 */
[-C--:B------:R-:W-:Y:S01]  /*88b0*/  FFMA.FTZ R109, R117, R10.reuse, -R137 ;  /* 0x0000000a756d7223 */ /* 0x080fe20000010889 */
[-C--:B------:R-:W-:Y:S01]  /*88c0*/  FFMA.FTZ R119, R119, R10.reuse, -R129 ;  /* 0x0000000a77777223 */ /* 0x080fe20000010881 */
[----:B------:R-:W0:Y:S01]  /*88d0*/  MUFU.EX2 R156, R156 ;  /* 0x0000009c009c7308 */ /* 0x000e220000000800 */
[-C--:B------:R-:W-:Y:S01]  /*88e0*/  FFMA.FTZ R140, R120, R10.reuse, -R137 ;  /* 0x0000000a788c7223 */ /* 0x080fe20000010889 */
[-CC-:B------:R-:W-:Y:S01]  /*88f0*/  FFMA.FTZ R122, R122, R10.reuse, -R129.reuse ;  /* 0x0000000a7a7a7223 */ /* 0x180fe20000010881 */
[-C--:B------:R-:W-:Y:S01]  /*8900*/  FFMA.FTZ R123, R123, R10.reuse, -R129 ;  /* 0x0000000a7b7b7223 */ /* 0x080fe20000010881 */
[-C--:B------:R-:W-:Y:S01]  /*8910*/  FFMA.FTZ R142, R124, R10.reuse, -R137 ;  /* 0x0000000a7c8e7223 */ /* 0x080fe20000010889 */
[-C--:B------:R-:W-:Y:S01]  /*8920*/  FFMA.FTZ R126, R126, R10.reuse, -R129 ;  /* 0x0000000a7e7e7223 */ /* 0x080fe20000010881 */
[-C--:B------:R-:W-:Y:S01]  /*8930*/  FFMA.FTZ R117, R125, R10.reuse, -R137 ;  /* 0x0000000a7d757223 */ /* 0x080fe20000010889 */
[-C--:B------:R-:W-:Y:S01]  /*8940*/  FFMA.FTZ R127, R127, R10.reuse, -R129 ;  /* 0x0000000a7f7f7223 */ /* 0x080fe20000010881 */
[----:B------:R-:W2:Y:S01]  /*8950*/  MUFU.EX2 R14, R14 ;  /* 0x0000000e000e7308 */ /* 0x000ea20000000800 */
[----:B-1----:R-:W-:Y:S01]  /*8960*/  FFMA.FTZ R3, R2, R3, R157 ;  /* 0x0000000302037223 */ /* 0x002fe2000001009d */
[-C--:B------:R-:W-:Y:S01]  /*8970*/  FFMA.FTZ R136, R128, R10.reuse, -R137 ;  /* 0x0000000a80887223 */ /* 0x080fe20000010889 */
[-CC-:B------:R-:W-:Y:S01]  /*8980*/  FFMA.FTZ R130, R130, R10.reuse, -R129.reuse ;  /* 0x0000000a82827223 */ /* 0x180fe20000010881 */
[-C--:B------:R-:W-:Y:S01]  /*8990*/  FFMA.FTZ R131, R131, R10.reuse, -R129 ;  /* 0x0000000a83837223 */ /* 0x080fe20000010881 */
[-CC-:B------:R-:W-:Y:S01]  /*89a0*/  FFMA.FTZ R138, R132, R10.reuse, -R137.reuse ;  /* 0x0000000a848a7223 */ /* 0x180fe20000010889 */
[-C--:B------:R-:W-:Y:S01]  /*89b0*/  FFMA.FTZ R125, R133, R10.reuse, -R137 ;  /* 0x0000000a857d7223 */ /* 0x080fe20000010889 */
[-C--:B------:R-:W-:Y:S01]  /*89c0*/  FFMA.FTZ R134, R134, R10.reuse, -R129 ;  /* 0x0000000a86867223 */ /* 0x080fe20000010881 */
        /* <DEDUP_REMOVED lines=93> */
.L_x_1298:
        /* <DEDUP_REMOVED lines=34> */
.L_x_1288:
        /* <DEDUP_REMOVED lines=8> */
[----:B------:R-:W-:-:S05]  /*9240*/  ULDC UR54, c[0x0][0x9e0] ;  /* 0x0002780000367ab9 */ /* 0x000fca0000000800 */
.L_x_1319:
        /* <DEDUP_REMOVED lines=8> */
.L_x_1301:
[----:B------:R-:W-:Y:S01]  /*92d0*/  ULEA UR5, UR39, UR40, 0x3 ;  /* 0x0000002827057291 */ /* 0x000fe2000f8e183f */
[----:B------:R-:W-:-:S05]  /*92e0*/  IMAD.U32 R9, RZ, RZ, UR38 ;  /* 0x00000026ff097e24 */ /* 0x000fca000f8e00ff */
[----:B------:R-:W-:-:S04]  /*92f0*/  SHF.L.U32 R9, R9, 0x1f, RZ ;  /* 0x0000001f09097819 */ /* 0x000fc800000006ff */
[----:B------:R0:W1:Y:S01]  /*9300*/  SYNCS.PHASECHK.TRANS64.TRYWAIT P1, [UR5+0x2a830], R9 ;  /* 0x02a83009ff0075a7 */ /* 0x0000620008020145 */
[----:B------:R-:W-:Y:S05]  /*9310*/  @!P0 BRA `(.L_x_1302) ;  /* 0x0000000000048947 */ /* 0x000fea0003800000 */
[----:B------:R-:W-:Y:S01]  /*9320*/  BPT.TRAP 0x1 ;  /* 0x000000040000795c */ /* 0x000fe20000300000 */
.L_x_1302:
[----:B-1----:R-:W-:Y:S05]  /*9330*/  @P1 BRA `(.L_x_1303) ;  /* 0x0000000000081947 */ /* 0x002fea0003800000 */
[----:B------:R-:W1:Y:S02]  /*9340*/  SYNCS.PHASECHK.TRANS64.TRYWAIT P1, [UR5+0x2a830], R9 ;  /* 0x02a83009ff0075a7 */ /* 0x000e640008020145 */
[----:B-1----:R-:W-:Y:S05]  /*9350*/  @!P1 BRA `(.L_x_1304) ;  /* 0x000000b800149947 */ /* 0x002fea0003800000 */
.L_x_1303:
        /* <DEDUP_REMOVED lines=135> */
.L_x_1305:
[----:B------:R-:W-:Y:S01]  /*9bd0*/  ULEA UR5, UR4, UR40, 0x3 ;  /* 0x0000002804057291 */ /* 0x000fe2000f8e183f */
[----:B------:R-:W-:-:S05]  /*9be0*/  IMAD.U32 R0, RZ, RZ, UR6 ;  /* 0x00000006ff007e24 */ /* 0x000fca000f8e00ff */
[----:B------:R-:W-:-:S04]  /*9bf0*/  SHF.L.U32 R0, R0, 0x1f, RZ ;  /* 0x0000001f00007819 */ /* 0x000fc800000006ff */
[----:B------:R2:W3:Y:S01]  /*9c00*/  SYNCS.PHASECHK.TRANS64.TRYWAIT P1, [UR5+0x2a850], R0 ;  /* 0x02a85000ff0075a7 */ /* 0x0004e20008020145 */
[----:B------:R-:W-:Y:S05]  /*9c10*/  @!P0 BRA `(.L_x_1306) ;  /* 0x0000000000048947 */ /* 0x000fea0003800000 */
[----:B------:R-:W-:Y:S01]  /*9c20*/  BPT.TRAP 0x1 ;  /* 0x000000040000795c */ /* 0x000fe20000300000 */
.L_x_1306:
[----:B---3--:R-:W-:Y:S05]  /*9c30*/  @P1 BRA `(.L_x_1307) ;  /* 0x0000000000081947 */ /* 0x008fea0003800000 */
[----:B------:R-:W3:Y:S02]  /*9c40*/  SYNCS.PHASECHK.TRANS64.TRYWAIT P1, [UR5+0x2a850], R0 ;  /* 0x02a85000ff0075a7 */ /* 0x000ee40008020145 */
[----:B---3--:R-:W-:Y:S05]  /*9c50*/  @!P1 BRA `(.L_x_1308) ;  /* 0x000000ac00ec9947 */ /* 0x008fea0003800000 */
.L_x_1307:
        /* <DEDUP_REMOVED lines=38> */
.L_x_1309:
[----:B------:R-:W3:Y:S01]  /*9ec0*/  LDL R148, [R1] ;  /* 0x0000000001947983 */ /* 0x000ee20000100800 */
[----:B------:R-:W-:Y:S01]  /*9ed0*/  ISETP.NE.AND P2, PT, R168, 0x1, PT ;  /* 0x00000001a800780c */ /* 0x000fe20003f45270 */
[----:B01----:R-:W-:Y:S01]  /*9ee0*/  IMAD.IADD R9, R22, 0x1, R18 ;  /* 0x0000000116097824 */ /* 0x003fe200078e0212 */
[----:B------:R-:W-:Y:S01]  /*9ef0*/  ULEA UR4, UR7, UR40, 0x3 ;  /* 0x0000002807047291 */ /* 0x000fe2000f8e183f */
[----:B------:R-:W-:-:S03]  /*9f00*/  IMAD R14, R15, -0x60, RZ ;  /* 0xffffffa00f0e7824 */ /* 0x000fc600078e02ff */
        /* <DEDUP_REMOVED lines=31> */
.L_x_1312:
[----:B------:R-:W-:-:S05]  /*a100*/  IMAD.U32 R21, RZ, RZ, UR42 ;  /* 0x0000002aff157e24 */ /* 0x000fca000f8e00ff */
[----:B------:R-:W-:-:S13]  /*a110*/  ISETP.NE.AND P1, PT, R21, 0x1, PT ;  /* 0x000000011500780c */ /* 0x000fda0003f25270 */
[----:B------:R-:W0:Y:S02]  /*a120*/  @P1 LDC.64 R140, c[0x0][0x9e8] ;  /* 0x00027a00ff8c1b82 */ /* 0x000e240000000a00 */
[----:B0-----:R-:W-:-:S05]  /*a130*/  @P1 IMAD.HI.U32 R10, R11, R140, RZ ;  /* 0x0000008c0b0a1227 */ /* 0x001fca00078e00ff */
[----:B------:R-:W-:-:S07]  /*a140*/  @P1 SHF.R.U32.HI R11, RZ, R141, R10 ;  /* 0x0000008dff0b1219 */ /* 0x000fce000001160a */
.L_x_1313:
[----:B------:R-:W-:Y:S05]  /*a150*/  BSYNC B0 ;  /* 0x0000000000007941 */ /* 0x000fea0003800000 */
.L_x_1311:
[----:B------:R-:W-:-:S05]  /*a160*/  IMAD R11, R11, R21, R138 ;  /* 0x000000150b0b7224 */ /* 0x000fca00078e028a */
[----:B------:R-:W-:Y:S02]  /*a170*/  VIADDMNMX R0, R11, R21, R0, PT ;  /* 0x000000150b007246 */ /* 0x000fe40003800100 */
[----:B------:R-:W-:-:S07]  /*a180*/  VIMNMX R2, R2, R11, !PT ;  /* 0x0000000b02027248 */ /* 0x000fce0007fe0100 */
.L_x_1310:
        /* <DEDUP_REMOVED lines=132> */
.L_x_1316:
[----:B------:R-:W-:-:S05]  /*a9d0*/  IMAD.U32 R10, RZ, RZ, UR42 ;  /* 0x0000002aff0a7e24 */ /* 0x000fca000f8e00ff */
[----:B------:R-:W-:-:S13]  /*a9e0*/  ISETP.NE.AND P6, PT, R10, 0x1, PT ;  /* 0x000000010a00780c */ /* 0x000fda0003fc5270 */
[----:B------:R-:W0:Y:S02]  /*a9f0*/  @P6 LDC.64 R148, c[0x0][0x9e8] ;  /* 0x00027a00ff946b82 */ /* 0x000e240000000a00 */
[----:B0-----:R-:W-:-:S05]  /*aa00*/  @P6 IMAD.HI.U32 R148, R9, R148, RZ ;  /* 0x0000009409946227 */ /* 0x001fca00078e00ff */
[----:B------:R-:W-:-:S07]  /*aa10*/  @P6 SHF.R.U32.HI R9, RZ, R149, R148 ;  /* 0x00000095ff096219 */ /* 0x000fce0000011694 */
.L_x_1317:
[----:B------:R-:W-:Y:S05]  /*aa20*/  BSYNC B0 ;  /* 0x0000000000007941 */ /* 0x000fea0003800000 */
.L_x_1315:
[----:B------:R-:W-:-:S05]  /*aa30*/  IMAD R9, R9, R10, R138 ;  /* 0x0000000a09097224 */ /* 0x000fca00078e028a */
[----:B------:R-:W-:Y:S02]  /*aa40*/  VIADDMNMX R0, R9, R10, R0, PT ;  /* 0x0000000a09007246 */ /* 0x000fe40003800100 */
[----:B------:R-:W-:-:S07]  /*aa50*/  VIMNMX R2, R2, R9, !PT ;  /* 0x0000000902027248 */ /* 0x000fce0007fe0100 */
.L_x_1314:
        /* <DEDUP_REMOVED lines=256> */
[----:B------:R-:W-:-:S06]  /*ba60*/  FADD.FTZ R96, R144, R91 ;  /* 0x0000005b90607221 */ /* 0x000fcc0000010000 */
        /* <DEDUP_REMOVED lines=51> */
.L_x_1318:
        /* <DEDUP_REMOVED lines=34> */
.L_x_1300:
        /* <DEDUP_REMOVED lines=67> */
.L_x_1320:
[----:B------:R-:W-:Y:S01]  /*c3f0*/  ULEA UR5, UR39, UR40, 0x3 ;  /* 0x0000002827057291 */ /* 0x000fe2000f8e183f */
[----:B------:R-:W-:-:S05]  /*c400*/  IMAD.U32 R0, RZ, RZ, UR38 ;  /* 0x00000026ff007e24 */ /* 0x000fca000f8e00ff */
[----:B------:R-:W-:-:S04]  /*c410*/  SHF.L.U32 R0, R0, 0x1f, RZ ;  /* 0x0000001f00007819 */ /* 0x000fc800000006ff */
[----:B------:R0:W1:Y:S01]  /*c420*/  SYNCS.PHASECHK.TRANS64.TRYWAIT P1, [UR5+0x2a850], R0 ;  /* 0x02a85000ff0075a7 */ /* 0x0000620008020145 */
[----:B------:R-:W-:Y:S05]  /*c430*/  @!P0 BRA `(.L_x_1321) ;  /* 0x0000000000048947 */ /* 0x000fea0003800000 */
[----:B------:R-:W-:Y:S01]  /*c440*/  BPT.TRAP 0x1 ;  /* 0x000000040000795c */ /* 0x000fe20000300000 */
.L_x_1321:
[----:B-1----:R-:W-:Y:S05]  /*c450*/  @P1 BRA `(.L_x_1322) ;  /* 0x0000000000081947 */ /* 0x002fea0003800000 */
[----:B------:R-:W1:Y:S02]  /*c460*/  SYNCS.PHASECHK.TRANS64.TRYWAIT P1, [UR5+0x2a850], R0 ;  /* 0x02a85000ff0075a7 */ /* 0x000e640008020145 */
[----:B-1----:R-:W-:Y:S05]  /*c470*/  @!P1 BRA `(.L_x_1323) ;  /* 0x0000008400fc9947 */ /* 0x002fea0003800000 */
.L_x_1322:
[----:B------:R-:W-:Y:S01]  /*c480*/  UIADD3 UR40, UR40, 0x400, URZ ;  /* 0x0000040028287890 */ /* 0x000fe2000fffe03f */
[----:B------:R-:W-:Y:S01]  /*c490*/  WARPGROUP.ARRIVE ;  /* 0x00000000000079c5 */ /* 0x000fe20000000000 */
[----:B------:R-:W-:Y:S01]  /*c4a0*/  UMOV UR7, 0x40000040 ;  /* 0x4000004000077882 */ /* 0x000fe20000000000 */
[----:B-1----:R-:W1:Y:S01]  /*c4b0*/  SHFL.BFLY PT, R5, R8, 0x2, 0x1f ;  /* 0x0c401f0008057f89 */ /* 0x002e6200000e0000 */
[----:B------:R-:W-:Y:S01]  /*c4c0*/  USHF.R.U32.HI UR40, URZ, 0x4, UR40 ;  /* 0x000000043f287899 */ /* 0x000fe20008011628 */
[----:B------:R-:W-:Y:S02]  /*c4d0*/  IMAD.MOV.U32 R13, RZ, RZ, RZ ;  /* 0x000000ffff0d7224 */ /* 0x000fe400078e00ff */
[----:B0-----:R-:W0:Y:S01]  /*c4e0*/  SHFL.BFLY PT, R0, R3, 0x2, 0x1f ;  /* 0x0c401f0003007f89 */ /* 0x001e2200000e0000 */
[----:B------:R-:W-:-:S04]  /*c4f0*/  ULOP3.LUT UR40, UR40, 0x3fff, URZ, 0xc0, !UPT ;  /* 0x00003fff28287892 */ /* 0x000fc8000f8ec03f */
[----:B------:R-:W-:-:S04]  /*c500*/  ULOP3.LUT UR4, UR40, 0x3000000, URZ, 0xfc, !UPT ;  /* 0x0300000028047892 */ /* 0x000fc8000f8efc3f */
[----:B------:R-:W-:-:S07]  /*c510*/  UIMAD UR4, UR39, 0x600, UR4 ;  /* 0x00000600270478a4 */ /* 0x000fce000f8e0204 */
[----:B------:R-:W-:Y:S02]  /*c520*/  UMOV UR6, UR4 ;  /* 0x0000000400067c82 */ /* 0x000fe40008000000 */
[----:B------:R-:W-:Y:S01]  /*c530*/  HGMMA.64x128x16.F32.BF16 R24, R156, gdesc[UR4].tnspB, R24, gsb0 ;  /* 0x41e000049c187df0 */ /* 0x000fe20008001818 */
[----:B------:R-:W-:Y:S01]  /*c540*/  UIADD3 UR6, UR4, 0x80, URZ ;  /* 0x0000008004067890 */ /* 0x000fe2000fffe03f */
[----:B-1----:R-:W-:Y:S01]  /*c550*/  FADD.FTZ R5, R5, R8 ;  /* 0x0000000805057221 */ /* 0x002fe20000010000 */
[----:B------:R-:W-:Y:S01]  /*c560*/  UMOV UR7, 0x40000040 ;  /* 0x4000004000077882 */ /* 0x000fe20000000000 */
[----:B0-----:R-:W-:Y:S01]  /*c570*/  FADD.FTZ R2, R0, R3 ;  /* 0x0000000300027221 */ /* 0x001fe20000010000 */
[----:B------:R-:W-:Y:S02]  /*c580*/  IMAD.MOV.U32 R3, RZ, RZ, RZ ;  /* 0x000000ffff037224 */ /* 0x000fe400078e00ff */
[----:B------:R-:W0:Y:S04]  /*c590*/  SHFL.BFLY PT, R0, R5, 0x1, 0x1f ;  /* 0x0c201f0005007f89 */ /* 0x000e2800000e0000 */
[----:B------:R-:W1:Y:S01]  /*c5a0*/  SHFL.BFLY PT, R7, R2, 0x1, 0x1f ;  /* 0x0c201f0002077f89 */ /* 0x000e6200000e0000 */
[----:B0-----:R-:W-:Y:S01]  /*c5b0*/  FADD.FTZ R12, R5, R0 ;  /* 0x00000000050c7221 */ /* 0x001fe20000010000 */
[----:B------:R-:W-:-:S02]  /*c5c0*/  IMAD.MOV.U32 R0, RZ, RZ, -0x800000 ;  /* 0xff800000ff007424 */ /* 0x000fc400078e00ff */
[----:B-1----:R-:W-:Y:S02]  /*c5d0*/  FADD.FTZ R14, R2, R7 ;  /* 0x00000007020e7221 */ /* 0x002fe40000010000 */
[----:B------:R-:W-:Y:S01]  /*c5e0*/  FSETP.NE.FTZ.AND P1, PT, R12, RZ, PT ;  /* 0x000000ff0c00720b */ /* 0x000fe20003f35000 */
[----:B------:R-:W-:Y:S02]  /*c5f0*/  IMAD.MOV.U32 R2, RZ, RZ, -0x800000 ;  /* 0xff800000ff027424 */ /* 0x000fe400078e00ff */
        /* <DEDUP_REMOVED lines=38> */
.L_x_1324:
        /* <DEDUP_REMOVED lines=9> */
[----:B------:R-:W-:Y:S01]  /*c8f0*/  FMUL.FTZ R7, R31, R13 ;  /* 0x0000000d1f077220 */ /* 0x000fe20000410000 */
[-C--:B------:R-:W-:Y:S01]  /*c900*/  FMUL.FTZ R95, R24, R3.reuse ;  /* 0x00000003185f7220 */ /* 0x080fe20000410000 */
[-C--:B------:R-:W-:Y:S01]  /*c910*/  FMUL.FTZ R12, R25, R3.reuse ;  /* 0x00000003190c7220 */ /* 0x080fe20000410000 */
        /* <DEDUP_REMOVED lines=62> */
.L_x_1246:
        /* <DEDUP_REMOVED lines=9> */
[----:B------:R-:W-:Y:S02]  /*cd90*/  F2FP.BF16.F32.PACK_AB R7, R7, R8 ;  /* 0x000000080707723e */ /* 0x000fe400000010ff */
[----:B------:R-:W-:Y:S01]  /*cda0*/  F2FP.BF16.F32.PACK_AB R6, R6, R91 ;  /* 0x0000005b0606723e */ /* 0x000fe200000010ff */
[----:B------:R-:W-:Y:S01]  /*cdb0*/  BAR.SYNC.DEFER_BLOCKING 0x1, 0x100 ;  /* 0x0044000000007b1d */ /* 0x000fe20000010000 */
        /* <DEDUP_REMOVED lines=15> */
[----:B------:R-:W-:Y:S02]  /*ceb0*/  IADD3 R97, P4, R4, 0x60, RZ ;  /* 0x0000006004617810 */ /* 0x000fe40007f9e0ff */
[----:B------:R-:W-:Y:S01]  /*cec0*/  SHF.R.U64 R9, R9, 0x3, RZ ;  /* 0x0000000309097819 */ /* 0x000fe200000012ff */
[--C-:B------:R-:W-:Y:S01]  /*ced0*/  IMAD.X R27, RZ, RZ, R5.reuse, P6 ;  /* 0x000000ffff1b7224 */ /* 0x100fe200030e0605 */
[----:B------:R-:W-:Y:S01]  /*cee0*/  LOP3.LUT R14, R23, 0x380, RZ, 0xc0, !PT ;  /* 0x00000380170e7812 */ /* 0x000fe200078ec0ff */
[----:B------:R-:W-:Y:S01]  /*cef0*/  IMAD.X R15, RZ, RZ, R5, P4 ;  /* 0x000000ffff0f7224 */ /* 0x000fe200020e0605 */
[----:B-1----:R-:W-:-:S02]  /*cf00*/  LOP3.LUT R44, R97, 0x380, RZ, 0xc0, !PT ;  /* 0x00000380612c7812 */ /* 0x002fc400078ec0ff */
[C---:B------:R-:W-:Y:S02]  /*cf10*/  IADD3 R73, P5, R4.reuse, 0x40, RZ ;  /* 0x0000004004497810 */ /* 0x040fe40007fbe0ff */
[C---:B------:R-:W-:Y:S02]  /*cf20*/  IADD3 R99, P3, R4.reuse, 0x4000, RZ ;  /* 0x0000400004637810 */ /* 0x040fe40007f7e0ff */
[C---:B------:R-:W-:Y:S01]  /*cf30*/  IADD3 R101, P2, R4.reuse, 0x4020, RZ ;  /* 0x0000402004657810 */ /* 0x040fe20007f5e0ff */
[--C-:B------:R-:W-:Y:S01]  /*cf40*/  IMAD.X R25, RZ, RZ, R5.reuse, P5 ;  /* 0x000000ffff197224 */ /* 0x100fe200028e0605 */
[C---:B------:R-:W-:Y:S01]  /*cf50*/  IADD3 R90, P1, R4.reuse, 0x4040, RZ ;  /* 0x00004040045a7810 */ /* 0x040fe20007f3e0ff */
[--C-:B------:R-:W-:Y:S01]  /*cf60*/  IMAD.X R21, RZ, RZ, R5.reuse, P3 ;  /* 0x000000ffff157224 */ /* 0x100fe200018e0605 */
[----:B------:R-:W-:Y:S01]  /*cf70*/  IADD3 R103, P0, R4, 0x4060, RZ ;  /* 0x0000406004677810 */ /* 0x000fe20007f1e0ff */
[--C-:B------:R-:W-:Y:S01]  /*cf80*/  IMAD.X R13, RZ, RZ, R5.reuse, P2 ;  /* 0x000000ffff0d7224 */ /* 0x100fe200010e0605 */
[----:B------:R-:W-:Y:S01]  /*cf90*/  LOP3.LUT R4, R9, R4, RZ, 0x3c, !PT ;  /* 0x0000000409047212 */ /* 0x000fe200078e3cff */
[--C-:B------:R-:W-:Y:S01]  /*cfa0*/  IMAD.X R11, RZ, RZ, R5.reuse, P1 ;  /* 0x000000ffff0b7224 */ /* 0x100fe200008e0605 */
[----:B------:R-:W-:Y:S01]  /*cfb0*/  SHF.R.U64 R14, R14, 0x3, RZ ;  /* 0x000000030e0e7819 */ /* 0x000fe200000012ff */
[----:B------:R-:W-:Y:S01]  /*cfc0*/  IMAD.X R9, RZ, RZ, R5, P0 ;  /* 0x000000ffff097224 */ /* 0x000fe200000e0605 */
[----:B------:R-:W-:-:S02]  /*cfd0*/  SHF.R.U64 R44, R44, 0x3, RZ ;  /* 0x000000032c2c7819 */ /* 0x000fc400000012ff */
[----:B------:R-:W-:Y:S02]  /*cfe0*/  MOV R94, R4 ;  /* 0x00000004005e7202 */ /* 0x000fe40000000f00 */
[----:B------:R-:W-:Y:S02]  /*cff0*/  LOP3.LUT R26, R14, R23, RZ, 0x3c, !PT ;  /* 0x000000170e1a7212 */ /* 0x000fe400078e3cff */
[----:B------:R-:W-:Y:S02]  /*d000*/  F2FP.BF16.F32.PACK_AB R5, R10, R93 ;  /* 0x0000005d0a05723e */ /* 0x000fe400000010ff */
[----:B------:R-:W-:Y:S02]  /*d010*/  LOP3.LUT R14, R44, R97, RZ, 0x3c, !PT ;  /* 0x000000612c0e7212 */ /* 0x000fe400078e3cff */
[----:B------:R-:W-:Y:S01]  /*d020*/  LOP3.LUT R10, R101, 0x380, RZ, 0xc0, !PT ;  /* 0x00000380650a7812 */ /* 0x000fe200078ec0ff */
[----:B------:R-:W1:Y:S01]  /*d030*/  LDC.64 R96, c[0x0][0xc00] ;  /* 0x00030000ff607b82 */ /* 0x000e620000000a00 */
[----:B------:R-:W-:-:S02]  /*d040*/  LOP3.LUT R23, R90, 0x380, RZ, 0xc0, !PT ;  /* 0x000003805a177812 */ /* 0x000fc400078ec0ff */
[----:B------:R-:W-:Y:S02]  /*d050*/  LOP3.LUT R44, R103, 0x380, RZ, 0xc0, !PT ;  /* 0x00000380672c7812 */ /* 0x000fe400078ec0ff */
[----:B------:R-:W-:Y:S02]  /*d060*/  LOP3.LUT R20, R73, 0x380, RZ, 0xc0, !PT ;  /* 0x0000038049147812 */ /* 0x000fe400078ec0ff */
[----:B------:R-:W-:Y:S02]  /*d070*/  LOP3.LUT R72, R99, 0x380, RZ, 0xc0, !PT ;  /* 0x0000038063487812 */ /* 0x000fe400078ec0ff */
[----:B------:R-:W-:Y:S02]  /*d080*/  SHF.R.U64 R10, R10, 0x3, RZ ;  /* 0x000000030a0a7819 */ /* 0x000fe400000012ff */
[----:B------:R-:W-:Y:S02]  /*d090*/  SHF.R.U64 R23, R23, 0x3, RZ ;  /* 0x0000000317177819 */ /* 0x000fe400000012ff */
[----:B------:R-:W-:-:S02]  /*d0a0*/  SHF.R.U64 R44, R44, 0x3, RZ ;  /* 0x000000032c2c7819 */ /* 0x000fc400000012ff */
[----:B------:R-:W-:Y:S02]  /*d0b0*/  SHF.R.U64 R20, R20, 0x3, RZ ;  /* 0x0000000314147819 */ /* 0x000fe400000012ff */
[----:B------:R-:W-:Y:S02]  /*d0c0*/  F2FP.BF16.F32.PACK_AB R4, R12, R95 ;  /* 0x0000005f0c04723e */ /* 0x000fe400000010ff */
[----:B------:R-:W-:Y:S02]  /*d0d0*/  SHF.R.U64 R72, R72, 0x3, RZ ;  /* 0x0000000348487819 */ /* 0x000fe400000012ff */
[----:B------:R-:W-:Y:S01]  /*d0e0*/  LOP3.LUT R12, R10, R101, RZ, 0x3c, !PT ;  /* 0x000000650a0c7212 */ /* 0x000fe200078e3cff */
[----:B------:R2:W-:Y:S01]  /*d0f0*/  STSM.16.M88.4 [R94], R4 ;  /* 0x000000045e007844 */ /* 0x0005e20000000200 */
[----:B------:R-:W-:Y:S02]  /*d100*/  LOP3.LUT R10, R23, R90, RZ, 0x3c, !PT ;  /* 0x0000005a170a7212 */ /* 0x000fe400078e3cff */
[----:B------:R-:W-:-:S02]  /*d110*/  LOP3.LUT R8, R44, R103, RZ, 0x3c, !PT ;  /* 0x000000672c087212 */ /* 0x000fc400078e3cff */
[----:B------:R-:W-:Y:S02]  /*d120*/  LOP3.LUT R24, R20, R73, RZ, 0x3c, !PT ;  /* 0x0000004914187212 */ /* 0x000fe400078e3cff */
[----:B------:R-:W-:Y:S02]  /*d130*/  LOP3.LUT R20, R72, R99, RZ, 0x3c, !PT ;  /* 0x0000006348147212 */ /* 0x000fe400078e3cff */
[----:B------:R-:W-:Y:S02]  /*d140*/  MOV R72, R10 ;  /* 0x0000000a00487202 */ /* 0x000fe40000000f00 */
[----:B------:R-:W-:Y:S02]  /*d150*/  MOV R44, R8 ;  /* 0x00000008002c7202 */ /* 0x000fe40000000f00 */
[----:B------:R-:W-:Y:S02]  /*d160*/  MOV R92, R26 ;  /* 0x0000001a005c7202 */ /* 0x000fe40000000f00 */
[----:B------:R-:W-:-:S02]  /*d170*/  F2FP.BF16.F32.PACK_AB R8, R88, R89 ;  /* 0x000000595808723e */ /* 0x000fc400000010ff */
[----:B------:R-:W-:Y:S02]  /*d180*/  F2FP.BF16.F32.PACK_AB R9, R35, R34 ;  /* 0x000000222309723e */ /* 0x000fe400000010ff */
[----:B------:R-:W-:Y:S02]  /*d190*/  F2FP.BF16.F32.PACK_AB R10, R37, R36 ;  /* 0x00000024250a723e */ /* 0x000fe400000010ff */
[----:B------:R-:W-:Y:S02]  /*d1a0*/  F2FP.BF16.F32.PACK_AB R11, R39, R38 ;  /* 0x00000026270b723e */ /* 0x000fe400000010ff */
[----:B------:R-:W-:Y:S02]  /*d1b0*/  MOV R91, R24 ;  /* 0x00000018005b7202 */ /* 0x000fe40000000f00 */
[----:B--2---:R-:W-:Y:S01]  /*d1c0*/  F2FP.BF16.F32.PACK_AB R4, R41, R40 ;  /* 0x000000282904723e */ /* 0x004fe200000010ff */
[----:B------:R-:W-:Y:S01]  /*d1d0*/  STSM.16.M88.4 [R92], R8 ;  /* 0x000000085c007844 */ /* 0x000fe20000000200 */
[----:B------:R-:W-:-:S02]  /*d1e0*/  F2FP.BF16.F32.PACK_AB R5, R43, R42 ;  /* 0x0000002a2b05723e */ /* 0x000fc400000010ff */
[----:B------:R-:W-:Y:S02]  /*d1f0*/  F2FP.BF16.F32.PACK_AB R6, R32, R33 ;  /* 0x000000212006723e */ /* 0x000fe400000010ff */
[----:B------:R-:W-:Y:S02]  /*d200*/  F2FP.BF16.F32.PACK_AB R7, R30, R31 ;  /* 0x0000001f1e07723e */ /* 0x000fe400000010ff */
[----:B------:R-:W-:Y:S02]  /*d210*/  MOV R90, R14 ;  /* 0x0000000e005a7202 */ /* 0x000fe40000000f00 */
[----:B------:R-:W-:Y:S01]  /*d220*/  MOV R73, R12 ;  /* 0x0000000c00497202 */ /* 0x000fe20000000f00 */
[----:B------:R2:W-:Y:S01]  /*d230*/  STSM.16.M88.4 [R91], R4 ;  /* 0x000000045b007844 */ /* 0x0005e20000000200 */
[----:B------:R-:W-:Y:S02]  /*d240*/  F2FP.BF16.F32.PACK_AB R12, R49, R48 ;  /* 0x00000030310c723e */ /* 0x000fe400000010ff */
[----:B------:R-:W-:-:S02]  /*d250*/  F2FP.BF16.F32.PACK_AB R13, R51, R50 ;  /* 0x00000032330d723e */ /* 0x000fc400000010ff */
[----:B------:R-:W-:Y:S02]  /*d260*/  F2FP.BF16.F32.PACK_AB R14, R53, R52 ;  /* 0x00000034350e723e */ /* 0x000fe400000010ff */
[----:B------:R-:W-:Y:S01]  /*d270*/  F2FP.BF16.F32.PACK_AB R15, R55, R54 ;  /* 0x00000036370f723e */ /* 0x000fe200000010ff */
[----:B------:R-:W-:Y:S01]  /*d280*/  ULDC UR4, c[0x0][0xa88] ;  /* 0x0002a20000047ab9 */ /* 0x000fe20000000800 */
[----:B------:R-:W-:Y:S01]  /*d290*/  MOV R23, R20 ;  /* 0x0000001400177202 */ /* 0x000fe20000000f00 */
[----:B------:R-:W3:Y:S01]  /*d2a0*/  LDC R52, c[0x0][0xbe8] ;  /* 0x0002fa00ff347b82 */ /* 0x000ee20000000800 */
[----:B------:R-:W-:Y:S01]  /*d2b0*/  F2FP.BF16.F32.PACK_AB R24, R57, R56 ;  /* 0x000000383918723e */ /* 0x000fe200000010ff */
[----:B------:R-:W-:Y:S01]  /*d2c0*/  STSM.16.M88.4 [R90], R12 ;  /* 0x0000000c5a007844 */ /* 0x000fe20000000200 */
[----:B------:R-:W-:Y:S02]  /*d2d0*/  F2FP.BF16.F32.PACK_AB R25, R59, R58 ;  /* 0x0000003a3b19723e */ /* 0x000fe400000010ff */
[----:B------:R-:W-:-:S02]  /*d2e0*/  F2FP.BF16.F32.PACK_AB R26, R61, R60 ;  /* 0x0000003c3d1a723e */ /* 0x000fc400000010ff */
[----:B------:R-:W-:Y:S01]  /*d2f0*/  F2FP.BF16.F32.PACK_AB R27, R63, R62 ;  /* 0x0000003e3f1b723e */ /* 0x000fe200000010ff */
[----:B--2---:R-:W2:Y:S01]  /*d300*/  LDC.64 R4, c[0x0][0xc08] ;  /* 0x00030200ff047b82 */ /* 0x004ea20000000a00 */
[----:B------:R-:W-:Y:S02]  /*d310*/  F2FP.BF16.F32.PACK_AB R30, R77, R76 ;  /* 0x0000004c4d1e723e */ /* 0x000fe400000010ff */
[----:B------:R-:W-:Y:S01]  /*d320*/  F2FP.BF16.F32.PACK_AB R31, R79, R78 ;  /* 0x0000004e4f1f723e */ /* 0x000fe200000010ff */
[----:B------:R4:W-:Y:S01]  /*d330*/  STSM.16.M88.4 [R23], R24 ;  /* 0x0000001817007844 */ /* 0x0009e20000000200 */
[----:B-1----:R-:W-:-:S03]  /*d340*/  ISETP.NE.U32.AND P0, PT, R96, RZ, PT ;  /* 0x000000ff6000720c */ /* 0x002fc60003f05070 */
[----:B------:R-:W1:Y:S01]  /*d350*/  LDC.64 R20, c[0x0][0xc00] ;  /* 0x00030000ff147b82 */ /* 0x000e620000000a00 */
[----:B------:R0:W-:Y:S01]  /*d360*/  STSM.16.M88.4 [R73], R64 ;  /* 0x0000004049007844 */ /* 0x0001e20000000200 */
[----:B------:R-:W-:-:S03]  /*d370*/  ISETP.NE.AND.EX P0, PT, R97, RZ, PT, P0 ;  /* 0x000000ff6100720c */ /* 0x000fc60003f05300 */
[----:B------:R0:W-:Y:S04]  /*d380*/  STSM.16.M88.4 [R72], R28 ;  /* 0x0000001c48007844 */ /* 0x0001e80000000200 */
[----:B------:R0:W-:Y:S01]  /*d390*/  STSM.16.M88.4 [R44], R80 ;  /* 0x000000502c007844 */ /* 0x0001e20000000200 */
[----:B------:R-:W-:Y:S02]  /*d3a0*/  IMAD.U32 R7, RZ, RZ, UR4 ;  /* 0x00000004ff077e24 */ /* 0x000fe4000f8e00ff */
[----:B----4-:R-:W-:Y:S01]  /*d3b0*/  IMAD.MOV.U32 R23, RZ, RZ, RZ ;  /* 0x000000ffff177224 */ /* 0x010fe200078e00ff */
[----:B------:R-:W-:Y:S01]  /*d3c0*/  BAR.SYNC.DEFER_BLOCKING 0x1, 0x100 ;  /* 0x0044000000007b1d */ /* 0x000fe20000010000 */
[----:B--2---:R-:W-:-:S04]  /*d3d0*/  ISETP.NE.U32.AND P2, PT, R4, RZ, PT ;  /* 0x000000ff0400720c */ /* 0x004fc80003f45070 */
[----:B------:R-:W-:Y:S01]  /*d3e0*/  ISETP.NE.AND.EX P2, PT, R5, RZ, PT, P2 ;  /* 0x000000ff0500720c */ /* 0x000fe20003f45320 */
[----:B-1----:R-:W-:-:S12]  /*d3f0*/  IMAD.WIDE R20, R164, 0x4, R20 ;  /* 0x00000004a4147825 */ /* 0x002fd800078e0214 */
[----:B------:R-:W1:Y:S01]  /*d400*/  @P2 LDC.64 R4, c[0x0][0xc08] ;  /* 0x00030200ff042b82 */ /* 0x000e620000000a00 */
[----:B------:R0:W5:Y:S01]  /*d410*/  @P0 LDG.E R23, desc[UR36][R20.64] ;  /* 0x0000002414170981 */ /* 0x000162000c1e1900 */
[----:B---3--:R-:W-:-:S13]  /*d420*/  ISETP.NE.AND P1, PT, R52, 0x1, PT ;  /* 0x000000013400780c */ /* 0x008fda0003f25270 */
[----:B------:R-:W2:Y:S01]  /*d430*/  @P1 LDC R6, c[0x0][0xbec] ;  /* 0x0002fb00ff061b82 */ /* 0x000ea20000000800 */
[----:B-1----:R-:W-:-:S07]  /*d440*/  @P2 IMAD.WIDE R4, R164, 0x4, R4 ;  /* 0x00000004a4042825 */ /* 0x002fce00078e0204 */
[----:B------:R-:W1:Y:S01]  /*d450*/  @P1 LDC R11, c[0x0][0xbf0] ;  /* 0x0002fc00ff0b1b82 */ /* 0x000e620000000800 */
[----:B------:R0:W5:Y:S01]  /*d460*/  @P2 LDG.E R7, desc[UR36][R4.64] ;  /* 0x0000002404072981 */ /* 0x000162000c1e1900 */
[----:B------:R-:W-:Y:S05]  /*d470*/  @P2 BRA `(.L_x_1327) ;  /* 0x0000000000102947 */ /* 0x000fea0003800000 */
[----:B------:R-:W-:Y:S05]  /*d480*/  @!P0 BRA `(.L_x_1327) ;  /* 0x00000000000c8947 */ /* 0x000fea0003800000 */
[----:B0-----:R-:W3:Y:S04]  /*d490*/  LDG.E R4, desc[UR36][R20.64] ;  /* 0x0000002414047981 */ /* 0x001ee8000c1e1900 */
[----:B-----5:R-:W3:Y:S02]  /*d4a0*/  LDG.E R7, desc[UR36][R20.64+0x4] ;  /* 0x0000042414077981 */ /* 0x020ee4000c1e1900 */
[----:B---3--:R-:W-:-:S07]  /*d4b0*/  IMAD.IADD R7, R7, 0x1, -R4 ;  /* 0x0000000107077824 */ /* 0x008fce00078e0a04 */
.L_x_1327:
[----:B0-----:R-:W-:Y:S01]  /*d4c0*/  SHF.R.S32.HI R44, RZ, 0x1f, R163 ;  /* 0x0000001fff2c7819 */ /* 0x001fe200000114a3 */
[----:B------:R-:W-:Y:S01]  /*d4d0*/  IMAD.IADD R15, R22, 0x1, R18 ;  /* 0x00000001160f7824 */ /* 0x000fe200078e0212 */
[----:B------:R-:W-:Y:S01]  /*d4e0*/  ULDC.64 UR4, c[0x0][0xb90] ;  /* 0x0002e40000047ab9 */ /* 0x000fe20000000a00 */
[--C-:B-----5:R-:W-:Y:S01]  /*d4f0*/  SHF.R.S32.HI R21, RZ, 0x1f, R23.reuse ;  /* 0x0000001fff157819 */ /* 0x120fe20000011417 */
[----:B------:R-:W-:Y:S01]  /*d500*/  IMAD.MOV.U32 R20, RZ, RZ, R23 ;  /* 0x000000ffff147224 */ /* 0x000fe200078e0017 */
[----:B------:R-:W-:Y:S01]  /*d510*/  SHF.R.S32.HI R8, RZ, 0x1f, R164 ;  /* 0x0000001fff087819 */ /* 0x000fe200000114a4 */
[----:B------:R-:W-:Y:S01]  /*d520*/  IMAD R4, R44, UR4, RZ ;  /* 0x000000042c047c24 */ /* 0x000fe2000f8e02ff */
[----:B------:R-:W-:Y:S01]  /*d530*/  SEL R53, R164, RZ, !P0 ;  /* 0x000000ffa4357207 */ /* 0x000fe20004000000 */
[----:B--2---:R-:W-:-:S04]  /*d540*/  @P1 IMAD.HI.U32 R6, R15, R6, RZ ;  /* 0x000000060f061227 */ /* 0x004fc800078e00ff */
[----:B------:R-:W-:Y:S01]  /*d550*/  IMAD.MOV.U32 R9, RZ, RZ, R15 ;  /* 0x000000ffff097224 */ /* 0x000fe200078e000f */
[----:B-1----:R-:W-:Y:S01]  /*d560*/  @P1 SHF.R.U32.HI R9, RZ, R11, R6 ;  /* 0x0000000bff091219 */ /* 0x002fe20000011606 */
[C---:B------:R-:W-:Y:S02]  /*d570*/  IMAD R13, R163.reuse, UR5, R4 ;  /* 0x00000005a30d7c24 */ /* 0x040fe4000f8e0204 */
[----:B------:R-:W-:Y:S01]  /*d580*/  IMAD.WIDE.U32 R4, R163, UR4, R20 ;  /* 0x00000004a3047c25 */ /* 0x000fe2000f8e0014 */
[----:B------:R-:W-:Y:S01]  /*d590*/  SEL R20, R8, RZ, !P0 ;  /* 0x000000ff08147207 */ /* 0x000fe20004000000 */
[----:B------:R-:W-:Y:S02]  /*d5a0*/  ULDC.64 UR4, c[0x0][0xb98] ;  /* 0x0002e60000047ab9 */ /* 0x000fe40000000a00 */
[----:B------:R-:W-:Y:S02]  /*d5b0*/  IMAD R11, R165, 0x40, R160 ;  /* 0x00000040a50b7824 */ /* 0x000fe400078e02a0 */
[----:B------:R-:W-:-:S02]  /*d5c0*/  IMAD.IADD R5, R5, 0x1, R13 ;  /* 0x0000000105057824 */ /* 0x000fc400078e020d */
        /* <DEDUP_REMOVED lines=13> */
[----:B------:R-:W-:Y:S01]  /*d6a0*/  IMAD.IADD R24, R170, 0x1, R18 ;  /* 0x00000001aa187824 */ /* 0x000fe200078e0212 */
[----:B------:R-:W-:Y:S01]  /*d6b0*/  IADD3.X R5, R13, R5, R8, P2, !PT ;  /* 0x000000050d057210 */ /* 0x000fe200017fe408 */
[----:B------:R-:W-:Y:S01]  /*d6c0*/  IMAD R55, R7, R52, RZ ;  /* 0x0000003407377224 */ /* 0x000fe200078e02ff */
[----:B------:R-:W-:Y:S01]  /*d6d0*/  IADD3 R9, P3, R16, 0x2000, RZ ;  /* 0x0000200010097810 */ /* 0x000fe20007f7e0ff */
[----:B------:R-:W-:Y:S01]  /*d6e0*/  IMAD R10, R6, UR4, RZ ;  /* 0x00000004060a7c24 */ /* 0x000fe2000f8e02ff */
[----:B------:R-:W-:Y:S01]  /*d6f0*/  IADD3 R15, P0, R16, 0x1000, RZ ;  /* 0x00001000100f7810 */ /* 0x000fe20007f1e0ff */
[----:B------:R-:W-:Y:S01]  /*d700*/  IMAD.WIDE.U32 R4, R11, UR4, R4 ;  /* 0x000000040b047c25 */ /* 0x000fe2000f8e0004 */
[----:B------:R-:W-:-:S02]  /*d710*/  LOP3.LUT R8, R9, 0x380, RZ, 0xc0, !PT ;  /* 0x0000038009087812 */ /* 0x000fc400078ec0ff */
[----:B------:R-:W-:Y:S01]  /*d720*/  LOP3.LUT R36, R37, 0x380, RZ, 0xc0, !PT ;  /* 0x0000038025247812 */ /* 0x000fe200078ec0ff */
[----:B------:R-:W-:Y:S01]  /*d730*/  IMAD R13, R11, UR5, R10 ;  /* 0x000000050b0d7c24 */ /* 0x000fe2000f8e020a */
[----:B------:R-:W-:Y:S01]  /*d740*/  ULDC.64 UR4, c[0x0][0xb50] ;  /* 0x0002d40000047ab9 */ /* 0x000fe20000000a00 */
[----:B------:R-:W-:Y:S01]  /*d750*/  SHF.R.U64 R6, R8, 0x3, RZ ;  /* 0x0000000308067819 */ /* 0x000fe200000012ff */
[----:B------:R-:W-:Y:S01]  /*d760*/  IMAD.X R7, RZ, RZ, R17, P3 ;  /* 0x000000ffff077224 */ /* 0x000fe200018e0611 */
[----:B------:R-:W-:Y:S01]  /*d770*/  LEA R10, P4, R4, UR4, 0x2 ;  /* 0x00000004040a7c11 */ /* 0x000fe2000f8810ff */
[----:B------:R-:W-:Y:S01]  /*d780*/  IMAD.IADD R5, R5, 0x1, R13 ;  /* 0x0000000105057824 */ /* 0x000fe200078e020d */
[----:B------:R-:W-:Y:S01]  /*d790*/  LOP3.LUT R6, R6, R9, RZ, 0x3c, !PT ;  /* 0x0000000906067212 */ /* 0x000fe200078e3cff */
[----:B------:R-:W-:Y:S01]  /*d7a0*/  IMAD.X R13, RZ, RZ, R17, P0 ;  /* 0x000000ffff0d7224 */ /* 0x000fe200000e0611 */
[----:B------:R-:W-:Y:S01]  /*d7b0*/  IADD3 R9, P2, R16, 0x3000, RZ ;  /* 0x0000300010097810 */ /* 0x000fe20007f5e0ff */
[----:B------:R-:W-:Y:S01]  /*d7c0*/  SHFL.IDX PT, R48, R10, RZ, 0x1c1f ;  /* 0x001c1fff0a307589 */ /* 0x000fe200000e0000 */
[----:B------:R-:W-:Y:S01]  /*d7d0*/  LEA.HI.X R14, R4, UR5, R5, 0x2, P4 ;  /* 0x00000005040e7c11 */ /* 0x000fe2000a0f1405 */
[----:B------:R-:W-:Y:S01]  /*d7e0*/  VIADD R4, R24, 0x8 ;  /* 0x0000000818047836 */ /* 0x000fe20000000000 */
[----:B------:R-:W-:Y:S01]  /*d7f0*/  LOP3.LUT R8, R9, 0x380, RZ, 0xc0, !PT ;  /* 0x0000038009087812 */ /* 0x000fe200078ec0ff */
[----:B------:R-:W-:Y:S01]  /*d800*/  SHFL.IDX PT, R50, R10, 0x1, 0x1c1f ;  /* 0x003c1f000a327f89 */ /* 0x000fe200000e0000 */
[----:B------:R-:W-:Y:S01]  /*d810*/  LOP3.LUT P0, RZ, R167, 0x3, RZ, 0xc0, !PT ;  /* 0x00000003a7ff7812 */ /* 0x000fe2000780c0ff */
[----:B------:R-:W-:Y:S01]  /*d820*/  ULDC.64 UR4, c[0x0][0xaa0] ;  /* 0x0002a80000047ab9 */ /* 0x000fe20000000a00 */
[----:B------:R-:W-:Y:S01]  /*d830*/  SHF.R.U64 R8, R8, 0x3, RZ ;  /* 0x0000000308087819 */ /* 0x000fe200000012ff */
[----:B------:R-:W0:Y:S01]  /*d840*/  SHFL.IDX PT, R49, R14, RZ, 0x1c1f ;  /* 0x001c1fff0e317589 */ /* 0x000e2200000e0000 */
[----:B------:R-:W-:-:S02]  /*d850*/  IADD3 R33, P4, R16, 0x6000, RZ ;  /* 0x0000600010217810 */ /* 0x000fc40007f9e0ff */
[----:B------:R-:W-:Y:S01]  /*d860*/  LOP3.LUT R8, R8, R9, RZ, 0x3c, !PT ;  /* 0x0000000908087212 */ /* 0x000fe200078e3cff */
[----:B------:R-:W1:Y:S01]  /*d870*/  SHFL.IDX PT, R51, R14, 0x1, 0x1c1f ;  /* 0x003c1f000e337f89 */ /* 0x000e6200000e0000 */
[----:B------:R-:W-:Y:S01]  /*d880*/  IMAD.X R9, RZ, RZ, R17, P2 ;  /* 0x000000ffff097224 */ /* 0x000fe200010e0611 */
[-C--:B------:R-:W-:Y:S02]  /*d890*/  ISETP.GE.OR P2, PT, R24, R55.reuse, P0 ;  /* 0x000000371800720c */ /* 0x080fe40000746670 */
[----:B------:R-:W-:Y:S02]  /*d8a0*/  ISETP.GE.OR P0, PT, R4, R55, P0 ;  /* 0x000000370400720c */ /* 0x000fe40000706670 */
[----:B------:R-:W-:Y:S02]  /*d8b0*/  LOP3.LUT R11, R16, 0x380, RZ, 0xc0, !PT ;  /* 0x00000380100b7812 */ /* 0x000fe400078ec0ff */
[----:B------:R-:W-:Y:S02]  /*d8c0*/  LOP3.LUT R32, R33, 0x380, RZ, 0xc0, !PT ;  /* 0x0000038021207812 */ /* 0x000fe400078ec0ff */
[----:B------:R-:W-:-:S02]  /*d8d0*/  SHF.R.U64 R11, R11, 0x3, RZ ;  /* 0x000000030b0b7819 */ /* 0x000fc400000012ff */
[----:B------:R-:W-:Y:S02]  /*d8e0*/  IADD3 R5, P3, R16, 0x7000, RZ ;  /* 0x0000700010057810 */ /* 0x000fe40007f7e0ff */
[----:B------:R-:W-:Y:S02]  /*d8f0*/  SHF.R.U64 R40, R40, 0x3, RZ ;  /* 0x0000000328287819 */ /* 0x000fe400000012ff */
[----:B------:R-:W-:Y:S01]  /*d900*/  SHF.R.U64 R36, R36, 0x3, RZ ;  /* 0x0000000324247819 */ /* 0x000fe200000012ff */
[--C-:B------:R-:W-:Y:S01]  /*d910*/  IMAD.X R29, RZ, RZ, R17.reuse, P3 ;  /* 0x000000ffff1d7224 */ /* 0x100fe200018e0611 */
[----:B------:R-:W-:Y:S02]  /*d920*/  SHF.R.U64 R32, R32, 0x3, RZ ;  /* 0x0000000320207819 */ /* 0x000fe400000012ff */
[----:B------:R-:W-:Y:S01]  /*d930*/  LOP3.LUT R16, R11, R16, RZ, 0x3c, !PT ;  /* 0x000000100b107212 */ /* 0x000fe200078e3cff */
[----:B0-----:R0:W-:Y:S01]  /*d940*/  @!P2 ST.E desc[UR36][R48.64], R2 ;  /* 0x000000023000a985 */ /* 0x0011e2000c101924 */
[----:B------:R-:W-:Y:S01]  /*d950*/  LOP3.LUT R40, R40, R41, RZ, 0x3c, !PT ;  /* 0x0000002928287212 */ /* 0x000fe200078e3cff */
[--C-:B------:R-:W-:Y:S01]  /*d960*/  IMAD.X R41, RZ, RZ, R17.reuse, P6 ;  /* 0x000000ffff297224 */ /* 0x100fe200030e0611 */
[----:B------:R-:W-:Y:S01]  /*d970*/  LOP3.LUT R36, R36, R37, RZ, 0x3c, !PT ;  /* 0x0000002524247212 */ /* 0x000fe200078e3cff */
[----:B-1----:R1:W-:Y:S01]  /*d980*/  @!P0 ST.E desc[UR36][R50.64], R0 ;  /* 0x0000000032008985 */ /* 0x0023e2000c101924 */
[----:B------:R-:W-:Y:S01]  /*d990*/  LOP3.LUT R32, R32, R33, RZ, 0x3c, !PT ;  /* 0x0000002120207212 */ /* 0x000fe200078e3cff */
[--C-:B------:R-:W-:Y:S01]  /*d9a0*/  IMAD.X R37, RZ, RZ, R17.reuse, P5 ;  /* 0x000000ffff257224 */ /* 0x100fe200028e0611 */
[----:B------:R-:W-:Y:S01]  /*d9b0*/  LOP3.LUT R12, R15, 0x380, RZ, 0xc0, !PT ;  /* 0x000003800f0c7812 */ /* 0x000fe200078ec0ff */
[----:B------:R-:W-:Y:S01]  /*d9c0*/  IMAD.X R33, RZ, RZ, R17, P4 ;  /* 0x000000ffff217224 */ /* 0x000fe200020e0611 */
[----:B------:R2:W5:Y:S01]  /*d9d0*/  LD.E.128 R24, desc[UR36][R16.64] ;  /* 0x0000002410187980 */ /* 0x000562000c101d00 */
[----:B------:R-:W-:Y:S01]  /*d9e0*/  LOP3.LUT R4, R5, 0x380, RZ, 0xc0, !PT ;  /* 0x0000038005047812 */ /* 0x000fe200078ec0ff */
[----:B0-----:R-:W0:Y:S01]  /*d9f0*/  @P1 LDC R49, c[0x0][0xbec] ;  /* 0x0002fb00ff311b82 */ /* 0x001e220000000800 */
[----:B------:R-:W-:Y:S01]  /*da00*/  SHF.R.U64 R12, R12, 0x3, RZ ;  /* 0x000000030c0c7819 */ /* 0x000fe200000012ff */
[----:B------:R-:W5:Y:S01]  /*da10*/  LD.E.128 R8, desc[UR36][R8.64] ;  /* 0x0000002408087980 */ /* 0x000f62000c101d00 */
[----:B------:R-:W-:Y:S01]  /*da20*/  SHF.R.U64 R4, R4, 0x3, RZ ;  /* 0x0000000304047819 */ /* 0x000fe200000012ff */
[----:B-1----:R-:W-:Y:S01]  /*da30*/  IMAD R0, R21, UR4, RZ ;  /* 0x0000000415007c24 */ /* 0x002fe2000f8e02ff */
[----:B------:R-:W-:Y:S01]  /*da40*/  LOP3.LUT R12, R12, R15, RZ, 0x3c, !PT ;  /* 0x0000000f0c0c7212 */ /* 0x000fe200078e3cff */
[----:B------:R-:W5:Y:S01]  /*da50*/  LD.E.128 R40, desc[UR36][R40.64] ;  /* 0x0000002428287980 */ /* 0x000f62000c101d00 */
[----:B--2---:R-:W-:Y:S01]  /*da60*/  IMAD.WIDE.U32 R16, R23, UR4, RZ ;  /* 0x0000000417107c25 */ /* 0x004fe2000f8e00ff */
[----:B------:R-:W-:-:S02]  /*da70*/  LOP3.LUT R28, R4, R5, RZ, 0x3c, !PT ;  /* 0x00000005041c7212 */ /* 0x000fc400078e3cff */
[----:B------:R-:W5:Y:S01]  /*da80*/  LD.E.128 R4, desc[UR36][R6.64] ;  /* 0x0000002406047980 */ /* 0x000f62000c101d00 */
[----:B------:R-:W-:Y:S01]  /*da90*/  IMAD R21, R23, UR5, R0 ;  /* 0x0000000517157c24 */ /* 0x000fe2000f8e0200 */
[----:B------:R-:W-:Y:S01]  /*daa0*/  ULDC.64 UR4, c[0x0][0xae8] ;  /* 0x0002ba0000047ab9 */ /* 0x000fe20000000a00 */
[----:B------:R-:W1:Y:S01]  /*dab0*/  @P1 LDC R23, c[0x0][0xbf0] ;  /* 0x0002fc00ff171b82 */ /* 0x000e620000000800 */
[----:B------:R-:W5:Y:S01]  /*dac0*/  LD.E.128 R12, desc[UR36][R12.64] ;  /* 0x000000240c0c7980 */ /* 0x000f62000c101d00 */
[----:B------:R-:W-:Y:S02]  /*dad0*/  IMAD.IADD R17, R17, 0x1, R21 ;  /* 0x0000000111117824 */ /* 0x000fe400078e0215 */
[----:B------:R-:W-:Y:S01]  /*dae0*/  IMAD R21, R162, 0x20, R165 ;  /* 0x00000020a2157824 */ /* 0x000fe200078e02a5 */
[----:B------:R-:W5:Y:S01]  /*daf0*/  LD.E.128 R36, desc[UR36][R36.64] ;  /* 0x0000002424247980 */ /* 0x000f62000c101d00 */
[----:B------:R-:W-:Y:S02]  /*db00*/  IMAD R0, R44, UR4, RZ ;  /* 0x000000042c007c24 */ /* 0x000fe4000f8e02ff */
[----:B------:R-:W-:Y:S01]  /*db10*/  IMAD.IADD R44, R18, 0x1, R21 ;  /* 0x00000001122c7824 */ /* 0x000fe200078e0215 */
[----:B------:R-:W5:Y:S01]  /*db20*/  LD.E.128 R32, desc[UR36][R32.64] ;  /* 0x0000002420207980 */ /* 0x000f62000c101d00 */
[----:B------:R-:W-:-:S02]  /*db30*/  IMAD R21, R163, UR5, R0 ;  /* 0x00000005a3157c24 */ /* 0x000fc4000f8e0200 */
[----:B------:R-:W-:Y:S01]  /*db40*/  IMAD.WIDE.U32 R16, R163, UR4, R16 ;  /* 0x00000004a3107c25 */ /* 0x000fe2000f8e0010 */
[----:B------:R-:W-:Y:S01]  /*db50*/  ULDC.64 UR4, c[0x0][0xaf0] ;  /* 0x0002bc0000047ab9 */ /* 0x000fe20000000a00 */
[----:B------:R-:W5:Y:S02]  /*db60*/  LD.E.128 R28, desc[UR36][R28.64] ;  /* 0x000000241c1c7980 */ /* 0x000f64000c101d00 */
[----:B0-----:R-:W-:Y:S01]  /*db70*/  @P1 IMAD.HI.U32 R0, R44, R49, RZ ;  /* 0x000000312c001227 */ /* 0x001fe200078e00ff */
[----:B------:R-:W-:Y:S01]  /*db80*/  @!PT LDS RZ, [RZ] ;  /* 0x00000000fffff984 */ /* 0x000fe20000000800 */
[----:B------:R-:W-:Y:S01]  /*db90*/  @!PT LDS RZ, [RZ] ;  /* 0x00000000fffff984 */ /* 0x000fe20000000800 */
[----:B------:R-:W-:Y:S01]  /*dba0*/  @!PT LDS RZ, [RZ] ;  /* 0x00000000fffff984 */ /* 0x000fe20000000800 */
[----:B------:R-:W-:Y:S01]  /*dbb0*/  @!PT LDS RZ, [RZ] ;  /* 0x00000000fffff984 */ /* 0x000fe20000000800 */
[----:B------:R0:W-:Y:S06]  /*dbc0*/  MEMBAR.ALL.CTA ;  /* 0x0000000000007992 */ /* 0x0001ec0000008000 */
[----:B0-----:R-:W0:Y:S01]  /*dbd0*/  FENCE.VIEW.ASYNC.S ;  /* 0x00000000000073c6 */ /* 0x001e220000000000 */
[----:B------:R-:W-:-:S02]  /*dbe0*/  IMAD.IADD R17, R17, 0x1, R21 ;  /* 0x0000000111117824 */ /* 0x000fc400078e0215 */
[----:B------:R-:W-:Y:S02]  /*dbf0*/  IMAD.MOV.U32 R21, RZ, RZ, R44 ;  /* 0x000000ffff157224 */ /* 0x000fe400078e002c */
[----:B------:R-:W-:Y:S01]  /*dc00*/  IMAD R2, R20, UR4, RZ ;  /* 0x0000000414027c24 */ /* 0x000fe2000f8e02ff */
[----:B-1----:R-:W-:Y:S01]  /*dc10*/  @P1 SHF.R.U32.HI R21, RZ, R23, R0 ;  /* 0x00000017ff151219 */ /* 0x002fe20000011600 */
[----:B------:R-:W-:-:S03]  /*dc20*/  IMAD.WIDE.U32 R16, R53, UR4, R16 ;  /* 0x0000000435107c25 */ /* 0x000fc6000f8e0010 */
[--C-:B------:R-:W-:Y:S01]  /*dc30*/  SHF.R.S32.HI R0, RZ, 0x1f, R21.reuse ;  /* 0x0000001fff007819 */ /* 0x100fe20000011415 */
[----:B------:R-:W-:Y:S01]  /*dc40*/  IMAD R23, R53, UR5, R2 ;  /* 0x0000000535177c24 */ /* 0x000fe2000f8e0202 */
[----:B------:R-:W-:Y:S01]  /*dc50*/  ULDC.64 UR4, c[0x0][0xae0] ;  /* 0x0002b80000047ab9 */ /* 0x000fe20000000a00 */
[----:B------:R-:W-:Y:S02]  /*dc60*/  IMAD.MOV R49, RZ, RZ, -R21 ;  /* 0x000000ffff317224 */ /* 0x000fe400078e0a15 */
[----:B------:R-:W-:Y:S02]  /*dc70*/  IMAD.IADD R17, R17, 0x1, R23 ;  /* 0x0000000111117824 */ /* 0x000fe400078e0217 */
[----:B------:R-:W-:Y:S02]  /*dc80*/  IMAD R0, R0, UR4, RZ ;  /* 0x0000000400007c24 */ /* 0x000fe4000f8e02ff */
[----:B------:R-:W-:Y:S02]  /*dc90*/  IMAD R23, R52, R49, R44 ;  /* 0x0000003134177224 */ /* 0x000fe400078e022c */
[----:B------:R-:W-:-:S02]  /*dca0*/  IMAD R49, R21, UR5, R0 ;  /* 0x0000000515317c24 */ /* 0x000fc4000f8e0200 */
[----:B------:R-:W-:Y:S01]  /*dcb0*/  IMAD.WIDE.U32 R16, R21, UR4, R16 ;  /* 0x0000000415107c25 */ /* 0x000fe2000f8e0010 */
[----:B------:R-:W-:Y:S01]  /*dcc0*/  SHF.R.S32.HI R0, RZ, 0x1f, R23 ;  /* 0x0000001fff007819 */ /* 0x000fe20000011417 */
[----:B------:R-:W-:Y:S02]  /*dcd0*/  ULDC.64 UR4, c[0x0][0xad8] ;  /* 0x0002b60000047ab9 */ /* 0x000fe40000000a00 */
[----:B------:R-:W-:Y:S02]  /*dce0*/  IMAD.IADD R17, R17, 0x1, R49 ;  /* 0x0000000111117824 */ /* 0x000fe400078e0231 */
[----:B------:R-:W-:Y:S02]  /*dcf0*/  IMAD R2, R0, UR4, RZ ;  /* 0x0000000400027c24 */ /* 0x000fe4000f8e02ff */
[----:B------:R-:W-:Y:S02]  /*dd00*/  IMAD.IADD R44, R165, 0x1, R18 ;  /* 0x00000001a52c7824 */ /* 0x000fe400078e0212 */
[----:B------:R-:W-:-:S02]  /*dd10*/  IMAD R21, R23, UR5, R2 ;  /* 0x0000000517157c24 */ /* 0x000fc4000f8e0202 */
[----:B------:R-:W-:Y:S01]  /*dd20*/  IMAD.WIDE.U32 R16, R23, UR4, R16 ;  /* 0x0000000417107c25 */ /* 0x000fe2000f8e0010 */
[CC--:B------:R-:W-:Y:S01]  /*dd30*/  ISETP.GE.AND P2, PT, R44.reuse, R55.reuse, PT ;  /* 0x000000372c00720c */ /* 0x0c0fe20003f46270 */
[----:B------:R-:W-:Y:S02]  /*dd40*/  ULDC.64 UR4, c[0x0][0xa80] ;  /* 0x0002a00000047ab9 */ /* 0x000fe40000000a00 */
[----:B------:R-:W-:Y:S01]  /*dd50*/  VIADD R0, R44, 0x20 ;  /* 0x000000202c007836 */ /* 0x000fe20000000000 */
[----:B------:R-:W-:Y:S01]  /*dd60*/  LEA R18, P3, R16, UR4, 0x1 ;  /* 0x0000000410127c11 */ /* 0x000fe2000f8608ff */
[----:B------:R-:W-:Y:S02]  /*dd70*/  IMAD.IADD R17, R17, 0x1, R21 ;  /* 0x0000000111117824 */ /* 0x000fe400078e0215 */
[----:B------:R-:W-:Y:S01]  /*dd80*/  VIADD R3, R3, 0x2a820 ;  /* 0x0002a82003037836 */ /* 0x000fe20000000000 */
[----:B------:R-:W-:Y:S01]  /*dd90*/  ISETP.GE.AND P0, PT, R0, R55, PT ;  /* 0x000000370000720c */ /* 0x000fe20003f06270 */
[----:B------:R-:W-:Y:S01]  /*dda0*/  VIADD R0, R44, 0x40 ;  /* 0x000000402c007836 */ /* 0x000fe20000000000 */
[----:B------:R-:W-:-:S02]  /*ddb0*/  LEA.HI.X R20, R16, UR5, R17, 0x1, P3 ;  /* 0x0000000510147c11 */ /* 0x000fc400098f0c11 */
[----:B------:R-:W-:Y:S01]  /*ddc0*/  PRMT R3, RZ, 0x654, R3 ;  /* 0x00000654ff037816 */ /* 0x000fe20000000003 */
[----:B0-----:R0:W1:Y:S01]  /*ddd0*/  SHFL.IDX PT, R16, R18, RZ, 0x181f ;  /* 0x00181fff12107589 */ /* 0x00106200000e0000 */
        /* <DEDUP_REMOVED lines=10> */
[-C--:B0-2---:R-:W-:Y:S02]  /*de80*/  @!P2 LEA.HI.X R3, R160, R0.reuse, R173, 0x1, P4 ;  /* 0x00000000a003a211 */ /* 0x085fe400020f0cad */
[----:B------:R-:W-:-:S03]  /*de90*/  @!P3 LEA.HI.X R17, R161, R0, R172, 0x1, P5 ;  /* 0x00000000a111b211 */ /* 0x000fc600028f0cac */
[----:B-----5:R3:W-:Y:S04]  /*dea0*/  @!P2 ST.E.128 desc[UR36][R2.64], R24 ;  /* 0x000000180200a985 */ /* 0x0207e8000c101d24 */
[----:B------:R3:W-:Y:S02]  /*deb0*/  @!P3 ST.E.128 desc[UR36][R16.64], R40 ;  /* 0x000000281000b985 */ /* 0x0007e4000c101d24 */
.L_x_1329:
[----:B------:R-:W-:Y:S05]  /*dec0*/  BSYNC B1 ;  /* 0x0000000000017941 */ /* 0x000fea0003800000 */
.L_x_1328:
        /* <DEDUP_REMOVED lines=9> */
[-C--:B0---4-:R-:W-:Y:S02]  /*df60*/  @!P3 LEA.HI.X R3, R160, R0.reuse, R173, 0x1, P0 ;  /* 0x00000000a003b211 */ /* 0x091fe400000f0cad */
[----:B------:R-:W-:-:S03]  /*df70*/  @!P4 LEA.HI.X R17, R161, R0, R172, 0x1, P2 ;  /* 0x00000000a111c211 */ /* 0x000fc600010f0cac */
[----:B-----5:R3:W-:Y:S04]  /*df80*/  @!P3 ST.E.128 desc[UR36][R2.64], R12 ;  /* 0x0000000c0200b985 */ /* 0x0207e8000c101d24 */
[----:B------:R3:W-:Y:S02]  /*df90*/  @!P4 ST.E.128 desc[UR36][R16.64], R36 ;  /* 0x000000241000c985 */ /* 0x0007e4000c101d24 */
.L_x_1331:
[----:B------:R-:W-:Y:S05]  /*dfa0*/  BSYNC B1 ;  /* 0x0000000000017941 */ /* 0x000fea0003800000 */
.L_x_1330:
        /* <DEDUP_REMOVED lines=13> */
.L_x_1333:
[----:B------:R-:W-:Y:S05]  /*e080*/  BSYNC B1 ;  /* 0x0000000000017941 */ /* 0x000fea0003800000 */
.L_x_1332:
        /* <DEDUP_REMOVED lines=12> */
[----:B----4-:R-:W-:-:S04]  /*e150*/  LEA R2, P0, R161, R18, 0x1 ;  /* 0x00000012a1027211 */ /* 0x010fc800078008ff */
[----:B------:R-:W-:-:S05]  /*e160*/  LEA.HI.X R3, R161, R20, R172, 0x1, P0 ;  /* 0x00000014a1037211 */ /* 0x000fca00000f0cac */
[----:B------:R0:W-:Y:S01]  /*e170*/  ST.E.128 desc[UR36][R2.64], R28 ;  /* 0x0000001c02007985 */ /* 0x0001e2000c101d24 */
[----:B------:R-:W-:Y:S05]  /*e180*/  BRA `(.L_x_1334) ;  /* 0x0000000800b07947 */ /* 0x000fea0003800000 */
.L_x_1326:
[----:B------:R-:W2:Y:S08]  /*e190*/  LDC.64 R4, c[0x0][0xc00] ;  /* 0x00030000ff047b82 */ /* 0x000eb00000000a00 */
[----:B0-----:R-:W0:Y:S01]  /*e1a0*/  LDC.64 R2, c[0x0][0xc00] ;  /* 0x00030000ff027b82 */ /* 0x001e220000000a00 */
[----:B------:R-:W-:Y:S01]  /*e1b0*/  ULDC UR4, c[0x0][0xa88] ;  /* 0x0002a20000047ab9 */ /* 0x000fe20000000800 */
[----:B------:R-:W-:-:S06]  /*e1c0*/  IMAD.MOV.U32 R6, RZ, RZ, RZ ;  /* 0x000000ffff067224 */ /* 0x000fcc00078e00ff */
[----:B------:R-:W3:Y:S01]  /*e1d0*/  LDC R17, c[0x0][0xbe8] ;  /* 0x0002fa00ff117b82 */ /* 0x000ee20000000800 */
[----:B--2---:R-:W-:-:S04]  /*e1e0*/  ISETP.NE.U32.AND P0, PT, R4, RZ, PT ;  /* 0x000000ff0400720c */ /* 0x004fc80003f05070 */
[----:B------:R-:W-:-:S03]  /*e1f0*/  ISETP.NE.AND.EX P0, PT, R5, RZ, PT, P0 ;  /* 0x000000ff0500720c */ /* 0x000fc60003f05300 */
[----:B------:R-:W2:Y:S01]  /*e200*/  LDC.64 R4, c[0x0][0xc08] ;  /* 0x00030200ff047b82 */ /* 0x000ea20000000a00 */
[----:B0-----:R-:W-:-:S04]  /*e210*/  IMAD.WIDE R2, R164, 0x4, R2 ;  /* 0x00000004a4027825 */ /* 0x001fc800078e0202 */
[----:B------:R-:W-:-:S05]  /*e220*/  IMAD.U32 R0, RZ, RZ, UR4 ;  /* 0x00000004ff007e24 */ /* 0x000fca000f8e00ff */
[----:B------:R0:W5:Y:S01]  /*e230*/  @P0 LDG.E R6, desc[UR36][R2.64] ;  /* 0x0000002402060981 */ /* 0x000162000c1e1900 */
[----:B--2---:R-:W-:-:S04]  /*e240*/  ISETP.NE.U32.AND P1, PT, R4, RZ, PT ;  /* 0x000000ff0400720c */ /* 0x004fc80003f25070 */
[----:B------:R-:W-:-:S13]  /*e250*/  ISETP.NE.AND.EX P1, PT, R5, RZ, PT, P1 ;  /* 0x000000ff0500720c */ /* 0x000fda0003f25310 */
[----:B------:R-:W2:Y:S02]  /*e260*/  @P1 LDC.64 R4, c[0x0][0xc08] ;  /* 0x00030200ff041b82 */ /* 0x000ea40000000a00 */
[----:B--2---:R-:W-:-:S05]  /*e270*/  @P1 IMAD.WIDE R4, R164, 0x4, R4 ;  /* 0x00000004a4041825 */ /* 0x004fca00078e0204 */
[----:B------:R0:W5:Y:S01]  /*e280*/  @P1 LDG.E R0, desc[UR36][R4.64] ;  /* 0x0000002404001981 */ /* 0x000162000c1e1900 */
[----:B---3--:R-:W-:Y:S02]  /*e290*/  ISETP.NE.AND P2, PT, R17, 0x1, PT ;  /* 0x000000011100780c */ /* 0x008fe40003f45270 */
[----:B------:R-:W-:Y:S02]  /*e2a0*/  ISETP.GE.AND P3, PT, R174, 0x80, PT ;  /* 0x00000080ae00780c */ /* 0x000fe40003f66270 */
[----:B------:R-:W-:-:S09]  /*e2b0*/  SHF.R.S32.HI R7, RZ, 0x1f, R164 ;  /* 0x0000001fff077819 */ /* 0x000fd200000114a4 */
[----:B------:R-:W2:Y:S08]  /*e2c0*/  @P2 LDC R16, c[0x0][0xbec] ;  /* 0x0002fb00ff102b82 */ /* 0x000eb00000000800 */
[----:B------:R-:W3:Y:S01]  /*e2d0*/  @P2 LDC R21, c[0x0][0xbf0] ;  /* 0x0002fc00ff152b82 */ /* 0x000ee20000000800 */
[----:B0-----:R-:W-:Y:S05]  /*e2e0*/  @P1 BRA `(.L_x_1335) ;  /* 0x0000000000101947 */ /* 0x001fea0003800000 */
[----:B------:R-:W-:Y:S05]  /*e2f0*/  @!P0 BRA `(.L_x_1335) ;  /* 0x00000000000c8947 */ /* 0x000fea0003800000 */
[----:B------:R-:W4:Y:S04]  /*e300*/  LDG.E R5, desc[UR36][R2.64] ;  /* 0x0000002402057981 */ /* 0x000f28000c1e1900 */
[----:B-----5:R-:W4:Y:S02]  /*e310*/  LDG.E R0, desc[UR36][R2.64+0x4] ;  /* 0x0000042402007981 */ /* 0x020f24000c1e1900 */
[----:B----4-:R-:W-:-:S07]  /*e320*/  IMAD.IADD R0, R0, 0x1, -R5 ;  /* 0x0000000100007824 */ /* 0x010fce00078e0a05 */
.L_x_1335:
        /* <DEDUP_REMOVED lines=9> */
[----:B0-----:R-:W-:-:S04]  /*e3c0*/  IADD3 R9, R18, -0x80, R3 ;  /* 0xffffff8012097810 */ /* 0x001fc80007ffe003 */
        /* <DEDUP_REMOVED lines=18> */
[----:B------:R-:W-:Y:S01]  /*e4f0*/  IADD3 R2, P0, R5, R2, RZ ;  /* 0x0000000205027210 */ /* 0x000fe20007f1e0ff */
[----:B------:R-:W-:Y:S02]  /*e500*/  IMAD.MOV R7, RZ, RZ, -R5 ;  /* 0x000000ffff077224 */ /* 0x000fe400078e0a05 */
[----:B------:R-:W-:Y:S01]  /*e510*/  IMAD R8, R13, UR5, R4 ;  /* 0x000000050d087c24 */ /* 0x000fe2000f8e0204 */
[----:B------:R-:W-:Y:S01]  /*e520*/  ULDC.64 UR4, c[0x0][0xb88] ;  /* 0x0002e20000047ab9 */ /* 0x000fe20000000a00 */
[----:B------:R-:W-:Y:S01]  /*e530*/  IMAD R7, R14, R7, R9 ;  /* 0x000000070e077224 */ /* 0x000fe200078e0209 */
[----:B------:R-:W-:-:S04]  /*e540*/  SHF.R.S32.HI R9, RZ, 0x1f, R5 ;  /* 0x0000001fff097819 */ /* 0x000fc80000011405 */
        /* <DEDUP_REMOVED lines=11> */
.L_x_1337:
[----:B------:R-:W-:Y:S05]  /*e600*/  BSYNC B1 ;  /* 0x0000000000017941 */ /* 0x000fea0003800000 */
.L_x_1336:
[----:B------:R-:W-:Y:S01]  /*e610*/  ULDC.64 UR4, c[0x0][0xaa0] ;  /* 0x0002a80000047ab9 */ /* 0x000fe20000000a00 */
[----:B------:R-:W-:Y:S01]  /*e620*/  IMAD R7, R162, 0x20, R165 ;  /* 0x00000020a2077824 */ /* 0x000fe200078e02a5 */
[----:B------:R-:W-:Y:S01]  /*e630*/  BSSY B1, `(.L_x_1338) ;  /* 0x0000037000017945 */ /* 0x000fe20003800000 */
[----:B0-----:R-:W-:Y:S02]  /*e640*/  IMAD R3, R11, UR4, RZ ;  /* 0x000000040b037c24 */ /* 0x001fe4000f8e02ff */
[----:B------:R-:W-:Y:S02]  /*e650*/  IMAD.IADD R9, R18, 0x1, R7 ;  /* 0x0000000112097824 */ /* 0x000fe400078e0207 */
[C---:B------:R-:W-:Y:S02]  /*e660*/  IMAD R5, R6.reuse, UR5, R3 ;  /* 0x0000000506057c24 */ /* 0x040fe4000f8e0203 */
[----:B------:R-:W-:Y:S01]  /*e670*/  IMAD.WIDE.U32 R2, R6, UR4, RZ ;  /* 0x0000000406027c25 */ /* 0x000fe2000f8e00ff */
[----:B------:R-:W-:-:S03]  /*e680*/  ULDC.64 UR4, c[0x0][0xae8] ;  /* 0x0002ba0000047ab9 */ /* 0x000fc60000000a00 */
[----:B------:R-:W-:Y:S02]  /*e690*/  IMAD.IADD R3, R3, 0x1, R5 ;  /* 0x0000000103037824 */ /* 0x000fe400078e0205 */
[----:B------:R-:W-:Y:S02]  /*e6a0*/  IMAD R6, R10, UR4, RZ ;  /* 0x000000040a067c24 */ /* 0x000fe4000f8e02ff */
[----:B--2---:R-:W-:-:S04]  /*e6b0*/  @P2 IMAD.HI.U32 R4, R9, R16, RZ ;  /* 0x0000001009042227 */ /* 0x004fc800078e00ff */
[C---:B------:R-:W-:Y:S02]  /*e6c0*/  IMAD R7, R163.reuse, UR5, R6 ;  /* 0x00000005a3077c24 */ /* 0x040fe4000f8e0206 */
[----:B------:R-:W-:Y:S01]  /*e6d0*/  IMAD.WIDE.U32 R2, R163, UR4, R2 ;  /* 0x00000004a3027c25 */ /* 0x000fe2000f8e0002 */
[----:B------:R-:W-:-:S03]  /*e6e0*/  ULDC.64 UR4, c[0x0][0xaf0] ;  /* 0x0002bc0000047ab9 */ /* 0x000fc60000000a00 */
[----:B------:R-:W-:Y:S01]  /*e6f0*/  IMAD.MOV.U32 R5, RZ, RZ, R9 ;  /* 0x000000ffff057224 */ /* 0x000fe200078e0009 */
[----:B---3--:R-:W-:Y:S01]  /*e700*/  @P2 SHF.R.U32.HI R5, RZ, R21, R4 ;  /* 0x00000015ff052219 */ /* 0x008fe20000011604 */
[----:B------:R-:W-:Y:S02]  /*e710*/  IMAD R6, R12, UR4, RZ ;  /* 0x000000040c067c24 */ /* 0x000fe4000f8e02ff */
[----:B------:R-:W-:Y:S01]  /*e720*/  IMAD.IADD R3, R3, 0x1, R7 ;  /* 0x0000000103037824 */ /* 0x000fe200078e0207 */
[----:B------:R-:W-:Y:S01]  /*e730*/  SHF.R.S32.HI R4, RZ, 0x1f, R5 ;  /* 0x0000001fff047819 */ /* 0x000fe20000011405 */
[C---:B------:R-:W-:Y:S02]  /*e740*/  IMAD R7, R13.reuse, UR5, R6 ;  /* 0x000000050d077c24 */ /* 0x040fe4000f8e0206 */
        /* <DEDUP_REMOVED lines=12> */
[----:B------:R-:W-:Y:S02]  /*e810*/  IMAD.IADD R18, R165, 0x1, R18 ;  /* 0x00000001a5127824 */ /* 0x000fe400078e0212 */
        /* <DEDUP_REMOVED lines=24> */
.L_x_1339:
[----:B------:R-:W-:Y:S05]  /*e9a0*/  BSYNC B1 ;  /* 0x0000000000017941 */ /* 0x000fea0003800000 */
.L_x_1338:
        /* <DEDUP_REMOVED lines=13> */
.L_x_1341:
[----:B------:R-:W-:Y:S05]  /*ea80*/  BSYNC B1 ;  /* 0x0000000000017941 */ /* 0x000fea0003800000 */
.L_x_1340:
        /* <DEDUP_REMOVED lines=13> */
.L_x_1343:
[----:B------:R-:W-:Y:S05]  /*eb60*/  BSYNC B1 ;  /* 0x0000000000017941 */ /* 0x000fea0003800000 */
.L_x_1342:
        /* <DEDUP_REMOVED lines=14> */
.L_x_1334:
[----:B------:R-:W-:Y:S05]  /*ec50*/  BSYNC B0 ;  /* 0x0000000000007941 */ /* 0x000fea0003800000 */
.L_x_1325:
[----:B------:R-:W-:Y:S02]  /*ec60*/  ULDC UR4, c[0x0][0xc3c] ;  /* 0x00030f0000047ab9 */ /* 0x000fe40000000800 */
[----:B-1----:R-:W-:-:S13]  /*ec70*/  ISETP.GE.AND P0, PT, R47, UR4, PT ;  /* 0x000000042f007c0c */ /* 0x002fda000bf06270 */
[----:B------:R-:W-:Y:S05]  /*ec80*/  @!P0 BRA `(.L_x_1344) ;  /* 0xffffff2000248947 */ /* 0x000fea000383ffff */
[----:B------:R-:W-:Y:S05]  /*ec90*/  EXIT ;  /* 0x000000000000794d */ /* 0x000fea0003800000 */
.L_x_1235:
[----:B------:R-:W-:-:S08]  /*eca0*/  NOP ;  /* 0x0000000000007918 */ /* 0x000fd00000000000 */
[----:B0-----:R-:W0:-:S00]  /*ecb0*/  USETMAXREG.DEALLOC.CTAPOOL 0x28 ;  /* 0x00000028000079c8 */ /* 0x001e0000080e0500 */
[----:B0-----:R-:W2:Y:S01]  /*ecc0*/  LDL.LU R2, [R1] ;  /* 0x0000000001027983 */ /* 0x001ea20000300800 */
[----:B------:R-:W-:-:S06]  /*ecd0*/  LOP3.LUT R0, R0, 0x3, RZ, 0xc0, !PT ;  /* 0x0000000300007812 */ /* 0x000fcc00078ec0ff */
[----:B------:R-:W0:Y:S02]  /*ece0*/  SHFL.IDX PT, R0, R0, RZ, 0x1f ;  /* 0x00001fff00007589 */ /* 0x000e2400000e0000 */
[----:B0-----:R-:W-:Y:S01]  /*ecf0*/  ISETP.NE.AND P0, PT, R0, RZ, PT ;  /* 0x000000ff0000720c */ /* 0x001fe20003f05270 */
[----:B------:R-:W-:Y:S01]  /*ed00*/  IMAD.MOV.U32 R0, RZ, RZ, RZ ;  /* 0x000000ffff007224 */ /* 0x000fe200078e00ff */
[----:B--2---:R-:W-:-:S11]  /*ed10*/  LOP3.LUT R2, R2, 0xfffffeff, RZ, 0xc0, !PT ;  /* 0xfffffeff02027812 */ /* 0x004fd600078ec0ff */
[----:B------:R-:W-:-:S05]  /*ed20*/  @P0 LOP3.LUT R2, R2, 0x100, RZ, 0xfc, !PT ;  /* 0x0000010002020812 */ /* 0x000fca00078efcff */
[----:B------:R0:W-:Y:S01]  /*ed30*/  STL [R1], R2 ;  /* 0x0000000201007387 */ /* 0x0001e20000100800 */
[----:B------:R-:W-:Y:S05]  /*ed40*/  @!P0 BRA `(.L_x_1345) ;  /* 0x00000000001c8947 */ /* 0x000fea0003800000 */
[----:B------:R-:W1:Y:S08]  /*ed50*/  S2UR UR5, SR_CgaCtaId ;  /* 0x00000000000579c3 */ /* 0x000e700000008800 */
[----:B------:R-:W-:Y:S06]  /*ed60*/  BAR.SYNC.DEFER_BLOCKING 0x5, 0x180 ;  /* 0x0146000000007b1d */ /* 0x000fec0000010000 */
[----:B------:R-:W-:-:S02]  /*ed70*/  UMOV UR4, 0x400 ;  /* 0x0000040000047882 */ /* 0x000fc40000000000 */
[----:B-1----:R-:W-:-:S09]  /*ed80*/  ULEA UR4, UR5, UR4, 0x18 ;  /* 0x0000000405047291 */ /* 0x002fd2000f8ec03f */
[----:B------:R-:W1:Y:S01]  /*ed90*/  LDS.128 R16, [UR4+0x2a8d0] ;  /* 0x02a8d004ff107984 */ /* 0x000e620008000c00 */
[----:B------:R-:W-:Y:S06]  /*eda0*/  BAR.ARV 0x4, 0x180 ;  /* 0x0106000000007b1d */ /* 0x000fec0000002000 */
[----:B------:R-:W-:Y:S05]  /*edb0*/  BRA `(.L_x_1346) ;  /* 0x00000008008c7947 */ /* 0x000fea0003800000 */
.L_x_1345:
[----:B0-----:R-:W0:Y:S01]  /*edc0*/  S2R R2, SR_TID.X ;  /* 0x0000000000027919 */ /* 0x001e220000002100 */
        /* <DEDUP_REMOVED lines=36> */
[----:B------:R-:W-:Y:S01]  /*f010*/  IMAD.MOV.U32 R4, RZ, RZ, R3 ;  /* 0x000000ffff047224 */ /* 0x000fe200078e0003 */
[----:B------:R-:W-:Y:S01]  /*f020*/  UMOV UR4, URZ ;  /* 0x0000003f00047c82 */ /* 0x000fe20008000000 */
[----:B------:R-:W-:-:S05]  /*f030*/  ULDC UR5, c[0x0][0xc38] ;  /* 0x00030e0000057ab9 */ /* 0x000fca0000000800 */
.L_x_1351:
        /* <DEDUP_REMOVED lines=12> */
.L_x_1350:
[----:B------:R-:W-:Y:S05]  /*f100*/  BSYNC B0 ;  /* 0x0000000000007941 */ /* 0x000fea0003800000 */
.L_x_1349:
        /* <DEDUP_REMOVED lines=20> */
.L_x_1347:
[----:B------:R-:W-:-:S04]  /*f250*/  IMAD.IADD R11, R4, 0x1, -R3 ;  /* 0x00000001040b7824 */ /* 0x000fc800078e0a03 */
[----:B------:R-:W-:-:S05]  /*f260*/  IMAD R2, R6, UR5, R11 ;  /* 0x0000000506027c24 */ /* 0x000fca000f8e020b */
[----:B------:R-:W-:Y:S02]  /*f270*/  ISETP.GT.AND P0, PT, R2, UR6, PT ;  /* 0x0000000602007c0c */ /* 0x000fe4000bf04270 */
[----:B------:R-:W0:Y:S11]  /*f280*/  LDC.64 R2, c[0x0][0xc90] ;  /* 0x00032400ff027b82 */ /* 0x000e360000000a00 */
[----:B------:R-:W-:-:S04]  /*f290*/  VOTE.ANY R8, PT, !P0 ;  /* 0x0000000000087806 */ /* 0x000fc800040e0100 */
[----:B------:R-:W1:Y:S02]  /*f2a0*/  POPC R13, R8 ;  /* 0x00000008000d7309 */ /* 0x000e640000000000 */
[----:B-1----:R-:W-:-:S04]  /*f2b0*/  VIADD R19, R13, UR4 ;  /* 0x000000040d137c36 */ /* 0x002fc80008000000 */
[----:B0-----:R-:W-:-:S05]  /*f2c0*/  IMAD.WIDE R2, R19, 0x4, R2 ;  /* 0x0000000413027825 */ /* 0x001fca00078e0202 */
[----:B------:R-:W2:Y:S01]  /*f2d0*/  LDG.E R7, desc[UR36][R2.64] ;  /* 0x0000002402077981 */ /* 0x000ea2000c1e1900 */
[----:B------:R-:W-:-:S03]  /*f2e0*/  ISETP.NE.AND P0, PT, R8, RZ, PT ;  /* 0x000000ff0800720c */ /* 0x000fc60003f05270 */
[----:B------:R-:W2:Y:S02]  /*f2f0*/  SHFL.IDX PT, R0, R0, R13, 0x1f ;  /* 0x00001f0d00007589 */ /* 0x000ea400000e0000 */
[----:B--2---:R-:W-:-:S05]  /*f300*/  IMAD R4, R0, R7, RZ ;  /* 0x0000000700047224 */ /* 0x004fca00078e02ff */
[----:B------:R-:W-:-:S04]  /*f310*/  IABS R12, R4 ;  /* 0x00000004000c7213 */ /* 0x000fc80000000000 */
[----:B------:R-:W0:Y:S08]  /*f320*/  I2F.RP R9, R12 ;  /* 0x0000000c00097306 */ /* 0x000e300000209400 */
[----:B0-----:R-:W0:Y:S02]  /*f330*/  MUFU.RCP R9, R9 ;  /* 0x0000000900097308 */ /* 0x001e240000001000 */
[----:B0-----:R-:W-:-:S06]  /*f340*/  VIADD R10, R9, 0xffffffe ;  /* 0x0ffffffe090a7836 */ /* 0x001fcc0000000000 */
[----:B------:R0:W1:Y:S01]  /*f350*/  F2I.FTZ.U32.TRUNC.NTZ R3, R10 ;  /* 0x0000000a00037305 */ /* 0x000062000021f000 */
[----:B------:R-:W-:Y:S05]  /*f360*/  @!P0 BRA `(.L_x_1352) ;  /* 0x0000000000088947 */ /* 0x000fea0003800000 */
[----:B------:R-:W-:-:S05]  /*f370*/  VIADD R9, R13, 0xffffffff ;  /* 0xffffffff0d097836 */ /* 0x000fca0000000000 */
[----:B------:R2:W3:Y:S02]  /*f380*/  SHFL.IDX PT, R16, R6, R9, 0x1f ;  /* 0x00001f0906107589 */ /* 0x0004e400000e0000 */
.L_x_1352:
[----:B-1----:R-:W-:Y:S02]  /*f390*/  IMAD.MOV R2, RZ, RZ, -R3 ;  /* 0x000000ffff027224 */ /* 0x002fe400078e0a03 */
[----:B---3--:R-:W-:Y:S02]  /*f3a0*/  IMAD R16, R16, UR5, R11 ;  /* 0x0000000510107c24 */ /* 0x008fe4000f8e020b */
[----:B------:R-:W-:Y:S01]  /*f3b0*/  IMAD.MOV.U32 R11, RZ, RZ, R2 ;  /* 0x000000ffff0b7224 */ /* 0x000fe200078e0002 */
[----:B------:R-:W-:Y:S02]  /*f3c0*/  IABS R2, R4 ;  /* 0x0000000400027213 */ /* 0x000fe40000000000 */
[----:B--2---:R-:W-:Y:S01]  /*f3d0*/  IADD3 R9, -R16, UR6, RZ ;  /* 0x0000000610097c10 */ /* 0x004fe2000fffe1ff */
[----:B------:R-:W-:Y:S02]  /*f3e0*/  IMAD R11, R11, R12, RZ ;  /* 0x0000000c0b0b7224 */ /* 0x000fe400078e02ff */
[----:B------:R-:W-:Y:S01]  /*f3f0*/  IMAD.MOV R8, RZ, RZ, -R2 ;  /* 0x000000ffff087224 */ /* 0x000fe200078e0a02 */
        /* <DEDUP_REMOVED lines=16> */
[----:B------:R-:W-:-:S05]  /*f500*/  @!P1 LOP3.LUT R2, RZ, R4, RZ, 0x33, !PT ;  /* 0x00000004ff029212 */ /* 0x000fca00078e33ff */
[----:B------:R-:W-:Y:S02]  /*f510*/  IMAD R11, R7, R2, RZ ;  /* 0x00000002070b7224 */ /* 0x000fe400078e02ff */
[----:B------:R-:W-:Y:S02]  /*f520*/  IMAD.MOV R2, RZ, RZ, -R2 ;  /* 0x000000ffff027224 */ /* 0x000fe400078e0a02 */
[----:B------:R-:W-:Y:S02]  /*f530*/  IMAD.MOV R6, RZ, RZ, -R11 ;  /* 0x000000ffff067224 */ /* 0x000fe400078e0a0b */
[----:B------:R-:W-:Y:S02]  /*f540*/  IMAD R4, R4, R2, R9 ;  /* 0x0000000204047224 */ /* 0x000fe400078e0209 */
[----:B------:R-:W-:Y:S01]  /*f550*/  IMAD.MOV.U32 R2, RZ, RZ, RZ ;  /* 0x000000ffff027224 */ /* 0x000fe200078e00ff */
[----:B------:R-:W-:Y:S02]  /*f560*/  VIADDMNMX R13, R6, UR5, R7, PT ;  /* 0x00000005060d7c46 */ /* 0x000fe4000b800107 */
[----:B------:R-:W-:-:S02]  /*f570*/  IABS R9, R4 ;  /* 0x0000000400097213 */ /* 0x000fc40000000000 */
[-C--:B------:R-:W-:Y:S01]  /*f580*/  IABS R8, R13.reuse ;  /* 0x0000000d00087213 */ /* 0x080fe20000000000 */
[----:B------:R-:W-:Y:S01]  /*f590*/  IMAD.MOV R18, RZ, RZ, -R13 ;  /* 0x000000ffff127224 */ /* 0x000fe200078e0a0d */
[----:B0-----:R-:W-:Y:S02]  /*f5a0*/  IABS R10, R13 ;  /* 0x0000000d000a7213 */ /* 0x001fe40000000000 */
[----:B------:R-:W0:Y:S08]  /*f5b0*/  I2F.RP R6, R8 ;  /* 0x0000000800067306 */ /* 0x000e300000209400 */
[----:B0-----:R-:W0:Y:S02]  /*f5c0*/  MUFU.RCP R6, R6 ;  /* 0x0000000600067308 */ /* 0x001e240000001000 */
[----:B0-----:R-:W-:-:S06]  /*f5d0*/  VIADD R3, R6, 0xffffffe ;  /* 0x0ffffffe06037836 */ /* 0x001fcc0000000000 */
[----:B------:R-:W0:Y:S02]  /*f5e0*/  F2I.FTZ.U32.TRUNC.NTZ R3, R3 ;  /* 0x0000000300037305 */ /* 0x000e24000021f000 */
[----:B0-----:R-:W-:-:S04]  /*f5f0*/  IMAD.MOV R7, RZ, RZ, -R3 ;  /* 0x000000ffff077224 */ /* 0x001fc800078e0a03 */
[----:B------:R-:W-:-:S04]  /*f600*/  IMAD R7, R7, R8, RZ ;  /* 0x0000000807077224 */ /* 0x000fc800078e02ff */
[----:B------:R-:W-:-:S04]  /*f610*/  IMAD.HI.U32 R2, R3, R7, R2 ;  /* 0x0000000703027227 */ /* 0x000fc800078e0002 */
[----:B------:R-:W-:Y:S02]  /*f620*/  IMAD.MOV R3, RZ, RZ, -R10 ;  /* 0x000000ffff037224 */ /* 0x000fe400078e0a0a */
        /* <DEDUP_REMOVED lines=8> */
[----:B------:R-:W-:Y:S01]  /*f6b0*/  ISETP.GE.AND P2, PT, R3, RZ, PT ;  /* 0x000000ff0300720c */ /* 0x000fe20003f46270 */
[----:B------:R-:W-:-:S06]  /*f6c0*/  IMAD.IADD R3, R4, 0x1, R11 ;  /* 0x0000000104037824 */ /* 0x000fcc00078e020b */
[----:B------:R-:W-:-:S06]  /*f6d0*/  @P0 VIADD R2, R2, 0x1 ;  /* 0x0000000102020836 */ /* 0x000fcc0000000000 */
[----:B------:R-:W-:Y:S01]  /*f6e0*/  @!P2 IMAD.MOV R2, RZ, RZ, -R2 ;  /* 0x000000ffff02a224 */ /* 0x000fe200078e0a02 */
[----:B------:R-:W-:-:S04]  /*f6f0*/  @!P1 LOP3.LUT R2, RZ, R13, RZ, 0x33, !PT ;  /* 0x0000000dff029212 */ /* 0x000fc800078e33ff */
[----:B------:R-:W-:Y:S01]  /*f700*/  LOP3.LUT R17, RZ, R2, RZ, 0x33, !PT ;  /* 0x00000002ff117212 */ /* 0x000fe200078e33ff */
[----:B------:R-:W-:-:S04]  /*f710*/  IMAD R18, R2, R18, R3 ;  /* 0x0000001202127224 */ /* 0x000fc800078e0203 */
[----:B------:R-:W-:Y:S01]  /*f720*/  IMAD.IADD R17, R0, 0x1, R17 ;  /* 0x0000000100117824 */ /* 0x000fe200078e0211 */
[----:B------:R-:W-:Y:S06]  /*f730*/  BRA `(.L_x_1353) ;  /* 0x0000000000147947 */ /* 0x000fec0003800000 */
.L_x_1348:
[----:B------:R-:W-:Y:S01]  /*f740*/  ULDC UR4, c[0x0][0xc3c] ;  /* 0x00030f0000047ab9 */ /* 0x000fe20000000800 */
[----:B------:R-:W-:Y:S02]  /*f750*/  IMAD.MOV.U32 R17, RZ, RZ, RZ ;  /* 0x000000ffff117224 */ /* 0x000fe400078e00ff */
[----:B------:R-:W-:Y:S02]  /*f760*/  IMAD.U32 R16, RZ, RZ, UR6 ;  /* 0x00000006ff107e24 */ /* 0x000fe4000f8e00ff */
[----:B------:R-:W-:Y:S02]  /*f770*/  IMAD.MOV.U32 R18, RZ, RZ, RZ ;  /* 0x000000ffff127224 */ /* 0x000fe400078e00ff */
[----:B------:R-:W-:-:S07]  /*f780*/  IMAD.U32 R19, RZ, RZ, UR4 ;  /* 0x00000004ff137e24 */ /* 0x000fce000f8e00ff */
.L_x_1353:
[----:B------:R-:W-:-:S13]  /*f790*/  ISETP.NE.AND P0, PT, R5, RZ, PT ;  /* 0x000000ff0500720c */ /* 0x000fda0003f05270 */
[----:B------:R-:W0:Y:S01]  /*f7a0*/  @!P0 S2R R3, SR_CgaCtaId ;  /* 0x0000000000038919 */ /* 0x000e220000008800 */
[----:B------:R-:W-:-:S04]  /*f7b0*/  @!P0 MOV R0, 0x400 ;  /* 0x0000040000008802 */ /* 0x000fc80000000f00 */
[----:B0-----:R-:W-:-:S05]  /*f7c0*/  @!P0 LEA R0, R3, R0, 0x18 ;  /* 0x0000000003008211 */ /* 0x001fca00078ec0ff */
[----:B------:R2:W-:Y:S01]  /*f7d0*/  @!P0 STS.128 [R0+0x2a8d0], R16 ;  /* 0x02a8d01000008388 */ /* 0x0005e20000000c00 */
[----:B------:R-:W-:Y:S06]  /*f7e0*/  BAR.ARV 0x5, 0x180 ;  /* 0x0146000000007b1d */ /* 0x000fec0000002000 */
.L_x_1346:
[----:B------:R3:W-:Y:S01]  /*f7f0*/  STL [R1+0x14], RZ ;  /* 0x000014ff01007387 */ /* 0x0007e20000100800 */
[----:B------:R-:W-:Y:S01]  /*f800*/  ULDC UR4, c[0x0][0xc3c] ;  /* 0x00030f0000047ab9 */ /* 0x000fe20000000800 */
[----:B------:R-:W-:Y:S01]  /*f810*/  IMAD.MOV.U32 R27, RZ, RZ, 0x1 ;  /* 0x00000001ff1b7424 */ /* 0x000fe200078e00ff */
[----:B-1----:R-:W-:Y:S01]  /*f820*/  ISETP.GE.AND P0, PT, R19, UR4, PT ;  /* 0x0000000413007c0c */ /* 0x002fe2000bf06270 */
[----:B------:R-:W-:-:S12]  /*f830*/  IMAD.MOV.U32 R25, RZ, RZ, RZ ;  /* 0x000000ffff197224 */ /* 0x000fd800078e00ff */
[----:B---3--:R-:W-:Y:S05]  /*f840*/  @P0 BRA `(.L_x_1354) ;  /* 0x0000004c005c0947 */ /* 0x008fea0003800000 */
[----:B--2---:R-:W2:Y:S01]  /*f850*/  LDL R0, [R1+0x18] ;  /* 0x0000180001007983 */ /* 0x004ea20000100800 */
[----:B------:R-:W1:Y:S01]  /*f860*/  S2UR UR5, SR_CgaCtaId ;  /* 0x00000000000579c3 */ /* 0x000e620000008800 */
[----:B------:R-:W-:Y:S01]  /*f870*/  BSSY B8, `(.L_x_1354) ;  /* 0x00004d4000087945 */ /* 0x000fe20003800000 */
[----:B------:R-:W-:Y:S01]  /*f880*/  IMAD.MOV.U32 R27, RZ, RZ, 0x1 ;  /* 0x00000001ff1b7424 */ /* 0x000fe200078e00ff */
[----:B------:R-:W3:Y:S01]  /*f890*/  S2R R5, SR_TID.X ;  /* 0x0000000000057919 */ /* 0x000ee20000002100 */
[----:B------:R-:W-:Y:S01]  /*f8a0*/  IMAD.MOV.U32 R25, RZ, RZ, RZ ;  /* 0x000000ffff197224 */ /* 0x000fe200078e00ff */
[----:B------:R-:W-:Y:S01]  /*f8b0*/  ULDC UR39, c[0x0][0xc] ;  /* 0x0000030000277ab9 */ /* 0x000fe20000000800 */
[----:B------:R4:W-:Y:S01]  /*f8c0*/  STL [R1+0x14], RZ ;  /* 0x000014ff01007387 */ /* 0x0009e20000100800 */
[C---:B---3--:R-:W-:Y:S02]  /*f8d0*/  LOP3.LUT R4, R5.reuse, 0x7f, RZ, 0xc0, !PT ;  /* 0x0000007f05047812 */ /* 0x048fe400078ec0ff */
[----:B--2---:R-:W-:Y:S01]  /*f8e0*/  R2UR UR4, R0 ;  /* 0x00000000000472ca */ /* 0x004fe200000e0000 */
[----:B------:R-:W-:-:S05]  /*f8f0*/  IMAD.SHL.U32 R0, R5, 0x8, RZ ;  /* 0x0000000805007824 */ /* 0x000fca00078e00ff */
[----:B0-----:R-:W-:-:S04]  /*f900*/  LOP3.LUT R2, R0, 0x1f8, RZ, 0xc0, !PT ;  /* 0x000001f800027812 */ /* 0x001fc800078ec0ff */
[----:B------:R-:W-:Y:S01]  /*f910*/  LOP3.LUT R3, R2, 0x38, R5, 0x78, !PT ;  /* 0x0000003802037812 */ /* 0x000fe200078e7805 */
[----:B------:R-:W-:Y:S01]  /*f920*/  IMAD.SHL.U32 R2, R5, 0x10, RZ ;  /* 0x0000001005027824 */ /* 0x000fe200078e00ff */
[----:B------:R-:W-:Y:S01]  /*f930*/  SHF.R.U32.HI R5, RZ, 0x3, R4 ;  /* 0x00000003ff057819 */ /* 0x000fe20000011604 */
[----:B------:R-:W-:Y:S01]  /*f940*/  ULOP3.LUT UR38, UR4, 0x2, URZ, 0xfc, !UPT ;  /* 0x0000000204267892 */ /* 0x000fe2000f8efc3f */
[----:B------:R-:W-:Y:S02]  /*f950*/  LOP3.LUT R32, R3, 0x200, R0, 0xf8, !PT ;  /* 0x0000020003207812 */ /* 0x000fe400078ef800 */
[----:B------:R-:W-:Y:S01]  /*f960*/  UMOV UR4, 0x400 ;  /* 0x0000040000047882 */ /* 0x000fe20000000000 */
[----:B------:R-:W-:Y:S01]  /*f970*/  LOP3.LUT R4, R0, 0x38, RZ, 0xc0, !PT ;  /* 0x0000003800047812 */ /* 0x000fe200078ec0ff */
[----:B-1----:R-:W-:Y:S01]  /*f980*/  ULEA UR4, UR5, UR4, 0x18 ;  /* 0x0000000405047291 */ /* 0x002fe2000f8ec03f */
[----:B------:R-:W-:Y:S02]  /*f990*/  LOP3.LUT R3, R5, 0x70, R2, 0xf8, !PT ;  /* 0x0000007005037812 */ /* 0x000fe400078ef802 */
[----:B------:R-:W-:-:S02]  /*f9a0*/  LOP3.LUT R2, R4, 0x40, RZ, 0xfc, !PT ;  /* 0x0000004004027812 */ /* 0x000fc400078efcff */
[----:B------:R-:W-:Y:S01]  /*f9b0*/  LOP3.LUT R0, R4, 0x80, RZ, 0xfc, !PT ;  /* 0x0000008004007812 */ /* 0x000fe200078efcff */
[----:B------:R-:W-:-:S04]  /*f9c0*/  IMAD.U32 R22, RZ, RZ, UR4 ;  /* 0x00000004ff167e24 */ /* 0x000fc8000f8e00ff */
[----:B----4-:R-:W-:-:S07]  /*f9d0*/  IMAD R33, R32, 0x2, R22 ;  /* 0x0000000220217824 */ /* 0x010fce00078e0216 */
.L_x_1425:
[----:B------:R-:W-:Y:S05]  /*f9e0*/  YIELD ;  /* 0x0000000000007946 */ /* 0x000fea0003800000 */
[----:B------:R-:W-:Y:S01]  /*f9f0*/  ULDC.64 UR4, c[0x0][0xa28] ;  /* 0x00028a0000047ab9 */ /* 0x000fe20000000a00 */
[----:B-1----:R-:W2:Y:S01]  /*fa00*/  LDL.LU R6, [R1] ;  /* 0x0000000001067983 */ /* 0x002ea20000300800 */
[----:B------:R-:W-:Y:S01]  /*fa10*/  ISETP.NE.U32.AND P0, PT, RZ, UR4, PT ;  /* 0x00000004ff007c0c */ /* 0x000fe2000bf05070 */
[----:B------:R-:W-:-:S03]  /*fa20*/  IMAD.MOV.U32 R36, RZ, RZ, RZ ;  /* 0x000000ffff247224 */ /* 0x000fc600078e00ff */
[----:B------:R-:W-:Y:S01]  /*fa30*/  ISETP.NE.AND.EX P0, PT, RZ, UR5, PT, P0 ;  /* 0x00000005ff007c0c */ /* 0x000fe2000bf05300 */
[----:B------:R-:W-:-:S12]  /*fa40*/  ULDC.64 UR4, c[0x0][0xa18] ;  /* 0x0002860000047ab9 */ /* 0x000fd80000000a00 */
[----:B0-----:R-:W0:Y:S02]  /*fa50*/  @P0 LDC.64 R2, c[0x0][0xa28] ;  /* 0x00028a00ff020b82 */ /* 0x001e240000000a00 */
[----:B0-----:R-:W-:-:S05]  /*fa60*/  @P0 IMAD.WIDE R2, R19, 0x4, R2 ;  /* 0x0000000413020825 */ /* 0x001fca00078e0202 */
[----:B------:R0:W5:Y:S01]  /*fa70*/  @P0 LDG.E R36, desc[UR36][R2.64] ;  /* 0x0000002402240981 */ /* 0x000162000c1e1900 */
[----:B------:R-:W-:Y:S01]  /*fa80*/  ISETP.NE.U32.AND P0, PT, RZ, UR4, PT ;  /* 0x00000004ff007c0c */ /* 0x000fe2000bf05070 */
[----:B------:R-:W-:-:S03]  /*fa90*/  IMAD.MOV.U32 R34, RZ, RZ, RZ ;  /* 0x000000ffff227224 */ /* 0x000fc600078e00ff */
[----:B------:R-:W-:Y:S01]  /*faa0*/  ISETP.NE.AND.EX P1, PT, RZ, UR5, PT, P0 ;  /* 0x00000005ff007c0c */ /* 0x000fe2000bf25300 */
[----:B------:R-:W-:Y:S02]  /*fab0*/  ULDC.64 UR4, c[0x0][0xa00] ;  /* 0x0002800000047ab9 */ /* 0x000fe40000000a00 */
[----:B------:R-:W-:Y:S01]  /*fac0*/  ISETP.NE.U32.AND P0, PT, RZ, UR4, PT ;  /* 0x00000004ff007c0c */ /* 0x000fe2000bf05070 */
[----:B0-----:R-:W0:Y:S03]  /*fad0*/  LDC.64 R2, c[0x0][0xa00] ;  /* 0x00028000ff027b82 */ /* 0x001e260000000a00 */
[----:B------:R-:W-:Y:S01]  /*fae0*/  ISETP.NE.AND.EX P2, PT, RZ, UR5, PT, P0 ;  /* 0x00000005ff007c0c */ /* 0x000fe2000bf45300 */
[----:B------:R-:W-:-:S05]  /*faf0*/  ULDC.64 UR4, c[0x0][0x418] ;  /* 0x0001060000047ab9 */ /* 0x000fca0000000a00 */
[----:B------:R-:W1:Y:S01]  /*fb00*/  @P1 LDC.64 R4, c[0x0][0xa18] ;  /* 0x00028600ff041b82 */ /* 0x000e620000000a00 */
[----:B0-----:R-:W-:-:S06]  /*fb10*/  IMAD.WIDE R2, R19, 0x4, R2 ;  /* 0x0000000413027825 */ /* 0x001fcc00078e0202 */
[----:B------:R0:W5:Y:S01]  /*fb20*/  @P2 LDG.E R34, desc[UR36][R2.64] ;  /* 0x0000002402222981 */ /* 0x000162000c1e1900 */
[----:B-1----:R-:W-:-:S05]  /*fb30*/  @P1 IMAD.WIDE R4, R19, 0x4, R4 ;  /* 0x0000000413041825 */ /* 0x002fca00078e0204 */
[----:B------:R0:W5:Y:S01]  /*fb40*/  @P1 LDG.E R29, desc[UR36][R4.64] ;  /* 0x00000024041d1981 */ /* 0x000162000c1e1900 */
[----:B------:R-:W-:-:S03]  /*fb50*/  UISETP.NE.U32.AND UP0, UPT, UR4, URZ, UPT ;  /* 0x0000003f0400728c */ /* 0x000fc6000bf05070 */
[----:B------:R-:W-:Y:S01]  /*fb60*/  ULDC UR4, c[0x0][0x424] ;  /* 0x0001090000047ab9 */ /* 0x000fe20000000800 */
[----:B------:R-:W-:-:S03]  /*fb70*/  UISETP.NE.AND.EX UP0, UPT, UR5, URZ, UPT, UP0 ;  /* 0x0000003f0500728c */ /* 0x000fc6000bf05300 */
[----:B------:R-:W-:Y:S01]  /*fb80*/  ULDC UR5, c[0x0][0x2f0] ;  /* 0x0000bc0000057ab9 */ /* 0x000fe20000000800 */
[----:B------:R-:W-:-:S04]  /*fb90*/  USEL UR4, UR4, 0x1, UP0 ;  /* 0x0000000104047887 */ /* 0x000fc80008000000 */
[----:B------:R-:W-:-:S06]  /*fba0*/  UIMAD UR4, UR4, UR5, URZ ;  /* 0x00000005040472a4 */ /* 0x000fcc000f8e023f */
[----:B------:R-:W-:Y:S01]  /*fbb0*/  IMAD.U32 R35, RZ, RZ, UR4 ;  /* 0x00000004ff237e24 */ /* 0x000fe2000f8e00ff */
[----:B--2---:R-:W-:-:S04]  /*fbc0*/  LOP3.LUT R6, R6, 0xffffff7f, RZ, 0xc0, !PT ;  /* 0xffffff7f06067812 */ /* 0x004fc800078ec0ff */
[----:B------:R-:W-:-:S05]  /*fbd0*/  @P2 LOP3.LUT R6, R6, 0x80, RZ, 0xfc, !PT ;  /* 0x0000008006062812 */ /* 0x000fca00078efcff */
[----:B------:R0:W-:Y:S01]  /*fbe0*/  STL [R1], R6 ;  /* 0x0000000601007387 */ /* 0x0001e20000100800 */
[----:B---3--:R-:W-:Y:S05]  /*fbf0*/  @P1 BRA `(.L_x_1355) ;  /* 0x0000000000181947 */ /* 0x008fea0003800000 */
[----:B------:R-:W-:Y:S02]  /*fc00*/  ULDC UR4, c[0x0][0x288] ;  /* 0x0000a20000047ab9 */ /* 0x000fe40000000800 */
[----:B-----5:R-:W-:Y:S01]  /*fc10*/  IMAD.U32 R29, RZ, RZ, UR4 ;  /* 0x00000004ff1d7e24 */ /* 0x020fe2000f8e00ff */
[----:B------:R-:W-:Y:S06]  /*fc20*/  @!P2 BRA `(.L_x_1355) ;  /* 0x00000000000ca947 */ /* 0x000fec0003800000 */
[----:B------:R-:W2:Y:S04]  /*fc30*/  LDG.E R0, desc[UR36][R2.64] ;  /* 0x0000002402007981 */ /* 0x000ea8000c1e1900 */
[----:B------:R-:W2:Y:S02]  /*fc40*/  LDG.E R29, desc[UR36][R2.64+0x4] ;  /* 0x00000424021d7981 */ /* 0x000ea4000c1e1900 */
[----:B--2---:R-:W-:-:S07]  /*fc50*/  IMAD.IADD R29, R29, 0x1, -R0 ;  /* 0x000000011d1d7824 */ /* 0x004fce00078e0a00 */
.L_x_1355:
[----:B------:R-:W-:Y:S02]  /*fc60*/  ULDC.64 UR4, c[0x0][0xa20] ;  /* 0x0002880000047ab9 */ /* 0x000fe40000000a00 */
[----:B------:R-:W-:-:S04]  /*fc70*/  ISETP.NE.U32.AND P0, PT, RZ, UR4, PT ;  /* 0x00000004ff007c0c */ /* 0x000fc8000bf05070 */
[----:B------:R-:W-:-:S13]  /*fc80*/  ISETP.NE.AND.EX P0, PT, RZ, UR5, PT, P0 ;  /* 0x00000005ff007c0c */ /* 0x000fda000bf05300 */
[----:B------:R-:W-:Y:S05]  /*fc90*/  @!P0 BRA `(.L_x_1356) ;  /* 0x0000000000108947 */ /* 0x000fea0003800000 */
[----:B0-----:R-:W0:Y:S02]  /*fca0*/  LDC.64 R2, c[0x0][0xa20] ;  /* 0x00028800ff027b82 */ /* 0x001e240000000a00 */
[----:B0-----:R-:W-:-:S05]  /*fcb0*/  IMAD.WIDE R2, R19, 0x4, R2 ;  /* 0x0000000413027825 */ /* 0x001fca00078e0202 */
[----:B------:R0:W5:Y:S01]  /*fcc0*/  LDG.E R35, desc[UR36][R2.64] ;  /* 0x0000002402237981 */ /* 0x000162000c1e1900 */
[----:B------:R-:W-:Y:S05]  /*fcd0*/  BRA `(.L_x_1357) ;  /* 0x0000000000247947 */ /* 0x000fea0003800000 */
.L_x_1356:
        /* <DEDUP_REMOVED lines=9> */
.L_x_1357:
[----:B------:R-:W1:Y:S01]  /*fd70*/  LDC R0, c[0x0][0x448] ;  /* 0x00011200ff007b82 */ /* 0x000e620000000800 */
[----:B------:R-:W-:Y:S02]  /*fd80*/  IMAD.MOV.U32 R24, RZ, RZ, R6 ;  /* 0x000000ffff187224 */ /* 0x000fe400078e0006 */
[----:B------:R-:W-:Y:S02]  /*fd90*/  IMAD.SHL.U32 R26, R17, 0x80, RZ ;  /* 0x00000080111a7824 */ /* 0x000fe400078e00ff */
[----:B-----5:R-:W-:Y:S01]  /*fda0*/  IMAD.IADD R35, R35, 0x1, -R36 ;  /* 0x0000000123237824 */ /* 0x020fe200078e0a24 */
[----:B------:R-:W-:Y:S02]  /*fdb0*/  LOP3.LUT R24, R24, 0xffffffbf, RZ, 0xc0, !PT ;  /* 0xffffffbf18187812 */ /* 0x000fe400078ec0ff */
[----:B0-----:R-:W0:Y:S01]  /*fdc0*/  LDC.64 R2, c[0x0][0x9e0] ;  /* 0x00027800ff027b82 */ /* 0x001e220000000a00 */
[----:B-1----:R-:W-:Y:S01]  /*fdd0*/  ISETP.NE.AND P2, PT, R0, 0x1, PT ;  /* 0x000000010000780c */ /* 0x002fe20003f45270 */
[----:B------:R-:W-:Y:S01]  /*fde0*/  VIADD R0, R26, 0x7f ;  /* 0x0000007f1a007836 */ /* 0x000fe20000000000 */
[----:B0-----:R-:W-:-:S11]  /*fdf0*/  ISETP.GE.AND P1, PT, R3, 0x1, PT ;  /* 0x000000010300780c */ /* 0x001fd60003f26270 */
[----:B------:R-:W0:Y:S01]  /*fe00*/  @P2 LDC R5, c[0x0][0x44c] ;  /* 0x00011300ff052b82 */ /* 0x000e220000000800 */
[----:B------:R-:W-:-:S05]  /*fe10*/  @P2 LOP3.LUT R24, R24, 0x40, RZ, 0xfc, !PT ;  /* 0x0000004018182812 */ /* 0x000fca00078efcff */
[----:B------:R1:W-:Y:S02]  /*fe20*/  STL [R1], R24 ;  /* 0x0000001801007387 */ /* 0x0003e40000100800 */
[----:B------:R-:W2:Y:S01]  /*fe30*/  @P2 LDC R7, c[0x0][0x450] ;  /* 0x00011400ff072b82 */ /* 0x000ea20000000800 */
[----:B0-----:R-:W-:Y:S01]  /*fe40*/  @P2 IMAD.HI.U32 R4, R0, R5, RZ ;  /* 0x0000000500042227 */ /* 0x001fe200078e00ff */
[----:B------:R-:W-:-:S04]  /*fe50*/  IADD3 R5, R35, 0x1, -R29 ;  /* 0x0000000123057810 */ /* 0x000fc80007ffe81d */
[----:B--2---:R-:W-:-:S05]  /*fe60*/  @P2 SHF.R.U32.HI R0, RZ, R7, R4 ;  /* 0x00000007ff002219 */ /* 0x004fca0000011604 */
[----:B------:R-:W-:-:S04]  /*fe70*/  IMAD.IADD R7, R5, 0x1, R0 ;  /* 0x0000000105077824 */ /* 0x000fc800078e0200 */
[----:B------:R-:W-:Y:S01]  /*fe80*/  IMAD.IADD R2, R7, 0x1, R2 ;  /* 0x0000000107027824 */ /* 0x000fe200078e0202 */
[----:B-1----:R-:W-:Y:S06]  /*fe90*/  @!P1 BRA `(.L_x_1358) ;  /* 0x0000000000489947 */ /* 0x002fec0003800000 */
[C---:B------:R-:W-:Y:S01]  /*fea0*/  ISETP.GT.AND P0, PT, R7.reuse, RZ, PT ;  /* 0x000000ff0700720c */ /* 0x040fe20003f04270 */
[----:B------:R-:W-:Y:S01]  /*feb0*/  BSSY B0, `(.L_x_1359) ;  /* 0x000000e000007945 */ /* 0x000fe20003800000 */
[----:B------:R-:W-:-:S11]  /*fec0*/  VIADD R0, R7, 0xffffffff ;  /* 0xffffffff07007836 */ /* 0x000fd60000000000 */
        /* <DEDUP_REMOVED lines=8> */
.L_x_1360:
[----:B------:R-:W-:-:S13]  /*ff50*/  ISETP.NE.AND P0, PT, R3, 0x1, PT ;  /* 0x000000010300780c */ /* 0x000fda0003f05270 */
[----:B------:R-:W0:Y:S02]  /*ff60*/  @P0 LDC.64 R4, c[0x0][0x9e8] ;  /* 0x00027a00ff040b82 */ /* 0x000e240000000a00 */
[----:B0-----:R-:W-:-:S05]  /*ff70*/  @P0 IMAD.HI.U32 R4, R0, R4, RZ ;  /* 0x0000000400040227 */ /* 0x001fca00078e00ff */
[----:B------:R-:W-:-:S07]  /*ff80*/  @P0 SHF.R.U32.HI R0, RZ, R5, R4 ;  /* 0x00000005ff000219 */ /* 0x000fce0000011604 */
.L_x_1361:
[----:B------:R-:W-:Y:S05]  /*ff90*/  BSYNC B0 ;  /* 0x0000000000007941 */ /* 0x000fea0003800000 */
.L_x_1359:
[----:B------:R-:W-:-:S05]  /*ffa0*/  IMAD R5, R0, R3, R3 ;  /* 0x0000000300057224 */ /* 0x000fca00078e0203 */
[----:B------:R-:W-:-:S07]  /*ffb0*/  VIMNMX R2, R2, R5, PT ;  /* 0x0000000502027248 */ /* 0x000fce0003fe0100 */
.L_x_1358:
[----:B------:R-:W0:Y:S01]  /*ffc0*/  @P2 LDC R5, c[0x0][0x44c] ;  /* 0x00011300ff052b82 */ /* 0x000e220000000800 */
[----:B------:R-:W-:Y:S01]  /*ffd0*/  VIADD R2, R2, 0x5f ;  /* 0x0000005f02027836 */ /* 0x000fe20000000000 */
[----:B------:R-:W-:Y:S01]  /*ffe0*/  ULDC UR4, c[0x0][0x9dc] ;  /* 0x0002770000047ab9 */ /* 0x000fe20000000800 */
[----:B------:R-:W-:-:S05]  /*fff0*/  IMAD.MOV.U32 R0, RZ, RZ, R26 ;  /* 0x000000ffff007224 */ /* 0x000fca00078e001a */
[----:B------:R-:W1:Y:S01]  /*10000*/  @P2 LDC R7, c[0x0][0x450] ;  /* 0x00011400ff072b82 */ /* 0x000e620000000800 */
[----:B0-----:R-:W-:-:S05]  /*10010*/  @P2 IMAD.HI.U32 R4, R26, R5, RZ ;  /* 0x000000051a042227 */ /* 0x001fca00078e00ff */
[----:B-1----:R-:W-:Y:S01]  /*10020*/  @P2 SHF.R.U32.HI R0, RZ, R7, R4 ;  /* 0x00000007ff002219 */ /* 0x002fe20000011604 */
[----:B------:R-:W-:-:S04]  /*10030*/  IMAD.HI R4, R2, 0x2aaaaaab, RZ ;  /* 0x2aaaaaab02047827 */ /* 0x000fc800078e02ff */
[----:B------:R-:W-:Y:S01]  /*10040*/  VIADD R2, R35, 0x5f ;  /* 0x0000005f23027836 */ /* 0x000fe20000000000 */
[----:B------:R-:W-:-:S03]  /*10050*/  SHF.R.U32.HI R5, RZ, 0x1f, R4 ;  /* 0x0000001fff057819 */ /* 0x000fc60000011604 */
[----:B------:R-:W-:Y:S01]  /*10060*/  IMAD.HI R2, R2, 0x2aaaaaab, RZ ;  /* 0x2aaaaaab02027827 */ /* 0x000fe200078e02ff */
[----:B------:R-:W-:-:S04]  /*10070*/  LEA.HI.SX32 R4, R4, R5, 0x1c ;  /* 0x0000000504047211 */ /* 0x000fc800078fe2ff */
[----:B------:R-:W-:-:S04]  /*10080*/  SHF.R.U32.HI R5, RZ, 0x1f, R2 ;  /* 0x0000001fff057819 */ /* 0x000fc80000011602 */
[----:B------:R-:W-:Y:S02]  /*10090*/  LEA.HI.SX32 R5, R2, R5, 0x1c ;  /* 0x0000000502057211 */ /* 0x000fe400078fe2ff */
[----:B------:R-:W-:Y:S02]  /*100a0*/  IADD3 R2, R0, R35, -R29 ;  /* 0x0000002300027210 */ /* 0x000fe40007ffe81d */
[----:B------:R-:W-:-:S03]  /*100b0*/  VIMNMX R23, R5, R4, PT ;  /* 0x0000000405177248 */ /* 0x000fc60003fe0100 */
[----:B------:R-:W-:Y:S02]  /*100c0*/  VIADD R0, R2, -UR4 ;  /* 0x8000000402007c36 */ /* 0x000fe40008000000 */
[----:B------:R0:W-:Y:S01]  /*100d0*/  STL [R1+0x10], R23 ;  /* 0x0000101701007387 */ /* 0x0001e20000100800 */
[----:B------:R-:W-:Y:S05]  /*100e0*/  @!P1 BRA `(.L_x_1362) ;  /* 0x0000000000449947 */ /* 0x000fea0003800000 */
[----:B------:R-:W-:Y:S01]  /*100f0*/  ISETP.GT.AND P0, PT, R2, -0x1, PT ;  /* 0xffffffff0200780c */ /* 0x000fe20003f04270 */
[----:B------:R-:W-:-:S12]  /*10100*/  BSSY B0, `(.L_x_1363) ;  /* 0x000000d000007945 */ /* 0x000fd80003800000 */
[----:B------:R-:W-:Y:S05]  /*10110*/  @P0 BRA `(.L_x_1364) ;  /* 0x00000000001c0947 */ /* 0x000fea0003800000 */
[----:B------:R-:W-:Y:S02]  /*10120*/  ISETP.NE.AND P0, PT, R3, 0x1, PT ;  /* 0x000000010300780c */ /* 0x000fe40003f05270 */
[----:B------:R-:W-:-:S11]  /*10130*/  LOP3.LUT R7, RZ, R2, RZ, 0x33, !PT ;  /* 0x00000002ff077212 */ /* 0x000fd600078e33ff */
[----:B------:R-:W1:Y:S02]  /*10140*/  @P0 LDC.64 R4, c[0x0][0x9e8] ;  /* 0x00027a00ff040b82 */ /* 0x000e640000000a00 */
[----:B-1----:R-:W-:-:S05]  /*10150*/  @P0 IMAD.HI.U32 R4, R7, R4, RZ ;  /* 0x0000000407040227 */ /* 0x002fca00078e00ff */
[----:B------:R-:W-:-:S04]  /*10160*/  @P0 SHF.R.U32.HI R7, RZ, R5, R4 ;  /* 0x00000005ff070219 */ /* 0x000fc80000011604 */
[----:B------:R-:W-:Y:S01]  /*10170*/  LOP3.LUT R2, RZ, R7, RZ, 0x33, !PT ;  /* 0x00000007ff027212 */ /* 0x000fe200078e33ff */
[----:B------:R-:W-:Y:S06]  /*10180*/  BRA `(.L_x_1365) ;  /* 0x0000000000107947 */ /* 0x000fec0003800000 */
.L_x_1364:
[----:B------:R-:W-:-:S13]  /*10190*/  ISETP.NE.AND P0, PT, R3, 0x1, PT ;  /* 0x000000010300780c */ /* 0x000fda0003f05270 */
[----:B------:R-:W1:Y:S02]  /*101a0*/  @P0 LDC.64 R4, c[0x0][0x9e8] ;  /* 0x00027a00ff040b82 */ /* 0x000e640000000a00 */
[----:B-1----:R-:W-:-:S05]  /*101b0*/  @P0 IMAD.HI.U32 R4, R2, R4, RZ ;  /* 0x0000000402040227 */ /* 0x002fca00078e00ff */
[----:B------:R-:W-:-:S07]  /*101c0*/  @P0 SHF.R.U32.HI R2, RZ, R5, R4 ;  /* 0x00000005ff020219 */ /* 0x000fce0000011604 */
.L_x_1365:
[----:B------:R-:W-:Y:S05]  /*101d0*/  BSYNC B0 ;  /* 0x0000000000007941 */ /* 0x000fea0003800000 */
.L_x_1363:
[----:B------:R-:W-:-:S05]  /*101e0*/  IMAD R3, R2, R3, RZ ;  /* 0x0000000302037224 */ /* 0x000fca00078e02ff */
[----:B------:R-:W-:-:S07]  /*101f0*/  VIMNMX R0, R0, R3, !PT ;  /* 0x0000000300007248 */ /* 0x000fce0007fe0100 */
.L_x_1362:
[----:B------:R-:W-:Y:S01]  /*10200*/  IMAD.HI R0, R0, 0x2aaaaaab, RZ ;  /* 0x2aaaaaab00007827 */ /* 0x000fe200078e02ff */
[----:B------:R-:W-:Y:S04]  /*10210*/  BSSY B7, `(.L_x_1366) ;  /* 0x0000377000077945 */ /* 0x000fe80003800000 */
[----:B------:R-:W-:-:S04]  /*10220*/  SHF.R.U32.HI R3, RZ, 0x1f, R0 ;  /* 0x0000001fff037819 */ /* 0x000fc80000011600 */
[----:B------:R-:W-:-:S04]  /*10230*/  LEA.HI.SX32 R3, R0, R3, 0x1c ;  /* 0x0000000300037211 */ /* 0x000fc800078fe2ff */
[----:B------:R-:W-:-:S04]  /*10240*/  VIMNMX R37, RZ, R3, !PT ;  /* 0x00000003ff257248 */ /* 0x000fc80007fe0100 */
[----:B------:R-:W-:-:S13]  /*10250*/  ISETP.GT.AND P0, PT, R23, R37, PT ;  /* 0x000000251700720c */ /* 0x000fda0003f04270 */
        /* <DEDUP_REMOVED lines=8> */
[----:B------:R-:W1:Y:S08]  /*102e0*/  FLO.U32 R0, UR4 ;  /* 0x0000000400007d00 */ /* 0x000e7000080e0000 */
[----:B------:R-:W2:Y:S01]  /*102f0*/  POPC R5, UR4 ;  /* 0x0000000400057d09 */ /* 0x000ea20008000000 */
[----:B-1----:R-:W-:-:S13]  /*10300*/  ISETP.EQ.U32.AND P0, PT, R0, R7, PT ;  /* 0x000000070000720c */ /* 0x002fda0003f02070 */
[----:B--2---:R-:W2:Y:S01]  /*10310*/  @P0 ATOMG.E.ADD.STRONG.GPU PT, R3, desc[UR36][R2.64], R5 ;  /* 0x00000005020309a8 */ /* 0x004ea200081ee1e4 */
[----:B------:R-:W1:Y:S02]  /*10320*/  S2R R4, SR_LTMASK ;  /* 0x0000000000047919 */ /* 0x000e640000003900 */
[----:B-1----:R-:W-:-:S04]  /*10330*/  LOP3.LUT R4, R4, UR4, RZ, 0xc0, !PT ;  /* 0x0000000404047c12 */ /* 0x002fc8000f8ec0ff */
[----:B------:R-:W1:Y:S01]  /*10340*/  POPC R7, R4 ;  /* 0x0000000400077309 */ /* 0x000e620000000000 */
[----:B--2---:R-:W1:Y:S02]  /*10350*/  SHFL.IDX PT, R0, R3, R0, 0x1f ;  /* 0x00001f0003007589 */ /* 0x004e6400000e0000 */
[----:B-1----:R-:W-:Y:S01]  /*10360*/  IADD3 R16, R0, UR39, R7 ;  /* 0x0000002700107c10 */ /* 0x002fe2000fffe007 */
[----:B------:R-:W-:Y:S06]  /*10370*/  BRA `(.L_x_1368) ;  /* 0x0000003400807947 */ /* 0x000fec0003800000 */
.L_x_1367:
        /* <DEDUP_REMOVED lines=8> */
[----:B------:R-:W-:Y:S02]  /*10400*/  IMAD.U32 R4, RZ, RZ, UR6 ;  /* 0x00000006ff047e24 */ /* 0x000fe4000f8e00ff */
[----:B------:R-:W1:Y:S01]  /*10410*/  LDC.64 R2, c[0x4][R2] ;  /* 0x0100000002027b82 */ /* 0x000e620000000a00 */
        /* <DEDUP_REMOVED lines=9> */
[----:B01----:R-:W-:Y:S05]  /*104b0*/  CALL.ABS.NOINC R2 ;  /* 0x0000000002007343 */ /* 0x003fea0003c00000 */
.L_x_1370:
[----:B------:R-:W-:Y:S05]  /*104c0*/  BSYNC B6 ;  /* 0x0000000000067941 */ /* 0x000fea0003800000 */
.L_x_1369:
        /* <DEDUP_REMOVED lines=9> */
[----:B------:R-:W-:Y:S02]  /*10560*/  IMAD.U32 R4, RZ, RZ, UR6 ;  /* 0x00000006ff047e24 */ /* 0x000fe4000f8e00ff */
[----:B------:R-:W-:Y:S02]  /*10570*/  IMAD.U32 R5, RZ, RZ, UR7 ;  /* 0x00000007ff057e24 */ /* 0x000fe4000f8e00ff */
[----:B------:R-:W-:Y:S02]  /*10580*/  IMAD.U32 R6, RZ, RZ, UR8 ;  /* 0x00000008ff067e24 */ /* 0x000fe4000f8e00ff */
[----:B------:R-:W-:-:S02]  /*10590*/  IMAD.U32 R7, RZ, RZ, UR9 ;  /* 0x00000009ff077e24 */ /* 0x000fc4000f8e00ff */
[----:B------:R-:W-:Y:S02]  /*105a0*/  IMAD.U32 R10, RZ, RZ, UR4 ;  /* 0x00000004ff0a7e24 */ /* 0x000fe4000f8e00ff */
[----:B------:R-:W-:Y:S02]  /*105b0*/  IMAD.U32 R11, RZ, RZ, UR5 ;  /* 0x00000005ff0b7e24 */ /* 0x000fe4000f8e00ff */
[----:B------:R-:W-:Y:S02]  /*105c0*/  IMAD.MOV.U32 R8, RZ, RZ, 0x70 ;  /* 0x00000070ff087424 */ /* 0x000fe400078e00ff */
[----:B------:R-:W-:Y:S02]  /*105d0*/  IMAD.MOV.U32 R12, RZ, RZ, 0x1 ;  /* 0x00000001ff0c7424 */ /* 0x000fe400078e00ff */
[----:B-1----:R-:W-:-:S07]  /*105e0*/  IMAD.MOV.U32 R13, RZ, RZ, RZ ;  /* 0x000000ffff0d7224 */ /* 0x002fce00078e00ff */
[----:B------:R-:W-:-:S07]  /*105f0*/  LEPC R20, `(.L_x_1373) ;  /* 0x000000001014794e */ /* 0x000fce0000000000 */
[----:B0-2---:R-:W-:Y:S05]  /*10600*/  CALL.ABS.NOINC R2 ;  /* 0x0000000002007343 */ /* 0x005fea0003c00000 */
.L_x_1373:
[----:B------:R0:W1:Y:S01]  /*10610*/  LDC.64 R2, c[0x4][R17] ;  /* 0x0100000011027b82 */ /* 0x0000620000000a00 */
[----:B------:R-:W-:Y:S01]  /*10620*/  ULDC.64 UR6, c[0x4][0x90] ;  /* 0x0100240000067ab9 */ /* 0x000fe20000000a00 */
[----:B------:R-:W-:Y:S01]  /*10630*/  ULDC.64 UR8, c[0x4][0x98] ;  /* 0x0100260000087ab9 */ /* 0x000fe20000000a00 */
[----:B------:R-:W-:Y:S01]  /*10640*/  ULDC.64 UR4, c[0x4][0x18] ;  /* 0x0100060000047ab9 */ /* 0x000fe20000000a00 */
        /* <DEDUP_REMOVED lines=8> */
[----:B0-----:R-:W-:-:S07]  /*106d0*/  IMAD.MOV.U32 R13, RZ, RZ, RZ ;  /* 0x000000ffff0d7224 */ /* 0x001fce00078e00ff */
[----:B------:R-:W-:-:S07]  /*106e0*/  LEPC R20, `(.L_x_1372) ;  /* 0x000000001014794e */ /* 0x000fce0000000000 */
[----:B-1----:R-:W-:Y:S05]  /*106f0*/  CALL.ABS.NOINC R2 ;  /* 0x0000000002007343 */ /* 0x002fea0003c00000 */
.L_x_1372:
[----:B------:R-:W-:Y:S05]  /*10700*/  BSYNC B6 ;  /* 0x0000000000067941 */ /* 0x000fea0003800000 */
.L_x_1371:
[----:B------:R-:W1:Y:S01]  /*10710*/  S2R R2, SR_TID.X ;  /* 0x0000000000027919 */ /* 0x000e620000002100 */
[----:B------:R-:W-:Y:S01]  /*10720*/  ULDC.64 UR4, c[0x0][0x9f8] ;  /* 0x00027e0000047ab9 */ /* 0x000fe20000000a00 */
[----:B------:R-:W-:Y:S01]  /*10730*/  IMAD.MOV.U32 R31, RZ, RZ, R19 ;  /* 0x000000ffff1f7224 */ /* 0x000fe200078e0013 */
[----:B------:R-:W-:Y:S01]  /*10740*/  ISETP.NE.U32.AND P0, PT, RZ, UR4, PT ;  /* 0x00000004ff007c0c */ /* 0x000fe2000bf05070 */
[----:B------:R-:W2:Y:S01]  /*10750*/  S2R R21, SR_TID.X ;  /* 0x0000000000157919 */ /* 0x000ea20000002100 */
[----:B------:R-:W3:Y:S01]  /*10760*/  LDC R8, c[0x0][0x430] ;  /* 0x00010c00ff087b82 */ /* 0x000ee20000000800 */
[----:B------:R-:W-:Y:S01]  /*10770*/  IMAD.MOV.U32 R20, RZ, RZ, R24 ;  /* 0x000000ffff147224 */ /* 0x000fe200078e0018 */
[----:B------:R-:W-:Y:S01]  /*10780*/  ISETP.NE.AND.EX P0, PT, RZ, UR5, PT, P0 ;  /* 0x00000005ff007c0c */ /* 0x000fe2000bf05300 */
[----:B------:R-:W-:Y:S01]  /*10790*/  ULDC UR4, c[0x0][0x320] ;  /* 0x0000c80000047ab9 */ /* 0x000fe20000000800 */
[----:B-1----:R-:W-:-:S11]  /*107a0*/  LOP3.LUT R17, R2, 0x7f, RZ, 0xc0, !PT ;  /* 0x0000007f02117812 */ /* 0x002fd600078ec0ff */
[----:B------:R-:W1:Y:S01]  /*107b0*/  @P0 LDC.64 R2, c[0x0][0x9f8] ;  /* 0x00027e00ff020b82 */ /* 0x000e620000000a00 */
[----:B---3--:R-:W-:Y:S02]  /*107c0*/  ISETP.NE.AND P1, PT, R8, 0x1, PT ;  /* 0x000000010800780c */ /* 0x008fe40003f25270 */
[----:B------:R-:W-:Y:S01]  /*107d0*/  SHF.R.U32.HI R24, RZ, 0x3, R17 ;  /* 0x00000003ff187819 */ /* 0x000fe20000011611 */
[----:B-1----:R-:W-:-:S10]  /*107e0*/  @P0 IMAD.WIDE R2, R19, 0x4, R2 ;  /* 0x0000000413020825 */ /* 0x002fd400078e0202 */
[----:B------:R-:W1:Y:S01]  /*107f0*/  @P1 LDC R7, c[0x0][0x434] ;  /* 0x00010d00ff071b82 */ /* 0x000e620000000800 */
[----:B------:R3:W4:Y:S01]  /*10800*/  @P0 LDG.E R31, desc[UR36][R2.64] ;  /* 0x00000024021f0981 */ /* 0x000722000c1e1900 */
[----:B--2---:R-:W-:Y:S01]  /*10810*/  IMAD.SHL.U32 R17, R21, 0x10, RZ ;  /* 0x0000001015117824 */ /* 0x004fe200078e00ff */
[----:B------:R-:W-:-:S05]  /*10820*/  LOP3.LUT R20, R20, 0xffffffdf, RZ, 0xc0, !PT ;  /* 0xffffffdf14147812 */ /* 0x000fca00078ec0ff */
[----:B------:R-:W2:Y:S01]  /*10830*/  @P1 LDC R5, c[0x0][0x438] ;  /* 0x00010e00ff051b82 */ /* 0x000ea20000000800 */
[----:B------:R-:W-:Y:S01]  /*10840*/  LOP3.LUT R17, R24, 0x70, R17, 0xf8, !PT ;  /* 0x0000007018117812 */ /* 0x000fe200078ef811 */
[----:B------:R-:W-:Y:S01]  /*10850*/  VIADD R24, R23, 0xffffffff ;  /* 0xffffffff17187836 */ /* 0x000fe20000000000 */
[----:B------:R-:W-:Y:S01]  /*10860*/  @P1 LOP3.LUT R20, R20, 0x20, RZ, 0xfc, !PT ;  /* 0x0000002014141812 */ /* 0x000fe200078efcff */
[----:B0-----:R-:W0:Y:S02]  /*10870*/  S2R R23, SR_TID.X ;  /* 0x0000000000177919 */ /* 0x001e240000002100 */
[----:B------:R-:W-:-:S05]  /*10880*/  IMAD R0, R24, 0x60, R17 ;  /* 0x0000006018007824 */ /* 0x000fca00078e0211 */
[C---:B------:R-:W-:Y:S01]  /*10890*/  ISETP.GE.AND P0, PT, R0.reuse, R35, PT ;  /* 0x000000230000720c */ /* 0x040fe20003f06270 */
[----:B------:R-:W-:-:S03]  /*108a0*/  IMAD.IADD R0, R0, 0x1, R36 ;  /* 0x0000000100007824 */ /* 0x000fc600078e0224 */
[----:B------:R-:W-:Y:S01]  /*108b0*/  ISETP.GT.U32.OR P0, PT, R17, 0x5f, P0 ;  /* 0x0000005f1100780c */ /* 0x000fe20000704470 */
[----:B-1----:R-:W-:-:S04]  /*108c0*/  @P1 IMAD.HI.U32 R6, R0, R7, RZ ;  /* 0x0000000700061227 */ /* 0x002fc800078e00ff */
[----:B------:R-:W-:Y:S01]  /*108d0*/  IMAD.MOV.U32 R4, RZ, RZ, R0 ;  /* 0x000000ffff047224 */ /* 0x000fe200078e0000 */
[----:B--2---:R-:W-:-:S07]  /*108e0*/  @P1 SHF.R.U32.HI R4, RZ, R5, R6 ;  /* 0x00000005ff041219 */ /* 0x004fce0000011606 */
[----:B---3--:R-:W1:Y:S01]  /*108f0*/  @!P0 LDC.64 R2, c[0x0][0x428] ;  /* 0x00010a00ff028b82 */ /* 0x008e620000000a00 */
[----:B------:R-:W-:-:S04]  /*10900*/  IMAD.MOV R5, RZ, RZ, -R4 ;  /* 0x000000ffff057224 */ /* 0x000fc800078e0a04 */
[----:B------:R-:W-:Y:S01]  /*10910*/  IMAD R0, R8, R5, R0 ;  /* 0x0000000508007224 */ /* 0x000fe200078e0200 */
[----:B------:R-:W-:Y:S01]  /*10920*/  @!P0 SHF.R.S32.HI R5, RZ, 0x1f, R4 ;  /* 0x0000001fff058819 */ /* 0x000fe20000011404 */
[----:B0-----:R-:W-:-:S05]  /*10930*/  IMAD.SHL.U32 R23, R23, 0x8, RZ ;  /* 0x0000000817177824 */ /* 0x001fca00078e00ff */
[----:B------:R-:W-:-:S04]  /*10940*/  LOP3.LUT R23, R23, 0x38, RZ, 0xc0, !PT ;  /* 0x0000003817177812 */ /* 0x000fc800078ec0ff */
[C---:B------:R-:W-:Y:S02]  /*10950*/  LOP3.LUT R9, R23.reuse, 0x40, RZ, 0xfc, !PT ;  /* 0x0000004017097812 */ /* 0x040fe400078efcff */
[----:B------:R-:W-:Y:S02]  /*10960*/  ISETP.GE.AND P1, PT, R23, UR4, PT ;  /* 0x0000000417007c0c */ /* 0x000fe4000bf26270 */
[----:B------:R-:W-:Y:S01]  /*10970*/  ISETP.GE.AND P2, PT, R9, UR4, PT ;  /* 0x0000000409007c0c */ /* 0x000fe2000bf46270 */
[----:B------:R-:W-:Y:S01]  /*10980*/  ULDC UR4, c[0x0][0x2f4] ;  /* 0x0000bd0000047ab9 */ /* 0x000fe20000000800 */
[----:B------:R-:W-:Y:S02]  /*10990*/  SEL R28, RZ, 0x1, P1 ;  /* 0x00000001ff1c7807 */ /* 0x000fe40000800000 */
[----:B------:R-:W-:Y:S02]  /*109a0*/  LOP3.LUT R20, R20, 0xfffffffb, RZ, 0xc0, !PT ;  /* 0xfffffffb14147812 */ /* 0x000fe400078ec0ff */
[----:B------:R-:W-:Y:S01]  /*109b0*/  LOP3.LUT R8, R23, 0x80, RZ, 0xfc, !PT ;  /* 0x0000008017087812 */ /* 0x000fe200078efcff */
[----:B------:R-:W-:Y:S01]  /*109c0*/  UMOV UR5, 0xffffffff ;  /* 0xffffffff00057882 */ /* 0x000fe20000000000 */
[----:B----4-:R-:W-:Y:S01]  /*109d0*/  SHF.R.S32.HI R6, RZ, 0x1f, R31 ;  /* 0x0000001fff067819 */ /* 0x010fe2000001141f */
[----:B-1----:R-:W-:-:S04]  /*109e0*/  @!P0 IMAD.WIDE.U32 R4, R31, R2, R4 ;  /* 0x000000021f048225 */ /* 0x002fc800078e0004 */
[----:B------:R0:W-:Y:S02]  /*109f0*/  STL [R1+0x4], R6 ;  /* 0x0000040601007387 */ /* 0x0001e40000100800 */
[----:B0-----:R-:W-:Y:S01]  /*10a00*/  @!P0 IMAD R6, R6, R2, RZ ;  /* 0x0000000206068224 */ /* 0x001fe200078e02ff */
[----:B------:R-:W-:-:S03]  /*10a10*/  SEL R2, RZ, 0xffffffff, P2 ;  /* 0xffffffffff027807 */ /* 0x000fc60001000000 */
[----:B------:R-:W-:Y:S02]  /*10a20*/  @!P0 IMAD R6, R31, R3, R6 ;  /* 0x000000031f068224 */ /* 0x000fe400078e0206 */
[----:B------:R-:W-:Y:S01]  /*10a30*/  IMAD.SHL.U32 R3, R2, 0x2, RZ ;  /* 0x0000000202037824 */ /* 0x000fe200078e00ff */
[----:B------:R-:W-:Y:S01]  /*10a40*/  ISETP.GE.AND P2, PT, R23, UR4, PT ;  /* 0x0000000417007c0c */ /* 0x000fe2000bf46270 */
[----:B------:R-:W-:-:S03]  /*10a50*/  @!P0 IMAD.IADD R6, R5, 0x1, R6 ;  /* 0x0000000105068824 */ /* 0x000fc600078e0206 */
[----:B------:R-:W-:Y:S02]  /*10a60*/  LOP3.LUT R28, R3, 0x2, R28, 0xe2, !PT ;  /* 0x00000002031c7812 */ /* 0x000fe400078ee21c */
[----:B------:R-:W0:Y:S07]  /*10a70*/  @!P0 LDC.64 R2, c[0x0][0x418] ;  /* 0x00010600ff028b82 */ /* 0x000e2e0000000a00 */
[----:B------:R-:W-:Y:S02]  /*10a80*/  @P2 LOP3.LUT R20, R20, 0x4, RZ, 0xfc, !PT ;  /* 0x0000000414142812 */ /* 0x000fe400078efcff */
[----:B0-----:R-:W-:-:S04]  /*10a90*/  @!P0 LEA R2, P1, R4, R2, 0x2 ;  /* 0x0000000204028211 */ /* 0x001fc800078210ff */
[----:B------:R-:W-:Y:S01]  /*10aa0*/  @!P0 LEA.HI.X R3, R4, R3, R6, 0x2, P1 ;  /* 0x0000000304038211 */ /* 0x000fe200008f1406 */
[----:B------:R-:W-:Y:S01]  /*10ab0*/  IMAD.MOV.U32 R4, RZ, RZ, RZ ;  /* 0x000000ffff047224 */ /* 0x000fe200078e00ff */
[----:B------:R-:W-:Y:S02]  /*10ac0*/  ISETP.GE.AND P1, PT, R9, UR4, PT ;  /* 0x0000000409007c0c */ /* 0x000fe4000bf26270 */
[----:B------:R-:W-:-:S03]  /*10ad0*/  LOP3.LUT R20, R20, 0xfffffffd, RZ, 0xc0, !PT ;  /* 0xfffffffd14147812 */ /* 0x000fc600078ec0ff */
[----:B------:R0:W5:Y:S01]  /*10ae0*/  @!P0 LDG.E R4, desc[UR36][R2.64] ;  /* 0x0000002402048981 */ /* 0x000162000c1e1900 */
[----:B------:R-:W-:-:S07]  /*10af0*/  ISETP.GE.AND P0, PT, R8, UR4, PT ;  /* 0x0000000408007c0c */ /* 0x000fce000bf06270 */
[----:B------:R-:W-:Y:S01]  /*10b00*/  @P1 LOP3.LUT R20, R20, 0x2, RZ, 0xfc, !PT ;  /* 0x0000000214141812 */ /* 0x000fe200078efcff */
[----:B0-----:R-:W-:-:S03]  /*10b10*/  IMAD.U32 R2, RZ, RZ, UR38 ;  /* 0x00000026ff027e24 */ /* 0x001fc6000f8e00ff */
[----:B------:R-:W-:-:S04]  /*10b20*/  LOP3.LUT R20, R20, 0xfffffffe, RZ, 0xc0, !PT ;  /* 0xfffffffe14147812 */ /* 0x000fc800078ec0ff */
[----:B------:R-:W-:-:S05]  /*10b30*/  @P0 LOP3.LUT R20, R20, 0x1, RZ, 0xfc, !PT ;  /* 0x0000000114140812 */ /* 0x000fca00078efcff */
[----:B------:R0:W-:Y:S01]  /*10b40*/  STL [R1], R20 ;  /* 0x0000001401007387 */ /* 0x0001e20000100800 */
[----:B------:R-:W-:Y:S05]  /*10b50*/  BRA.DIV UR5, `(.L_x_1374) ;  /* 0x00000042055c7947 */ /* 0x000fea000b800000 */
.L_x_1442:
[----:B------:R-:W-:Y:S01]  /*10b60*/  ISETP.NE.AND P0, PT, R2, 0x3, PT ;  /* 0x000000030200780c */ /* 0x000fe20003f05270 */
[----:B------:R-:W-:Y:S01]  /*10b70*/  IMAD.MOV.U32 R3, RZ, RZ, R20 ;  /* 0x000000ffff037224 */ /* 0x000fe200078e0014 */
[----:B------:R-:W-:Y:S02]  /*10b80*/  ISETP.GT.U32.AND P1, PT, R17, 0x5f, PT ;  /* 0x0000005f1100780c */ /* 0x000fe40003f24070 */
[----:B------:R-:W-:Y:S02]  /*10b90*/  SHF.R.S32.HI R30, RZ, 0x1f, R18 ;  /* 0x0000001fff1e7819 */ /* 0x000fe40000011412 */
[----:B------:R-:W-:-:S07]  /*10ba0*/  LOP3.LUT R3, R3, 0xffffffef, RZ, 0xc0, !PT ;  /* 0xffffffef03037812 */ /* 0x000fce00078ec0ff */
[----:B------:R-:W-:-:S04]  /*10bb0*/  @P0 LOP3.LUT R3, R3, 0x10, RZ, 0xfc, !PT ;  /* 0x0000001003030812 */ /* 0x000fc800078efcff */
[----:B------:R-:W-:-:S04]  /*10bc0*/  LOP3.LUT R3, R3, 0xfffffff7, RZ, 0xc0, !PT ;  /* 0xfffffff703037812 */ /* 0x000fc800078ec0ff */
[----:B------:R-:W-:-:S05]  /*10bd0*/  @P1 LOP3.LUT R3, R3, 0x8, RZ, 0xfc, !PT ;  /* 0x0000000803031812 */ /* 0x000fca00078efcff */
[----:B------:R1:W-:Y:S01]  /*10be0*/  STL [R1], R3 ;  /* 0x0000000301007387 */ /* 0x0003e20000100800 */
[----:B------:R-:W-:Y:S05]  /*10bf0*/  @!P0 BRA `(.L_x_1375) ;  /* 0x0000000000048947 */ /* 0x000fea0003800000 */
[----:B------:R-:W-:Y:S01]  /*10c00*/  BPT.TRAP 0x1 ;  /* 0x000000040000795c */ /* 0x000fe20000300000 */
.L_x_1375:
[----:B------:R-:W-:Y:S01]  /*10c10*/  SHF.R.S32.HI R5, RZ, 0x1f, R0 ;  /* 0x0000001fff057819 */ /* 0x000fe20000011400 */
[----:B------:R-:W-:Y:S01]  /*10c20*/  ULDC.64 UR4, c[0x0][0x328] ;  /* 0x0000ca0000047ab9 */ /* 0x000fe20000000a00 */
[----:B------:R-:W-:Y:S03]  /*10c30*/  BSSY B0, `(.L_x_1376) ;  /* 0x0000017000007945 */ /* 0x000fe60003800000 */
[----:B-1----:R-:W-:-:S04]  /*10c40*/  IMAD R3, R5, UR4, RZ ;  /* 0x0000000405037c24 */ /* 0x002fc8000f8e02ff */
[C---:B------:R-:W-:Y:S02]  /*10c50*/  IMAD R6, R0.reuse, UR5, R3 ;  /* 0x0000000500067c24 */ /* 0x040fe4000f8e0203 */
[----:B------:R-:W-:Y:S01]  /*10c60*/  IMAD.WIDE.U32 R2, R0, UR4, RZ ;  /* 0x0000000400027c25 */ /* 0x000fe2000f8e00ff */
        /* <DEDUP_REMOVED lines=17> */
[----:B------:R-:W1:Y:S02]  /*10d80*/  SYNCS.PHASECHK.TRANS64.TRYWAIT P0, [R7+URZ+0x2a840], R2 ;  /* 0x02a84002070075a7 */ /* 0x000e64000800017f */
[----:B-1----:R-:W-:Y:S05]  /*10d90*/  @!P0 BRA `(.L_x_1377) ;  /* 0x0000003c00fc8947 */ /* 0x002fea0003800000 */
.L_x_1443:
[----:B------:R-:W-:Y:S05]  /*10da0*/  BSYNC B0 ;  /* 0x0000000000007941 */ /* 0x000fea0003800000 */
.L_x_1376:
[----:B------:R-:W2:Y:S01]  /*10db0*/  LDL R3, [R1] ;  /* 0x0000000001037983 */ /* 0x000ea20000100800 */
[----:B------:R-:W-:Y:S02]  /*10dc0*/  ULDC.64 UR4, c[0x0][0x300] ;  /* 0x0000c00000047ab9 */ /* 0x000fe40000000a00 */
[----:B------:R-:W-:Y:S01]  /*10dd0*/  IMAD R5, R5, UR4, RZ ;  /* 0x0000000405057c24 */ /* 0x000fe2000f8e02ff */
[----:B------:R-:W3:Y:S03]  /*10de0*/  S2R R8, SR_TID.X ;  /* 0x0000000000087919 */ /* 0x000ee60000002100 */
[----:B------:R-:W-:Y:S01]  /*10df0*/  IMAD R5, R0, UR5, R5 ;  /* 0x0000000500057c24 */ /* 0x000fe2000f8e0205 */
[----:B---3--:R-:W-:-:S04]  /*10e00*/  LOP3.LUT R8, R8, 0x7f, RZ, 0xc0, !PT ;  /* 0x0000007f08087812 */ /* 0x008fc800078ec0ff */
[----:B------:R-:W-:Y:S02]  /*10e10*/  SHF.R.U32.HI R9, RZ, 0x3, R8 ;  /* 0x00000003ff097819 */ /* 0x000fe40000011608 */
[----:B------:R-:W3:Y:S01]  /*10e20*/  S2R R8, SR_TID.X ;  /* 0x0000000000087919 */ /* 0x000ee20000002100 */
[C---:B--2---:R-:W-:Y:S02]  /*10e30*/  LOP3.LUT P4, RZ, R3.reuse, 0x4, RZ, 0xc0, !PT ;  /* 0x0000000403ff7812 */ /* 0x044fe4000788c0ff */
[C---:B------:R-:W-:Y:S02]  /*10e40*/  LOP3.LUT P3, RZ, R3.reuse, 0x2, RZ, 0xc0, !PT ;  /* 0x0000000203ff7812 */ /* 0x040fe4000786c0ff */
[----:B------:R-:W-:Y:S01]  /*10e50*/  LOP3.LUT P2, RZ, R3, 0x1, RZ, 0xc0, !PT ;  /* 0x0000000103ff7812 */ /* 0x000fe2000784c0ff */
[----:B-1----:R-:W-:Y:S01]  /*10e60*/  IMAD.WIDE.U32 R2, R0, UR4, RZ ;  /* 0x0000000400027c25 */ /* 0x002fe2000f8e00ff */
[----:B------:R-:W-:-:S03]  /*10e70*/  ULDC.64 UR4, c[0x0][0x310] ;  /* 0x0000c40000047ab9 */ /* 0x000fc60000000a00 */
[----:B------:R-:W-:Y:S02]  /*10e80*/  IMAD.IADD R3, R3, 0x1, R5 ;  /* 0x0000000103037824 */ /* 0x000fe400078e0205 */
[----:B------:R-:W-:Y:S02]  /*10e90*/  IMAD R6, R6, UR4, RZ ;  /* 0x0000000406067c24 */ /* 0x000fe4000f8e02ff */
[----:B------:R-:W-:-:S04]  /*10ea0*/  IMAD.WIDE.U32 R2, R4, UR4, R2 ;  /* 0x0000000404027c25 */ /* 0x000fc8000f8e0002 */
[----:B------:R-:W-:Y:S01]  /*10eb0*/  IMAD R6, R4, UR5, R6 ;  /* 0x0000000504067c24 */ /* 0x000fe2000f8e0206 */
[----:B------:R-:W-:Y:S01]  /*10ec0*/  ULDC.64 UR4, c[0x0][0x308] ;  /* 0x0000c20000047ab9 */ /* 0x000fe20000000a00 */
[----:B------:R-:W-:Y:S02]  /*10ed0*/  IMAD R5, R25, 0x4800, R32 ;  /* 0x0000480019057824 */ /* 0x000fe400078e0220 */
[----:B------:R-:W-:Y:S02]  /*10ee0*/  IMAD.IADD R3, R3, 0x1, R6 ;  /* 0x0000000103037824 */ /* 0x000fe400078e0206 */
[----:B------:R-:W-:Y:S02]  /*10ef0*/  IMAD R0, R30, UR4, RZ ;  /* 0x000000041e007c24 */ /* 0x000fe4000f8e02ff */
[----:B------:R-:W-:-:S04]  /*10f00*/  IMAD.WIDE.U32 R2, R18, UR4, R2 ;  /* 0x0000000412027c25 */ /* 0x000fc8000f8e0002 */
[----:B------:R-:W-:Y:S01]  /*10f10*/  IMAD R0, R18, UR5, R0 ;  /* 0x0000000512007c24 */ /* 0x000fe2000f8e0200 */
[----:B------:R-:W-:Y:S01]  /*10f20*/  ULDC.64 UR4, c[0x0][0x2e8] ;  /* 0x0000ba0000047ab9 */ /* 0x000fe20000000a00 */
[----:B------:R-:W-:Y:S01]  /*10f30*/  IMAD R6, R24, -0x60, R35 ;  /* 0xffffffa018067824 */ /* 0x000fe200078e0223 */
[----:B------:R-:W-:Y:S01]  /*10f40*/  LEA R4, P0, R2, UR4, 0x1 ;  /* 0x0000000402047c11 */ /* 0x000fe2000f8008ff */
[----:B------:R-:W-:Y:S01]  /*10f50*/  IMAD.IADD R0, R3, 0x1, R0 ;  /* 0x0000000103007824 */ /* 0x000fe200078e0200 */
[----:B------:R-:W-:Y:S01]  /*10f60*/  UMOV UR4, 0xffffffff ;  /* 0xffffffff00047882 */ /* 0x000fe20000000000 */
[----:B------:R-:W-:Y:S02]  /*10f70*/  IMAD.IADD R6, R6, 0x1, -R9 ;  /* 0x0000000106067824 */ /* 0x000fe400078e0a09 */
[----:B---3--:R-:W-:Y:S01]  /*10f80*/  IMAD.SHL.U32 R9, R8, 0x8, RZ ;  /* 0x0000000808097824 */ /* 0x008fe200078e00ff */
[----:B------:R-:W-:Y:S02]  /*10f90*/  LEA.HI.X R0, R2, UR5, R0, 0x1, P0 ;  /* 0x0000000502007c11 */ /* 0x000fe400080f0c00 */
[----:B------:R-:W-:-:S02]  /*10fa0*/  ISETP.GE.AND P0, PT, R6, 0x1, PT ;  /* 0x000000010600780c */ /* 0x000fc40003f06270 */
[----:B------:R-:W-:Y:S01]  /*10fb0*/  LOP3.LUT R9, R9, 0x38, RZ, 0xc0, !PT ;  /* 0x0000003809097812 */ /* 0x000fe200078ec0ff */
[----:B------:R-:W-:Y:S10]  /*10fc0*/  BRA.DIV UR4, `(.L_x_1378) ;  /* 0x0000003e04847947 */ /* 0x000ff4000b800000 */
[----:B------:R-:W1:Y:S01]  /*10fd0*/  SHFL.IDX PT, R3, R4, RZ, 0x181f ;  /* 0x00181fff04037589 */ /* 0x000e6200000e0000 */
[----:B------:R-:W-:-:S03]  /*10fe0*/  @P0 IMAD R8, R5, 0x2, R22 ;  /* 0x0000000205080824 */ /* 0x000fc600078e0216 */
[----:B------:R-:W2:Y:S01]  /*10ff0*/  SHFL.IDX PT, R2, R0, RZ, 0x181f ;  /* 0x00181fff00027589 */ /* 0x000ea200000e0000 */
[----:B-1----:R-:W-:-:S05]  /*11000*/  @P0 LEA R3, P1, R9, R3, 0x1 ;  /* 0x0000000309030211 */ /* 0x002fca00078208ff */
[----:B--2---:R-:W-:Y:S01]  /*11010*/  @P0 IMAD.X R2, RZ, RZ, R2, P1 ;  /* 0x000000ffff020224 */ /* 0x004fe200008e0602 */
        /* <DEDUP_REMOVED lines=8> */
[----:B-1----:R-:W1:Y:S01]  /*110a0*/  SHFL.IDX PT, R3, R4, 0x1, 0x181f ;  /* 0x00381f0004037f89 */ /* 0x002e6200000e0000 */
[----:B------:R-:W-:-:S03]  /*110b0*/  @P1 IMAD R8, R5, 0x2, R22 ;  /* 0x0000000205081824 */ /* 0x000fc600078e0216 */
[----:B------:R-:W2:Y:S01]  /*110c0*/  SHFL.IDX PT, R2, R0, 0x1, 0x181f ;  /* 0x00381f0000027f89 */ /* 0x000ea200000e0000 */
[----:B-1----:R-:W-:-:S05]  /*110d0*/  @P1 LEA R3, P0, R9, R3, 0x1 ;  /* 0x0000000309031211 */ /* 0x002fca00078008ff */
[----:B--2---:R-:W-:-:S05]  /*110e0*/  @P1 IMAD.X R2, RZ, RZ, R2, P0 ;  /* 0x000000ffff021224 */ /* 0x004fca00000e0602 */
[----:B------:R-:W-:-:S04]  /*110f0*/  @P1 LOP3.LUT R3, R3, R2, RZ, 0x3c, !PT ;  /* 0x0000000203031212 */ /* 0x000fc800078e3cff */
[----:B------:R-:W-:-:S04]  /*11100*/  @P1 LOP3.LUT R2, R3, R2, RZ, 0x3c, !PT ;  /* 0x0000000203021212 */ /* 0x000fc800078e3cff */
[----:B------:R-:W-:-:S05]  /*11110*/  @P1 LOP3.LUT R3, R3, R2, RZ, 0x3c, !PT ;  /* 0x0000000203031212 */ /* 0x000fca00078e3cff */
[----:B------:R-:W-:Y:S04]  /*11120*/  @P1 LDGSTS.E.BYPASS.LTC128B.128 [R8+0x18c00], desc[UR36][R2.64], !P4 ;  /* 0x18c0000002081fae */ /* 0x000fe8000e101d64 */
[----:B------:R-:W-:Y:S04]  /*11130*/  @P1 LDGSTS.E.BYPASS.LTC128B.128 [R8+0x1bc00], desc[UR36][R2.64+0x80], !P3 ;  /* 0x1bc0008002081fae */ /* 0x000fe8000d901d64 */
[----:B------:R1:W-:Y:S01]  /*11140*/  @P1 LDGSTS.E.BYPASS.LTC128B.128 [R8+0x1ec00], desc[UR36][R2.64+0x100], !P2 ;  /* 0x1ec0010002081fae */ /* 0x0003e2000d101d64 */
[----:B------:R-:W-:-:S03]  /*11150*/  ISETP.GE.AND P1, PT, R6, 0x21, PT ;  /* 0x000000210600780c */ /* 0x000fc60003f26270 */
[----:B-1----:R-:W1:Y:S10]  /*11160*/  SHFL.IDX PT, R3, R4, 0x2, 0x181f ;  /* 0x00581f0004037f89 */ /* 0x002e7400000e0000 */
[----:B------:R-:W-:Y:S01]  /*11170*/  @P1 IMAD R8, R5, 0x2, R22 ;  /* 0x0000000205081824 */ /* 0x000fe200078e0216 */
        /* <DEDUP_REMOVED lines=24> */
[----:B------:R-:W2:Y:S04]  /*11300*/  SHFL.IDX PT, R2, R0, 0x4, 0x181f ;  /* 0x00981f0000027f89 */ /* 0x000ea800000e0000 */
[----:B------:R-:W3:Y:S01]  /*11310*/  SHFL.IDX PT, R0, R0, 0x5, 0x181f ;  /* 0x00b81f0000007f89 */ /* 0x000ee200000e0000 */
[----:B-1----:R-:W-:-:S05]  /*11320*/  @P1 LEA R3, P0, R9, R3, 0x1 ;  /* 0x0000000309031211 */ /* 0x002fca00078008ff */
[----:B--2---:R-:W-:-:S05]  /*11330*/  @P1 IMAD.X R2, RZ, RZ, R2, P0 ;  /* 0x000000ffff021224 */ /* 0x004fca00000e0602 */
[----:B------:R-:W-:-:S04]  /*11340*/  @P1 LOP3.LUT R3, R3, R2, RZ, 0x3c, !PT ;  /* 0x0000000203031212 */ /* 0x000fc800078e3cff */
[----:B------:R-:W-:-:S04]  /*11350*/  @P1 LOP3.LUT R2, R3, R2, RZ, 0x3c, !PT ;  /* 0x0000000203021212 */ /* 0x000fc800078e3cff */
[----:B------:R-:W-:-:S05]  /*11360*/  @P1 LOP3.LUT R3, R3, R2, RZ, 0x3c, !PT ;  /* 0x0000000203031212 */ /* 0x000fca00078e3cff */
[----:B------:R-:W-:Y:S04]  /*11370*/  @P1 LDGSTS.E.BYPASS.LTC128B.128 [R8+0x1a400], desc[UR36][R2.64], !P4 ;  /* 0x1a40000002081fae */ /* 0x000fe8000e101d64 */
[----:B------:R-:W-:Y:S04]  /*11380*/  @P1 LDGSTS.E.BYPASS.LTC128B.128 [R8+0x1d400], desc[UR36][R2.64+0x80], !P3 ;  /* 0x1d40008002081fae */ /* 0x000fe8000d901d64 */
[----:B------:R1:W-:Y:S04]  /*11390*/  @P1 LDGSTS.E.BYPASS.LTC128B.128 [R8+0x20400], desc[UR36][R2.64+0x100], !P2 ;  /* 0x2040010002081fae */ /* 0x0003e8000d101d64 */
[----:B-1-3--:R1:W2:Y:S02]  /*113a0*/  SHFL.IDX PT, R2, R4, 0x5, 0x181f ;  /* 0x00b81f0004027f89 */ /* 0x00a2a400000e0000 */
.L_x_1457:
[----:B------:R-:W-:-:S13]  /*113b0*/  ISETP.GE.AND P0, PT, R6, 0x51, PT ;  /* 0x000000510600780c */ /* 0x000fda0003f06270 */
[----:B--2---:R-:W-:Y:S01]  /*113c0*/  @P0 LEA R2, P1, R9, R2, 0x1 ;  /* 0x0000000209020211 */ /* 0x004fe200078208ff */
        /* <DEDUP_REMOVED lines=10> */
.L_x_1379:
[----:B------:R-:W-:Y:S02]  /*11470*/  PLOP3.LUT P1, PT, P1, P0, PT, 0xa2, 0x0 ;  /* 0x000000000000781c */ /* 0x000fe40000f21472 */
[----:B------:R-:W-:-:S08]  /*11480*/  @P0 R2UR P1, UR4, R7 ;  /* 0x00000000070402ca */ /* 0x000fd00000020000 */
[----:B------:R-:W-:-:S05]  /*11490*/  @P0 PLOP3.LUT P0, PT, P1, PT, PT, 0x80, 0x0 ;  /* 0x000000000000081c */ /* 0x000fca0000f0f070 */
[----:B------:R-:W-:Y:S01]  /*114a0*/  @!P1 SYNCS.ARRIVE.TRANS64.RED.A0T1 RZ, [UR4+0x2a830], RZ ;  /* 0x02a830ffffff99a7 */ /* 0x000fe20008200404 */
[----:B------:R-:W-:Y:S07]  /*114b0*/  @!P1 ARRIVES.LDGSTSBAR.64.TRANSCNT [UR4+0x2a830] ;  /* 0x02a83000ff0099b0 */ /* 0x000fee0008000a84 */
[----:B------:R-:W-:Y:S05]  /*114c0*/  @P0 BRA.U.ANY `(.L_x_1379) ;  /* 0xfffffffd00e80947 */ /* 0x000fea000393ffff */
[----:B------:R-:W-:Y:S01]  /*114d0*/  NOP ;  /* 0x0000000000007918 */ /* 0x000fe20000000000 */
[----:B------:R-:W3:Y:S02]  /*114e0*/  LDL R0, [R1] ;  /* 0x0000000001007983 */ /* 0x000ee40000100800 */
[----:B---3--:R-:W-:-:S13]  /*114f0*/  LOP3.LUT P2, RZ, R0, 0x10, RZ, 0xc0, !PT ;  /* 0x0000001000ff7812 */ /* 0x008fda000784c0ff */
[----:B------:R-:W-:Y:S05]  /*11500*/  @!P2 BRA `(.L_x_1380) ;  /* 0x000000000004a947 */ /* 0x000fea0003800000 */
[----:B------:R-:W-:Y:S01]  /*11510*/  BPT.TRAP 0x1 ;  /* 0x000000040000795c */ /* 0x000fe20000300000 */
.L_x_1380:
[----:B------:R3:W-:Y:S02]  /*11520*/  SYNCS.ARRIVE.TRANS64.A1T0 RZ, [R7+URZ+0x2a830], RZ ;  /* 0x02a830ff07ff79a7 */ /* 0x0007e4000810003f */
[----:B------:R-:W-:Y:S05]  /*11530*/  WARPSYNC.ALL ;  /* 0x0000000000007948 */ /* 0x000fea0003800000 */
[----:B------:R-:W-:Y:S01]  /*11540*/  ULDC.64 UR4, c[0x0][0x298] ;  /* 0x0000a60000047ab9 */ /* 0x000fe20000000a00 */
[----:B--2---:R-:W-:Y:S01]  /*11550*/  VIADD R2, R22, 0xc400 ;  /* 0x0000c40016027836 */ /* 0x004fe20000000000 */
[----:B------:R-:W-:Y:S01]  /*11560*/  SHF.R.S32.HI R0, RZ, 0x1f, R34 ;  /* 0x0000001fff007819 */ /* 0x000fe20000011422 */
[----:B-1----:R-:W-:Y:S01]  /*11570*/  IMAD.WIDE.U32 R4, R34, UR4, RZ ;  /* 0x0000000422047c25 */ /* 0x002fe2000f8e00ff */
[----:B------:R-:W-:Y:S01]  /*11580*/  BSSY B6, `(.L_x_1381) ;  /* 0x0000018000067945 */ /* 0x000fe20003800000 */
[----:B------:R-:W-:Y:S01]  /*11590*/  BAR.SYNC.DEFER_BLOCKING 0x8, 0x180 ;  /* 0x0206000000007b1d */ /* 0x000fe20000010000 */
[----:B------:R-:W-:Y:S01]  /*115a0*/  LOP3.LUT P0, RZ, R2, 0x3ff, RZ, 0xc0, !PT ;  /* 0x000003ff02ff7812 */ /* 0x000fe2000780c0ff */
[----:B------:R-:W-:-:S04]  /*115b0*/  IMAD R3, R0, UR4, RZ ;  /* 0x0000000400037c24 */ /* 0x000fc8000f8e02ff */
[----:B------:R-:W-:Y:S01]  /*115c0*/  IMAD R0, R34, UR5, R3 ;  /* 0x0000000522007c24 */ /* 0x000fe2000f8e0203 */
[----:B------:R1:W-:Y:S03]  /*115d0*/  STL.64 [R1+0x8], R4 ;  /* 0x0000080401007387 */ /* 0x0003e60000100a00 */
[----:B------:R-:W-:-:S04]  /*115e0*/  IMAD.IADD R34, R5, 0x1, R0 ;  /* 0x0000000105227824 */ /* 0x000fc800078e0200 */
[----:B------:R-:W-:Y:S05]  /*115f0*/  @!P0 BRA `(.L_x_1382) ;  /* 0x0000000000408947 */ /* 0x000fea0003800000 */
[----:B------:R-:W-:Y:S01]  /*11600*/  MOV R2, 0x0 ;  /* 0x0000000000027802 */ /* 0x000fe20000000f00 */
[----:B------:R-:W-:Y:S01]  /*11610*/  ULDC.64 UR6, c[0x4][0x90] ;  /* 0x0100240000067ab9 */ /* 0x000fe20000000a00 */
[----:B------:R-:W-:Y:S01]  /*11620*/  ULDC.64 UR8, c[0x4][0x98] ;  /* 0x0100260000087ab9 */ /* 0x000fe20000000a00 */
[----:B------:R-:W-:Y:S01]  /*11630*/  ULDC.64 UR4, c[0x4][0x20] ;  /* 0x0100080000047ab9 */ /* 0x000fe20000000a00 */
[----:B-1----:R-:W-:Y:S02]  /*11640*/  IMAD.U32 R4, RZ, RZ, UR6 ;  /* 0x00000006ff047e24 */ /* 0x002fe4000f8e00ff */
[----:B------:R-:W1:Y:S01]  /*11650*/  LDC.64 R2, c[0x4][R2] ;  /* 0x0100000002027b82 */ /* 0x000e620000000a00 */
[----:B------:R-:W-:Y:S02]  /*11660*/  IMAD.U32 R5, RZ, RZ, UR7 ;  /* 0x00000007ff057e24 */ /* 0x000fe4000f8e00ff */
[----:B------:R-:W-:Y:S02]  /*11670*/  IMAD.U32 R6, RZ, RZ, UR8 ;  /* 0x00000008ff067e24 */ /* 0x000fe4000f8e00ff */
[----:B---3--:R-:W-:-:S02]  /*11680*/  IMAD.U32 R7, RZ, RZ, UR9 ;  /* 0x00000009ff077e24 */ /* 0x008fc4000f8e00ff */
[----:B------:R-:W-:Y:S02]  /*11690*/  IMAD.U32 R10, RZ, RZ, UR4 ;  /* 0x00000004ff0a7e24 */ /* 0x000fe4000f8e00ff */
[----:B------:R-:W-:Y:S02]  /*116a0*/  IMAD.U32 R11, RZ, RZ, UR5 ;  /* 0x00000005ff0b7e24 */ /* 0x000fe4000f8e00ff */
[----:B------:R-:W-:Y:S02]  /*116b0*/  IMAD.MOV.U32 R8, RZ, RZ, 0x70 ;  /* 0x00000070ff087424 */ /* 0x000fe400078e00ff */
[----:B------:R-:W-:Y:S02]  /*116c0*/  IMAD.MOV.U32 R12, RZ, RZ, 0x1 ;  /* 0x00000001ff0c7424 */ /* 0x000fe400078e00ff */
[----:B------:R-:W-:-:S07]  /*116d0*/  IMAD.MOV.U32 R13, RZ, RZ, RZ ;  /* 0x000000ffff0d7224 */ /* 0x000fce00078e00ff */
[----:B0-----:R-:W-:-:S07]  /*116e0*/  LEPC R20, `(.L_x_1382) ;  /* 0x000000001014794e */ /* 0x001fce0000000000 */
[----:B-1----:R-:W-:Y:S05]  /*116f0*/  CALL.ABS.NOINC R2 ;  /* 0x0000000002007343 */ /* 0x002fea0003c00000 */
.L_x_1382:
[----:B------:R-:W-:Y:S05]  /*11700*/  BSYNC B6 ;  /* 0x0000000000067941 */ /* 0x000fea0003800000 */
.L_x_1381:
[----:B0-----:R-:W2:Y:S01]  /*11710*/  LDL.LU.64 R20, [R1+0x8] ;  /* 0x0000080001147983 */ /* 0x001ea20000300a00 */
[----:B------:R-:W-:-:S03]  /*11720*/  ULDC.64 UR4, c[0x0][0x2d8] ;  /* 0x0000b60000047ab9 */ /* 0x000fc60000000a00 */
[----:B------:R-:W4:Y:S01]  /*11730*/  LDL R2, [R1] ;  /* 0x0000000001027983 */ /* 0x000f220000100800 */
[----:B------:R-:W-:Y:S02]  /*11740*/  IMAD R0, R30, UR4, RZ ;  /* 0x000000041e007c24 */ /* 0x000fe4000f8e02ff */
[----:B------:R-:W-:Y:S01]  /*11750*/  IMAD.MOV.U32 R3, RZ, RZ, R34 ;  /* 0x000000ffff037224 */ /* 0x000fe200078e0022 */
[----:B------:R-:W3:Y:S01]  /*11760*/  S2R R9, SR_TID.X ;  /* 0x0000000000097919 */ /* 0x000ee20000002100 */
[----:B-1----:R-:W-:Y:S01]  /*11770*/  IMAD R5, R18, UR5, R0 ;  /* 0x0000000512057c24 */ /* 0x002fe2000f8e0200 */
[----:B------:R-:W-:Y:S01]  /*11780*/  SHF.R.S32.HI R0, RZ, 0x1f, R19 ;  /* 0x0000001fff007819 */ /* 0x000fe20000011413 */
[----:B---3--:R-:W-:-:S05]  /*11790*/  IMAD.SHL.U32 R7, R9, 0x8, RZ ;  /* 0x0000000809077824 */ /* 0x008fca00078e00ff */
[----:B------:R-:W-:Y:S01]  /*117a0*/  LOP3.LUT R7, R7, 0x38, RZ, 0xc0, !PT ;  /* 0x0000003807077812 */ /* 0x000fe200078ec0ff */
[----:B--2---:R-:W0:Y:S01]  /*117b0*/  S2R R21, SR_TID.X ;  /* 0x0000000000157919 */ /* 0x004e220000002100 */
[----:B----4-:R-:W-:Y:S01]  /*117c0*/  LOP3.LUT P6, RZ, R2, 0x80, RZ, 0xc0, !PT ;  /* 0x0000008002ff7812 */ /* 0x010fe200078cc0ff */
[----:B------:R-:W-:Y:S02]  /*117d0*/  IMAD.MOV.U32 R2, RZ, RZ, R20 ;  /* 0x000000ffff027224 */ /* 0x000fe400078e0014 */
[----:B------:R-:W1:Y:S01]  /*117e0*/  LDC R20, c[0x0][0x448] ;  /* 0x00011200ff147b82 */ /* 0x000e620000000800 */
[----:B------:R-:W-:Y:S01]  /*117f0*/  SEL R0, R0, RZ, !P6 ;  /* 0x000000ff00007207 */ /* 0x000fe20007000000 */
[----:B------:R-:W-:Y:S01]  /*11800*/  IMAD.WIDE.U32 R2, R18, UR4, R2 ;  /* 0x0000000412027c25 */ /* 0x000fe2000f8e0002 */
[----:B------:R-:W-:Y:S01]  /*11810*/  SEL R4, R19, RZ, !P6 ;  /* 0x000000ff13047207 */ /* 0x000fe20007000000 */
[----:B------:R-:W-:Y:S02]  /*11820*/  ULDC.64 UR4, c[0x0][0x2e0] ;  /* 0x0000b80000047ab9 */ /* 0x000fe40000000a00 */
[----:B------:R-:W-:-:S02]  /*11830*/  IMAD.IADD R3, R3, 0x1, R5 ;  /* 0x0000000103037824 */ /* 0x000fc400078e0205 */
[----:B------:R-:W-:Y:S02]  /*11840*/  IMAD R0, R0, UR4, RZ ;  /* 0x0000000400007c24 */ /* 0x000fe4000f8e02ff */
[----:B------:R-:W-:-:S04]  /*11850*/  IMAD.WIDE.U32 R2, R4, UR4, R2 ;  /* 0x0000000404027c25 */ /* 0x000fc8000f8e0002 */
[----:B------:R-:W-:Y:S01]  /*11860*/  IMAD R0, R4, UR5, R0 ;  /* 0x0000000504007c24 */ /* 0x000fe2000f8e0200 */
[----:B------:R-:W-:-:S03]  /*11870*/  ULDC.64 UR4, c[0x0][0x2d0] ;  /* 0x0000b40000047ab9 */ /* 0x000fc60000000a00 */
[----:B------:R-:W-:Y:S01]  /*11880*/  IMAD.IADD R3, R3, 0x1, R0 ;  /* 0x0000000103037824 */ /* 0x000fe200078e0200 */
[----:B-1----:R-:W-:Y:S02]  /*11890*/  ISETP.NE.AND P6, PT, R20, 0x1, PT ;  /* 0x000000011400780c */ /* 0x002fe40003fc5270 */
[----:B------:R-:W1:Y:S01]  /*118a0*/  S2R R20, SR_TID.X ;  /* 0x0000000000147919 */ /* 0x000e620000002100 */
[----:B0-----:R-:W-:-:S04]  /*118b0*/  LOP3.LUT R21, R21, 0x7f, RZ, 0xc0, !PT ;  /* 0x0000007f15157812 */ /* 0x001fc800078ec0ff */
[----:B------:R-:W-:-:S06]  /*118c0*/  SHF.R.U32.HI R21, RZ, 0x3, R21 ;  /* 0x00000003ff157819 */ /* 0x000fcc0000011615 */
[----:B------:R-:W0:Y:S08]  /*118d0*/  @P6 LDC R6, c[0x0][0x44c] ;  /* 0x00011300ff066b82 */ /* 0x000e300000000800 */
[----:B------:R-:W2:Y:S01]  /*118e0*/  @P6 LDC R5, c[0x0][0x450] ;  /* 0x00011400ff056b82 */ /* 0x000ea20000000800 */
[----:B-1----:R-:W-:-:S05]  /*118f0*/  IMAD.SHL.U32 R20, R20, 0x10, RZ ;  /* 0x0000001014147824 */ /* 0x002fca00078e00ff */
[----:B------:R-:W-:Y:S01]  /*11900*/  LOP3.LUT R20, R21, 0x70, R20, 0xf8, !PT ;  /* 0x0000007015147812 */ /* 0x000fe200078ef814 */
[----:B------:R-:W-:-:S04]  /*11910*/  IMAD.SHL.U32 R21, R9, 0x8, RZ ;  /* 0x0000000809157824 */ /* 0x000fc800078e00ff */
[----:B------:R-:W-:Y:S01]  /*11920*/  IMAD.IADD R0, R20, 0x1, R26 ;  /* 0x0000000114007824 */ /* 0x000fe200078e021a */
[----:B------:R-:W-:Y:S02]  /*11930*/  LOP3.LUT R21, R21, 0x38, RZ, 0xc0, !PT ;  /* 0x0000003815157812 */ /* 0x000fe400078ec0ff */
[----:B------:R-:W-:Y:S01]  /*11940*/  LOP3.LUT R20, R9, 0x7f, RZ, 0xc0, !PT ;  /* 0x0000007f09147812 */ /* 0x000fe200078ec0ff */
[----:B0-----:R-:W-:Y:S01]  /*11950*/  @P6 IMAD.HI.U32 R6, R0, R6, RZ ;  /* 0x0000000600066227 */ /* 0x001fe200078e00ff */
[C---:B------:R-:W-:Y:S02]  /*11960*/  LOP3.LUT R8, R21.reuse, 0x40, RZ, 0xfc, !PT ;  /* 0x0000004015087812 */ /* 0x040fe400078efcff */
[----:B------:R-:W-:Y:S01]  /*11970*/  LOP3.LUT R9, R21, 0x80, RZ, 0xfc, !PT ;  /* 0x0000008015097812 */ /* 0x000fe200078efcff */
[----:B------:R-:W-:Y:S01]  /*11980*/  IMAD.MOV.U32 R4, RZ, RZ, R0 ;  /* 0x000000ffff047224 */ /* 0x000fe200078e0000 */
[----:B--2---:R-:W-:Y:S02]  /*11990*/  @P6 SHF.R.U32.HI R4, RZ, R5, R6 ;  /* 0x00000005ff046219 */ /* 0x004fe40000011606 */
[----:B------:R-:W0:Y:S03]  /*119a0*/  LDC R6, c[0x0][0x448] ;  /* 0x00011200ff067b82 */ /* 0x000e260000000800 */
[----:B------:R-:W-:-:S02]  /*119b0*/  IMAD.MOV R5, RZ, RZ, -R4 ;  /* 0x000000ffff057224 */ /* 0x000fc400078e0a04 */
[----:B------:R-:W-:-:S04]  /*119c0*/  IMAD.WIDE.U32 R2, R4, UR4, R2 ;  /* 0x0000000404027c25 */ /* 0x000fc8000f8e0002 */
[----:B0-----:R-:W-:Y:S01]  /*119d0*/  IMAD R0, R6, R5, R0 ;  /* 0x0000000506007224 */ /* 0x001fe200078e0200 */
[----:B------:R-:W-:-:S05]  /*119e0*/  SHF.R.S32.HI R5, RZ, 0x1f, R4 ;  /* 0x0000001fff057819 */ /* 0x000fca0000011404 */
[----:B------:R-:W-:-:S04]  /*119f0*/  IMAD R5, R5, UR4, RZ ;  /* 0x0000000405057c24 */ /* 0x000fc8000f8e02ff */
        /* <DEDUP_REMOVED lines=8> */
[C---:B------:R-:W-:Y:S01]  /*11a80*/  LEA R0, P0, R2.reuse, UR4, 0x1 ;  /* 0x0000000402007c11 */ /* 0x040fe2000f8008ff */
[----:B------:R-:W-:Y:S01]  /*11a90*/  IMAD.IADD R4, R3, 0x1, R5 ;  /* 0x0000000103047824 */ /* 0x000fe200078e0205 */
[----:B------:R-:W-:Y:S02]  /*11aa0*/  ULDC UR4, c[0x0][0x2b8] ;  /* 0x0000ae0000047ab9 */ /* 0x000fe40000000800 */
[----:B------:R-:W-:Y:S02]  /*11ab0*/  ISETP.GE.AND P3, PT, R7, UR4, PT ;  /* 0x0000000407007c0c */ /* 0x000fe4000bf66270 */
[----:B------:R-:W-:Y:S01]  /*11ac0*/  LEA.HI.X R4, R2, UR5, R4, 0x1, P0 ;  /* 0x0000000502047c11 */ /* 0x000fe200080f0c04 */
[----:B------:R-:W-:Y:S01]  /*11ad0*/  UMOV UR5, 0xffffffff ;  /* 0xffffffff00057882 */ /* 0x000fe20000000000 */
[----:B------:R-:W-:-:S02]  /*11ae0*/  ISETP.GE.AND P2, PT, R8, UR4, PT ;  /* 0x0000000408007c0c */ /* 0x000fc4000bf46270 */
[----:B------:R-:W-:Y:S02]  /*11af0*/  ISETP.GE.AND P0, PT, R9, UR4, PT ;  /* 0x0000000409007c0c */ /* 0x000fe4000bf06270 */
[----:B------:R-:W-:Y:S01]  /*11b00*/  SHF.R.U32.HI R8, RZ, 0x3, R20 ;  /* 0x00000003ff087819 */ /* 0x000fe20000011614 */
[----:B------:R-:W-:Y:S10]  /*11b10*/  BRA.DIV UR5, `(.L_x_1383) ;  /* 0x0000003a05d87947 */ /* 0x000ff4000b800000 */
[----:B------:R-:W0:Y:S01]  /*11b20*/  SHFL.IDX PT, R3, R0, RZ, 0x181f ;  /* 0x00181fff00037589 */ /* 0x000e2200000e0000 */
[----:B------:R-:W-:Y:S02]  /*11b30*/  IMAD R29, R29, R6, RZ ;  /* 0x000000061d1d7224 */ /* 0x000fe400078e02ff */
[----:B------:R-:W-:Y:S01]  /*11b40*/  IMAD.IADD R26, R8, 0x1, R26 ;  /* 0x00000001081a7824 */ /* 0x000fe200078e021a */
[----:B------:R-:W1:Y:S04]  /*11b50*/  SHFL.IDX PT, R2, R4, RZ, 0x181f ;  /* 0x00181fff04027589 */ /* 0x000e6800000e0000 */
[----:B------:R-:W-:Y:S01]  /*11b60*/  ISETP.GE.AND P1, PT, R26, R29, PT ;  /* 0x0000001d1a00720c */ /* 0x000fe20003f26270 */
[----:B------:R-:W-:-:S12]  /*11b70*/  SHFL.IDX PT, R14, R0, 0x7, 0x181f ;  /* 0x00f81f00000e7f89 */ /* 0x000fd800000e0000 */
[----:B0-----:R-:W-:-:S05]  /*11b80*/  @!P1 LEA R5, P4, R7, R3, 0x1 ;  /* 0x0000000307059211 */ /* 0x001fca00078808ff */
[----:B-1----:R-:W-:Y:S02]  /*11b90*/  @!P1 IMAD.X R3, RZ, RZ, R2, P4 ;  /* 0x000000ffff039224 */ /* 0x002fe400020e0602 */
        /* <DEDUP_REMOVED lines=71> */
.L_x_1474:
[----:B------:R-:W-:Y:S01]  /*12010*/  VIADD R26, R26, 0x70 ;  /* 0x000000701a1a7836 */ /* 0x000fe20000000000 */
[----:B------:R-:W-:Y:S04]  /*12020*/  BSSY B0, `(.L_x_1384) ;  /* 0x000000b000007945 */ /* 0x000fe80003800000 */
[----:B------:R-:W-:-:S13]  /*12030*/  ISETP.GE.AND P1, PT, R26, R29, PT ;  /* 0x0000001d1a00720c */ /* 0x000fda0003f26270 */
[----:B------:R-:W-:Y:S05]  /*12040*/  @P1 BRA `(.L_x_1385) ;  /* 0x0000000000201947 */ /* 0x000fea0003800000 */
[----:B0-----:R-:W-:-:S05]  /*12050*/  LEA R2, P1, R7, R14, 0x1 ;  /* 0x0000000e07027211 */ /* 0x001fca00078208ff */
[----:B------:R-:W-:-:S05]  /*12060*/  IMAD.X R3, RZ, RZ, R4, P1 ;  /* 0x000000ffff037224 */ /* 0x000fca00008e0604 */
[----:B------:R-:W-:Y:S01]  /*12070*/  @!PT LDS RZ, [RZ] ;  /* 0x00000000fffff984 */ /* 0x000fe20000000800 */
[----:B------:R-:W-:Y:S01]  /*12080*/  @!PT LDS RZ, [RZ] ;  /* 0x00000000fffff984 */ /* 0x000fe20000000800 */
[----:B------:R-:W-:Y:S01]  /*12090*/  @!PT LDS RZ, [RZ] ;  /* 0x00000000fffff984 */ /* 0x000fe20000000800 */
[----:B------:R1:W-:Y:S04]  /*120a0*/  LDGSTS.E.BYPASS.LTC128B.128 [R33+0xfc00], desc[UR36][R2.64], !P3 ;  /* 0x0fc0000002217fae */ /* 0x0003e8000d901d64 */
[----:B------:R1:W-:Y:S04]  /*120b0*/  LDGSTS.E.BYPASS.LTC128B.128 [R33+0x13c00], desc[UR36][R2.64+0x80], !P2 ;  /* 0x13c0008002217fae */ /* 0x0003e8000d101d64 */
[----:B------:R1:W-:Y:S02]  /*120c0*/  LDGSTS.E.BYPASS.LTC128B.128 [R33+0x17c00], desc[UR36][R2.64+0x100], !P0 ;  /* 0x17c0010002217fae */ /* 0x0003e4000c101d64 */
.L_x_1385:
[----:B------:R-:W-:Y:S05]  /*120d0*/  BSYNC B0 ;  /* 0x0000000000007941 */ /* 0x000fea0003800000 */
.L_x_1384:
[----:B------:R-:W-:Y:S01]  /*120e0*/  NOP ;  /* 0x0000000000007918 */ /* 0x000fe20000000000 */
[----:B------:R-:W-:-:S13]  /*120f0*/  PLOP3.LUT P0, PT, PT, PT, PT, 0x80, 0x0 ;  /* 0x000000000000781c */ /* 0x000fda0003f0f070 */
.L_x_1386:
[----:B------:R-:W-:Y:S02]  /*12100*/  PLOP3.LUT P1, PT, P1, P0, PT, 0xa2, 0x0 ;  /* 0x000000000000781c */ /* 0x000fe40000f21472 */
[----:B------:R-:W-:-:S08]  /*12110*/  @P0 R2UR P1, UR4, R22 ;  /* 0x00000000160402ca */ /* 0x000fd00000020000 */
[----:B------:R-:W-:-:S05]  /*12120*/  @P0 PLOP3.LUT P0, PT, P1, PT, PT, 0x80, 0x0 ;  /* 0x000000000000081c */ /* 0x000fca0000f0f070 */
[----:B------:R-:W-:Y:S01]  /*12130*/  @!P1 SYNCS.ARRIVE.TRANS64.RED.A0T1 RZ, [UR4+0x2a800], RZ ;  /* 0x02a800ffffff99a7 */ /* 0x000fe20008200404 */
[----:B------:R-:W-:Y:S07]  /*12140*/  @!P1 ARRIVES.LDGSTSBAR.64.TRANSCNT [UR4+0x2a800] ;  /* 0x02a80000ff0099b0 */ /* 0x000fee0008000a84 */
[----:B------:R-:W-:Y:S05]  /*12150*/  @P0 BRA.U.ANY `(.L_x_1386) ;  /* 0xfffffffd00e80947 */ /* 0x000fea000393ffff */
[----:B01----:R-:W2:Y:S04]  /*12160*/  LDL.LU R3, [R1+0x14] ;  /* 0x0000140001037983 */ /* 0x003ea80000300800 */
[----:B------:R-:W3:Y:S01]  /*12170*/  LDL.LU R2, [R1+0x10] ;  /* 0x0000100001027983 */ /* 0x000ee20000300800 */
[----:B--2---:R-:W-:-:S05]  /*12180*/  VIADD R3, R3, 0x1 ;  /* 0x0000000103037836 */ /* 0x004fca0000000000 */
[----:B------:R-:W-:Y:S01]  /*12190*/  LEA.HI R0, R3, R3, RZ, 0x1 ;  /* 0x0000000303007211 */ /* 0x000fe200078f08ff */
[----:B------:R0:W-:Y:S03]  /*121a0*/  STL [R1+0x14], R3 ;  /* 0x0000140301007387 */ /* 0x0001e60000100800 */
[----:B------:R-:W-:-:S05]  /*121b0*/  LOP3.LUT R0, R0, 0xfffffffe, RZ, 0xc0, !PT ;  /* 0xfffffffe00007812 */ /* 0x000fca00078ec0ff */
[----:B0-----:R-:W-:Y:S02]  /*121c0*/  IMAD.IADD R3, R3, 0x1, -R0 ;  /* 0x0000000103037824 */ /* 0x001fe400078e0a00 */
[----:B---3--:R-:W-:-:S03]  /*121d0*/  VIADD R0, R2, 0xfffffffe ;  /* 0xfffffffe02007836 */ /* 0x008fc60000000000 */
[----:B------:R-:W-:Y:S01]  /*121e0*/  SHF.L.U32 R3, R3, 0x1f, RZ ;  /* 0x0000001f03037819 */ /* 0x000fe200000006ff */
[----:B------:R-:W-:Y:S01]  /*121f0*/  NOP ;  /* 0x0000000000007918 */ /* 0x000fe20000000000 */
[----:B------:R0:W-:Y:S01]  /*12200*/  SYNCS.ARRIVE.TRANS64.A1T0 RZ, [R22+URZ+0x2a800], RZ ;  /* 0x02a800ff16ff79a7 */ /* 0x0001e2000810003f */
[----:B------:R-:W-:Y:S01]  /*12210*/  BSSY B0, `(.L_x_1387) ;  /* 0x0000003000007945 */ /* 0x000fe20003800000 */
[----:B------:R-:W1:Y:S03]  /*12220*/  SYNCS.PHASECHK.TRANS64.TRYWAIT P0, [R22+URZ+0x2a820], R3 ;  /* 0x02a82003160075a7 */ /* 0x000e66000800017f */
[----:B01----:R-:W-:Y:S05]  /*12230*/  @!P0 BRA `(.L_x_1388) ;  /* 0x0000003c00c88947 */ /* 0x003fea0003800000 */
.L_x_1475:
[----:B------:R-:W-:Y:S05]  /*12240*/  BSYNC B0 ;  /* 0x0000000000007941 */ /* 0x000fea0003800000 */
.L_x_1387:
[----:B------:R-:W-:Y:S01]  /*12250*/  ISETP.GE.AND P0, PT, R0, R37, PT ;  /* 0x000000250000720c */ /* 0x000fe20003f06270 */
[----:B------:R-:W-:-:S12]  /*12260*/  BSSY B0, `(.L_x_1389) ;  /* 0x00000ff000007945 */ /* 0x000fd80003800000 */
[----:B------:R-:W-:Y:S05]  /*12270*/  @!P0 BRA `(.L_x_1390) ;  /* 0x0000000c00f48947 */ /* 0x000fea0003800000 */
[----:B------:R-:W-:Y:S02]  /*12280*/  IMAD.MOV.U32 R10, RZ, RZ, R25 ;  /* 0x000000ffff0a7224 */ /* 0x000fe400078e0019 */
[----:B------:R-:W-:Y:S02]  /*12290*/  IMAD.MOV.U32 R20, RZ, RZ, R27 ;  /* 0x000000ffff147224 */ /* 0x000fe400078e001b */
[----:B------:R-:W-:-:S07]  /*122a0*/  IMAD.MOV.U32 R29, RZ, RZ, R24 ;  /* 0x000000ffff1d7224 */ /* 0x000fce00078e0018 */
.L_x_1403:
[----:B------:R-:W1:Y:S01]  /*122b0*/  S2R R2, SR_TID.X ;  /* 0x0000000000027919 */ /* 0x000e620000002100 */
[----:B0-----:R-:W0:Y:S01]  /*122c0*/  LDC R3, c[0x0][0x430] ;  /* 0x00010c00ff037b82 */ /* 0x001e220000000800 */
[----:B------:R-:W2:Y:S01]  /*122d0*/  LDL R7, [R1+0x4] ;  /* 0x0000040001077983 */ /* 0x000ea20000100800 */
[----:B------:R-:W3:Y:S01]  /*122e0*/  S2R R5, SR_TID.X ;  /* 0x0000000000057919 */ /* 0x000ee20000002100 */
[----:B-1----:R-:W-:-:S04]  /*122f0*/  LOP3.LUT R2, R2, 0x7f, RZ, 0xc0, !PT ;  /* 0x0000007f02027812 */ /* 0x002fc800078ec0ff */
[----:B------:R-:W-:Y:S02]  /*12300*/  SHF.R.U32.HI R4, RZ, 0x3, R2 ;  /* 0x00000003ff047819 */ /* 0x000fe40000011602 */
[----:B------:R-:W4:Y:S01]  /*12310*/  LDL R2, [R1] ;  /* 0x0000000001027983 */ /* 0x000f220000100800 */
[----:B0-----:R-:W-:Y:S01]  /*12320*/  ISETP.NE.AND P0, PT, R3, 0x1, PT ;  /* 0x000000010300780c */ /* 0x001fe20003f05270 */
[----:B---3--:R-:W-:-:S05]  /*12330*/  IMAD.SHL.U32 R6, R5, 0x10, RZ ;  /* 0x0000001005067824 */ /* 0x008fca00078e00ff */
[----:B------:R-:W-:-:S04]  /*12340*/  LOP3.LUT R6, R4, 0x70, R6, 0xf8, !PT ;  /* 0x0000007004067812 */ /* 0x000fc800078ef806 */
[----:B------:R-:W-:-:S03]  /*12350*/  ISETP.GT.U32.AND P2, PT, R6, 0x5f, PT ;  /* 0x0000005f0600780c */ /* 0x000fc60003f44070 */
[----:B------:R-:W0:Y:S01]  /*12360*/  @P0 LDC R3, c[0x0][0x434] ;  /* 0x00010d00ff030b82 */ /* 0x000e220000000800 */
[----:B------:R-:W-:-:S09]  /*12370*/  IMAD R8, R0, 0x60, R36 ;  /* 0x0000006000087824 */ /* 0x000fd200078e0224 */
[----:B------:R-:W1:Y:S01]  /*12380*/  @!P2 LDC.64 R4, c[0x0][0x428] ;  /* 0x00010a00ff04ab82 */ /* 0x000e620000000a00 */
[----:B------:R-:W-:-:S04]  /*12390*/  IMAD.IADD R8, R6, 0x1, R8 ;  /* 0x0000000106087824 */ /* 0x000fc800078e0208 */
[----:B------:R-:W-:Y:S02]  /*123a0*/  IMAD.MOV.U32 R6, RZ, RZ, R8 ;  /* 0x000000ffff067224 */ /* 0x000fe400078e0008 */
[----:B0-----:R-:W-:Y:S01]  /*123b0*/  @P0 IMAD.HI.U32 R3, R8, R3, RZ ;  /* 0x0000000308030227 */ /* 0x001fe200078e00ff */
[----:B----4-:R-:W-:Y:S02]  /*123c0*/  LOP3.LUT P1, RZ, R2, 0x10, RZ, 0xc0, !PT ;  /* 0x0000001002ff7812 */ /* 0x010fe4000782c0ff */
[----:B------:R-:W0:Y:S02]  /*123d0*/  @P0 LDC R2, c[0x0][0x438] ;  /* 0x00010e00ff020b82 */ /* 0x000e240000000800 */
[----:B0-----:R-:W-:-:S04]  /*123e0*/  @P0 SHF.R.U32.HI R6, RZ, R2, R3 ;  /* 0x00000002ff060219 */ /* 0x001fc80000011603 */
[--C-:B------:R-:W-:Y:S01]  /*123f0*/  @!P2 SHF.R.S32.HI R3, RZ, 0x1f, R6.reuse ;  /* 0x0000001fff03a819 */ /* 0x100fe20000011406 */
[----:B------:R-:W-:-:S04]  /*12400*/  @!P2 IMAD.MOV.U32 R2, RZ, RZ, R6 ;  /* 0x000000ffff02a224 */ /* 0x000fc800078e0006 */
[----:B-1----:R-:W-:-:S04]  /*12410*/  @!P2 IMAD.WIDE.U32 R2, R31, R4, R2 ;  /* 0x000000041f02a225 */ /* 0x002fc800078e0002 */
[----:B--2---:R-:W-:-:S04]  /*12420*/  @!P2 IMAD R4, R7, R4, RZ ;  /* 0x000000040704a224 */ /* 0x004fc800078e02ff */
[----:B------:R-:W-:Y:S02]  /*12430*/  @!P2 IMAD R7, R31, R5, R4 ;  /* 0x000000051f07a224 */ /* 0x000fe400078e0204 */
[----:B------:R-:W0:Y:S02]  /*12440*/  @!P2 LDC.64 R4, c[0x0][0x418] ;  /* 0x00010600ff04ab82 */ /* 0x000e240000000a00 */
[----:B------:R-:W-:Y:S02]  /*12450*/  @!P2 IMAD.IADD R3, R7, 0x1, R3 ;  /* 0x000000010703a824 */ /* 0x000fe400078e0203 */
[----:B------:R-:W-:Y:S01]  /*12460*/  IMAD.MOV.U32 R7, RZ, RZ, RZ ;  /* 0x000000ffff077224 */ /* 0x000fe200078e00ff */
[----:B0-----:R-:W-:-:S04]  /*12470*/  @!P2 LEA R4, P0, R2, R4, 0x2 ;  /* 0x000000040204a211 */ /* 0x001fc800078010ff */
[----:B------:R-:W-:-:S05]  /*12480*/  @!P2 LEA.HI.X R5, R2, R5, R3, 0x2, P0 ;  /* 0x000000050205a211 */ /* 0x000fca00000f1403 */
[----:B------:R0:W5:Y:S01]  /*12490*/  @!P2 LDG.E R7, desc[UR36][R4.64] ;  /* 0x000000240407a981 */ /* 0x000162000c1e1900 */
[----:B------:R-:W-:Y:S01]  /*124a0*/  VIADD R25, R10, 0x1 ;  /* 0x000000010a197836 */ /* 0x000fe20000000000 */
[----:B------:R-:W-:Y:S05]  /*124b0*/  YIELD ;  /* 0x0000000000007946 */ /* 0x000fea0003800000 */
[----:B------:R-:W-:Y:S01]  /*124c0*/  ISETP.NE.AND P0, PT, R25, 0x2, PT ;  /* 0x000000021900780c */ /* 0x000fe20003f05270 */
[----:B------:R-:W-:Y:S01]  /*124d0*/  IMAD.MOV R3, RZ, RZ, -R6 ;  /* 0x000000ffff037224 */ /* 0x000fe200078e0a06 */
[----:B------:R-:W-:Y:S02]  /*124e0*/  ULDC UR4, c[0x0][0x430] ;  /* 0x00010c0000047ab9 */ /* 0x000fe40000000800 */
[----:B------:R-:W-:Y:S01]  /*124f0*/  SEL R27, RZ, 0x1, P0 ;  /* 0x00000001ff1b7807 */ /* 0x000fe20000000000 */
[----:B------:R-:W-:Y:S01]  /*12500*/  IMAD R8, R3, UR4, R8 ;  /* 0x0000000403087c24 */ /* 0x000fe2000f8e0208 */
[----:B------:R-:W-:Y:S01]  /*12510*/  SEL R25, R25, RZ, P0 ;  /* 0x000000ff19197207 */ /* 0x000fe20000000000 */
[----:B------:R-:W-:Y:S01]  /*12520*/  IMAD.MOV.U32 R24, RZ, RZ, R0 ;  /* 0x000000ffff187224 */ /* 0x000fe200078e0000 */
[----:B------:R-:W-:Y:S01]  /*12530*/  LOP3.LUT R27, R20, R27, RZ, 0x3c, !PT ;  /* 0x0000001b141b7212 */ /* 0x000fe200078e3cff */
[----:B0-----:R-:W-:Y:S06]  /*12540*/  @!P1 BRA `(.L_x_1391) ;  /* 0x0000000000049947 */ /* 0x001fec0003800000 */
[----:B------:R-:W-:Y:S01]  /*12550*/  BPT.TRAP 0x1 ;  /* 0x000000040000795c */ /* 0x000fe20000300000 */
.L_x_1391:
[----:B------:R-:W-:Y:S01]  /*12560*/  IMAD R6, R25, 0x8, R22 ;  /* 0x0000000819067824 */ /* 0x000fe200078e0216 */
[----:B------:R-:W-:Y:S01]  /*12570*/  SHF.L.U32 R3, R27, 0x1f, RZ ;  /* 0x0000001f1b037819 */ /* 0x000fe200000006ff */
[----:B------:R-:W-:Y:S03]  /*12580*/  BSSY B1, `(.L_x_1392) ;  /* 0x0000003000017945 */ /* 0x000fe60003800000 */
[----:B------:R-:W0:Y:S02]  /*12590*/  SYNCS.PHASECHK.TRANS64.TRYWAIT P0, [R6+URZ+0x2a840], R3 ;  /* 0x02a84003060075a7 */ /* 0x000e24000800017f */
[----:B0-----:R-:W-:Y:S05]  /*125a0*/  @!P0 BRA `(.L_x_1393) ;  /* 0x0000003c00008947 */ /* 0x001fea0003800000 */
.L_x_1476:
[----:B------:R-:W-:Y:S05]  /*125b0*/  BSYNC B1 ;  /* 0x0000000000017941 */ /* 0x000fea0003800000 */
.L_x_1392:
[----:B------:R-:W2:Y:S01]  /*125c0*/  LDL R0, [R1] ;  /* 0x0000000001007983 */ /* 0x000ea20000100800 */
[----:B------:R-:W-:Y:S01]  /*125d0*/  SHF.R.S32.HI R21, RZ, 0x1f, R8 ;  /* 0x0000001fff157819 */ /* 0x000fe20000011408 */
[----:B------:R-:W-:Y:S01]  /*125e0*/  ULDC.64 UR4, c[0x0][0x300] ;  /* 0x0000c00000047ab9 */ /* 0x000fe20000000a00 */
[----:B-----5:R-:W-:Y:S01]  /*125f0*/  SHF.R.S32.HI R26, RZ, 0x1f, R7 ;  /* 0x0000001fff1a7819 */ /* 0x020fe20000011407 */
[----:B0-----:R-:W-:-:S04]  /*12600*/  IMAD.WIDE.U32 R2, R8, UR4, RZ ;  /* 0x0000000408027c25 */ /* 0x001fc8000f8e00ff */
[----:B------:R-:W-:Y:S01]  /*12610*/  IMAD R4, R25, 0x4800, R32 ;  /* 0x0000480019047824 */ /* 0x000fe200078e0220 */
[C---:B--2---:R-:W-:Y:S02]  /*12620*/  LOP3.LUT P3, RZ, R0.reuse, 0x4, RZ, 0xc0, !PT ;  /* 0x0000000400ff7812 */ /* 0x044fe4000786c0ff */
[C---:B------:R-:W-:Y:S02]  /*12630*/  LOP3.LUT P2, RZ, R0.reuse, 0x2, RZ, 0xc0, !PT ;  /* 0x0000000200ff7812 */ /* 0x040fe4000784c0ff */
[----:B------:R-:W-:Y:S01]  /*12640*/  LOP3.LUT P1, RZ, R0, 0x1, RZ, 0xc0, !PT ;  /* 0x0000000100ff7812 */ /* 0x000fe2000782c0ff */
[----:B------:R-:W-:-:S04]  /*12650*/  IMAD R0, R21, UR4, RZ ;  /* 0x0000000415007c24 */ /* 0x000fc8000f8e02ff */
        /* <DEDUP_REMOVED lines=59> */
.L_x_1490:
        /* <DEDUP_REMOVED lines=10> */
.L_x_1395:
[----:B------:R-:W-:Y:S02]  /*12ab0*/  PLOP3.LUT P1, PT, P1, P0, PT, 0xa2, 0x0 ;  /* 0x000000000000781c */ /* 0x000fe40000f21472 */
[----:B------:R-:W-:-:S08]  /*12ac0*/  @P0 R2UR P1, UR4, R6 ;  /* 0x00000000060402ca */ /* 0x000fd00000020000 */
[----:B------:R-:W-:-:S05]  /*12ad0*/  @P0 PLOP3.LUT P0, PT, P1, PT, PT, 0x80, 0x0 ;  /* 0x000000000000081c */ /* 0x000fca0000f0f070 */
[----:B------:R-:W-:Y:S01]  /*12ae0*/  @!P1 SYNCS.ARRIVE.TRANS64.RED.A0T1 RZ, [UR4+0x2a830], RZ ;  /* 0x02a830ffffff99a7 */ /* 0x000fe20008200404 */
[----:B------:R-:W-:Y:S07]  /*12af0*/  @!P1 ARRIVES.LDGSTSBAR.64.TRANSCNT [UR4+0x2a830] ;  /* 0x02a83000ff0099b0 */ /* 0x000fee0008000a84 */
[----:B------:R-:W-:Y:S05]  /*12b00*/  @P0 BRA.U.ANY `(.L_x_1395) ;  /* 0xfffffffd00e80947 */ /* 0x000fea000393ffff */
[----:B------:R-:W-:Y:S01]  /*12b10*/  NOP ;  /* 0x0000000000007918 */ /* 0x000fe20000000000 */
[----:B-1----:R-:W2:Y:S02]  /*12b20*/  LDL R2, [R1] ;  /* 0x0000000001027983 */ /* 0x002ea40000100800 */
[----:B--2---:R-:W-:-:S13]  /*12b30*/  LOP3.LUT P2, RZ, R2, 0x10, RZ, 0xc0, !PT ;  /* 0x0000001002ff7812 */ /* 0x004fda000784c0ff */
[----:B------:R-:W-:Y:S05]  /*12b40*/  @!P2 BRA `(.L_x_1396) ;  /* 0x000000000004a947 */ /* 0x000fea0003800000 */
[----:B------:R-:W-:Y:S01]  /*12b50*/  BPT.TRAP 0x1 ;  /* 0x000000040000795c */ /* 0x000fe20000300000 */
.L_x_1396:
[----:B------:R1:W-:Y:S01]  /*12b60*/  SYNCS.ARRIVE.TRANS64.A1T0 RZ, [R6+URZ+0x2a830], RZ ;  /* 0x02a830ff06ff79a7 */ /* 0x0003e2000810003f */
[----:B------:R-:W-:Y:S05]  /*12b70*/  @!P2 BRA `(.L_x_1397) ;  /* 0x000000000004a947 */ /* 0x000fea0003800000 */
[----:B------:R-:W-:Y:S01]  /*12b80*/  BPT.TRAP 0x1 ;  /* 0x000000040000795c */ /* 0x000fe20000300000 */
.L_x_1397:
[----:B------:R-:W-:Y:S01]  /*12b90*/  SHF.L.U32 R2, R20, 0x1f, RZ ;  /* 0x0000001f14027819 */ /* 0x000fe200000006ff */
[----:B0-----:R-:W-:Y:S01]  /*12ba0*/  IMAD R5, R10, 0x8, R22 ;  /* 0x000000080a057824 */ /* 0x001fe200078e0216 */
[----:B------:R-:W-:Y:S03]  /*12bb0*/  BSSY B1, `(.L_x_1398) ;  /* 0x0000003000017945 */ /* 0x000fe60003800000 */
[----:B------:R-:W0:Y:S02]  /*12bc0*/  SYNCS.PHASECHK.TRANS64.TRYWAIT P0, [R5+URZ+0x2a860], R2 ;  /* 0x02a86002050075a7 */ /* 0x000e24000800017f */
[----:B0-----:R-:W-:Y:S05]  /*12bd0*/  @!P0 BRA `(.L_x_1399) ;  /* 0x0000003c00648947 */ /* 0x001fea0003800000 */
.L_x_1491:
[----:B------:R-:W-:Y:S05]  /*12be0*/  BSYNC B1 ;  /* 0x0000000000017941 */ /* 0x000fea0003800000 */
.L_x_1398:
[----:B------:R-:W2:Y:S01]  /*12bf0*/  S2R R3, SR_TID.X ;  /* 0x0000000000037919 */ /* 0x000ea20000002100 */
[----:B------:R-:W-:Y:S01]  /*12c00*/  UMOV UR4, 0xffffffff ;  /* 0xffffffff00047882 */ /* 0x000fe20000000000 */
[----:B-1----:R-:W-:Y:S01]  /*12c10*/  IMAD R6, R29, -0x60, R35 ;  /* 0xffffffa01d067824 */ /* 0x002fe200078e0223 */
[----:B------:R-:W-:Y:S01]  /*12c20*/  LOP3.LUT P0, RZ, R28, 0x2, RZ, 0xc0, !PT ;  /* 0x000000021cff7812 */ /* 0x000fe2000780c0ff */
[----:B------:R-:W-:Y:S01]  /*12c30*/  IMAD R4, R10, 0x3000, R32 ;  /* 0x000030000a047824 */ /* 0x000fe200078e0220 */
[----:B--2---:R-:W-:-:S04]  /*12c40*/  LOP3.LUT R3, R3, 0x7f, RZ, 0xc0, !PT ;  /* 0x0000007f03037812 */ /* 0x004fc800078ec0ff */
[----:B------:R-:W-:-:S05]  /*12c50*/  SHF.R.U32.HI R3, RZ, 0x3, R3 ;  /* 0x00000003ff037819 */ /* 0x000fca0000011603 */
[----:B------:R-:W-:Y:S01]  /*12c60*/  IMAD.IADD R6, R6, 0x1, -R3 ;  /* 0x0000000106067824 */ /* 0x000fe200078e0a03 */
[----:B------:R-:W-:Y:S06]  /*12c70*/  BRA.DIV UR4, `(.L_x_1400) ;  /* 0x0000003e04507947 */ /* 0x000fec000b800000 */
[----:B0-----:R-:W0:Y:S01]  /*12c80*/  SHFL.IDX PT, R2, R17, RZ, 0x181f ;  /* 0x00181fff11027589 */ /* 0x001e2200000e0000 */
        /* <DEDUP_REMOVED lines=44> */
.L_x_1505:
        /* <DEDUP_REMOVED lines=21> */
.L_x_1401:
[----:B------:R-:W-:Y:S02]  /*130a0*/  PLOP3.LUT P1, PT, P1, P0, PT, 0xa2, 0x0 ;  /* 0x000000000000781c */ /* 0x000fe40000f21472 */
[----:B------:R-:W-:-:S08]  /*130b0*/  @P0 R2UR P1, UR4, R5 ;  /* 0x00000000050402ca */ /* 0x000fd00000020000 */
[----:B------:R-:W-:-:S05]  /*130c0*/  @P0 PLOP3.LUT P0, PT, P1, PT, PT, 0x80, 0x0 ;  /* 0x000000000000081c */ /* 0x000fca0000f0f070 */
[----:B------:R-:W-:Y:S01]  /*130d0*/  @!P1 SYNCS.ARRIVE.TRANS64.RED.A0T1 RZ, [UR4+0x2a850], RZ ;  /* 0x02a850ffffff99a7 */ /* 0x000fe20008200404 */
[----:B------:R-:W-:Y:S07]  /*130e0*/  @!P1 ARRIVES.LDGSTSBAR.64.TRANSCNT [UR4+0x2a850] ;  /* 0x02a85000ff0099b0 */ /* 0x000fee0008000a84 */
[----:B------:R-:W-:Y:S05]  /*130f0*/  @P0 BRA.U.ANY `(.L_x_1401) ;  /* 0xfffffffd00e80947 */ /* 0x000fea000393ffff */
[----:B------:R-:W-:Y:S01]  /*13100*/  NOP ;  /* 0x0000000000007918 */ /* 0x000fe20000000000 */
[----:B------:R-:W2:Y:S02]  /*13110*/  LDL R0, [R1] ;  /* 0x0000000001007983 */ /* 0x000ea40000100800 */
[----:B--2---:R-:W-:-:S13]  /*13120*/  LOP3.LUT P2, RZ, R0, 0x10, RZ, 0xc0, !PT ;  /* 0x0000001000ff7812 */ /* 0x004fda000784c0ff */
[----:B------:R-:W-:Y:S05]  /*13130*/  @!P2 BRA `(.L_x_1402) ;  /* 0x000000000004a947 */ /* 0x000fea0003800000 */
[----:B------:R-:W-:Y:S01]  /*13140*/  BPT.TRAP 0x1 ;  /* 0x000000040000795c */ /* 0x000fe20000300000 */
.L_x_1402:
        /* <DEDUP_REMOVED lines=9> */
[----:B------:R-:W-:Y:S02]  /*131e0*/  IMAD.IADD R23, R7, 0x1, R3 ;  /* 0x0000000107177824 */ /* 0x000fe400078e0203 */
[----:B------:R-:W-:Y:S02]  /*131f0*/  IMAD.MOV.U32 R10, RZ, RZ, R25 ;  /* 0x000000ffff0a7224 */ /* 0x000fe400078e0019 */
[----:B------:R-:W-:Y:S01]  /*13200*/  IMAD.MOV.U32 R20, RZ, RZ, R27 ;  /* 0x000000ffff147224 */ /* 0x000fe200078e001b */
[----:B------:R-:W-:Y:S01]  /*13210*/  LEA.HI.X R23, R2, UR5, R23, 0x1, P0 ;  /* 0x0000000502177c11 */ /* 0x000fe200080f0c17 */
[----:B------:R-:W-:Y:S01]  /*13220*/  IMAD.MOV.U32 R29, RZ, RZ, R24 ;  /* 0x000000ffff1d7224 */ /* 0x000fe200078e0018 */
[----:B------:R-:W-:-:S13]  /*13230*/  ISETP.GT.AND P0, PT, R24, R37, PT ;  /* 0x000000251800720c */ /* 0x000fda0003f04270 */
[----:B-1----:R-:W-:Y:S05]  /*13240*/  @P0 BRA `(.L_x_1403) ;  /* 0xfffffff000180947 */ /* 0x002fea000383ffff */
.L_x_1390:
[----:B------:R-:W-:Y:S05]  /*13250*/  BSYNC B0 ;  /* 0x0000000000007941 */ /* 0x000fea0003800000 */
.L_x_1389:
        /* <DEDUP_REMOVED lines=17> */
.L_x_1405:
[----:B------:R-:W-:Y:S05]  /*13370*/  BSYNC B0 ;  /* 0x0000000000007941 */ /* 0x000fea0003800000 */
.L_x_1404:
[----:B------:R-:W2:Y:S02]  /*13380*/  LDL R0, [R1] ;  /* 0x0000000001007983 */ /* 0x000ea40000100800 */
[----:B--2---:R-:W-:-:S13]  /*13390*/  LOP3.LUT P0, RZ, R0, 0x10, RZ, 0xc0, !PT ;  /* 0x0000001000ff7812 */ /* 0x004fda000780c0ff */
[----:B------:R-:W-:Y:S05]  /*133a0*/  @!P0 BRA `(.L_x_1406) ;  /* 0x0000000000048947 */ /* 0x000fea0003800000 */
[----:B------:R-:W-:Y:S01]  /*133b0*/  BPT.TRAP 0x1 ;  /* 0x000000040000795c */ /* 0x000fe20000300000 */
.L_x_1406:
[----:B------:R-:W-:Y:S01]  /*133c0*/  IMAD R0, R25, 0x8, R22 ;  /* 0x0000000819007824 */ /* 0x000fe200078e0216 */
[----:B0-----:R-:W-:Y:S01]  /*133d0*/  SHF.L.U32 R3, R27, 0x1f, RZ ;  /* 0x0000001f1b037819 */ /* 0x001fe200000006ff */
[----:B------:R-:W-:Y:S01]  /*133e0*/  BSSY B0, `(.L_x_1407) ;  /* 0x0000004000007945 */ /* 0x000fe20003800000 */
[----:B------:R-:W-:Y:S02]  /*133f0*/  IMAD R6, R24, -0x60, R35 ;  /* 0xffffffa018067824 */ /* 0x000fe400078e0223 */
[----:B------:R-:W0:Y:S02]  /*13400*/  SYNCS.PHASECHK.TRANS64.TRYWAIT P0, [R0+URZ+0x2a860], R3 ;  /* 0x02a86003000075a7 */ /* 0x000e24000800017f */
[----:B0-----:R-:W-:Y:S05]  /*13410*/  @!P0 BRA `(.L_x_1408) ;  /* 0x0000003c00588947 */ /* 0x001fea0003800000 */
.L_x_1506:
[----:B------:R-:W-:Y:S05]  /*13420*/  BSYNC B0 ;  /* 0x0000000000007941 */ /* 0x000fea0003800000 */
.L_x_1407:
        /* <DEDUP_REMOVED lines=57> */
.L_x_1520:
        /* <DEDUP_REMOVED lines=11> */
.L_x_1410:
[----:B------:R-:W-:Y:S02]  /*13870*/  PLOP3.LUT P1, PT, P1, P0, PT, 0xa2, 0x0 ;  /* 0x000000000000781c */ /* 0x000fe40000f21472 */
[----:B------:R-:W-:-:S08]  /*13880*/  @P0 R2UR P1, UR4, R0 ;  /* 0x00000000000402ca */ /* 0x000fd00000020000 */
[----:B------:R-:W-:-:S05]  /*13890*/  @P0 PLOP3.LUT P0, PT, P1, PT, PT, 0x80, 0x0 ;  /* 0x000000000000081c */ /* 0x000fca0000f0f070 */
[----:B------:R-:W-:Y:S01]  /*138a0*/  @!P1 SYNCS.ARRIVE.TRANS64.RED.A0T1 RZ, [UR4+0x2a850], RZ ;  /* 0x02a850ffffff99a7 */ /* 0x000fe20008200404 */
[----:B------:R-:W-:Y:S07]  /*138b0*/  @!P1 ARRIVES.LDGSTSBAR.64.TRANSCNT [UR4+0x2a850] ;  /* 0x02a85000ff0099b0 */ /* 0x000fee0008000a84 */
[----:B------:R-:W-:Y:S05]  /*138c0*/  @P0 BRA.U.ANY `(.L_x_1410) ;  /* 0xfffffffd00e80947 */ /* 0x000fea000393ffff */
[----:B------:R-:W-:Y:S01]  /*138d0*/  NOP ;  /* 0x0000000000007918 */ /* 0x000fe20000000000 */
[----:B0-----:R-:W2:Y:S02]  /*138e0*/  LDL R2, [R1] ;  /* 0x0000000001027983 */ /* 0x001ea40000100800 */
[----:B--2---:R-:W-:-:S13]  /*138f0*/  LOP3.LUT P2, RZ, R2, 0x10, RZ, 0xc0, !PT ;  /* 0x0000001002ff7812 */ /* 0x004fda000784c0ff */
[----:B------:R-:W-:Y:S05]  /*13900*/  @!P2 BRA `(.L_x_1411) ;  /* 0x000000000004a947 */ /* 0x000fea0003800000 */
[----:B------:R-:W-:Y:S01]  /*13910*/  BPT.TRAP 0x1 ;  /* 0x000000040000795c */ /* 0x000fe20000300000 */
.L_x_1411:
[----:B------:R-:W-:Y:S01]  /*13920*/  VIADD R25, R25, 0x1 ;  /* 0x0000000119197836 */ /* 0x000fe20000000000 */
[----:B------:R0:W-:Y:S04]  /*13930*/  SYNCS.ARRIVE.TRANS64.A1T0 RZ, [R0+URZ+0x2a850], RZ ;  /* 0x02a850ff00ff79a7 */ /* 0x0001e8000810003f */
[----:B------:R-:W-:-:S04]  /*13940*/  ISETP.NE.AND P0, PT, R25, 0x2, PT ;  /* 0x000000021900780c */ /* 0x000fc80003f05270 */
[----:B0-----:R-:W-:Y:S02]  /*13950*/  SEL R0, RZ, 0x1, P0 ;  /* 0x00000001ff007807 */ /* 0x001fe40000000000 */
[----:B------:R-:W-:Y:S02]  /*13960*/  SEL R25, R25, RZ, P0 ;  /* 0x000000ff19197207 */ /* 0x000fe40000000000 */
[----:B------:R-:W-:-:S07]  /*13970*/  LOP3.LUT R27, R27, R0, RZ, 0x3c, !PT ;  /* 0x000000001b1b7212 */ /* 0x000fce00078e3cff */
.L_x_1368:
[----:B------:R-:W-:Y:S05]  /*13980*/  BSYNC B7 ;  /* 0x0000000000077941 */ /* 0x000fea0003800000 */
.L_x_1366:
[----:B------:R-:W2:Y:S02]  /*13990*/  LDL R0, [R1] ;  /* 0x0000000001007983 */ /* 0x000ea40000100800 */
[----:B--2---:R-:W-:-:S13]  /*139a0*/  LOP3.LUT P0, RZ, R0, 0x100, RZ, 0xc0, !PT ;  /* 0x0000010000ff7812 */ /* 0x004fda000780c0ff */
        /* <DEDUP_REMOVED lines=10> */
.L_x_1412:
        /* <DEDUP_REMOVED lines=8> */
[----:B------:R-:W1:Y:S02]  /*13ad0*/  @!P1 LDC.64 R2, c[0x0][0xc80] ;  /* 0x00032000ff029b82 */ /* 0x000e640000000a00 */
[----:B-1----:R-:W-:-:S06]  /*13ae0*/  @!P1 IMAD.WIDE R2, R5, 0x4, R2 ;  /* 0x0000000405029825 */ /* 0x002fcc00078e0202 */
[----:B------:R-:W2:Y:S01]  /*13af0*/  @!P1 LDG.E R2, desc[UR36][R2.64] ;  /* 0x0000002402029981 */ /* 0x000ea2000c1e1900 */
[----:B------:R-:W-:Y:S01]  /*13b00*/  IMAD.MOV.U32 R5, RZ, RZ, RZ ;  /* 0x000000ffff057224 */ /* 0x000fe200078e00ff */
[C---:B------:R-:W-:Y:S02]  /*13b10*/  ISETP.GE.U32.AND P2, PT, R8.reuse, 0x2, PT ;  /* 0x000000020800780c */ /* 0x040fe40003f46070 */
[C---:B------:R-:W-:Y:S01]  /*13b20*/  ISETP.GE.U32.AND P3, PT, R8.reuse, 0x4, PT ;  /* 0x000000040800780c */ /* 0x040fe20003f66070 */
[----:B------:R-:W-:Y:S01]  /*13b30*/  SHFL.IDX PT, R0, R16, RZ, 0x1f ;  /* 0x00001fff10007589 */ /* 0x000fe200000e0000 */
[C---:B------:R-:W-:Y:S02]  /*13b40*/  ISETP.GE.U32.AND P4, PT, R8.reuse, 0x8, PT ;  /* 0x000000080800780c */ /* 0x040fe40003f86070 */
[C---:B------:R-:W-:Y:S01]  /*13b50*/  ISETP.GE.U32.AND P5, PT, R8.reuse, 0x10, PT ;  /* 0x000000100800780c */ /* 0x040fe20003fa6070 */
[----:B------:R-:W-:Y:S01]  /*13b60*/  SHFL.IDX PT, R4, R16, 0x1, 0x1f ;  /* 0x00201f0010047f89 */ /* 0x000fe200000e0000 */
[----:B--2---:R-:W-:Y:S01]  /*13b70*/  @!P1 IMAD.MOV.U32 R5, RZ, RZ, R2 ;  /* 0x000000ffff059224 */ /* 0x004fe200078e0002 */
[----:B------:R-:W-:-:S04]  /*13b80*/  ISETP.NE.AND P1, PT, R8, RZ, PT ;  /* 0x000000ff0800720c */ /* 0x000fc80003f25270 */
[----:B------:R-:W1:Y:S02]  /*13b90*/  SHFL.UP PT, R14, R5, 0x1, RZ ;  /* 0x04200000050e7989 */ /* 0x000e6400000e00ff */
[----:B-1----:R-:W-:-:S05]  /*13ba0*/  SEL R6, R14, RZ, P1 ;  /* 0x000000ff0e067207 */ /* 0x002fca0000800000 */
[----:B------:R-:W-:-:S05]  /*13bb0*/  IMAD.IADD R6, R5, 0x1, R6 ;  /* 0x0000000105067824 */ /* 0x000fca00078e0206 */
        /* <DEDUP_REMOVED lines=12> */
[----:B------:R1:W2:Y:S02]  /*13c80*/  SHFL.IDX PT, R14, R6, 0x1f, 0x1f ;  /* 0x03e01f00060e7f89 */ /* 0x0002a400000e0000 */
.L_x_1530:
[----:B------:R-:W-:Y:S02]  /*13c90*/  ULDC UR4, c[0x0][0xc38] ;  /* 0x00030e0000047ab9 */ /* 0x000fe40000000800 */
[----:B------:R-:W-:-:S04]  /*13ca0*/  IMAD.U32 R7, RZ, RZ, UR4 ;  /* 0x00000004ff077e24 */ /* 0x000fc8000f8e00ff */
[----:B--2---:R-:W-:-:S04]  /*13cb0*/  IMAD R14, R14, R7, RZ ;  /* 0x000000070e0e7224 */ /* 0x004fc800078e02ff */
[----:B------:R-:W-:-:S05]  /*13cc0*/  IMAD.IADD R9, R4, 0x1, R14 ;  /* 0x0000000104097824 */ /* 0x000fca00078e020e */
[----:B------:R-:W-:-:S13]  /*13cd0*/  ISETP.GT.AND P6, PT, R9, R0, PT ;  /* 0x000000000900720c */ /* 0x000fda0003fc4270 */
[----:B------:R-:W-:Y:S05]  /*13ce0*/  @P6 BRA `(.L_x_1415) ;  /* 0x00000000009c6947 */ /* 0x000fea0003800000 */
.L_x_1420:
[----:B------:R-:W2:Y:S01]  /*13cf0*/  LDC R2, c[0x0][0xc3c] ;  /* 0x00030f00ff027b82 */ /* 0x000ea20000000800 */
[----:B------:R-:W-:-:S05]  /*13d00*/  VIADD R19, R19, 0x1f ;  /* 0x0000001f13137836 */ /* 0x000fca0000000000 */
[----:B--2---:R-:W-:-:S13]  /*13d10*/  ISETP.GE.AND P6, PT, R19, R2, PT ;  /* 0x000000021300720c */ /* 0x004fda0003fc6270 */
[----:B------:R-:W-:Y:S05]  /*13d20*/  @P6 BRA `(.L_x_1416) ;  /* 0x0000000400d06947 */ /* 0x000fea0003800000 */
[----:B------:R-:W2:Y:S01]  /*13d30*/  S2R R3, SR_TID.X ;  /* 0x0000000000037919 */ /* 0x000ea20000002100 */
[----:B------:R-:W-:Y:S01]  /*13d40*/  BSSY B0, `(.L_x_1417) ;  /* 0x0000009000007945 */ /* 0x000fe20003800000 */
[----:B------:R-:W-:Y:S01]  /*13d50*/  IMAD.MOV.U32 R5, RZ, RZ, RZ ;  /* 0x000000ffff057224 */ /* 0x000fe200078e00ff */
[----:B--2---:R-:W-:-:S05]  /*13d60*/  LOP3.LUT R3, R3, 0x1f, RZ, 0xc0, !PT ;  /* 0x0000001f03037812 */ /* 0x004fca00078ec0ff */
[----:B------:R-:W-:-:S05]  /*13d70*/  IMAD.IADD R7, R19, 0x1, R3 ;  /* 0x0000000113077824 */ /* 0x000fca00078e0203 */
[----:B------:R-:W-:-:S13]  /*13d80*/  ISETP.GE.OR P6, PT, R7, R2, !P0 ;  /* 0x000000020700720c */ /* 0x000fda00047c6670 */
[----:B------:R-:W-:Y:S05]  /*13d90*/  @P6 BRA `(.L_x_1418) ;  /* 0x00000000000c6947 */ /* 0x000fea0003800000 */
[----:B------:R-:W2:Y:S02]  /*13da0*/  LDC.64 R2, c[0x0][0xc80] ;  /* 0x00032000ff027b82 */ /* 0x000ea40000000a00 */
[----:B--2---:R-:W-:-:S05]  /*13db0*/  IMAD.WIDE R2, R7, 0x4, R2 ;  /* 0x0000000407027825 */ /* 0x004fca00078e0202 */
[----:B------:R2:W5:Y:S02]  /*13dc0*/  LDG.E R5, desc[UR36][R2.64] ;  /* 0x0000002402057981 */ /* 0x000564000c1e1900 */
.L_x_1418:
[----:B------:R-:W-:Y:S05]  /*13dd0*/  BSYNC B0 ;  /* 0x0000000000007941 */ /* 0x000fea0003800000 */
.L_x_1417:
[----:B------:R-:W-:-:S03]  /*13de0*/  UMOV UR4, 0xffffffff ;  /* 0xffffffff00047882 */ /* 0x000fc60000000000 */
[----:B------:R-:W-:Y:S05]  /*13df0*/  BRA.DIV UR4, `(.L_x_1419) ;  /* 0x0000004204047947 */ /* 0x000fea000b800000 */
[----:B-----5:R-:W3:Y:S02]  /*13e00*/  SHFL.UP PT, R14, R5, 0x1, RZ ;  /* 0x04200000050e7989 */ /* 0x020ee400000e00ff */
        /* <DEDUP_REMOVED lines=13> */
[----:B-1----:R-:W-:-:S05]  /*13ee0*/  IMAD.IADD R6, R4, 0x1, R7 ;  /* 0x0000000104067824 */ /* 0x002fca00078e0207 */
[----:B------:R1:W2:Y:S02]  /*13ef0*/  SHFL.IDX PT, R14, R6, 0x1f, 0x1f ;  /* 0x03e01f00060e7f89 */ /* 0x0002a400000e0000 */
.L_x_1538:
[----:B------:R-:W-:Y:S02]  /*13f00*/  ULDC UR4, c[0x0][0xc38] ;  /* 0x00030e0000047ab9 */ /* 0x000fe40000000800 */
[----:B------:R-:W-:-:S04]  /*13f10*/  IMAD.U32 R7, RZ, RZ, UR4 ;  /* 0x00000004ff077e24 */ /* 0x000fc8000f8e00ff */
[----:B--2---:R-:W-:-:S04]  /*13f20*/  IMAD R14, R14, R7, RZ ;  /* 0x000000070e0e7224 */ /* 0x004fc800078e02ff */
[----:B------:R-:W-:-:S05]  /*13f30*/  IMAD.IADD R9, R14, 0x1, R9 ;  /* 0x000000010e097824 */ /* 0x000fca00078e0209 */
[----:B------:R-:W-:-:S13]  /*13f40*/  ISETP.GT.AND P6, PT, R9, R0, PT ;  /* 0x000000000900720c */ /* 0x000fda0003fc4270 */
[----:B------:R-:W-:Y:S05]  /*13f50*/  @!P6 BRA `(.L_x_1420) ;  /* 0xfffffffc0064e947 */ /* 0x000fea000383ffff */
.L_x_1415:
        /* <DEDUP_REMOVED lines=8> */
.L_x_1542:
[----:B------:R-:W-:Y:S01]  /*13fe0*/  ISETP.NE.AND P0, PT, R2, RZ, PT ;  /* 0x000000ff0200720c */ /* 0x000fe20003f05270 */
[----:B------:R-:W-:-:S12]  /*13ff0*/  IMAD.MOV.U32 R14, RZ, RZ, RZ ;  /* 0x000000ffff0e7224 */ /* 0x000fd800078e00ff */
[----:B------:R-:W-:Y:S05]  /*14000*/  @!P0 BRA `(.L_x_1422) ;  /* 0x0000000000108947 */ /* 0x000fea0003800000 */
[----:B------:R-:W-:Y:S01]  /*14010*/  UMOV UR4, 0xffffffff ;  /* 0xffffffff00047882 */ /* 0x000fe20000000000 */
[----:B------:R-:W-:Y:S02]  /*14020*/  VIADD R12, R4, 0xffffffff ;  /* 0xffffffff040c7836 */ /* 0x000fe40000000000 */
[----:B------:R-:W-:Y:S05]  /*14030*/  BRA.DIV UR4, `(.L_x_1423) ;  /* 0x0000004204787947 */ /* 0x000fea000b800000 */
[----:B------:R4:W0:Y:S02]  /*14040*/  SHFL.IDX PT, R14, R6, R12, 0x1f ;  /* 0x00001f0c060e7589 */ /* 0x00082400000e0000 */
.L_x_1422:
[----:B------:R-:W5:Y:S01]  /*14050*/  LDC.64 R2, c[0x0][0xc90] ;  /* 0x00032400ff027b82 */ /* 0x000f620000000a00 */
[----:B------:R-:W-:-:S04]  /*14060*/  IMAD.IADD R19, R4, 0x1, R19 ;  /* 0x0000000104137824 */ /* 0x000fc800078e0213 */
[----:B-----5:R-:W-:-:S05]  /*14070*/  IMAD.WIDE R2, R19, 0x4, R2 ;  /* 0x0000000413027825 */ /* 0x020fca00078e0202 */
[----:B-1--4-:R1:W2:Y:S01]  /*14080*/  LDG.E R6, desc[UR36][R2.64] ;  /* 0x0000002402067981 */ /* 0x0122a2000c1e1900 */
[----:B0-----:R-:W-:Y:S02]  /*14090*/  IMAD R16, R14, R7, R16 ;  /* 0x000000070e107224 */ /* 0x001fe400078e0210 */
[----:B-1----:R-:W-:Y:S02]  /*140a0*/  IMAD.MOV.U32 R2, RZ, RZ, RZ ;  /* 0x000000ffff027224 */ /* 0x002fe400078e00ff */
[----:B--23--:R-:W-:-:S05]  /*140b0*/  IMAD R4, R5, R6, RZ ;  /* 0x0000000605047224 */ /* 0x00cfca00078e02ff */
[----:B------:R-:W-:-:S04]  /*140c0*/  IABS R8, R4 ;  /* 0x0000000400087213 */ /* 0x000fc80000000000 */
[----:B------:R-:W0:Y:S08]  /*140d0*/  I2F.RP R10, R8 ;  /* 0x00000008000a7306 */ /* 0x000e300000209400 */
[----:B0-----:R-:W0:Y:S02]  /*140e0*/  MUFU.RCP R10, R10 ;  /* 0x0000000a000a7308 */ /* 0x001e240000001000 */
[----:B0-----:R-:W-:-:S06]  /*140f0*/  VIADD R11, R10, 0xffffffe ;  /* 0x0ffffffe0a0b7836 */ /* 0x001fcc0000000000 */
[----:B------:R-:W0:Y:S02]  /*14100*/  F2I.FTZ.U32.TRUNC.NTZ R3, R11 ;  /* 0x0000000b00037305 */ /* 0x000e24000021f000 */
[----:B0-----:R-:W-:-:S04]  /*14110*/  IMAD.MOV R9, RZ, RZ, -R3 ;  /* 0x000000ffff097224 */ /* 0x001fc800078e0a03 */
        /* <DEDUP_REMOVED lines=18> */
[----:B------:R-:W-:Y:S02]  /*14240*/  IMAD R0, R6, R2, RZ ;  /* 0x0000000206007224 */ /* 0x000fe400078e02ff */
[----:B------:R-:W-:Y:S02]  /*14250*/  IMAD.MOV R2, RZ, RZ, -R2 ;  /* 0x000000ffff027224 */ /* 0x000fe400078e0a02 */
[----:B------:R-:W-:Y:S02]  /*14260*/  IMAD.MOV R3, RZ, RZ, -R0 ;  /* 0x000000ffff037224 */ /* 0x000fe400078e0a00 */
[----:B------:R-:W-:-:S03]  /*14270*/  IMAD R9, R4, R2, R9 ;  /* 0x0000000204097224 */ /* 0x000fc600078e0209 */
[----:B------:R-:W-:-:S04]  /*14280*/  VIADDMNMX R6, R3, R7, R6, PT ;  /* 0x0000000703067246 */ /* 0x000fc80003800106 */
[-C--:B------:R-:W-:Y:S02]  /*14290*/  IABS R7, R6.reuse ;  /* 0x0000000600077213 */ /* 0x080fe40000000000 */
[----:B------:R-:W-:Y:S02]  /*142a0*/  IABS R4, R6 ;  /* 0x0000000600047213 */ /* 0x000fe40000000000 */
[----:B------:R-:W0:Y:S03]  /*142b0*/  I2F.RP R8, R7 ;  /* 0x0000000700087306 */ /* 0x000e260000209400 */
[----:B------:R-:W-:-:S05]  /*142c0*/  IMAD.MOV R4, RZ, RZ, -R4 ;  /* 0x000000ffff047224 */ /* 0x000fca00078e0a04 */
[----:B0-----:R-:W0:Y:S02]  /*142d0*/  MUFU.RCP R8, R8 ;  /* 0x0000000800087308 */ /* 0x001e240000001000 */
[----:B0-----:R-:W-:-:S06]  /*142e0*/  VIADD R3, R8, 0xffffffe ;  /* 0x0ffffffe08037836 */ /* 0x001fcc0000000000 */
[----:B------:R-:W0:Y:S02]  /*142f0*/  F2I.FTZ.U32.TRUNC.NTZ R3, R3 ;  /* 0x0000000300037305 */ /* 0x000e24000021f000 */
[----:B0-----:R-:W-:-:S04]  /*14300*/  IMAD.MOV R2, RZ, RZ, -R3 ;  /* 0x000000ffff027224 */ /* 0x001fc800078e0a03 */
[----:B------:R-:W-:Y:S02]  /*14310*/  IMAD R11, R2, R7, RZ ;  /* 0x00000007020b7224 */ /* 0x000fe400078e02ff */
[----:B------:R-:W-:-:S04]  /*14320*/  IMAD.MOV.U32 R2, RZ, RZ, RZ ;  /* 0x000000ffff027224 */ /* 0x000fc800078e00ff */
[----:B------:R-:W-:Y:S01]  /*14330*/  IMAD.HI.U32 R2, R3, R11, R2 ;  /* 0x0000000b03027227 */ /* 0x000fe200078e0002 */
[----:B------:R-:W-:Y:S02]  /*14340*/  IABS R11, R9 ;  /* 0x00000009000b7213 */ /* 0x000fe40000000000 */
[C---:B------:R-:W-:Y:S01]  /*14350*/  LOP3.LUT R3, R9.reuse, R6, RZ, 0x3c, !PT ;  /* 0x0000000609037212 */ /* 0x040fe200078e3cff */
[----:B------:R-:W-:Y:S02]  /*14360*/  IMAD.IADD R9, R9, 0x1, R0 ;  /* 0x0000000109097824 */ /* 0x000fe400078e0200 */
[----:B------:R-:W-:Y:S01]  /*14370*/  IMAD.HI.U32 R2, R2, R11, RZ ;  /* 0x0000000b02027227 */ /* 0x000fe200078e00ff */
[----:B------:R-:W-:-:S03]  /*14380*/  ISETP.GE.AND P2, PT, R3, RZ, PT ;  /* 0x000000ff0300720c */ /* 0x000fc60003f46270 */
[----:B------:R-:W-:-:S05]  /*14390*/  IMAD R4, R2, R4, R11 ;  /* 0x0000000402047224 */ /* 0x000fca00078e020b */
[----:B------:R-:W-:-:S13]  /*143a0*/  ISETP.GT.U32.AND P1, PT, R7, R4, PT ;  /* 0x000000040700720c */ /* 0x000fda0003f24070 */
[----:B------:R-:W-:Y:S02]  /*143b0*/  @!P1 IMAD.IADD R4, R4, 0x1, -R7 ;  /* 0x0000000104049824 */ /* 0x000fe400078e0a07 */
[----:B------:R-:W-:Y:S01]  /*143c0*/  @!P1 VIADD R2, R2, 0x1 ;  /* 0x0000000102029836 */ /* 0x000fe20000000000 */
[----:B------:R-:W-:Y:S02]  /*143d0*/  ISETP.NE.AND P1, PT, R6, RZ, PT ;  /* 0x000000ff0600720c */ /* 0x000fe40003f25270 */
[----:B------:R-:W-:-:S13]  /*143e0*/  ISETP.GE.U32.AND P0, PT, R4, R7, PT ;  /* 0x000000070400720c */ /* 0x000fda0003f06070 */
[----:B------:R-:W-:-:S04]  /*143f0*/  @P0 VIADD R2, R2, 0x1 ;  /* 0x0000000102020836 */ /* 0x000fc80000000000 */
[----:B------:R-:W-:Y:S01]  /*14400*/  @!P2 IMAD.MOV R2, RZ, RZ, -R2 ;  /* 0x000000ffff02a224 */ /* 0x000fe200078e0a02 */
[----:B------:R-:W-:Y:S01]  /*14410*/  @!P1 LOP3.LUT R2, RZ, R6, RZ, 0x33, !PT ;  /* 0x00000006ff029212 */ /* 0x000fe200078e33ff */
[----:B------:R-:W-:-:S04]  /*14420*/  IMAD.MOV R6, RZ, RZ, -R6 ;  /* 0x000000ffff067224 */ /* 0x000fc800078e0a06 */
[----:B------:R-:W-:Y:S01]  /*14430*/  IMAD R18, R2, R6, R9 ;  /* 0x0000000602127224 */ /* 0x000fe200078e0209 */
[----:B------:R-:W-:-:S05]  /*14440*/  LOP3.LUT R2, RZ, R2, RZ, 0x33, !PT ;  /* 0x00000002ff027212 */ /* 0x000fca00078e33ff */
[----:B------:R-:W-:Y:S01]  /*14450*/  IMAD.IADD R17, R5, 0x1, R2 ;  /* 0x0000000105117824 */ /* 0x000fe200078e0202 */
[----:B------:R-:W-:Y:S06]  /*14460*/  BRA `(.L_x_1424) ;  /* 0x00000000001c7947 */ /* 0x000fec0003800000 */
.L_x_1416:
[----:B------:R-:W-:Y:S01]  /*14470*/  UMOV UR4, URZ ;  /* 0x0000003f00047c82 */ /* 0x000fe20008000000 */
[----:B------:R-:W-:Y:S01]  /*14480*/  UMOV UR5, URZ ;  /* 0x0000003f00057c82 */ /* 0x000fe20008000000 */
[----:B------:R-:W-:Y:S01]  /*14490*/  ULDC UR6, c[0x0][0xc3c] ;  /* 0x00030f0000067ab9 */ /* 0x000fe20000000800 */
[----:B------:R-:W-:Y:S02]  /*144a0*/  IMAD.MOV.U32 R16, RZ, RZ, R0 ;  /* 0x000000ffff107224 */ /* 0x000fe400078e0000 */
[----:B------:R-:W-:Y:S02]  /*144b0*/  IMAD.U32 R17, RZ, RZ, UR4 ;  /* 0x00000004ff117e24 */ /* 0x000fe4000f8e00ff */
[----:B------:R-:W-:Y:S02]  /*144c0*/  IMAD.U32 R18, RZ, RZ, UR5 ;  /* 0x00000005ff127e24 */ /* 0x000fe4000f8e00ff */
[----:B------:R-:W-:-:S07]  /*144d0*/  IMAD.U32 R19, RZ, RZ, UR6 ;  /* 0x00000006ff137e24 */ /* 0x000fce000f8e00ff */
.L_x_1424:
[----:B------:R-:W2:Y:S01]  /*144e0*/  S2R R0, SR_TID.X ;  /* 0x0000000000007919 */ /* 0x000ea20000002100 */
        /* <DEDUP_REMOVED lines=9> */
.L_x_1413:
[----:B------:R-:W-:Y:S02]  /*14580*/  ULDC UR4, c[0x0][0xc3c] ;  /* 0x00030f0000047ab9 */ /* 0x000fe40000000800 */
[----:B--2---:R-:W-:-:S13]  /*14590*/  ISETP.GE.AND P0, PT, R19, UR4, PT ;  /* 0x0000000413007c0c */ /* 0x004fda000bf06270 */
[----:B------:R-:W-:Y:S05]  /*145a0*/  @!P0 BRA `(.L_x_1425) ;  /* 0xffffffb4000c8947 */ /* 0x000fea000383ffff */
[----:B------:R-:W-:Y:S05]  /*145b0*/  BSYNC B8 ;  /* 0x0000000000087941 */ /* 0x000fea0003800000 */
.L_x_1354:
[----:B--2---:R-:W2:Y:S01]  /*145c0*/  LDL.LU R0, [R1+0x14] ;  /* 0x0000140001007983 */ /* 0x004ea20000300800 */
[----:B------:R-:W-:Y:S01]  /*145d0*/  BSSY B0, `(.L_x_1426) ;  /* 0x000000b000007945 */ /* 0x000fe20003800000 */
[----:B------:R-:W4:Y:S01]  /*145e0*/  S2R R5, SR_CgaCtaId ;  /* 0x0000000000057919 */ /* 0x000f220000008800 */
[----:B--2---:R-:W-:-:S05]  /*145f0*/  VIADD R0, R0, 0x1 ;  /* 0x0000000100007836 */ /* 0x004fca0000000000 */
[----:B0-----:R-:W-:-:S04]  /*14600*/  LEA.HI R2, R0, R0, RZ, 0x1 ;  /* 0x0000000000027211 */ /* 0x001fc800078f08ff */
[----:B------:R-:W-:Y:S02]  /*14610*/  LOP3.LUT R3, R2, 0xfffffffe, RZ, 0xc0, !PT ;  /* 0xfffffffe02037812 */ /* 0x000fe400078ec0ff */
[----:B------:R-:W-:-:S03]  /*14620*/  MOV R2, 0x400 ;  /* 0x0000040000027802 */ /* 0x000fc60000000f00 */
[----:B------:R-:W-:Y:S01]  /*14630*/  IMAD.IADD R0, R0, 0x1, -R3 ;  /* 0x0000000100007824 */ /* 0x000fe200078e0a03 */
[----:B----4-:R-:W-:-:S04]  /*14640*/  LEA R5, R5, R2, 0x18 ;  /* 0x0000000205057211 */ /* 0x010fc800078ec0ff */
[----:B------:R-:W-:-:S04]  /*14650*/  SHF.L.U32 R0, R0, 0x1f, RZ ;  /* 0x0000001f00007819 */ /* 0x000fc800000006ff */
[----:B------:R-:W0:Y:S02]  /*14660*/  SYNCS.PHASECHK.TRANS64.TRYWAIT P0, [R5+URZ+0x2a820], R0 ;  /* 0x02a82000050075a7 */ /* 0x000e24000800017f */
[----:B0-----:R-:W-:Y:S05]  /*14670*/  @!P0 BRA `(.L_x_1427) ;  /* 0x0000003c000c8947 */ /* 0x001fea0003800000 */
.L_x_1545:
[----:B------:R-:W-:Y:S05]  /*14680*/  BSYNC B0 ;  /* 0x0000000000007941 */ /* 0x000fea0003800000 */
.L_x_1426:
[----:B------:R-:W-:-:S03]  /*14690*/  UMOV UR4, 0xffffffff ;  /* 0xffffffff00047882 */ /* 0x000fc60000000000 */
[----:B------:R-:W-:Y:S05]  /*146a0*/  BRA.DIV UR4, `(.L_x_1428) ;  /* 0x0000003e04147947 */ /* 0x000fea000b800000 */
[----:B0-----:R-:W0:Y:S02]  /*146b0*/  S2R R0, SR_TID.X ;  /* 0x0000000000007919 */ /* 0x001e240000002100 */
[----:B0-----:R-:W-:-:S04]  /*146c0*/  SHF.R.U32.HI R0, RZ, 0x5, R0 ;  /* 0x00000005ff007819 */ /* 0x001fc80000011600 */
[----:B------:R-:W-:-:S05]  /*146d0*/  LOP3.LUT R0, R0, 0x3, RZ, 0xc0, !PT ;  /* 0x0000000300007812 */ /* 0x000fca00078ec0ff */
[----:B------:R0:W2:Y:S02]  /*146e0*/  SHFL.IDX PT, R14, R0, RZ, 0x1f ;  /* 0x00001fff000e7589 */ /* 0x0000a400000e0000 */
.L_x_1548:
[----:B--2---:R-:W-:Y:S01]  /*146f0*/  ISETP.NE.AND P0, PT, R14, RZ, PT ;  /* 0x000000ff0e00720c */ /* 0x004fe20003f05270 */
[----:B------:R-:W-:-:S12]  /*14700*/  BSSY B0, `(.L_x_1429) ;  /* 0x0000026000007945 */ /* 0x000fd80003800000 */
[----:B------:R-:W-:Y:S05]  /*14710*/  @P0 BRA `(.L_x_1430) ;  /* 0x0000000000900947 */ /* 0x000fea0003800000 */
[----:B------:R-:W-:-:S03]  /*14720*/  UMOV UR4, 0xffffffff ;  /* 0xffffffff00047882 */ /* 0x000fc60000000000 */
[----:B------:R-:W-:Y:S05]  /*14730*/  BRA.DIV UR4, `(.L_x_1431) ;  /* 0x0000003e04247947 */ /* 0x000fea000b800000 */
[----:B------:R-:W-:-:S13]  /*14740*/  ELECT P6, URZ, PT ;  /* 0x00000000003f782f */ /* 0x000fda00038c0000 */
.L_x_1551:
        /* <DEDUP_REMOVED lines=8> */
.L_x_1432:
[----:B------:R-:W-:Y:S01]  /*147d0*/  IMAD R3, R25, 0x8, R5 ;  /* 0x0000000819037824 */ /* 0x000fe200078e0205 */
[----:B------:R-:W-:Y:S01]  /*147e0*/  SHF.L.U32 R2, R27, 0x1f, RZ ;  /* 0x0000001f1b027819 */ /* 0x000fe200000006ff */
[----:B------:R-:W-:-:S03]  /*147f0*/  VIADD R25, R25, 0x1 ;  /* 0x0000000119197836 */ /* 0x000fc60000000000 */
[----:B------:R-:W0:Y:S02]  /*14800*/  SYNCS.PHASECHK.TRANS64.TRYWAIT P1, [R3+URZ+0x2a840], R2 ;  /* 0x02a84002030075a7 */ /* 0x000e24000802017f */
[----:B------:R-:W-:-:S04]  /*14810*/  ISETP.NE.AND P2, PT, R25, 0x2, PT ;  /* 0x000000021900780c */ /* 0x000fc80003f45270 */
[----:B------:R-:W-:Y:S01]  /*14820*/  SEL R0, RZ, 0x1, P2 ;  /* 0x00000001ff007807 */ /* 0x000fe20001000000 */
[----:B0-----:R-:W-:Y:S08]  /*14830*/  @!P1 BRA `(.L_x_1433) ;  /* 0x0000003c00049947 */ /* 0x001ff00003800000 */
.L_x_1552:
[----:B------:R-:W-:Y:S02]  /*14840*/  SEL R25, R25, RZ, P2 ;  /* 0x000000ff19197207 */ /* 0x000fe40001000000 */
[----:B------:R-:W-:Y:S01]  /*14850*/  LOP3.LUT R0, R27, R0, RZ, 0x3c, !PT ;  /* 0x000000001b007212 */ /* 0x000fe200078e3cff */
[----:B------:R-:W-:Y:S06]  /*14860*/  @!P0 BRA `(.L_x_1434) ;  /* 0x0000000000048947 */ /* 0x000fec0003800000 */
[----:B------:R-:W-:Y:S01]  /*14870*/  BPT.TRAP 0x1 ;  /* 0x000000040000795c */ /* 0x000fe20000300000 */
.L_x_1434:
[----:B------:R-:W-:Y:S01]  /*14880*/  IMAD R25, R25, 0x8, R5 ;  /* 0x0000000819197824 */ /* 0x000fe200078e0205 */
[----:B------:R-:W-:-:S04]  /*14890*/  SHF.L.U32 R0, R0, 0x1f, RZ ;  /* 0x0000001f00007819 */ /* 0x000fc800000006ff */
[----:B------:R-:W2:Y:S02]  /*148a0*/  SYNCS.PHASECHK.TRANS64.TRYWAIT P1, [R25+URZ+0x2a840], R0 ;  /* 0x02a84000190075a7 */ /* 0x000ea4000802017f */
[----:B--2---:R-:W-:Y:S05]  /*148b0*/  @!P1 BRA `(.L_x_1435) ;  /* 0x0000003800f89947 */ /* 0x004fea0003800000 */
.L_x_1553:
[----:B------:R-:W-:Y:S05]  /*148c0*/  @!P0 BRA `(.L_x_1436) ;  /* 0x0000000000048947 */ /* 0x000fea0003800000 */
[----:B------:R-:W-:Y:S01]  /*148d0*/  BPT.TRAP 0x1 ;  /* 0x000000040000795c */ /* 0x000fe20000300000 */
.L_x_1436:
[----:B------:R-:W4:Y:S02]  /*148e0*/  SYNCS.PHASECHK.TRANS64.TRYWAIT P1, [R3+URZ+0x2a860], R2 ;  /* 0x02a86002030075a7 */ /* 0x000f24000802017f */
[----:B----4-:R-:W-:Y:S05]  /*148f0*/  @!P1 BRA `(.L_x_1437) ;  /* 0x0000003800fc9947 */ /* 0x010fea0003800000 */
.L_x_1554:
[----:B------:R-:W-:Y:S05]  /*14900*/  @!P0 BRA `(.L_x_1438) ;  /* 0x0000000000048947 */ /* 0x000fea0003800000 */
[----:B------:R-:W-:Y:S01]  /*14910*/  BPT.TRAP 0x1 ;  /* 0x000000040000795c */ /* 0x000fe20000300000 */
.L_x_1438:
[----:B------:R0:W0:Y:S02]  /*14920*/  SYNCS.PHASECHK.TRANS64.TRYWAIT P0, [R25+URZ+0x2a860], R0 ;  /* 0x02a86000190075a7 */ /* 0x000024000800017f */
[----:B0-----:R-:W-:Y:S05]  /*14930*/  @!P0 NANOSLEEP.SYNCS 0x989680 ;  /* 0x009896800000895d */ /* 0x001fea0003900000 */
[----:B------:R-:W0:Y:S02]  /*14940*/  @!P0 SYNCS.PHASECHK.TRANS64 P0, [R25+URZ+0x2a860], R0 ;  /* 0x02a86000190085a7 */ /* 0x000e24000800007f */
[----:B0-----:R-:W-:Y:S05]  /*14950*/  @!P0 BRA `(.L_x_1438) ;  /* 0xfffffffc00f08947 */ /* 0x001fea000383ffff */
.L_x_1430:
[----:B------:R-:W-:Y:S05]  /*14960*/  BSYNC B0 ;  /* 0x0000000000007941 */ /* 0x000fea0003800000 */
.L_x_1429:
[----:B------:R-:W-:Y:S05]  /*14970*/  EXIT ;  /* 0x000000000000794d */ /* 0x000fea0003800000 */
.L_x_1248:
[----:B0-----:R-:W-:-:S04]  /*14980*/  IMAD.U32 R3, RZ, RZ, UR40 ;  /* 0x00000028ff037e24 */ /* 0x001fc8000f8e00ff */
[----:B------:R0:W1:Y:S03]  /*14990*/  SYNCS.PHASECHK.TRANS64.TRYWAIT P1, [R3+URZ+0x2a800], R0 ;  /* 0x02a80000030075a7 */ /* 0x000066000802017f */
[----:B-1----:R-:W-:Y:S05]  /*149a0*/  @!P1 NANOSLEEP.SYNCS 0x989680 ;  /* 0x009896800000995d */ /* 0x002fea0003900000 */
[----:B------:R-:W1:Y:S02]  /*149b0*/  @!P1 SYNCS.PHASECHK.TRANS64 P1, [R3+URZ+0x2a800], R0 ;  /* 0x02a80000030095a7 */ /* 0x000e64000802007f */
[----:B-1----:R-:W-:Y:S05]  /*149c0*/  @!P1 BRA `(.L_x_1248) ;  /* 0xfffffffc00ec9947 */ /* 0x002fea000383ffff */
[----:B------:R-:W-:Y:S05]  /*149d0*/  BRA `(.L_x_1439) ;  /* 0xfffffed000047947 */ /* 0x000fea000383ffff */
.L_x_1252:
[----:B-1----:R1:W2:Y:S02]  /*149e0*/  SYNCS.PHASECHK.TRANS64.TRYWAIT P1, [R3+URZ+0x2a830], R0 ;  /* 0x02a83000030075a7 */ /* 0x0022a4000802017f */
[----:B--2---:R-:W-:Y:S05]  /*149f0*/  @!P1 NANOSLEEP.SYNCS 0x989680 ;  /* 0x009896800000995d */ /* 0x004fea0003900000 */
[----:B------:R-:W2:Y:S02]  /*14a00*/  @!P1 SYNCS.PHASECHK.TRANS64 P1, [R3+URZ+0x2a830], R0 ;  /* 0x02a83000030095a7 */ /* 0x000ea4000802007f */
[----:B--2---:R-:W-:Y:S05]  /*14a10*/  @!P1 BRA `(.L_x_1252) ;  /* 0xfffffffc00f09947 */ /* 0x004fea000383ffff */
[----:B------:R-:W-:Y:S05]  /*14a20*/  BRA `(.L_x_1251) ;  /* 0xfffffed000207947 */ /* 0x000fea000383ffff */
.L_x_1269:
[----:B-1----:R-:W-:-:S04]  /*14a30*/  IMAD.U32 R10, RZ, RZ, UR6 ;  /* 0x00000006ff0a7e24 */ /* 0x002fc8000f8e00ff */
[----:B------:R1:W2:Y:S03]  /*14a40*/  SYNCS.PHASECHK.TRANS64.TRYWAIT P1, [R10+URZ+0x2a830], R9 ;  /* 0x02a830090a0075a7 */ /* 0x0002a6000802017f */
[----:B--2---:R-:W-:Y:S05]  /*14a50*/  @!P1 NANOSLEEP.SYNCS 0x989680 ;  /* 0x009896800000995d */ /* 0x004fea0003900000 */
[----:B------:R-:W2:Y:S02]  /*14a60*/  @!P1 SYNCS.PHASECHK.TRANS64 P1, [R10+URZ+0x2a830], R9 ;  /* 0x02a830090a0095a7 */ /* 0x000ea4000802007f */
[----:B--2---:R-:W-:Y:S05]  /*14a70*/  @!P1 BRA `(.L_x_1269) ;  /* 0xfffffffc00ec9947 */ /* 0x004fea000383ffff */
[----:B------:R-:W-:Y:S05]  /*14a80*/  BRA `(.L_x_1268) ;  /* 0xfffffefc001c7947 */ /* 0x000fea000383ffff */
.L_x_1273:
[----:B01----:R-:W-:-:S04]  /*14a90*/  IMAD.U32 R9, RZ, RZ, UR5 ;  /* 0x00000005ff097e24 */ /* 0x003fc8000f8e00ff */
[----:B------:R0:W1:Y:S03]  /*14aa0*/  SYNCS.PHASECHK.TRANS64.TRYWAIT P1, [R9+URZ+0x2a850], R0 ;  /* 0x02a85000090075a7 */ /* 0x000066000802017f */
[----:B-1----:R-:W-:Y:S05]  /*14ab0*/  @!P1 NANOSLEEP.SYNCS 0x989680 ;  /* 0x009896800000995d */ /* 0x002fea0003900000 */
[----:B------:R-:W1:Y:S02]  /*14ac0*/  @!P1 SYNCS.PHASECHK.TRANS64 P1, [R9+URZ+0x2a850], R0 ;  /* 0x02a85000090095a7 */ /* 0x000e64000802007f */
[----:B-1----:R-:W-:Y:S05]  /*14ad0*/  @!P1 BRA `(.L_x_1273) ;  /* 0xfffffffc00ec9947 */ /* 0x002fea000383ffff */
[----:B------:R-:W-:Y:S05]  /*14ae0*/  BRA `(.L_x_1272) ;  /* 0xffffff0400447947 */ /* 0x000fea000383ffff */
.L_x_1292:
[----:B-1----:R-:W-:-:S04]  /*14af0*/  IMAD.U32 R10, RZ, RZ, UR6 ;  /* 0x00000006ff0a7e24 */ /* 0x002fc8000f8e00ff */
[----:B------:R1:W2:Y:S03]  /*14b00*/  SYNCS.PHASECHK.TRANS64.TRYWAIT P1, [R10+URZ+0x2a830], R9 ;  /* 0x02a830090a0075a7 */ /* 0x0002a6000802017f */
[----:B--2---:R-:W-:Y:S05]  /*14b10*/  @!P1 NANOSLEEP.SYNCS 0x989680 ;  /* 0x009896800000995d */ /* 0x004fea0003900000 */
[----:B------:R-:W2:Y:S02]  /*14b20*/  @!P1 SYNCS.PHASECHK.TRANS64 P1, [R10+URZ+0x2a830], R9 ;  /* 0x02a830090a0095a7 */ /* 0x000ea4000802007f */
[----:B--2---:R-:W-:Y:S05]  /*14b30*/  @!P1 BRA `(.L_x_1292) ;  /* 0xfffffffc00ec9947 */ /* 0x004fea000383ffff */
[----:B------:R-:W-:Y:S05]  /*14b40*/  BRA `(.L_x_1291) ;  /* 0xffffff2800e47947 */ /* 0x000fea000383ffff */
.L_x_1296:
[----:B01----:R-:W-:-:S04]  /*14b50*/  IMAD.U32 R9, RZ, RZ, UR5 ;  /* 0x00000005ff097e24 */ /* 0x003fc8000f8e00ff */
[----:B------:R0:W1:Y:S03]  /*14b60*/  SYNCS.PHASECHK.TRANS64.TRYWAIT P1, [R9+URZ+0x2a850], R0 ;  /* 0x02a85000090075a7 */ /* 0x000066000802017f */
[----:B-1----:R-:W-:Y:S05]  /*14b70*/  @!P1 NANOSLEEP.SYNCS 0x989680 ;  /* 0x009896800000995d */ /* 0x002fea0003900000 */
[----:B------:R-:W1:Y:S02]  /*14b80*/  @!P1 SYNCS.PHASECHK.TRANS64 P1, [R9+URZ+0x2a850], R0 ;  /* 0x02a85000090095a7 */ /* 0x000e64000802007f */
[----:B-1----:R-:W-:Y:S05]  /*14b90*/  @!P1 BRA `(.L_x_1296) ;  /* 0xfffffffc00ec9947 */ /* 0x002fea000383ffff */
[----:B------:R-:W-:Y:S05]  /*14ba0*/  BRA `(.L_x_1295) ;  /* 0xffffff34000c7947 */ /* 0x000fea000383ffff */
.L_x_1304:
[----:B-1----:R-:W-:-:S04]  /*14bb0*/  IMAD.U32 R10, RZ, RZ, UR5 ;  /* 0x00000005ff0a7e24 */ /* 0x002fc8000f8e00ff */
[----:B------:R1:W2:Y:S03]  /*14bc0*/  SYNCS.PHASECHK.TRANS64.TRYWAIT P1, [R10+URZ+0x2a830], R9 ;  /* 0x02a830090a0075a7 */ /* 0x0002a6000802017f */
[----:B--2---:R-:W-:Y:S05]  /*14bd0*/  @!P1 NANOSLEEP.SYNCS 0x989680 ;  /* 0x009896800000995d */ /* 0x004fea0003900000 */
[----:B------:R-:W2:Y:S02]  /*14be0*/  @!P1 SYNCS.PHASECHK.TRANS64 P1, [R10+URZ+0x2a830], R9 ;  /* 0x02a830090a0095a7 */ /* 0x000ea4000802007f */
[----:B--2---:R-:W-:Y:S05]  /*14bf0*/  @!P1 BRA `(.L_x_1304) ;  /* 0xfffffffc00ec9947 */ /* 0x004fea000383ffff */
[----:B------:R-:W-:Y:S05]  /*14c00*/  BRA `(.L_x_1303) ;  /* 0xffffff4400d47947 */ /* 0x000fea000383ffff */
.L_x_1308:
[----:B01----:R-:W-:-:S04]  /*14c10*/  IMAD.U32 R9, RZ, RZ, UR5 ;  /* 0x00000005ff097e24 */ /* 0x003fc8000f8e00ff */
[----:B------:R0:W1:Y:S03]  /*14c20*/  SYNCS.PHASECHK.TRANS64.TRYWAIT P1, [R9+URZ+0x2a850], R0 ;  /* 0x02a85000090075a7 */ /* 0x000066000802017f */
[----:B-1----:R-:W-:Y:S05]  /*14c30*/  @!P1 NANOSLEEP.SYNCS 0x989680 ;  /* 0x009896800000995d */ /* 0x002fea0003900000 */
[----:B------:R-:W1:Y:S02]  /*14c40*/  @!P1 SYNCS.PHASECHK.TRANS64 P1, [R9+URZ+0x2a850], R0 ;  /* 0x02a85000090095a7 */ /* 0x000e64000802007f */
[----:B-1----:R-:W-:Y:S05]  /*14c50*/  @!P1 BRA `(.L_x_1308) ;  /* 0xfffffffc00ec9947 */ /* 0x002fea000383ffff */
[----:B------:R-:W-:Y:S05]  /*14c60*/  BRA `(.L_x_1307) ;  /* 0xffffff4c00fc7947 */ /* 0x000fea000383ffff */
.L_x_1323:
[----:B-1----:R-:W-:-:S04]  /*14c70*/  IMAD.U32 R5, RZ, RZ, UR5 ;  /* 0x00000005ff057e24 */ /* 0x002fc8000f8e00ff */
[----:B------:R1:W2:Y:S03]  /*14c80*/  SYNCS.PHASECHK.TRANS64.TRYWAIT P1, [R5+URZ+0x2a850], R0 ;  /* 0x02a85000050075a7 */ /* 0x0002a6000802017f */
[----:B--2---:R-:W-:Y:S05]  /*14c90*/  @!P1 NANOSLEEP.SYNCS 0x989680 ;  /* 0x009896800000995d */ /* 0x004fea0003900000 */
[----:B------:R-:W2:Y:S02]  /*14ca0*/  @!P1 SYNCS.PHASECHK.TRANS64 P1, [R5+URZ+0x2a850], R0 ;  /* 0x02a85000050095a7 */ /* 0x000ea4000802007f */
[----:B--2---:R-:W-:Y:S05]  /*14cb0*/  @!P1 BRA `(.L_x_1323) ;  /* 0xfffffffc00ec9947 */ /* 0x004fea000383ffff */
[----:B------:R-:W-:Y:S05]  /*14cc0*/  BRA `(.L_x_1322) ;  /* 0xffffff7400ec7947 */ /* 0x000fea000383ffff */
.L_x_1374:
[----:B------:R-:W-:Y:S01]  /*14cd0*/  SHF.R.U32.HI R7, RZ, 0x5, R21 ;  /* 0x00000005ff077819 */ /* 0x000fe20000011615 */
[----:B------:R-:W-:Y:S01]  /*14ce0*/  BSSY B0, `(.L_x_1440) ;  /* 0x0000009000007945 */ /* 0x000fe20003800000 */
[----:B------:R-:W-:Y:S02]  /*14cf0*/  IMAD.MOV.U32 R12, RZ, RZ, RZ ;  /* 0x000000ffff0c7224 */ /* 0x000fe400078e00ff */
[----:B------:R-:W-:Y:S01]  /*14d00*/  LOP3.LUT R7, R7, 0x3, RZ, 0xc0, !PT ;  /* 0x0000000307077812 */ /* 0x000fe200078ec0ff */
[----:B------:R-:W-:Y:S02]  /*14d10*/  IMAD.MOV.U32 R11, RZ, RZ, 0x1f ;  /* 0x0000001fff0b7424 */ /* 0x000fe400078e00ff */
[----:B------:R-:W-:Y:S02]  /*14d20*/  IMAD.MOV.U32 R15, RZ, RZ, -0x1 ;  /* 0xffffffffff0f7424 */ /* 0x000fe400078e00ff */
[----:B------:R-:W-:-:S07]  /*14d30*/  IMAD.MOV.U32 R13, RZ, RZ, R7 ;  /* 0x000000ffff0d7224 */ /* 0x000fce00078e0007 */
[----:B0----5:R-:W-:Y:S05]  /*14d40*/  WARPSYNC.COLLECTIVE R15, `(.L_x_1441) ;  /* 0x000000000f087348 */ /* 0x021fea0003c00000 */
[----:B------:R1:W2:Y:S02]  /*14d50*/  SHFL.IDX P6, R14, R13, R12, R11 ;  /* 0x0000000c0d0e7389 */ /* 0x0002a400000c000b */
[----:B012--5:R-:W-:Y:S01]  /*14d60*/  ENDCOLLECTIVE ;  /* 0x000000000000791b */ /* 0x027fe20003800000 */
.L_x_1441:
[----:B------:R-:W-:Y:S05]  /*14d70*/  BSYNC B0 ;  /* 0x0000000000007941 */ /* 0x000fea0003800000 */
.L_x_1440:
[----:B------:R-:W-:Y:S05]  /*14d80*/  BRA `(.L_x_1442) ;  /* 0xffffffbc00747947 */ /* 0x000fea000383ffff */
.L_x_1377:
[----:B-1----:R1:W2:Y:S02]  /*14d90*/  SYNCS.PHASECHK.TRANS64.TRYWAIT P0, [R7+URZ+0x2a840], R2 ;  /* 0x02a84002070075a7 */ /* 0x0022a4000800017f */
[----:B--2---:R-:W-:Y:S05]  /*14da0*/  @!P0 NANOSLEEP.SYNCS 0x989680 ;  /* 0x009896800000895d */ /* 0x004fea0003900000 */
[----:B------:R-:W2:Y:S02]  /*14db0*/  @!P0 SYNCS.PHASECHK.TRANS64 P0, [R7+URZ+0x2a840], R2 ;  /* 0x02a84002070085a7 */ /* 0x000ea4000800007f */
[----:B--2---:R-:W-:Y:S05]  /*14dc0*/  @!P0 BRA `(.L_x_1377) ;  /* 0xfffffffc00f08947 */ /* 0x004fea000383ffff */
[----:B------:R-:W-:Y:S05]  /*14dd0*/  BRA `(.L_x_1443) ;  /* 0xffffffbc00f07947 */ /* 0x000fea000383ffff */
.L_x_1378:
        /* <DEDUP_REMOVED lines=8> */
.L_x_1445:
[----:B------:R-:W-:Y:S05]  /*14e60*/  BSYNC B0 ;  /* 0x0000000000007941 */ /* 0x000fea0003800000 */
.L_x_1444:
        /* <DEDUP_REMOVED lines=9> */
.L_x_1446:
[----:B------:R-:W-:Y:S02]  /*14f00*/  IMAD.MOV.U32 R13, RZ, RZ, R0 ;  /* 0x000000ffff0d7224 */ /* 0x000fe400078e0000 */
[----:B------:R-:W-:Y:S02]  /*14f10*/  IMAD.MOV.U32 R12, RZ, RZ, 0x1 ;  /* 0x00000001ff0c7424 */ /* 0x000fe400078e00ff */
[----:B------:R-:W-:-:S07]  /*14f20*/  IMAD.MOV.U32 R3, RZ, RZ, R14 ;  /* 0x000000ffff037224 */ /* 0x000fce00078e000e */
[----:B------:R-:W-:Y:S05]  /*14f30*/  WARPSYNC.COLLECTIVE R15, `(.L_x_1447) ;  /* 0x000000000f087348 */ /* 0x000fea0003c00000 */
[----:B------:R0:W1:Y:S02]  /*14f40*/  SHFL.IDX P6, R14, R13, R12, R11 ;  /* 0x0000000c0d0e7389 */ /* 0x00006400000c000b */
[----:B01----:R-:W-:Y:S01]  /*14f50*/  ENDCOLLECTIVE ;  /* 0x000000000000791b */ /* 0x003fe20003800000 */
.L_x_1447:
        /* <DEDUP_REMOVED lines=13> */
[----:B0-----:R-:W-:-:S07]  /*15030*/  IMAD.MOV.U32 R2, RZ, RZ, R14 ;  /* 0x000000ffff027224 */ /* 0x001fce00078e000e */
[----:B------:R-:W-:Y:S05]  /*15040*/  WARPSYNC.COLLECTIVE R15, `(.L_x_1448) ;  /* 0x000000000f087348 */ /* 0x000fea0003c00000 */
[----:B------:R0:W1:Y:S02]  /*15050*/  SHFL.IDX P6, R14, R13, R12, R11 ;  /* 0x0000000c0d0e7389 */ /* 0x00006400000c000b */
[----:B01----:R-:W-:Y:S01]  /*15060*/  ENDCOLLECTIVE ;  /* 0x000000000000791b */ /* 0x003fe20003800000 */
.L_x_1448:
[----:B------:R-:W-:Y:S02]  /*15070*/  @P1 IMAD R8, R5, 0x2, R22 ;  /* 0x0000000205081824 */ /* 0x000fe400078e0216 */
[----:B------:R-:W-:Y:S02]  /*15080*/  IMAD.MOV.U32 R13, RZ, RZ, R0 ;  /* 0x000000ffff0d7224 */ /* 0x000fe400078e0000 */
[----:B------:R-:W-:Y:S02]  /*15090*/  IMAD.MOV.U32 R12, RZ, RZ, 0x2 ;  /* 0x00000002ff0c7424 */ /* 0x000fe400078e00ff */
[----:B------:R-:W-:-:S07]  /*150a0*/  IMAD.MOV.U32 R3, RZ, RZ, R14 ;  /* 0x000000ffff037224 */ /* 0x000fce00078e000e */
[----:B------:R-:W-:Y:S05]  /*150b0*/  WARPSYNC.COLLECTIVE R15, `(.L_x_1449) ;  /* 0x000000000f087348 */ /* 0x000fea0003c00000 */
[----:B------:R0:W1:Y:S02]  /*150c0*/  SHFL.IDX P6, R14, R13, R12, R11 ;  /* 0x0000000c0d0e7389 */ /* 0x00006400000c000b */
[----:B01----:R-:W-:Y:S01]  /*150d0*/  ENDCOLLECTIVE ;  /* 0x000000000000791b */ /* 0x003fe20003800000 */
.L_x_1449:
        /* <DEDUP_REMOVED lines=17> */
.L_x_1450:
[----:B------:R-:W-:Y:S02]  /*151f0*/  @P1 IMAD R8, R5, 0x2, R22 ;  /* 0x0000000205081824 */ /* 0x000fe400078e0216 */
[----:B------:R-:W-:Y:S02]  /*15200*/  IMAD.MOV.U32 R13, RZ, RZ, R0 ;  /* 0x000000ffff0d7224 */ /* 0x000fe400078e0000 */
[----:B------:R-:W-:Y:S02]  /*15210*/  IMAD.MOV.U32 R12, RZ, RZ, 0x3 ;  /* 0x00000003ff0c7424 */ /* 0x000fe400078e00ff */
[----:B------:R-:W-:-:S07]  /*15220*/  IMAD.MOV.U32 R3, RZ, RZ, R14 ;  /* 0x000000ffff037224 */ /* 0x000fce00078e000e */
[----:B------:R-:W-:Y:S05]  /*15230*/  WARPSYNC.COLLECTIVE R15, `(.L_x_1451) ;  /* 0x000000000f087348 */ /* 0x000fea0003c00000 */
[----:B------:R0:W1:Y:S02]  /*15240*/  SHFL.IDX P6, R14, R13, R12, R11 ;  /* 0x0000000c0d0e7389 */ /* 0x00006400000c000b */
[----:B01----:R-:W-:Y:S01]  /*15250*/  ENDCOLLECTIVE ;  /* 0x000000000000791b */ /* 0x003fe20003800000 */
.L_x_1451:
        /* <DEDUP_REMOVED lines=17> */
.L_x_1452:
[----:B------:R-:W-:Y:S02]  /*15370*/  @P1 IMAD R8, R5, 0x2, R22 ;  /* 0x0000000205081824 */ /* 0x000fe400078e0216 */
[----:B------:R-:W-:Y:S02]  /*15380*/  IMAD.MOV.U32 R13, RZ, RZ, R0 ;  /* 0x000000ffff0d7224 */ /* 0x000fe400078e0000 */
[----:B------:R-:W-:Y:S02]  /*15390*/  IMAD.MOV.U32 R12, RZ, RZ, 0x4 ;  /* 0x00000004ff0c7424 */ /* 0x000fe400078e00ff */
[----:B------:R-:W-:-:S07]  /*153a0*/  IMAD.MOV.U32 R3, RZ, RZ, R14 ;  /* 0x000000ffff037224 */ /* 0x000fce00078e000e */
[----:B------:R-:W-:Y:S05]  /*153b0*/  WARPSYNC.COLLECTIVE R15, `(.L_x_1453) ;  /* 0x000000000f087348 */ /* 0x000fea0003c00000 */
[----:B------:R0:W1:Y:S02]  /*153c0*/  SHFL.IDX P6, R14, R13, R12, R11 ;  /* 0x0000000c0d0e7389 */ /* 0x00006400000c000b */
[----:B01----:R-:W-:Y:S01]  /*153d0*/  ENDCOLLECTIVE ;  /* 0x000000000000791b */ /* 0x003fe20003800000 */
.L_x_1453:
        /* <DEDUP_REMOVED lines=17> */
.L_x_1454:
[----:B------:R-:W-:Y:S02]  /*154f0*/  @P1 IMAD R8, R5, 0x2, R22 ;  /* 0x0000000205081824 */ /* 0x000fe400078e0216 */
[----:B------:R-:W-:Y:S02]  /*15500*/  IMAD.MOV.U32 R13, RZ, RZ, R0 ;  /* 0x000000ffff0d7224 */ /* 0x000fe400078e0000 */
[----:B------:R-:W-:Y:S02]  /*15510*/  IMAD.MOV.U32 R12, RZ, RZ, 0x5 ;  /* 0x00000005ff0c7424 */ /* 0x000fe400078e00ff */
[----:B------:R-:W-:-:S07]  /*15520*/  IMAD.MOV.U32 R3, RZ, RZ, R14 ;  /* 0x000000ffff037224 */ /* 0x000fce00078e000e */
[----:B------:R-:W-:Y:S05]  /*15530*/  WARPSYNC.COLLECTIVE R15, `(.L_x_1455) ;  /* 0x000000000f087348 */ /* 0x000fea0003c00000 */
[----:B------:R0:W1:Y:S02]  /*15540*/  SHFL.IDX P6, R14, R13, R12, R11 ;  /* 0x0000000c0d0e7389 */ /* 0x00006400000c000b */
[----:B01----:R-:W-:Y:S01]  /*15550*/  ENDCOLLECTIVE ;  /* 0x000000000000791b */ /* 0x003fe20003800000 */
.L_x_1455:
        /* <DEDUP_REMOVED lines=10> */
.L_x_1456:
[----:B------:R-:W-:Y:S01]  /*15600*/  @!PT LDS RZ, [RZ] ;  /* 0x00000000fffff984 */ /* 0x000fe20000000800 */
[----:B------:R-:W-:Y:S01]  /*15610*/  @!PT LDS RZ, [RZ] ;  /* 0x00000000fffff984 */ /* 0x000fe20000000800 */
[----:B------:R-:W-:Y:S01]  /*15620*/  @!PT LDS RZ, [RZ] ;  /* 0x00000000fffff984 */ /* 0x000fe20000000800 */
[----:B------:R-:W-:Y:S04]  /*15630*/  @P1 LDGSTS.E.BYPASS.LTC128B.128 [R8+0x1a400], desc[UR36][R2.64], !P4 ;  /* 0x1a40000002081fae */ /* 0x000fe8000e101d64 */
[----:B------:R-:W-:Y:S04]  /*15640*/  @P1 LDGSTS.E.BYPASS.LTC128B.128 [R8+0x1d400], desc[UR36][R2.64+0x80], !P3 ;  /* 0x1d40008002081fae */ /* 0x000fe8000d901d64 */
[----:B------:R0:W-:Y:S02]  /*15650*/  @P1 LDGSTS.E.BYPASS.LTC128B.128 [R8+0x20400], desc[UR36][R2.64+0x100], !P2 ;  /* 0x2040010002081fae */ /* 0x0001e4000d101d64 */
[----:B0-----:R-:W-:Y:S01]  /*15660*/  IMAD.MOV.U32 R2, RZ, RZ, R14 ;  /* 0x000000ffff027224 */ /* 0x001fe200078e000e */
[----:B------:R-:W-:Y:S06]  /*15670*/  BRA `(.L_x_1457) ;  /* 0xffffffbc004c7947 */ /* 0x000fec000383ffff */
.L_x_1383:
[----:B------:R-:W-:Y:S02]  /*15680*/  IMAD.MOV.U32 R13, RZ, RZ, R4 ;  /* 0x000000ffff0d7224 */ /* 0x000fe400078e0004 */
[----:B------:R-:W-:Y:S02]  /*15690*/  IMAD.MOV.U32 R12, RZ, RZ, RZ ;  /* 0x000000ffff0c7224 */ /* 0x000fe400078e00ff */
[----:B------:R-:W-:Y:S02]  /*156a0*/  IMAD.MOV.U32 R11, RZ, RZ, 0x181f ;  /* 0x0000181fff0b7424 */ /* 0x000fe400078e00ff */
[----:B------:R-:W-:Y:S02]  /*156b0*/  IMAD.MOV.U32 R15, RZ, RZ, -0x1 ;  /* 0xffffffffff0f7424 */ /* 0x000fe400078e00ff */
[----:B------:R-:W-:Y:S02]  /*156c0*/  IMAD R29, R29, R6, RZ ;  /* 0x000000061d1d7224 */ /* 0x000fe400078e02ff */
[----:B------:R-:W-:-:S07]  /*156d0*/  IMAD.IADD R26, R8, 0x1, R26 ;  /* 0x00000001081a7824 */ /* 0x000fce00078e021a */
[----:B------:R-:W-:Y:S05]  /*156e0*/  WARPSYNC.COLLECTIVE R15, `(.L_x_1458) ;  /* 0x000000000f087348 */ /* 0x000fea0003c00000 */
[----:B------:R0:W1:Y:S02]  /*156f0*/  SHFL.IDX P6, R14, R13, R12, R11 ;  /* 0x0000000c0d0e7389 */ /* 0x00006400000c000b */
[----:B01----:R-:W-:Y:S01]  /*15700*/  ENDCOLLECTIVE ;  /* 0x000000000000791b */ /* 0x003fe20003800000 */
.L_x_1458:
[C---:B------:R-:W-:Y:S01]  /*15710*/  VIADD R6, R26.reuse, 0x10 ;  /* 0x000000101a067836 */ /* 0x040fe20000000000 */
[----:B------:R-:W-:Y:S01]  /*15720*/  ISETP.GE.AND P1, PT, R26, R29, PT ;  /* 0x0000001d1a00720c */ /* 0x000fe20003f26270 */
[----:B------:R-:W-:Y:S02]  /*15730*/  IMAD.MOV.U32 R13, RZ, RZ, R0 ;  /* 0x000000ffff0d7224 */ /* 0x000fe400078e0000 */
[----:B------:R-:W-:-:S10]  /*15740*/  IMAD.MOV.U32 R2, RZ, RZ, R14 ;  /* 0x000000ffff027224 */ /* 0x000fd400078e000e */
[----:B------:R-:W-:Y:S05]  /*15750*/  WARPSYNC.COLLECTIVE R15, `(.L_x_1459) ;  /* 0x000000000f087348 */ /* 0x000fea0003c00000 */
[----:B------:R0:W1:Y:S02]  /*15760*/  SHFL.IDX P6, R14, R13, R12, R11 ;  /* 0x0000000c0d0e7389 */ /* 0x00006400000c000b */
[----:B01----:R-:W-:Y:S01]  /*15770*/  ENDCOLLECTIVE ;  /* 0x000000000000791b */ /* 0x003fe20003800000 */
.L_x_1459:
[----:B------:R-:W-:Y:S02]  /*15780*/  IMAD.MOV.U32 R13, RZ, RZ, R4 ;  /* 0x000000ffff0d7224 */ /* 0x000fe400078e0004 */
[----:B------:R-:W-:Y:S02]  /*15790*/  IMAD.MOV.U32 R12, RZ, RZ, 0x1 ;  /* 0x00000001ff0c7424 */ /* 0x000fe400078e00ff */
[----:B------:R-:W-:-:S07]  /*157a0*/  IMAD.MOV.U32 R3, RZ, RZ, R14 ;  /* 0x000000ffff037224 */ /* 0x000fce00078e000e */
[----:B------:R-:W-:Y:S05]  /*157b0*/  WARPSYNC.COLLECTIVE R15, `(.L_x_1460) ;  /* 0x000000000f087348 */ /* 0x000fea0003c00000 */
[----:B------:R0:W1:Y:S02]  /*157c0*/  SHFL.IDX P6, R14, R13, R12, R11 ;  /* 0x0000000c0d0e7389 */ /* 0x00006400000c000b */
[----:B01----:R-:W-:Y:S01]  /*157d0*/  ENDCOLLECTIVE ;  /* 0x000000000000791b */ /* 0x003fe20003800000 */
.L_x_1460:
[----:B------:R-:W-:-:S05]  /*157e0*/  @!P1 LEA R5, P4, R7, R3, 0x1 ;  /* 0x0000000307059211 */ /* 0x000fca00078808ff */
[----:B------:R-:W-:Y:S02]  /*157f0*/  @!P1 IMAD.X R3, RZ, RZ, R2, P4 ;  /* 0x000000ffff039224 */ /* 0x000fe400020e0602 */
        /* <DEDUP_REMOVED lines=13> */
.L_x_1461:
[----:B------:R-:W-:Y:S02]  /*158d0*/  IMAD.MOV.U32 R13, RZ, RZ, R4 ;  /* 0x000000ffff0d7224 */ /* 0x000fe400078e0004 */
[----:B------:R-:W-:Y:S02]  /*158e0*/  IMAD.MOV.U32 R12, RZ, RZ, 0x2 ;  /* 0x00000002ff0c7424 */ /* 0x000fe400078e00ff */
[----:B------:R-:W-:-:S07]  /*158f0*/  IMAD.MOV.U32 R3, RZ, RZ, R14 ;  /* 0x000000ffff037224 */ /* 0x000fce00078e000e */
[----:B------:R-:W-:Y:S05]  /*15900*/  WARPSYNC.COLLECTIVE R15, `(.L_x_1462) ;  /* 0x000000000f087348 */ /* 0x000fea0003c00000 */
[----:B------:R0:W1:Y:S02]  /*15910*/  SHFL.IDX P6, R14, R13, R12, R11 ;  /* 0x0000000c0d0e7389 */ /* 0x00006400000c000b */
[----:B01----:R-:W-:Y:S01]  /*15920*/  ENDCOLLECTIVE ;  /* 0x000000000000791b */ /* 0x003fe20003800000 */
.L_x_1462:
        /* <DEDUP_REMOVED lines=17> */
.L_x_1463:
[----:B------:R-:W-:Y:S02]  /*15a40*/  IMAD.MOV.U32 R13, RZ, RZ, R4 ;  /* 0x000000ffff0d7224 */ /* 0x000fe400078e0004 */
[----:B------:R-:W-:Y:S02]  /*15a50*/  IMAD.MOV.U32 R12, RZ, RZ, 0x3 ;  /* 0x00000003ff0c7424 */ /* 0x000fe400078e00ff */
[----:B------:R-:W-:-:S07]  /*15a60*/  IMAD.MOV.U32 R3, RZ, RZ, R14 ;  /* 0x000000ffff037224 */ /* 0x000fce00078e000e */
[----:B------:R-:W-:Y:S05]  /*15a70*/  WARPSYNC.COLLECTIVE R15, `(.L_x_1464) ;  /* 0x000000000f087348 */ /* 0x000fea0003c00000 */
[----:B------:R0:W1:Y:S02]  /*15a80*/  SHFL.IDX P6, R14, R13, R12, R11 ;  /* 0x0000000c0d0e7389 */ /* 0x00006400000c000b */
[----:B01----:R-:W-:Y:S01]  /*15a90*/  ENDCOLLECTIVE ;  /* 0x000000000000791b */ /* 0x003fe20003800000 */
.L_x_1464:
        /* <DEDUP_REMOVED lines=17> */
.L_x_1465:
[----:B------:R-:W-:Y:S02]  /*15bb0*/  IMAD.MOV.U32 R13, RZ, RZ, R4 ;  /* 0x000000ffff0d7224 */ /* 0x000fe400078e0004 */
[----:B------:R-:W-:Y:S02]  /*15bc0*/  IMAD.MOV.U32 R12, RZ, RZ, 0x4 ;  /* 0x00000004ff0c7424 */ /* 0x000fe400078e00ff */
[----:B------:R-:W-:-:S07]  /*15bd0*/  IMAD.MOV.U32 R3, RZ, RZ, R14 ;  /* 0x000000ffff037224 */ /* 0x000fce00078e000e */
[----:B------:R-:W-:Y:S05]  /*15be0*/  WARPSYNC.COLLECTIVE R15, `(.L_x_1466) ;  /* 0x000000000f087348 */ /* 0x000fea0003c00000 */
[----:B------:R0:W1:Y:S02]  /*15bf0*/  SHFL.IDX P6, R14, R13, R12, R11 ;  /* 0x0000000c0d0e7389 */ /* 0x00006400000c000b */
[----:B01----:R-:W-:Y:S01]  /*15c00*/  ENDCOLLECTIVE ;  /* 0x000000000000791b */ /* 0x003fe20003800000 */
.L_x_1466:
        /* <DEDUP_REMOVED lines=17> */
.L_x_1467:
[----:B------:R-:W-:Y:S02]  /*15d20*/  IMAD.MOV.U32 R13, RZ, RZ, R4 ;  /* 0x000000ffff0d7224 */ /* 0x000fe400078e0004 */
[----:B------:R-:W-:Y:S02]  /*15d30*/  IMAD.MOV.U32 R12, RZ, RZ, 0x5 ;  /* 0x00000005ff0c7424 */ /* 0x000fe400078e00ff */
[----:B------:R-:W-:-:S07]  /*15d40*/  IMAD.MOV.U32 R3, RZ, RZ, R14 ;  /* 0x000000ffff037224 */ /* 0x000fce00078e000e */
[----:B------:R-:W-:Y:S05]  /*15d50*/  WARPSYNC.COLLECTIVE R15, `(.L_x_1468) ;  /* 0x000000000f087348 */ /* 0x000fea0003c00000 */
[----:B------:R0:W1:Y:S02]  /*15d60*/  SHFL.IDX P6, R14, R13, R12, R11 ;  /* 0x0000000c0d0e7389 */ /* 0x00006400000c000b */
[----:B01----:R-:W-:Y:S01]  /*15d70*/  ENDCOLLECTIVE ;  /* 0x000000000000791b */ /* 0x003fe20003800000 */
.L_x_1468:
        /* <DEDUP_REMOVED lines=17> */
.L_x_1469:
[----:B------:R-:W-:Y:S02]  /*15e90*/  IMAD.MOV.U32 R13, RZ, RZ, R4 ;  /* 0x000000ffff0d7224 */ /* 0x000fe400078e0004 */
[----:B------:R-:W-:Y:S02]  /*15ea0*/  IMAD.MOV.U32 R12, RZ, RZ, 0x6 ;  /* 0x00000006ff0c7424 */ /* 0x000fe400078e00ff */
[----:B------:R-:W-:-:S07]  /*15eb0*/  IMAD.MOV.U32 R3, RZ, RZ, R14 ;  /* 0x000000ffff037224 */ /* 0x000fce00078e000e */
[----:B------:R-:W-:Y:S05]  /*15ec0*/  WARPSYNC.COLLECTIVE R15, `(.L_x_1470) ;  /* 0x000000000f087348 */ /* 0x000fea0003c00000 */
[----:B------:R0:W1:Y:S02]  /*15ed0*/  SHFL.IDX P6, R14, R13, R12, R11 ;  /* 0x0000000c0d0e7389 */ /* 0x00006400000c000b */
[----:B01----:R-:W-:Y:S01]  /*15ee0*/  ENDCOLLECTIVE ;  /* 0x000000000000791b */ /* 0x003fe20003800000 */
.L_x_1470:
        /* <DEDUP_REMOVED lines=17> */
.L_x_1471:
[----:B------:R-:W-:Y:S02]  /*16000*/  IMAD.MOV.U32 R13, RZ, RZ, R4 ;  /* 0x000000ffff0d7224 */ /* 0x000fe400078e0004 */
[----:B------:R-:W-:Y:S02]  /*16010*/  IMAD.MOV.U32 R12, RZ, RZ, 0x7 ;  /* 0x00000007ff0c7424 */ /* 0x000fe400078e00ff */
[----:B------:R-:W-:-:S07]  /*16020*/  IMAD.MOV.U32 R3, RZ, RZ, R14 ;  /* 0x000000ffff037224 */ /* 0x000fce00078e000e */
[----:B------:R-:W-:Y:S05]  /*16030*/  WARPSYNC.COLLECTIVE R15, `(.L_x_1472) ;  /* 0x000000000f087348 */ /* 0x000fea0003c00000 */
[----:B------:R0:W1:Y:S02]  /*16040*/  SHFL.IDX P6, R14, R13, R12, R11 ;  /* 0x0000000c0d0e7389 */ /* 0x00006400000c000b */
[----:B01----:R-:W-:Y:S01]  /*16050*/  ENDCOLLECTIVE ;  /* 0x000000000000791b */ /* 0x003fe20003800000 */
.L_x_1472:
        /* <DEDUP_REMOVED lines=15> */
.L_x_1473:
[----:B------:R-:W-:Y:S05]  /*16150*/  BRA `(.L_x_1474) ;  /* 0xffffffbc00ac7947 */ /* 0x000fea000383ffff */
.L_x_1388:
[----:B0-----:R0:W1:Y:S02]  /*16160*/  SYNCS.PHASECHK.TRANS64.TRYWAIT P0, [R22+URZ+0x2a820], R3 ;  /* 0x02a82003160075a7 */ /* 0x001064000800017f */
[----:B-1----:R-:W-:Y:S05]  /*16170*/  @!P0 NANOSLEEP.SYNCS 0x989680 ;  /* 0x009896800000895d */ /* 0x002fea0003900000 */
[----:B------:R-:W1:Y:S02]  /*16180*/  @!P0 SYNCS.PHASECHK.TRANS64 P0, [R22+URZ+0x2a820], R3 ;  /* 0x02a82003160085a7 */ /* 0x000e64000800007f */
[----:B-1----:R-:W-:Y:S05]  /*16190*/  @!P0 BRA `(.L_x_1388) ;  /* 0xfffffffc00f08947 */ /* 0x002fea000383ffff */
[----:B------:R-:W-:Y:S05]  /*161a0*/  BRA `(.L_x_1475) ;  /* 0xffffffc000247947 */ /* 0x000fea000383ffff */
.L_x_1393:
[----:B0-----:R0:W1:Y:S02]  /*161b0*/  SYNCS.PHASECHK.TRANS64.TRYWAIT P0, [R6+URZ+0x2a840], R3 ;  /* 0x02a84003060075a7 */ /* 0x001064000800017f */
[----:B-1----:R-:W-:Y:S05]  /*161c0*/  @!P0 NANOSLEEP.SYNCS 0x989680 ;  /* 0x009896800000895d */ /* 0x002fea0003900000 */
[----:B------:R-:W1:Y:S02]  /*161d0*/  @!P0 SYNCS.PHASECHK.TRANS64 P0, [R6+URZ+0x2a840], R3 ;  /* 0x02a84003060085a7 */ /* 0x000e64000800007f */
[----:B-1----:R-:W-:Y:S05]  /*161e0*/  @!P0 BRA `(.L_x_1393) ;  /* 0xfffffffc00f08947 */ /* 0x002fea000383ffff */
[----:B------:R-:W-:Y:S05]  /*161f0*/  BRA `(.L_x_1476) ;  /* 0xffffffc000ec7947 */ /* 0x000fea000383ffff */
.L_x_1394:
        /* <DEDUP_REMOVED lines=8> */
.L_x_1478:
[----:B------:R-:W-:Y:S05]  /*16280*/  BSYNC B1 ;  /* 0x0000000000017941 */ /* 0x000fea0003800000 */
.L_x_1477:
        /* <DEDUP_REMOVED lines=10> */
.L_x_1479:
        /* <DEDUP_REMOVED lines=8> */
.L_x_1480:
[----:B------:R-:W-:-:S05]  /*163b0*/  IMAD.SHL.U32 R0, R34, 0x2, RZ ;  /* 0x0000000222007824 */ /* 0x000fca00078e00ff */
        /* <DEDUP_REMOVED lines=13> */
.L_x_1481:
[----:B------:R-:W-:Y:S02]  /*16490*/  IMAD.MOV.U32 R13, RZ, RZ, R5 ;  /* 0x000000ffff0d7224 */ /* 0x000fe400078e0005 */
[----:B------:R-:W-:Y:S02]  /*164a0*/  IMAD.MOV.U32 R12, RZ, RZ, 0x2 ;  /* 0x00000002ff0c7424 */ /* 0x000fe400078e00ff */
[----:B------:R-:W-:-:S07]  /*164b0*/  IMAD.MOV.U32 R2, RZ, RZ, R14 ;  /* 0x000000ffff027224 */ /* 0x000fce00078e000e */
[----:B------:R-:W-:Y:S05]  /*164c0*/  WARPSYNC.COLLECTIVE R15, `(.L_x_1482) ;  /* 0x000000000f087348 */ /* 0x000fea0003c00000 */
[----:B------:R0:W1:Y:S02]  /*164d0*/  SHFL.IDX P6, R14, R13, R12, R11 ;  /* 0x0000000c0d0e7389 */ /* 0x00006400000c000b */
[----:B01----:R-:W-:Y:S01]  /*164e0*/  ENDCOLLECTIVE ;  /* 0x000000000000791b */ /* 0x003fe20003800000 */
.L_x_1482:
        /* <DEDUP_REMOVED lines=13> */
.L_x_1483:
[----:B------:R-:W-:Y:S02]  /*165c0*/  IMAD.MOV.U32 R13, RZ, RZ, R5 ;  /* 0x000000ffff0d7224 */ /* 0x000fe400078e0005 */
[----:B------:R-:W-:Y:S02]  /*165d0*/  IMAD.MOV.U32 R12, RZ, RZ, 0x3 ;  /* 0x00000003ff0c7424 */ /* 0x000fe400078e00ff */
[----:B------:R-:W-:-:S07]  /*165e0*/  IMAD.MOV.U32 R2, RZ, RZ, R14 ;  /* 0x000000ffff027224 */ /* 0x000fce00078e000e */
[----:B------:R-:W-:Y:S05]  /*165f0*/  WARPSYNC.COLLECTIVE R15, `(.L_x_1484) ;  /* 0x000000000f087348 */ /* 0x000fea0003c00000 */
[----:B------:R0:W1:Y:S02]  /*16600*/  SHFL.IDX P6, R14, R13, R12, R11 ;  /* 0x0000000c0d0e7389 */ /* 0x00006400000c000b */
[----:B01----:R-:W-:Y:S01]  /*16610*/  ENDCOLLECTIVE ;  /* 0x000000000000791b */ /* 0x003fe20003800000 */
.L_x_1484:
        /* <DEDUP_REMOVED lines=13> */
.L_x_1485:
[----:B------:R-:W-:Y:S02]  /*166f0*/  IMAD.MOV.U32 R13, RZ, RZ, R5 ;  /* 0x000000ffff0d7224 */ /* 0x000fe400078e0005 */
[----:B------:R-:W-:Y:S02]  /*16700*/  IMAD.MOV.U32 R12, RZ, RZ, 0x4 ;  /* 0x00000004ff0c7424 */ /* 0x000fe400078e00ff */
[----:B------:R-:W-:-:S07]  /*16710*/  IMAD.MOV.U32 R2, RZ, RZ, R14 ;  /* 0x000000ffff027224 */ /* 0x000fce00078e000e */
[----:B------:R-:W-:Y:S05]  /*16720*/  WARPSYNC.COLLECTIVE R15, `(.L_x_1486) ;  /* 0x000000000f087348 */ /* 0x000fea0003c00000 */
[----:B------:R0:W1:Y:S02]  /*16730*/  SHFL.IDX P6, R14, R13, R12, R11 ;  /* 0x0000000c0d0e7389 */ /* 0x00006400000c000b */
[----:B01----:R-:W-:Y:S01]  /*16740*/  ENDCOLLECTIVE ;  /* 0x000000000000791b */ /* 0x003fe20003800000 */
.L_x_1486:
        /* <DEDUP_REMOVED lines=13> */
.L_x_1487:
[----:B------:R-:W-:Y:S02]  /*16820*/  IMAD.MOV.U32 R13, RZ, RZ, R5 ;  /* 0x000000ffff0d7224 */ /* 0x000fe400078e0005 */
[----:B------:R-:W-:Y:S02]  /*16830*/  IMAD.MOV.U32 R12, RZ, RZ, 0x5 ;  /* 0x00000005ff0c7424 */ /* 0x000fe400078e00ff */
[----:B------:R-:W-:-:S07]  /*16840*/  IMAD.MOV.U32 R2, RZ, RZ, R14 ;  /* 0x000000ffff027224 */ /* 0x000fce00078e000e */
[----:B------:R-:W-:Y:S05]  /*16850*/  WARPSYNC.COLLECTIVE R15, `(.L_x_1488) ;  /* 0x000000000f087348 */ /* 0x000fea0003c00000 */
[----:B------:R0:W1:Y:S02]  /*16860*/  SHFL.IDX P6, R14, R13, R12, R11 ;  /* 0x0000000c0d0e7389 */ /* 0x00006400000c000b */
[----:B01----:R-:W-:Y:S01]  /*16870*/  ENDCOLLECTIVE ;  /* 0x000000000000791b */ /* 0x003fe20003800000 */
.L_x_1488:
        /* <DEDUP_REMOVED lines=13> */
.L_x_1489:
[----:B------:R-:W-:Y:S01]  /*16950*/  IMAD.MOV.U32 R2, RZ, RZ, R14 ;  /* 0x000000ffff027224 */ /* 0x000fe200078e000e */
[----:B------:R-:W-:Y:S06]  /*16960*/  BRA `(.L_x_1490) ;  /* 0xffffffc000287947 */ /* 0x000fec000383ffff */
.L_x_1399:
[----:B0-----:R0:W2:Y:S02]  /*16970*/  SYNCS.PHASECHK.TRANS64.TRYWAIT P0, [R5+URZ+0x2a860], R2 ;  /* 0x02a86002050075a7 */ /* 0x0010a4000800017f */
[----:B--2---:R-:W-:Y:S05]  /*16980*/  @!P0 NANOSLEEP.SYNCS 0x989680 ;  /* 0x009896800000895d */ /* 0x004fea0003900000 */
[----:B------:R-:W2:Y:S02]  /*16990*/  @!P0 SYNCS.PHASECHK.TRANS64 P0, [R5+URZ+0x2a860], R2 ;  /* 0x02a86002050085a7 */ /* 0x000ea4000800007f */
[----:B--2---:R-:W-:Y:S05]  /*169a0*/  @!P0 BRA `(.L_x_1399) ;  /* 0xfffffffc00f08947 */ /* 0x004fea000383ffff */
[----:B------:R-:W-:Y:S05]  /*169b0*/  BRA `(.L_x_1491) ;  /* 0xffffffc000887947 */ /* 0x000fea000383ffff */
.L_x_1400:
        /* <DEDUP_REMOVED lines=8> */
.L_x_1493:
[----:B------:R-:W-:Y:S05]  /*16a40*/  BSYNC B1 ;  /* 0x0000000000017941 */ /* 0x000fea0003800000 */
.L_x_1492:
        /* <DEDUP_REMOVED lines=9> */
.L_x_1494:
[----:B------:R-:W-:Y:S02]  /*16ae0*/  IMAD.MOV.U32 R13, RZ, RZ, R23 ;  /* 0x000000ffff0d7224 */ /* 0x000fe400078e0017 */
[----:B------:R-:W-:Y:S02]  /*16af0*/  IMAD.MOV.U32 R12, RZ, RZ, 0x1 ;  /* 0x00000001ff0c7424 */ /* 0x000fe400078e00ff */
[----:B------:R-:W-:-:S07]  /*16b00*/  IMAD.MOV.U32 R2, RZ, RZ, R14 ;  /* 0x000000ffff027224 */ /* 0x000fce00078e000e */
[----:B------:R-:W-:Y:S05]  /*16b10*/  WARPSYNC.COLLECTIVE R15, `(.L_x_1495) ;  /* 0x000000000f087348 */ /* 0x000fea0003c00000 */
[----:B------:R0:W1:Y:S02]  /*16b20*/  SHFL.IDX P6, R14, R13, R12, R11 ;  /* 0x0000000c0d0e7389 */ /* 0x00006400000c000b */
[----:B01----:R-:W-:Y:S01]  /*16b30*/  ENDCOLLECTIVE ;  /* 0x000000000000791b */ /* 0x003fe20003800000 */
.L_x_1495:
        /* <DEDUP_REMOVED lines=15> */
.L_x_1496:
[----:B------:R-:W-:Y:S02]  /*16c30*/  IMAD.MOV.U32 R13, RZ, RZ, R23 ;  /* 0x000000ffff0d7224 */ /* 0x000fe400078e0017 */
[----:B------:R-:W-:Y:S02]  /*16c40*/  IMAD.MOV.U32 R12, RZ, RZ, 0x2 ;  /* 0x00000002ff0c7424 */ /* 0x000fe400078e00ff */
[----:B------:R-:W-:-:S07]  /*16c50*/  IMAD.MOV.U32 R2, RZ, RZ, R14 ;  /* 0x000000ffff027224 */ /* 0x000fce00078e000e */
[----:B------:R-:W-:Y:S05]  /*16c60*/  WARPSYNC.COLLECTIVE R15, `(.L_x_1497) ;  /* 0x000000000f087348 */ /* 0x000fea0003c00000 */
[----:B------:R0:W1:Y:S02]  /*16c70*/  SHFL.IDX P6, R14, R13, R12, R11 ;  /* 0x0000000c0d0e7389 */ /* 0x00006400000c000b */
[----:B01----:R-:W-:Y:S01]  /*16c80*/  ENDCOLLECTIVE ;  /* 0x000000000000791b */ /* 0x003fe20003800000 */
.L_x_1497:
        /* <DEDUP_REMOVED lines=14> */
.L_x_1498:
[----:B------:R-:W-:Y:S02]  /*16d70*/  IMAD.MOV.U32 R13, RZ, RZ, R23 ;  /* 0x000000ffff0d7224 */ /* 0x000fe400078e0017 */
[----:B------:R-:W-:Y:S02]  /*16d80*/  IMAD.MOV.U32 R12, RZ, RZ, 0x3 ;  /* 0x00000003ff0c7424 */ /* 0x000fe400078e00ff */
[----:B------:R-:W-:-:S07]  /*16d90*/  IMAD.MOV.U32 R2, RZ, RZ, R14 ;  /* 0x000000ffff027224 */ /* 0x000fce00078e000e */
[----:B------:R-:W-:Y:S05]  /*16da0*/  WARPSYNC.COLLECTIVE R15, `(.L_x_1499) ;  /* 0x000000000f087348 */ /* 0x000fea0003c00000 */
[----:B------:R0:W1:Y:S02]  /*16db0*/  SHFL.IDX P6, R14, R13, R12, R11 ;  /* 0x0000000c0d0e7389 */ /* 0x00006400000c000b */
[----:B01----:R-:W-:Y:S01]  /*16dc0*/  ENDCOLLECTIVE ;  /* 0x000000000000791b */ /* 0x003fe20003800000 */
.L_x_1499:
        /* <DEDUP_REMOVED lines=14> */
.L_x_1500:
[----:B------:R-:W-:Y:S02]  /*16eb0*/  IMAD.MOV.U32 R13, RZ, RZ, R23 ;  /* 0x000000ffff0d7224 */ /* 0x000fe400078e0017 */
[----:B------:R-:W-:Y:S02]  /*16ec0*/  IMAD.MOV.U32 R12, RZ, RZ, 0x4 ;  /* 0x00000004ff0c7424 */ /* 0x000fe400078e00ff */
[----:B------:R-:W-:-:S07]  /*16ed0*/  IMAD.MOV.U32 R2, RZ, RZ, R14 ;  /* 0x000000ffff027224 */ /* 0x000fce00078e000e */
[----:B------:R-:W-:Y:S05]  /*16ee0*/  WARPSYNC.COLLECTIVE R15, `(.L_x_1501) ;  /* 0x000000000f087348 */ /* 0x000fea0003c00000 */
[----:B------:R0:W1:Y:S02]  /*16ef0*/  SHFL.IDX P6, R14, R13, R12, R11 ;  /* 0x0000000c0d0e7389 */ /* 0x00006400000c000b */
[----:B01----:R-:W-:Y:S01]  /*16f00*/  ENDCOLLECTIVE ;  /* 0x000000000000791b */ /* 0x003fe20003800000 */
.L_x_1501:
        /* <DEDUP_REMOVED lines=14> */
.L_x_1502:
[----:B------:R-:W-:Y:S02]  /*16ff0*/  IMAD.MOV.U32 R13, RZ, RZ, R23 ;  /* 0x000000ffff0d7224 */ /* 0x000fe400078e0017 */
[----:B------:R-:W-:Y:S02]  /*17000*/  IMAD.MOV.U32 R12, RZ, RZ, 0x5 ;  /* 0x00000005ff0c7424 */ /* 0x000fe400078e00ff */
[----:B------:R-:W-:-:S07]  /*17010*/  IMAD.MOV.U32 R2, RZ, RZ, R14 ;  /* 0x000000ffff027224 */ /* 0x000fce00078e000e */
[----:B------:R-:W-:Y:S05]  /*17020*/  WARPSYNC.COLLECTIVE R15, `(.L_x_1503) ;  /* 0x000000000f087348 */ /* 0x000fea0003c00000 */
[----:B------:R0:W1:Y:S02]  /*17030*/  SHFL.IDX P6, R14, R13, R12, R11 ;  /* 0x0000000c0d0e7389 */ /* 0x00006400000c000b */
[----:B01----:R-:W-:Y:S01]  /*17040*/  ENDCOLLECTIVE ;  /* 0x000000000000791b */ /* 0x003fe20003800000 */
.L_x_1503:
        /* <DEDUP_REMOVED lines=8> */
[----:B------:R-:W-:Y:S01]  /*170d0*/  ISETP.LT.OR P2, PT, R6, 0x41, !P0 ;  /* 0x000000410600780c */ /* 0x000fe20004741670 */
[----:B------:R-:W-:-:S12]  /*170e0*/  IMAD.MOV.U32 R23, RZ, RZ, R14 ;  /* 0x000000ffff177224 */ /* 0x000fd800078e000e */
[----:B0-----:R-:W-:Y:S05]  /*170f0*/  WARPSYNC.COLLECTIVE R15, `(.L_x_1504) ;  /* 0x000000000f087348 */ /* 0x001fea0003c00000 */
[----:B------:R1:W2:Y:S02]  /*17100*/  SHFL.IDX P6, R14, R13, R12, R11 ;  /* 0x0000000c0d0e7389 */ /* 0x0002a400000c000b */
[----:B012---:R-:W-:Y:S01]  /*17110*/  ENDCOLLECTIVE ;  /* 0x000000000000791b */ /* 0x007fe20003800000 */
.L_x_1504:
[----:B------:R-:W-:Y:S01]  /*17120*/  @!PT LDS RZ, [RZ] ;  /* 0x00000000fffff984 */ /* 0x000fe20000000800 */
[----:B------:R-:W-:Y:S01]  /*17130*/  @!PT LDS RZ, [RZ] ;  /* 0x00000000fffff984 */ /* 0x000fe20000000800 */
[----:B------:R-:W-:Y:S01]  /*17140*/  @!PT LDS RZ, [RZ] ;  /* 0x00000000fffff984 */ /* 0x000fe20000000800 */
[----:B------:R0:W-:Y:S02]  /*17150*/  LDGSTS.E.BYPASS.LTC128B.128 [R4+0x5400], desc[UR36][R2.64+0x80], !P2 ;  /* 0x0540008002047fae */ /* 0x0001e4000d101d64 */
[----:B0-----:R-:W-:Y:S01]  /*17160*/  IMAD.MOV.U32 R2, RZ, RZ, R14 ;  /* 0x000000ffff027224 */ /* 0x001fe200078e000e */
[----:B------:R-:W-:Y:S06]  /*17170*/  BRA `(.L_x_1505) ;  /* 0xffffffbc00747947 */ /* 0x000fec000383ffff */
.L_x_1408:
[----:B0-----:R0:W1:Y:S02]  /*17180*/  SYNCS.PHASECHK.TRANS64.TRYWAIT P0, [R0+URZ+0x2a860], R3 ;  /* 0x02a86003000075a7 */ /* 0x001064000800017f */
[----:B-1----:R-:W-:Y:S05]  /*17190*/  @!P0 NANOSLEEP.SYNCS 0x989680 ;  /* 0x009896800000895d */ /* 0x002fea0003900000 */
[----:B------:R-:W1:Y:S02]  /*171a0*/  @!P0 SYNCS.PHASECHK.TRANS64 P0, [R0+URZ+0x2a860], R3 ;  /* 0x02a86003000085a7 */ /* 0x000e64000800007f */
[----:B-1----:R-:W-:Y:S05]  /*171b0*/  @!P0 BRA `(.L_x_1408) ;  /* 0xfffffffc00f08947 */ /* 0x002fea000383ffff */
[----:B------:R-:W-:Y:S05]  /*171c0*/  BRA `(.L_x_1506) ;  /* 0xffffffc000947947 */ /* 0x000fea000383ffff */
.L_x_1409:
        /* <DEDUP_REMOVED lines=8> */
.L_x_1508:
[----:B------:R-:W-:Y:S05]  /*17250*/  BSYNC B0 ;  /* 0x0000000000007941 */ /* 0x000fea0003800000 */
.L_x_1507:
[----:B------:R-:W0:Y:S01]  /*17260*/  S2R R4, SR_TID.X ;  /* 0x0000000000047919 */ /* 0x000e220000002100 */
[----:B------:R-:W-:Y:S01]  /*17270*/  IMAD.MOV.U32 R13, RZ, RZ, R17 ;  /* 0x000000ffff0d7224 */ /* 0x000fe200078e0011 */
[C---:B------:R-:W-:Y:S01]  /*17280*/  LOP3.LUT R2, R28.reuse, 0x1, RZ, 0xc0, !PT ;  /* 0x000000011c027812 */ /* 0x040fe200078ec0ff */
[----:B------:R-:W-:Y:S01]  /*17290*/  IMAD.MOV.U32 R12, RZ, RZ, RZ ;  /* 0x000000ffff0c7224 */ /* 0x000fe200078e00ff */
[----:B------:R-:W-:Y:S01]  /*172a0*/  LOP3.LUT P0, RZ, R28, 0x2, RZ, 0xc0, !PT ;  /* 0x000000021cff7812 */ /* 0x000fe2000780c0ff */
[----:B------:R-:W-:Y:S01]  /*172b0*/  IMAD.MOV.U32 R11, RZ, RZ, 0x181f ;  /* 0x0000181fff0b7424 */ /* 0x000fe200078e00ff */
[----:B------:R-:W-:Y:S01]  /*172c0*/  ISETP.NE.U32.AND P1, PT, R2, 0x1, PT ;  /* 0x000000010200780c */ /* 0x000fe20003f25070 */
[----:B------:R-:W-:Y:S01]  /*172d0*/  IMAD.MOV.U32 R15, RZ, RZ, -0x1 ;  /* 0xffffffffff0f7424 */ /* 0x000fe200078e00ff */
[C---:B------:R-:W-:Y:S01]  /*172e0*/  ISETP.LT.OR P4, PT, R6.reuse, 0x1, !P0 ;  /* 0x000000010600780c */ /* 0x040fe20004781670 */
[----:B------:R-:W-:Y:S01]  /*172f0*/  IMAD.MOV.U32 R3, RZ, RZ, R14 ;  /* 0x000000ffff037224 */ /* 0x000fe200078e000e */
[----:B------:R-:W-:-:S13]  /*17300*/  ISETP.LT.OR P3, PT, R6, 0x1, P1 ;  /* 0x000000010600780c */ /* 0x000fda0000f61670 */
[----:B0-----:R-:W-:Y:S05]  /*17310*/  WARPSYNC.COLLECTIVE R15, `(.L_x_1509) ;  /* 0x000000000f087348 */ /* 0x001fea0003c00000 */
[----:B------:R1:W2:Y:S02]  /*17320*/  SHFL.IDX P6, R14, R13, R12, R11 ;  /* 0x0000000c0d0e7389 */ /* 0x0002a400000c000b */
[----:B012---:R-:W-:Y:S01]  /*17330*/  ENDCOLLECTIVE ;  /* 0x000000000000791b */ /* 0x007fe20003800000 */
.L_x_1509:
[----:B------:R-:W-:Y:S02]  /*17340*/  IMAD.MOV.U32 R13, RZ, RZ, R23 ;  /* 0x000000ffff0d7224 */ /* 0x000fe400078e0017 */
[----:B------:R-:W-:Y:S02]  /*17350*/  IMAD.MOV.U32 R12, RZ, RZ, 0x1 ;  /* 0x00000001ff0c7424 */ /* 0x000fe400078e00ff */
[----:B------:R-:W-:-:S05]  /*17360*/  IMAD.SHL.U32 R4, R4, 0x8, RZ ;  /* 0x0000000804047824 */ /* 0x000fca00078e00ff */
[----:B------:R-:W-:-:S05]  /*17370*/  LOP3.LUT R4, R4, 0x38, RZ, 0xc0, !PT ;  /* 0x0000003804047812 */ /* 0x000fca00078ec0ff */
[----:B------:R-:W-:Y:S02]  /*17380*/  IMAD.SHL.U32 R5, R4, 0x2, RZ ;  /* 0x0000000204057824 */ /* 0x000fe400078e00ff */
[----:B------:R-:W-:-:S03]  /*17390*/  IMAD R4, R7, 0x2, R22 ;  /* 0x0000000207047824 */ /* 0x000fc600078e0216 */
[----:B------:R-:W-:-:S13]  /*173a0*/  IADD3 R2, P2, R14, R5, RZ ;  /* 0x000000050e027210 */ /* 0x000fda0007f5e0ff */
[----:B------:R-:W-:Y:S05]  /*173b0*/  WARPSYNC.COLLECTIVE R15, `(.L_x_1510) ;  /* 0x000000000f087348 */ /* 0x000fea0003c00000 */
[----:B------:R0:W1:Y:S02]  /*173c0*/  SHFL.IDX P6, R14, R13, R12, R11 ;  /* 0x0000000c0d0e7389 */ /* 0x00006400000c000b */
[----:B01----:R-:W-:Y:S01]  /*173d0*/  ENDCOLLECTIVE ;  /* 0x000000000000791b */ /* 0x003fe20003800000 */
.L_x_1510:
        /* <DEDUP_REMOVED lines=13> */
.L_x_1511:
[----:B------:R-:W-:Y:S02]  /*174b0*/  IMAD.MOV.U32 R13, RZ, RZ, R23 ;  /* 0x000000ffff0d7224 */ /* 0x000fe400078e0017 */
[----:B------:R-:W-:Y:S01]  /*174c0*/  IMAD.MOV.U32 R12, RZ, RZ, 0x2 ;  /* 0x00000002ff0c7424 */ /* 0x000fe200078e00ff */
[----:B------:R-:W-:-:S13]  /*174d0*/  IADD3 R2, P2, R14, R5, RZ ;  /* 0x000000050e027210 */ /* 0x000fda0007f5e0ff */
[----:B------:R-:W-:Y:S05]  /*174e0*/  WARPSYNC.COLLECTIVE R15, `(.L_x_1512) ;  /* 0x000000000f087348 */ /* 0x000fea0003c00000 */
[----:B------:R0:W1:Y:S02]  /*174f0*/  SHFL.IDX P6, R14, R13, R12, R11 ;  /* 0x0000000c0d0e7389 */ /* 0x00006400000c000b */
[----:B01----:R-:W-:Y:S01]  /*17500*/  ENDCOLLECTIVE ;  /* 0x000000000000791b */ /* 0x003fe20003800000 */
.L_x_1512:
        /* <DEDUP_REMOVED lines=13> */
.L_x_1513:
[----:B------:R-:W-:Y:S02]  /*175e0*/  IMAD.MOV.U32 R13, RZ, RZ, R23 ;  /* 0x000000ffff0d7224 */ /* 0x000fe400078e0017 */
[----:B------:R-:W-:Y:S02]  /*175f0*/  IMAD.MOV.U32 R12, RZ, RZ, 0x3 ;  /* 0x00000003ff0c7424 */ /* 0x000fe400078e00ff */
[----:B------:R-:W-:-:S07]  /*17600*/  IMAD.MOV.U32 R10, RZ, RZ, R14 ;  /* 0x000000ffff0a7224 */ /* 0x000fce00078e000e */
[----:B------:R-:W-:Y:S05]  /*17610*/  WARPSYNC.COLLECTIVE R15, `(.L_x_1514) ;  /* 0x000000000f087348 */ /* 0x000fea0003c00000 */
[----:B------:R0:W1:Y:S02]  /*17620*/  SHFL.IDX P6, R14, R13, R12, R11 ;  /* 0x0000000c0d0e7389 */ /* 0x00006400000c000b */
[----:B01----:R-:W-:Y:S01]  /*17630*/  ENDCOLLECTIVE ;  /* 0x000000000000791b */ /* 0x003fe20003800000 */
.L_x_1514:
[----:B------:R-:W-:-:S05]  /*17640*/  IADD3 R2, P2, R10, R5, RZ ;  /* 0x000000050a027210 */ /* 0x000fca0007f5e0ff */
[----:B------:R-:W-:-:S05]  /*17650*/  IMAD.X R3, RZ, RZ, R7, P2 ;  /* 0x000000ffff037224 */ /* 0x000fca00010e0607 */
[----:B------:R-:W-:Y:S01]  /*17660*/  @!PT LDS RZ, [RZ] ;  /* 0x00000000fffff984 */ /* 0x000fe20000000800 */
[----:B------:R-:W-:Y:S01]  /*17670*/  @!PT LDS RZ, [RZ] ;  /* 0x00000000fffff984 */ /* 0x000fe20000000800 */
[----:B------:R-:W-:Y:S01]  /*17680*/  @!PT LDS RZ, [RZ] ;  /* 0x00000000fffff984 */ /* 0x000fe20000000800 */
[----:B------:R0:W-:Y:S01]  /*17690*/  LDGSTS.E.BYPASS.LTC128B.128 [R4+0x1400], desc[UR36][R2.64], !P3 ;  /* 0x0140000002047fae */ /* 0x0001e2000d901d64 */
[----:B------:R-:W-:Y:S01]  /*176a0*/  IMAD.MOV.U32 R13, RZ, RZ, R17 ;  /* 0x000000ffff0d7224 */ /* 0x000fe200078e0011 */
[C---:B------:R-:W-:Y:S02]  /*176b0*/  ISETP.LT.OR P3, PT, R6.reuse, 0x31, P1 ;  /* 0x000000310600780c */ /* 0x040fe40000f61670 */
[----:B------:R0:W-:Y:S01]  /*176c0*/  LDGSTS.E.BYPASS.LTC128B.128 [R4+0x4400], desc[UR36][R2.64+0x80], !P4 ;  /* 0x0440008002047fae */ /* 0x0001e2000e101d64 */
[----:B------:R-:W-:Y:S01]  /*176d0*/  ISETP.LT.OR P4, PT, R6, 0x31, !P0 ;  /* 0x000000310600780c */ /* 0x000fe20004781670 */
[----:B------:R-:W-:-:S12]  /*176e0*/  IMAD.MOV.U32 R8, RZ, RZ, R14 ;  /* 0x000000ffff087224 */ /* 0x000fd800078e000e */
[----:B0-----:R-:W-:Y:S05]  /*176f0*/  WARPSYNC.COLLECTIVE R15, `(.L_x_1515) ;  /* 0x000000000f087348 */ /* 0x001fea0003c00000 */
[----:B------:R1:W2:Y:S02]  /*17700*/  SHFL.IDX P6, R14, R13, R12, R11 ;  /* 0x0000000c0d0e7389 */ /* 0x0002a400000c000b */
[----:B012---:R-:W-:Y:S01]  /*17710*/  ENDCOLLECTIVE ;  /* 0x000000000000791b */ /* 0x007fe20003800000 */
.L_x_1515:
[----:B------:R-:W-:Y:S02]  /*17720*/  IMAD.MOV.U32 R13, RZ, RZ, R23 ;  /* 0x000000ffff0d7224 */ /* 0x000fe400078e0017 */
[----:B------:R-:W-:Y:S01]  /*17730*/  IMAD.MOV.U32 R12, RZ, RZ, 0x4 ;  /* 0x00000004ff0c7424 */ /* 0x000fe200078e00ff */
[----:B------:R-:W-:-:S13]  /*17740*/  IADD3 R2, P2, R14, R5, RZ ;  /* 0x000000050e027210 */ /* 0x000fda0007f5e0ff */
[----:B------:R-:W-:Y:S05]  /*17750*/  WARPSYNC.COLLECTIVE R15, `(.L_x_1516) ;  /* 0x000000000f087348 */ /* 0x000fea0003c00000 */
[----:B------:R0:W1:Y:S02]  /*17760*/  SHFL.IDX P6, R14, R13, R12, R11 ;  /* 0x0000000c0d0e7389 */ /* 0x00006400000c000b */
[----:B01----:R-:W-:Y:S01]  /*17770*/  ENDCOLLECTIVE ;  /* 0x000000000000791b */ /* 0x003fe20003800000 */
.L_x_1516:
        /* <DEDUP_REMOVED lines=13> */
.L_x_1517:
[----:B------:R-:W-:Y:S02]  /*17850*/  IMAD.MOV.U32 R13, RZ, RZ, R23 ;  /* 0x000000ffff0d7224 */ /* 0x000fe400078e0017 */
[----:B------:R-:W-:Y:S02]  /*17860*/  IMAD.MOV.U32 R12, RZ, RZ, 0x5 ;  /* 0x00000005ff0c7424 */ /* 0x000fe400078e00ff */
[----:B------:R-:W-:-:S07]  /*17870*/  IMAD.MOV.U32 R10, RZ, RZ, R14 ;  /* 0x000000ffff0a7224 */ /* 0x000fce00078e000e */
[----:B------:R-:W-:Y:S05]  /*17880*/  WARPSYNC.COLLECTIVE R15, `(.L_x_1518) ;  /* 0x000000000f087348 */ /* 0x000fea0003c00000 */
[----:B------:R0:W1:Y:S02]  /*17890*/  SHFL.IDX P6, R14, R13, R12, R11 ;  /* 0x0000000c0d0e7389 */ /* 0x00006400000c000b */
[----:B01----:R-:W-:Y:S01]  /*178a0*/  ENDCOLLECTIVE ;  /* 0x000000000000791b */ /* 0x003fe20003800000 */
.L_x_1518:
        /* <DEDUP_REMOVED lines=8> */
[----:B------:R-:W-:-:S07]  /*17930*/  IMAD.MOV.U32 R23, RZ, RZ, R14 ;  /* 0x000000ffff177224 */ /* 0x000fce00078e000e */
[----:B0-----:R-:W-:Y:S05]  /*17940*/  WARPSYNC.COLLECTIVE R15, `(.L_x_1519) ;  /* 0x000000000f087348 */ /* 0x001fea0003c00000 */
[----:B------:R1:W2:Y:S02]  /*17950*/  SHFL.IDX P6, R14, R13, R12, R11 ;  /* 0x0000000c0d0e7389 */ /* 0x0002a400000c000b */
[----:B012---:R-:W-:Y:S01]  /*17960*/  ENDCOLLECTIVE ;  /* 0x000000000000791b */ /* 0x007fe20003800000 */
.L_x_1519:
[----:B------:R-:W-:Y:S05]  /*17970*/  BRA `(.L_x_1520) ;  /* 0xffffffbc00907947 */ /* 0x000fea000383ffff */
.L_x_1414:
        /* <DEDUP_REMOVED lines=8> */
.L_x_1522:
[----:B------:R-:W-:Y:S05]  /*17a00*/  BSYNC B0 ;  /* 0x0000000000007941 */ /* 0x000fea0003800000 */
.L_x_1521:
[----:B------:R-:W-:Y:S02]  /*17a10*/  IMAD.MOV.U32 R13, RZ, RZ, R16 ;  /* 0x000000ffff0d7224 */ /* 0x000fe400078e0010 */
[----:B------:R-:W-:Y:S02]  /*17a20*/  IMAD.MOV.U32 R12, RZ, RZ, 0x1 ;  /* 0x00000001ff0c7424 */ /* 0x000fe400078e00ff */
[----:B------:R-:W-:Y:S02]  /*17a30*/  IMAD.MOV.U32 R11, RZ, RZ, 0x1f ;  /* 0x0000001fff0b7424 */ /* 0x000fe400078e00ff */
[----:B------:R-:W-:Y:S02]  /*17a40*/  IMAD.MOV.U32 R15, RZ, RZ, -0x1 ;  /* 0xffffffffff0f7424 */ /* 0x000fe400078e00ff */
[----:B------:R-:W-:Y:S02]  /*17a50*/  IMAD.IADD R5, R19, 0x1, R8 ;  /* 0x0000000113057824 */ /* 0x000fe400078e0208 */
[----:B------:R-:W-:-:S07]  /*17a60*/  IMAD.MOV.U32 R0, RZ, RZ, R14 ;  /* 0x000000ffff007224 */ /* 0x000fce00078e000e */
[----:B------:R-:W-:Y:S05]  /*17a70*/  WARPSYNC.COLLECTIVE R15, `(.L_x_1523) ;  /* 0x000000000f087348 */ /* 0x000fea0003c00000 */
[----:B------:R0:W1:Y:S02]  /*17a80*/  SHFL.IDX P6, R14, R13, R12, R11 ;  /* 0x0000000c0d0e7389 */ /* 0x00006400000c000b */
[----:B01----:R-:W-:Y:S01]  /*17a90*/  ENDCOLLECTIVE ;  /* 0x000000000000791b */ /* 0x003fe20003800000 */
.L_x_1523:
[----:B------:R-:W-:Y:S02]  /*17aa0*/  ULDC UR4, c[0x0][0xc3c] ;  /* 0x00030f0000047ab9 */ /* 0x000fe40000000800 */
[----:B------:R-:W-:-:S13]  /*17ab0*/  ISETP.GE.OR P1, PT, R5, UR4, !P0 ;  /* 0x0000000405007c0c */ /* 0x000fda000c726670 */
[----:B------:R-:W0:Y:S01]  /*17ac0*/  @!P1 LDC.64 R2, c[0x0][0xc80] ;  /* 0x00032000ff029b82 */ /* 0x000e220000000a00 */
[----:B------:R-:W-:Y:S02]  /*17ad0*/  IMAD.MOV.U32 R11, RZ, RZ, RZ ;  /* 0x000000ffff0b7224 */ /* 0x000fe400078e00ff */
[----:B------:R-:W-:Y:S02]  /*17ae0*/  IMAD.MOV.U32 R4, RZ, RZ, R14 ;  /* 0x000000ffff047224 */ /* 0x000fe400078e000e */
[----:B0-----:R-:W-:-:S06]  /*17af0*/  @!P1 IMAD.WIDE R2, R5, 0x4, R2 ;  /* 0x0000000405029825 */ /* 0x001fcc00078e0202 */
[----:B------:R-:W2:Y:S01]  /*17b00*/  @!P1 LDG.E R2, desc[UR36][R2.64] ;  /* 0x0000002402029981 */ /* 0x000ea2000c1e1900 */
[----:B------:R-:W-:Y:S01]  /*17b10*/  IMAD.MOV.U32 R5, RZ, RZ, RZ ;  /* 0x000000ffff057224 */ /* 0x000fe200078e00ff */
        /* <DEDUP_REMOVED lines=10> */
.L_x_1524:
[----:B------:R-:W-:Y:S01]  /*17bc0*/  IMAD.MOV.U32 R12, RZ, RZ, 0x2 ;  /* 0x00000002ff0c7424 */ /* 0x000fe200078e00ff */
[----:B------:R-:W-:-:S05]  /*17bd0*/  SEL R6, R14, RZ, P1 ;  /* 0x000000ff0e067207 */ /* 0x000fca0000800000 */
[----:B------:R-:W-:-:S04]  /*17be0*/  IMAD.IADD R6, R5, 0x1, R6 ;  /* 0x0000000105067824 */ /* 0x000fc800078e0206 */
[----:B------:R-:W-:-:S07]  /*17bf0*/  IMAD.MOV.U32 R13, RZ, RZ, R6 ;  /* 0x000000ffff0d7224 */ /* 0x000fce00078e0006 */
[----:B------:R-:W-:Y:S05]  /*17c00*/  WARPSYNC.COLLECTIVE R15, `(.L_x_1525) ;  /* 0x000000000f087348 */ /* 0x000fea0003c00000 */
[----:B------:R0:W1:Y:S02]  /*17c10*/  SHFL.UP P6, R14, R13, R12, R11 ;  /* 0x0400000c0d0e7389 */ /* 0x00006400000c000b */
[----:B01----:R-:W-:Y:S01]  /*17c20*/  ENDCOLLECTIVE ;  /* 0x000000000000791b */ /* 0x003fe20003800000 */
.L_x_1525:
[----:B------:R-:W-:Y:S01]  /*17c30*/  IMAD.MOV.U32 R12, RZ, RZ, 0x4 ;  /* 0x00000004ff0c7424 */ /* 0x000fe200078e00ff */
[----:B------:R-:W-:-:S05]  /*17c40*/  SEL R7, R14, RZ, P2 ;  /* 0x000000ff0e077207 */ /* 0x000fca0001000000 */
[----:B------:R-:W-:-:S04]  /*17c50*/  IMAD.IADD R7, R6, 0x1, R7 ;  /* 0x0000000106077824 */ /* 0x000fc800078e0207 */
[----:B------:R-:W-:-:S07]  /*17c60*/  IMAD.MOV.U32 R13, RZ, RZ, R7 ;  /* 0x000000ffff0d7224 */ /* 0x000fce00078e0007 */
[----:B------:R-:W-:Y:S05]  /*17c70*/  WARPSYNC.COLLECTIVE R15, `(.L_x_1526) ;  /* 0x000000000f087348 */ /* 0x000fea0003c00000 */
[----:B------:R0:W1:Y:S02]  /*17c80*/  SHFL.UP P6, R14, R13, R12, R11 ;  /* 0x0400000c0d0e7389 */ /* 0x00006400000c000b */
[----:B01----:R-:W-:Y:S01]  /*17c90*/  ENDCOLLECTIVE ;  /* 0x000000000000791b */ /* 0x003fe20003800000 */
.L_x_1526:
[----:B------:R-:W-:Y:S01]  /*17ca0*/  IMAD.MOV.U32 R12, RZ, RZ, 0x8 ;  /* 0x00000008ff0c7424 */ /* 0x000fe200078e00ff */
[----:B------:R-:W-:-:S05]  /*17cb0*/  SEL R2, R14, RZ, P3 ;  /* 0x000000ff0e027207 */ /* 0x000fca0001800000 */
[----:B------:R-:W-:-:S04]  /*17cc0*/  IMAD.IADD R2, R7, 0x1, R2 ;  /* 0x0000000107027824 */ /* 0x000fc800078e0202 */
[----:B------:R-:W-:-:S07]  /*17cd0*/  IMAD.MOV.U32 R13, RZ, RZ, R2 ;  /* 0x000000ffff0d7224 */ /* 0x000fce00078e0002 */
[----:B------:R-:W-:Y:S05]  /*17ce0*/  WARPSYNC.COLLECTIVE R15, `(.L_x_1527) ;  /* 0x000000000f087348 */ /* 0x000fea0003c00000 */
[----:B------:R0:W1:Y:S02]  /*17cf0*/  SHFL.UP P6, R14, R13, R12, R11 ;  /* 0x0400000c0d0e7389 */ /* 0x00006400000c000b */
[----:B01----:R-:W-:Y:S01]  /*17d00*/  ENDCOLLECTIVE ;  /* 0x000000000000791b */ /* 0x003fe20003800000 */
.L_x_1527:
[----:B------:R-:W-:Y:S01]  /*17d10*/  IMAD.MOV.U32 R12, RZ, RZ, 0x10 ;  /* 0x00000010ff0c7424 */ /* 0x000fe200078e00ff */
[----:B------:R-:W-:-:S05]  /*17d20*/  SEL R3, R14, RZ, P4 ;  /* 0x000000ff0e037207 */ /* 0x000fca0002000000 */
[----:B------:R-:W-:-:S04]  /*17d30*/  IMAD.IADD R3, R2, 0x1, R3 ;  /* 0x0000000102037824 */ /* 0x000fc800078e0203 */
[----:B------:R-:W-:-:S07]  /*17d40*/  IMAD.MOV.U32 R13, RZ, RZ, R3 ;  /* 0x000000ffff0d7224 */ /* 0x000fce00078e0003 */
[----:B------:R-:W-:Y:S05]  /*17d50*/  WARPSYNC.COLLECTIVE R15, `(.L_x_1528) ;  /* 0x000000000f087348 */ /* 0x000fea0003c00000 */
[----:B------:R0:W1:Y:S02]  /*17d60*/  SHFL.UP P6, R14, R13, R12, R11 ;  /* 0x0400000c0d0e7389 */ /* 0x00006400000c000b */
[----:B01----:R-:W-:Y:S01]  /*17d70*/  ENDCOLLECTIVE ;  /* 0x000000000000791b */ /* 0x003fe20003800000 */
.L_x_1528:
[----:B------:R-:W-:Y:S02]  /*17d80*/  IMAD.MOV.U32 R12, RZ, RZ, 0x1f ;  /* 0x0000001fff0c7424 */ /* 0x000fe400078e00ff */
[----:B------:R-:W-:Y:S01]  /*17d90*/  IMAD.MOV.U32 R11, RZ, RZ, 0x1f ;  /* 0x0000001fff0b7424 */ /* 0x000fe200078e00ff */
[----:B------:R-:W-:-:S05]  /*17da0*/  SEL R6, R14, RZ, P5 ;  /* 0x000000ff0e067207 */ /* 0x000fca0002800000 */
[----:B------:R-:W-:-:S04]  /*17db0*/  IMAD.IADD R6, R3, 0x1, R6 ;  /* 0x0000000103067824 */ /* 0x000fc800078e0206 */
[----:B------:R-:W-:-:S07]  /*17dc0*/  IMAD.MOV.U32 R13, RZ, RZ, R6 ;  /* 0x000000ffff0d7224 */ /* 0x000fce00078e0006 */
[----:B------:R-:W-:Y:S05]  /*17dd0*/  WARPSYNC.COLLECTIVE R15, `(.L_x_1529) ;  /* 0x000000000f087348 */ /* 0x000fea0003c00000 */
[----:B------:R0:W1:Y:S02]  /*17de0*/  SHFL.IDX P6, R14, R13, R12, R11 ;  /* 0x0000000c0d0e7389 */ /* 0x00006400000c000b */
[----:B01----:R-:W-:Y:S01]  /*17df0*/  ENDCOLLECTIVE ;  /* 0x000000000000791b */ /* 0x003fe20003800000 */
.L_x_1529:
[----:B------:R-:W-:Y:S05]  /*17e00*/  BRA `(.L_x_1530) ;  /* 0xffffffbc00a07947 */ /* 0x000fea000383ffff */
.L_x_1419:
[----:B------:R-:W-:Y:S01]  /*17e10*/  BSSY B0, `(.L_x_1531) ;  /* 0x0000008000007945 */ /* 0x000fe20003800000 */
[----:B-----5:R-:W-:Y:S02]  /*17e20*/  IMAD.MOV.U32 R13, RZ, RZ, R5 ;  /* 0x000000ffff0d7224 */ /* 0x020fe400078e0005 */
[----:B------:R-:W-:Y:S02]  /*17e30*/  IMAD.MOV.U32 R12, RZ, RZ, 0x1 ;  /* 0x00000001ff0c7424 */ /* 0x000fe400078e00ff */
[----:B------:R-:W-:Y:S02]  /*17e40*/  IMAD.MOV.U32 R11, RZ, RZ, RZ ;  /* 0x000000ffff0b7224 */ /* 0x000fe400078e00ff */
[----:B------:R-:W-:-:S07]  /*17e50*/  IMAD.MOV.U32 R15, RZ, RZ, -0x1 ;  /* 0xffffffffff0f7424 */ /* 0x000fce00078e00ff */
[----:B012---:R-:W-:Y:S05]  /*17e60*/  WARPSYNC.COLLECTIVE R15, `(.L_x_1532) ;  /* 0x000000000f087348 */ /* 0x007fea0003c00000 */
[----:B------:R3:W4:Y:S02]  /*17e70*/  SHFL.UP P6, R14, R13, R12, R11 ;  /* 0x0400000c0d0e7389 */ /* 0x00072400000c000b */
[----:B01234-:R-:W-:Y:S01]  /*17e80*/  ENDCOLLECTIVE ;  /* 0x000000000000791b */ /* 0x01ffe20003800000 */
.L_x_1532:
[----:B------:R-:W-:Y:S05]  /*17e90*/  BSYNC B0 ;  /* 0x0000000000007941 */ /* 0x000fea0003800000 */
.L_x_1531:
[----:B------:R-:W-:Y:S01]  /*17ea0*/  SEL R14, R14, RZ, P1 ;  /* 0x000000ff0e0e7207 */ /* 0x000fe20000800000 */
[----:B------:R-:W-:Y:S02]  /*17eb0*/  IMAD.MOV.U32 R12, RZ, RZ, 0x2 ;  /* 0x00000002ff0c7424 */ /* 0x000fe400078e00ff */
[----:B------:R-:W-:Y:S02]  /*17ec0*/  IMAD.MOV.U32 R11, RZ, RZ, RZ ;  /* 0x000000ffff0b7224 */ /* 0x000fe400078e00ff */
[----:B------:R-:W-:Y:S02]  /*17ed0*/  IMAD.IADD R13, R5, 0x1, R14 ;  /* 0x00000001050d7824 */ /* 0x000fe400078e020e */
[----:B------:R-:W-:-:S07]  /*17ee0*/  IMAD.MOV.U32 R15, RZ, RZ, -0x1 ;  /* 0xffffffffff0f7424 */ /* 0x000fce00078e00ff */
[----:B------:R-:W-:Y:S05]  /*17ef0*/  WARPSYNC.COLLECTIVE R15, `(.L_x_1533) ;  /* 0x000000000f087348 */ /* 0x000fea0003c00000 */
[----:B------:R0:W1:Y:S02]  /*17f00*/  SHFL.UP P6, R14, R13, R12, R11 ;  /* 0x0400000c0d0e7389 */ /* 0x00006400000c000b */
[----:B01----:R-:W-:Y:S01]  /*17f10*/  ENDCOLLECTIVE ;  /* 0x000000000000791b */ /* 0x003fe20003800000 */
.L_x_1533:
[----:B------:R-:W-:Y:S01]  /*17f20*/  IMAD.MOV.U32 R12, RZ, RZ, 0x4 ;  /* 0x00000004ff0c7424 */ /* 0x000fe200078e00ff */
[----:B------:R-:W-:-:S05]  /*17f30*/  SEL R2, R14, RZ, P2 ;  /* 0x000000ff0e027207 */ /* 0x000fca0001000000 */
[----:B------:R-:W-:-:S04]  /*17f40*/  IMAD.IADD R2, R13, 0x1, R2 ;  /* 0x000000010d027824 */ /* 0x000fc800078e0202 */
[----:B------:R-:W-:-:S07]  /*17f50*/  IMAD.MOV.U32 R13, RZ, RZ, R2 ;  /* 0x000000ffff0d7224 */ /* 0x000fce00078e0002 */
[----:B------:R-:W-:Y:S05]  /*17f60*/  WARPSYNC.COLLECTIVE R15, `(.L_x_1534) ;  /* 0x000000000f087348 */ /* 0x000fea0003c00000 */
[----:B------:R0:W1:Y:S02]  /*17f70*/  SHFL.UP P6, R14, R13, R12, R11 ;  /* 0x0400000c0d0e7389 */ /* 0x00006400000c000b */
[----:B01----:R-:W-:Y:S01]  /*17f80*/  ENDCOLLECTIVE ;  /* 0x000000000000791b */ /* 0x003fe20003800000 */
.L_x_1534:
[----:B------:R-:W-:Y:S01]  /*17f90*/  IMAD.MOV.U32 R12, RZ, RZ, 0x8 ;  /* 0x00000008ff0c7424 */ /* 0x000fe200078e00ff */
[----:B------:R-:W-:-:S05]  /*17fa0*/  SEL R3, R14, RZ, P3 ;  /* 0x000000ff0e037207 */ /* 0x000fca0001800000 */
[----:B------:R-:W-:-:S04]  /*17fb0*/  IMAD.IADD R3, R2, 0x1, R3 ;  /* 0x0000000102037824 */ /* 0x000fc800078e0203 */
[----:B------:R-:W-:-:S07]  /*17fc0*/  IMAD.MOV.U32 R13, RZ, RZ, R3 ;  /* 0x000000ffff0d7224 */ /* 0x000fce00078e0003 */
[----:B------:R-:W-:Y:S05]  /*17fd0*/  WARPSYNC.COLLECTIVE R15, `(.L_x_1535) ;  /* 0x000000000f087348 */ /* 0x000fea0003c00000 */
[----:B------:R0:W1:Y:S02]  /*17fe0*/  SHFL.UP P6, R14, R13, R12, R11 ;  /* 0x0400000c0d0e7389 */ /* 0x00006400000c000b */
[----:B01----:R-:W-:Y:S01]  /*17ff0*/  ENDCOLLECTIVE ;  /* 0x000000000000791b */ /* 0x003fe20003800000 */
.L_x_1535:
[----:B------:R-:W-:Y:S01]  /*18000*/  IMAD.MOV.U32 R12, RZ, RZ, 0x10 ;  /* 0x00000010ff0c7424 */ /* 0x000fe200078e00ff */
[----:B------:R-:W-:-:S05]  /*18010*/  SEL R4, R14, RZ, P4 ;  /* 0x000000ff0e047207 */ /* 0x000fca0002000000 */
[----:B------:R-:W-:-:S04]  /*18020*/  IMAD.IADD R4, R3, 0x1, R4 ;  /* 0x0000000103047824 */ /* 0x000fc800078e0204 */
[----:B------:R-:W-:-:S07]  /*18030*/  IMAD.MOV.U32 R13, RZ, RZ, R4 ;  /* 0x000000ffff0d7224 */ /* 0x000fce00078e0004 */
[----:B------:R-:W-:Y:S05]  /*18040*/  WARPSYNC.COLLECTIVE R15, `(.L_x_1536) ;  /* 0x000000000f087348 */ /* 0x000fea0003c00000 */
[----:B------:R0:W1:Y:S02]  /*18050*/  SHFL.UP P6, R14, R13, R12, R11 ;  /* 0x0400000c0d0e7389 */ /* 0x00006400000c000b */
[----:B01----:R-:W-:Y:S01]  /*18060*/  ENDCOLLECTIVE ;  /* 0x000000000000791b */ /* 0x003fe20003800000 */
.L_x_1536:
        /* <DEDUP_REMOVED lines=8> */
.L_x_1537:
[----:B------:R-:W-:Y:S05]  /*180f0*/  BRA `(.L_x_1538) ;  /* 0xffffffbc00807947 */ /* 0x000fea000383ffff */
.L_x_1421:
[----:B------:R-:W-:Y:S01]  /*18100*/  BSSY B0, `(.L_x_1539) ;  /* 0x0000006000007945 */ /* 0x000fe20003800000 */
[----:B------:R-:W-:Y:S01]  /*18110*/  PLOP3.LUT P6, PT, P6, PT, PT, 0x8, 0x0 ;  /* 0x000000000000781c */ /* 0x000fe200037ce170 */
[----:B------:R-:W-:-:S12]  /*18120*/  IMAD.MOV.U32 R15, RZ, RZ, -0x1 ;  /* 0xffffffffff0f7424 */ /* 0x000fd800078e00ff */
[----:B01----:R-:W-:Y:S05]  /*18130*/  WARPSYNC.COLLECTIVE R15, `(.L_x_1540) ;  /* 0x000000000f087348 */ /* 0x003fea0003c00000 */
[----:B------:R-:W-:Y:S01]  /*18140*/  VOTE.ANY R14, PT, P6 ;  /* 0x00000000000e7806 */ /* 0x000fe200030e0100 */
[----:B01----:R-:W-:Y:S06]  /*18150*/  ENDCOLLECTIVE ;  /* 0x000000000000791b */ /* 0x003fec0003800000 */
.L_x_1540:
[----:B------:R-:W-:Y:S05]  /*18160*/  BSYNC B0 ;  /* 0x0000000000007941 */ /* 0x000fea0003800000 */
.L_x_1539:
        /* <DEDUP_REMOVED lines=9> */
.L_x_1541:
[----:B------:R-:W-:Y:S01]  /*18200*/  IMAD.MOV.U32 R5, RZ, RZ, R14 ;  /* 0x000000ffff057224 */ /* 0x000fe200078e000e */
[----:B------:R-:W-:Y:S06]  /*18210*/  BRA `(.L_x_1542) ;  /* 0xffffffbc00707947 */ /* 0x000fec000383ffff */
.L_x_1423:
[----:B------:R-:W-:Y:S01]  /*18220*/  BSSY B0, `(.L_x_1543) ;  /* 0x0000007000007945 */ /* 0x000fe20003800000 */
[----:B------:R-:W-:Y:S02]  /*18230*/  IMAD.MOV.U32 R13, RZ, RZ, R6 ;  /* 0x000000ffff0d7224 */ /* 0x000fe400078e0006 */
[----:B------:R-:W-:Y:S02]  /*18240*/  IMAD.MOV.U32 R11, RZ, RZ, 0x1f ;  /* 0x0000001fff0b7424 */ /* 0x000fe400078e00ff */
[----:B------:R-:W-:-:S07]  /*18250*/  IMAD.MOV.U32 R15, RZ, RZ, -0x1 ;  /* 0xffffffffff0f7424 */ /* 0x000fce00078e00ff */
[----:B0123--:R-:W-:Y:S05]  /*18260*/  WARPSYNC.COLLECTIVE R15, `(.L_x_1544) ;  /* 0x000000000f087348 */ /* 0x00ffea0003c00000 */
[----:B------:R4:W0:Y:S02]  /*18270*/  SHFL.IDX P6, R14, R13, R12, R11 ;  /* 0x0000000c0d0e7389 */ /* 0x00082400000c000b */
[----:B01234-:R-:W-:Y:S01]  /*18280*/  ENDCOLLECTIVE ;  /* 0x000000000000791b */ /* 0x01ffe20003800000 */
.L_x_1544:
[----:B------:R-:W-:Y:S05]  /*18290*/  BSYNC B0 ;  /* 0x0000000000007941 */ /* 0x000fea0003800000 */
.L_x_1543:
[----:B------:R-:W-:Y:S05]  /*182a0*/  BRA `(.L_x_1422) ;  /* 0xffffffbc00687947 */ /* 0x000fea000383ffff */
.L_x_1427:
[----:B0-----:R0:W2:Y:S02]  /*182b0*/  SYNCS.PHASECHK.TRANS64.TRYWAIT P0, [R5+URZ+0x2a820], R0 ;  /* 0x02a82000050075a7 */ /* 0x0010a4000800017f */
[----:B--2---:R-:W-:Y:S05]  /*182c0*/  @!P0 NANOSLEEP.SYNCS 0x989680 ;  /* 0x009896800000895d */ /* 0x004fea0003900000 */
[----:B------:R-:W2:Y:S02]  /*182d0*/  @!P0 SYNCS.PHASECHK.TRANS64 P0, [R5+URZ+0x2a820], R0 ;  /* 0x02a82000050085a7 */ /* 0x000ea4000800007f */
[----:B--2---:R-:W-:Y:S05]  /*182e0*/  @!P0 BRA `(.L_x_1427) ;  /* 0xfffffffc00f08947 */ /* 0x004fea000383ffff */
[----:B------:R-:W-:Y:S05]  /*182f0*/  BRA `(.L_x_1545) ;  /* 0xffffffc000e07947 */ /* 0x000fea000383ffff */
.L_x_1428:
        /* <DEDUP_REMOVED lines=11> */
.L_x_1547:
[----:B------:R-:W-:Y:S05]  /*183b0*/  BSYNC B0 ;  /* 0x0000000000007941 */ /* 0x000fea0003800000 */
.L_x_1546:
[----:B------:R-:W-:Y:S05]  /*183c0*/  BRA `(.L_x_1548) ;  /* 0xffffffc000c87947 */ /* 0x000fea000383ffff */
.L_x_1431:
[----:B------:R-:W-:Y:S01]  /*183d0*/  BSSY B1, `(.L_x_1549) ;  /* 0x0000006000017945 */ /* 0x000fe20003800000 */
[----:B------:R-:W-:-:S07]  /*183e0*/  IMAD.MOV.U32 R15, RZ, RZ, -0x1 ;  /* 0xffffffffff0f7424 */ /* 0x000fce00078e00ff */
[----:B01-3--:R-:W-:Y:S05]  /*183f0*/  WARPSYNC.COLLECTIVE R15, `(.L_x_1550) ;  /* 0x000000000f0c7348 */ /* 0x00bfea0003c00000 */
[----:B------:R-:W-:Y:S02]  /*18400*/  ELECT P6, UR62, PT ;  /* 0x00000000003e782f */ /* 0x000fe400038c0000 */
[----:B------:R-:W-:Y:S01]  /*18410*/  MOV R14, UR62 ;  /* 0x0000003e000e7c02 */ /* 0x000fe20008000f00 */
[----:B01-3--:R-:W-:Y:S10]  /*18420*/  ENDCOLLECTIVE ;  /* 0x000000000000791b */ /* 0x00bff40003800000 */
.L_x_1550:
[----:B------:R-:W-:Y:S05]  /*18430*/  BSYNC B1 ;  /* 0x0000000000017941 */ /* 0x000fea0003800000 */
.L_x_1549:
[----:B------:R-:W-:Y:S05]  /*18440*/  BRA `(.L_x_1551) ;  /* 0xffffffc000c07947 */ /* 0x000fea000383ffff */
.L_x_1433:
[----:B0-----:R0:W2:Y:S02]  /*18450*/  SYNCS.PHASECHK.TRANS64.TRYWAIT P1, [R3+URZ+0x2a840], R2 ;  /* 0x02a84002030075a7 */ /* 0x0010a4000802017f */
[----:B--2---:R-:W-:Y:S05]  /*18460*/  @!P1 NANOSLEEP.SYNCS 0x989680 ;  /* 0x009896800000995d */ /* 0x004fea0003900000 */
[----:B------:R-:W2:Y:S02]  /*18470*/  @!P1 SYNCS.PHASECHK.TRANS64 P1, [R3+URZ+0x2a840], R2 ;  /* 0x02a84002030095a7 */ /* 0x000ea4000802007f */
[----:B--2---:R-:W-:Y:S05]  /*18480*/  @!P1 BRA `(.L_x_1433) ;  /* 0xfffffffc00f09947 */ /* 0x004fea000383ffff */
[----:B------:R-:W-:Y:S05]  /*18490*/  BRA `(.L_x_1552) ;  /* 0xffffffc000e87947 */ /* 0x000fea000383ffff */
.L_x_1435:
[----:B--2---:R2:W4:Y:S02]  /*184a0*/  SYNCS.PHASECHK.TRANS64.TRYWAIT P1, [R25+URZ+0x2a840], R0 ;  /* 0x02a84000190075a7 */ /* 0x004524000802017f */
[----:B----4-:R-:W-:Y:S05]  /*184b0*/  @!P1 NANOSLEEP.SYNCS 0x989680 ;  /* 0x009896800000995d */ /* 0x010fea0003900000 */
[----:B------:R-:W4:Y:S02]  /*184c0*/  @!P1 SYNCS.PHASECHK.TRANS64 P1, [R25+URZ+0x2a840], R0 ;  /* 0x02a84000190095a7 */ /* 0x000f24000802007f */
[----:B----4-:R-:W-:Y:S05]  /*184d0*/  @!P1 BRA `(.L_x_1435) ;  /* 0xfffffffc00f09947 */ /* 0x010fea000383ffff */
[----:B------:R-:W-:Y:S05]  /*184e0*/  BRA `(.L_x_1553) ;  /* 0xffffffc000f47947 */ /* 0x000fea000383ffff */
.L_x_1437:
[----:B----4-:R4:W0:Y:S02]  /*184f0*/  SYNCS.PHASECHK.TRANS64.TRYWAIT P1, [R3+URZ+0x2a860], R2 ;  /* 0x02a86002030075a7 */ /* 0x010824000802017f */
[----:B0-----:R-:W-:Y:S05]  /*18500*/  @!P1 NANOSLEEP.SYNCS 0x989680 ;  /* 0x009896800000995d */ /* 0x001fea0003900000 */
[----:B------:R-:W0:Y:S02]  /*18510*/  @!P1 SYNCS.PHASECHK.TRANS64 P1, [R3+URZ+0x2a860], R2 ;  /* 0x02a86002030095a7 */ /* 0x000e24000802007f */
[----:B0-----:R-:W-:Y:S05]  /*18520*/  @!P1 BRA `(.L_x_1437) ;  /* 0xfffffffc00f09947 */ /* 0x001fea000383ffff */
[----:B------:R-:W-:Y:S05]  /*18530*/  BRA `(.L_x_1554) ;  /* 0xffffffc000f07947 */ /* 0x000fea000383ffff */
.L_x_1555:
        /* <DEDUP_REMOVED lines=12> */
.L_x_3230:


//--------------------- .text._ZN7cutlass13device_kernelIN5flash11enable_sm90INS1_16FlashAttnFwdSm90INS1_25CollectiveMainloopFwdSm90ILi2EN4cute5tupleIJNS5_1CILi1EEES8_S8_EEENS6_IJNS7_ILi128EEENS7_ILi96EEENS7_ILi192EEEEEELi128ENS_10bfloat16_tEfNS_4arch4Sm90ELb0ELb1ELb0ELb1ELb1ELb1ELb0ELb1ELb1ELb1ELb0ELb0EEENS1_21CollectiveEpilogueFwdINS6_IJSA_SA_SB_EEES9_SE_SG_Li256ELb1ELb1ELb0ELb0EEENS1_36VarlenDynamicPersistentTileSchedulerILi128ELi96ELi256ELi128ELb0ELb1ELb1ELb1ELb0ELb1EEEEEEEEEvNT_6ParamsE --------------------------
	.section	.text._ZN7cutlass13device_kernelIN5flash11enable_sm90INS1_16FlashAttnFwdSm90INS1_25CollectiveMainloopFwdSm90ILi2EN4cute5tupleIJNS5_1CILi1EEES8_S8_EEENS6_IJNS7_ILi128EEENS7_ILi96EEENS7_ILi192EEEEEELi128ENS_10bfloat16_tEfNS_4arch4Sm90ELb0ELb1ELb0ELb1ELb1ELb1ELb0ELb1ELb1ELb1ELb0ELb0EEENS1_21CollectiveEpilogueFwdINS6_IJSA_SA_SB_EEES9_SE_SG_Li256ELb1ELb1ELb0ELb0EEENS1_36VarlenDynamicPersistentTileSchedulerILi128ELi96ELi256ELi128ELb0ELb1ELb1ELb1ELb0ELb1EEEEEEEEEvNT_6ParamsE,"ax",@progbits
	.align	128
.text._ZN7cutlass13device_kernelIN5flash11enable_sm90INS1_16FlashAttnFwdSm90INS1_25CollectiveMainloopFwdSm90ILi2EN4cute5tupleIJNS5_1CILi1EEES8_S8_EEENS6_IJNS7_ILi128EEENS7_ILi96EEENS7_ILi192EEEEEELi128ENS_10bfloat16_tEfNS_4arch4Sm90ELb0ELb1ELb0ELb1ELb1ELb1ELb0ELb1ELb1ELb1ELb0ELb0EEENS1_21CollectiveEpilogueFwdINS6_IJSA_SA_SB_EEES9_SE_SG_Li256ELb1ELb1ELb0ELb0EEENS1_36VarlenDynamicPersistentTileSchedulerILi128ELi96ELi256ELi128ELb0ELb1ELb1ELb1ELb0ELb1EEEEEEEEEvNT_6ParamsE:
        .type           _ZN7cutlass13device_kernelIN5flash11enable_sm90INS1_16FlashAttnFwdSm90INS1_25CollectiveMainloopFwdSm90ILi2EN4cute5tupleIJNS5_1CILi1EEES8_S8_EEENS6_IJNS7_ILi128EEENS7_ILi96EEENS7_ILi192EEEEEELi128ENS_10bfloat16_tEfNS_4arch4Sm90ELb0ELb1ELb0ELb1ELb1ELb1ELb0ELb1ELb1ELb1ELb0ELb0EEENS1_21CollectiveEpilogueFwdINS6_IJSA_SA_SB_EEES9_SE_SG_Li256ELb1ELb1ELb0ELb0EEENS1_36VarlenDynamicPersistentTileSchedulerILi128ELi96ELi256ELi128ELb0ELb1ELb1ELb1ELb0ELb1EEEEEEEEEvNT_6ParamsE,@function
        .size           _ZN7cutlass13device_kernelIN5flash11enable_sm90INS1_16FlashAttnFwdSm90INS1_25CollectiveMainloopFwdSm90ILi2EN4cute5tupleIJNS5_1CILi1EEES8_S8_EEENS6_IJNS7_ILi128EEENS7_ILi96EEENS7_ILi192EEEEEELi128ENS_10bfloat16_tEfNS_4arch4Sm90ELb0ELb1ELb0ELb1ELb1ELb1ELb0ELb1ELb1ELb1ELb0ELb0EEENS1_21CollectiveEpilogueFwdINS6_IJSA_SA_SB_EEES9_SE_SG_Li256ELb1ELb1ELb0ELb0EEENS1_36VarlenDynamicPersistentTileSchedulerILi128ELi96ELi256ELi128ELb0ELb1ELb1ELb1ELb0ELb1EEEEEEEEEvNT_6ParamsE,(.L_x_3231 - _ZN7cutlass13device_kernelIN5flash11enable_sm90INS1_16FlashAttnFwdSm90INS1_25CollectiveMainloopFwdSm90ILi2EN4cute5tupleIJNS5_1CILi1EEES8_S8_EEENS6_IJNS7_ILi128EEENS7_ILi96EEENS7_ILi192EEEEEELi128ENS_10bfloat16_tEfNS_4arch4Sm90ELb0ELb1ELb0ELb1ELb1ELb1ELb0ELb1ELb1ELb1ELb0ELb0EEENS1_21CollectiveEpilogueFwdINS6_IJSA_SA_SB_EEES9_SE_SG_Li256ELb1ELb1ELb0ELb0EEENS1_36VarlenDynamicPersistentTileSchedulerILi128ELi96ELi256ELi128ELb0ELb1ELb1ELb1ELb0ELb1EEEEEEEEEvNT_6ParamsE)
        .other          _ZN7cutlass13device_kernelIN5flash11enable_sm90INS1_16FlashAttnFwdSm90INS1_25CollectiveMainloopFwdSm90ILi2EN4cute5tupleIJNS5_1CILi1EEES8_S8_EEENS6_IJNS7_ILi128EEENS7_ILi96EEENS7_ILi192EEEEEELi128ENS_10bfloat16_tEfNS_4arch4Sm90ELb0ELb1ELb0ELb1ELb1ELb1ELb0ELb1ELb1ELb1ELb0ELb0EEENS1_21CollectiveEpilogueFwdINS6_IJSA_SA_SB_EEES9_SE_SG_Li256ELb1ELb1ELb0ELb0EEENS1_36VarlenDynamicPersistentTileSchedulerILi128ELi96ELi256ELi128ELb0ELb1ELb1ELb1ELb0ELb1EEEEEEEEEvNT_6ParamsE,@"STO_CUDA_ENTRY STV_DEFAULT"
_ZN7cutlass13device_kernelIN5flash11enable_sm90INS1_16FlashAttnFwdSm90INS1_25CollectiveMainloopFwdSm90ILi2EN4cute5tupleIJNS5_1CILi1EEES8_S8_EEENS6_IJNS7_ILi128EEENS7_ILi96EEENS7_ILi192EEEEEELi128ENS_10bfloat16_tEfNS_4arch4Sm90ELb0ELb1ELb0ELb1ELb1ELb1ELb0ELb1ELb1ELb1ELb0ELb0EEENS1_21CollectiveEpilogueFwdINS6_IJSA_SA_SB_EEES9_SE_SG_Li256ELb1ELb1ELb0ELb0EEENS1_36VarlenDynamicPersistentTileSchedulerILi128ELi96ELi256ELi128ELb0ELb1ELb1ELb1ELb0ELb1EEEEEEEEEvNT_6ParamsE:
        /* <DEDUP_REMOVED lines=18> */
.L_x_1557:
[----:B------:R-:W-:Y:S05]  /*0120*/  BSYNC B0 ;  /* 0x0000000000007941 */ /* 0x000fea0003800000 */
.L_x_1556:
        /* <DEDUP_REMOVED lines=41> */
.L_x_1558:
        /* <DEDUP_REMOVED lines=22> */
.L_x_1559:
        /* <DEDUP_REMOVED lines=18> */
.L_x_1560:
        /* <DEDUP_REMOVED lines=22> */
.L_x_1561:
        /* <DEDUP_REMOVED lines=22> */
.L_x_1562:
        /* <DEDUP_REMOVED lines=10> */
.L_x_1565:
[----:B------:R-:W-:-:S08]  /*09a0*/  NOP ;  /* 0x0000000000007918 */ /* 0x000fd00000000000 */
[----:B------:R-:W1:Y:S02]  /*09b0*/  USETMAXREG.TRY_ALLOC.CTAPOOL UP0, 0xe8 ;  /* 0x000000e8000079c8 */ /* 0x000e640008000600 */
[----:B-1----:R-:W-:-:S13]  /*09c0*/  PLOP3.LUT P0, PT, PT, PT, UP0, 0x80, 0x0 ;  /* 0x000000000000781c */ /* 0x002fda0003f0f008 */
[----:B------:R-:W-:Y:S05]  /*09d0*/  @!P0 BRA `(.L_x_1565) ;  /* 0xfffffffc00f08947 */ /* 0x000fea000383ffff */
[----:B------:R-:W1:Y:S08]  /*09e0*/  S2UR UR4, SR_CgaCtaId ;  /* 0x00000000000479c3 */ /* 0x000e700000008800 */
[----:B------:R-:W-:Y:S06]  /*09f0*/  BAR.ARV 0x8, 0x180 ;  /* 0x0206000000007b1d */ /* 0x000fec0000002000 */
[----:B0-----:R-:W-:-:S02]  /*0a00*/  MOV R3, 0x400 ;  /* 0x0000040000037802 */ /* 0x001fc40000000f00 */
[----:B------:R-:W-:Y:S01]  /*0a10*/  BAR.SYNC.DEFER_BLOCKING 0x5, 0x180 ;  /* 0x0146000000007b1d */ /* 0x000fe20000010000 */
[----:B-1----:R-:W-:-:S05]  /*0a20*/  IMAD.U32 R172, RZ, RZ, UR4 ;  /* 0x00000004ffac7e24 */ /* 0x002fca000f8e00ff */
[----:B------:R-:W-:Y:S01]  /*0a30*/  ULDC UR4, c[0x0][0xc3c] ;  /* 0x00030f0000047ab9 */ /* 0x000fe20000000800 */
[----:B------:R-:W-:-:S05]  /*0a40*/  LEA R18, R172, R3, 0x18 ;  /* 0x00000003ac127211 */ /* 0x000fca00078ec0ff */
[----:B------:R-:W0:Y:S01]  /*0a50*/  LDS.128 R28, [R18+0x2a8d0] ;  /* 0x02a8d000121c7984 */ /* 0x000e220000000c00 */
[----:B------:R-:W-:Y:S06]  /*0a60*/  BAR.ARV 0x4, 0x180 ;  /* 0x0106000000007b1d */ /* 0x000fec0000002000 */
[----:B0-----:R-:W-:-:S13]  /*0a70*/  ISETP.GE.AND P0, PT, R31, UR4, PT ;  /* 0x000000041f007c0c */ /* 0x001fda000bf06270 */
[----:B------:R-:W-:Y:S05]  /*0a80*/  @P0 BRA `(.L_x_1566) ;  /* 0x0000027c00840947 */ /* 0x000fea0003800000 */
[----:B------:R-:W2:Y:S01]  /*0a90*/  LDL R2, [R1+0x38] ;  /* 0x0000380001027983 */ /* 0x000ea20000100800 */
[----:B------:R-:W-:Y:S01]  /*0aa0*/  VIADD R0, R0, 0xffffff80 ;  /* 0xffffff8000007836 */ /* 0x000fe20000000000 */
[----:B------:R-:W-:Y:S01]  /*0ab0*/  R2UR UR4, R18 ;  /* 0x00000000120472ca */ /* 0x000fe200000e0000 */
[----:B------:R-:W-:Y:S02]  /*0ac0*/  IMAD.MOV.U32 R197, RZ, RZ, RZ ;  /* 0x000000ffffc57224 */ /* 0x000fe400078e00ff */
[----:B------:R-:W-:Y:S01]  /*0ad0*/  IMAD.MOV.U32 R19, RZ, RZ, RZ ;  /* 0x000000ffff137224 */ /* 0x000fe200078e00ff */
[----:B------:R-:W-:Y:S01]  /*0ae0*/  SHF.R.S32.HI R3, RZ, 0x1f, R0 ;  /* 0x0000001fff037819 */ /* 0x000fe20000011400 */
[----:B------:R-:W-:Y:S02]  /*0af0*/  IMAD.MOV.U32 R175, RZ, RZ, RZ ;  /* 0x000000ffffaf7224 */ /* 0x000fe400078e00ff */
[----:B------:R-:W-:Y:S01]  /*0b00*/  IMAD.MOV.U32 R163, RZ, RZ, RZ ;  /* 0x000000ffffa37224 */ /* 0x000fe200078e00ff */
[CC--:B------:R-:W-:Y:S01]  /*0b10*/  LEA.HI R5, R3.reuse, R0.reuse, RZ, 0x7 ;  /* 0x0000000003057211 */ /* 0x0c0fe200078f38ff */
[----:B------:R-:W-:Y:S01]  /*0b20*/  IMAD.MOV.U32 R160, RZ, RZ, RZ ;  /* 0x000000ffffa07224 */ /* 0x000fe200078e00ff */
[----:B------:R-:W-:-:S02]  /*0b30*/  LEA.HI R199, R3, R0, RZ, 0x3 ;  /* 0x0000000003c77211 */ /* 0x000fc400078f18ff */
[----:B------:R-:W-:Y:S01]  /*0b40*/  LOP3.LUT R7, R5, 0xffffff80, RZ, 0xc0, !PT ;  /* 0xffffff8005077812 */ /* 0x000fe200078ec0ff */
[----:B------:R-:W-:Y:S01]  /*0b50*/  UIADD3 UR4, UR4, 0xc400, URZ ;  /* 0x0000c40004047890 */ /* 0x000fe2000fffe03f */
[----:B------:R-:W-:-:S03]  /*0b60*/  SHF.R.S32.HI R220, RZ, 0x7, R5 ;  /* 0x00000007ffdc7819 */ /* 0x000fc60000011405 */
[----:B------:R-:W-:-:S05]  /*0b70*/  IMAD.IADD R208, R0, 0x1, -R7 ;  /* 0x0000000100d07824 */ /* 0x000fca00078e0a07 */
[----:B------:R-:W-:-:S04]  /*0b80*/  SHF.R.S32.HI R9, RZ, 0x1f, R208 ;  /* 0x0000001fff097819 */ /* 0x000fc800000114d0 */
[CC--:B------:R-:W-:Y:S02]  /*0b90*/  LEA.HI R8, R9.reuse, R208.reuse, RZ, 0x2 ;  /* 0x000000d009087211 */ /* 0x0c0fe400078f10ff */
[----:B------:R-:W-:Y:S02]  /*0ba0*/  LEA.HI R9, R9, R208, RZ, 0x5 ;  /* 0x000000d009097211 */ /* 0x000fe400078f28ff */
[--C-:B------:R-:W-:Y:S02]  /*0bb0*/  SHF.R.S32.HI R6, RZ, 0x2, R8.reuse ;  /* 0x00000002ff067819 */ /* 0x100fe40000011408 */
[----:B------:R-:W-:Y:S02]  /*0bc0*/  SHF.R.S32.HI R11, RZ, 0x1f, R8 ;  /* 0x0000001fff0b7819 */ /* 0x000fe40000011408 */
[----:B------:R-:W-:Y:S02]  /*0bd0*/  SHF.R.S32.HI R9, RZ, 0x5, R9 ;  /* 0x00000005ff097819 */ /* 0x000fe40000011409 */
[----:B------:R-:W-:-:S04]  /*0be0*/  LEA.HI R11, R11, R6, RZ, 0x3 ;  /* 0x000000060b0b7211 */ /* 0x000fc800078f18ff */
[----:B------:R-:W-:-:S05]  /*0bf0*/  LOP3.LUT R11, R11, 0xfffffff8, RZ, 0xc0, !PT ;  /* 0xfffffff80b0b7812 */ /* 0x000fca00078ec0ff */
[----:B------:R-:W-:Y:S01]  /*0c00*/  IMAD.IADD R6, R6, 0x1, -R11 ;  /* 0x0000000106067824 */ /* 0x000fe200078e0a0b */
[----:B------:R-:W-:Y:S02]  /*0c10*/  LOP3.LUT R11, R199, 0xfffffff8, RZ, 0xc0, !PT ;  /* 0xfffffff8c70b7812 */ /* 0x000fe400078ec0ff */
[----:B------:R-:W-:Y:S01]  /*0c20*/  SHF.R.S32.HI R199, RZ, 0x3, R199 ;  /* 0x00000003ffc77819 */ /* 0x000fe200000114c7 */
[----:B------:R-:W-:Y:S01]  /*0c30*/  IMAD R10, R9, 0x10, R6 ;  /* 0x00000010090a7824 */ /* 0x000fe200078e0206 */
[----:B------:R-:W-:Y:S01]  /*0c40*/  LEA.HI R6, R3, R0, RZ, 0x2 ;  /* 0x0000000003067211 */ /* 0x000fe200078f10ff */
[----:B------:R-:W-:-:S03]  /*0c50*/  IMAD.IADD R194, R0, 0x1, -R11 ;  /* 0x0000000100c27824 */ /* 0x000fc600078e0a0b */
[--C-:B------:R-:W-:Y:S01]  /*0c60*/  SHF.R.S32.HI R174, RZ, 0x2, R6.reuse ;  /* 0x00000002ffae7819 */ /* 0x100fe20000011406 */
[----:B------:R-:W-:Y:S01]  /*0c70*/  IMAD.SHL.U32 R192, R194, 0x8, RZ ;  /* 0x00000008c2c07824 */ /* 0x000fe200078e00ff */
[----:B------:R-:W-:-:S03]  /*0c80*/  SHF.R.S32.HI R9, RZ, 0x1f, R6 ;  /* 0x0000001fff097819 */ /* 0x000fc60000011406 */
[----:B------:R-:W-:Y:S01]  /*0c90*/  VIADD R219, R174, 0x40 ;  /* 0x00000040aedb7836 */ /* 0x000fe20000000000 */
[----:B------:R-:W-:Y:S01]  /*0ca0*/  LEA.HI R9, R9, R174, RZ, 0x3 ;  /* 0x000000ae09097211 */ /* 0x000fe200078f18ff */
[----:B------:R-:W-:Y:S01]  /*0cb0*/  VIADD R193, R192, 0x40 ;  /* 0x00000040c0c17836 */ /* 0x000fe20000000000 */
[----:B------:R-:W-:Y:S01]  /*0cc0*/  SHF.R.S32.HI R225, RZ, 0x1f, R192 ;  /* 0x0000001fffe17819 */ /* 0x000fe200000114c0 */
[----:B------:R-:W-:Y:S01]  /*0cd0*/  IMAD.SHL.U32 R181, R219, 0x40, RZ ;  /* 0x00000040dbb57824 */ /* 0x000fe200078e00ff */
[----:B------:R-:W-:Y:S02]  /*0ce0*/  LOP3.LUT R9, R9, 0xfffffff8, RZ, 0xc0, !PT ;  /* 0xfffffff809097812 */ /* 0x000fe400078ec0ff */
[----:B------:R-:W-:Y:S02]  /*0cf0*/  SHF.R.S32.HI R223, RZ, 0x1f, R193 ;  /* 0x0000001fffdf7819 */ /* 0x000fe400000114c1 */
[----:B------:R-:W-:Y:S01]  /*0d00*/  LOP3.LUT R181, R181, 0x1c0, RZ, 0xc0, !PT ;  /* 0x000001c0b5b57812 */ /* 0x000fe200078ec0ff */
[----:B------:R-:W-:-:S03]  /*0d10*/  IMAD.IADD R207, R174, 0x1, -R9 ;  /* 0x00000001aecf7824 */ /* 0x000fc600078e0a09 */
[----:B------:R-:W-:Y:S01]  /*0d20*/  SHF.R.U32.HI R218, RZ, 0x3, R181 ;  /* 0x00000003ffda7819 */ /* 0x000fe200000116b5 */
[----:B------:R-:W-:-:S05]  /*0d30*/  IMAD.SHL.U32 R184, R207, 0x40, RZ ;  /* 0x00000040cfb87824 */ /* 0x000fca00078e00ff */
[----:B------:R-:W-:-:S04]  /*0d40*/  LOP3.LUT R184, R184, 0x1c0, RZ, 0xc0, !PT ;  /* 0x000001c0b8b87812 */ /* 0x000fc800078ec0ff */
[----:B------:R-:W-:Y:S02]  /*0d50*/  SHF.R.U32.HI R185, RZ, 0x3, R184 ;  /* 0x00000003ffb97819 */ /* 0x000fe400000116b8 */
[----:B--2---:R-:W-:Y:S02]  /*0d60*/  R2UR UR5, R2 ;  /* 0x00000000020572ca */ /* 0x004fe400000e0000 */
[----:B------:R-:W-:-:S04]  /*0d70*/  LEA.HI R2, R3, R0, RZ, 0x4 ;  /* 0x0000000003027211 */ /* 0x000fc800078f20ff */
[----:B------:R-:W-:-:S04]  /*0d80*/  SHF.R.S32.HI R7, RZ, 0x4, R2 ;  /* 0x00000004ff077819 */ /* 0x000fc80000011402 */
[----:B------:R-:W-:-:S03]  /*0d90*/  LEA.HI R4, R2, R7, RZ, 0x1 ;  /* 0x0000000702047211 */ /* 0x000fc600078f08ff */
[----:B------:R-:W-:Y:S01]  /*0da0*/  ULOP3.LUT UR5, UR5, 0x1, URZ, 0xfc, !UPT ;  /* 0x0000000105057892 */ /* 0x000fe2000f8efc3f */
[----:B------:R-:W-:-:S05]  /*0db0*/  LOP3.LUT R4, R4, 0x1ffffffe, RZ, 0xc0, !PT ;  /* 0x1ffffffe04047812 */ /* 0x000fca00078ec0ff */
[----:B------:R-:W-:Y:S01]  /*0dc0*/  IMAD.IADD R7, R7, 0x1, -R4 ;  /* 0x0000000107077824 */ /* 0x000fe200078e0a04 */
[----:B------:R-:W-:Y:S02]  /*0dd0*/  LEA.HI R4, R3, R0, RZ, 0x5 ;  /* 0x0000000003047211 */ /* 0x000fe400078f28ff */
[----:B------:R-:W-:Y:S02]  /*0de0*/  LOP3.LUT R3, R2, 0x3fffff0, RZ, 0xc0, !PT ;  /* 0x03fffff002037812 */ /* 0x000fe400078ec0ff */
[----:B------:R-:W-:Y:S02]  /*0df0*/  LEA.HI R2, R5, R220, RZ, 0x1 ;  /* 0x000000dc05027211 */ /* 0x000fe400078f08ff */
[----:B------:R-:W-:Y:S01]  /*0e00*/  LOP3.LUT R5, R6, 0xfffffffc, RZ, 0xc0, !PT ;  /* 0xfffffffc06057812 */ /* 0x000fe200078ec0ff */
[----:B------:R-:W-:Y:S01]  /*0e10*/  IMAD.IADD R3, R0, 0x1, -R3 ;  /* 0x0000000100037824 */ /* 0x000fe200078e0a03 */
[----:B------:R-:W-:Y:S02]  /*0e20*/  SHF.R.S32.HI R4, RZ, 0x5, R4 ;  /* 0x00000005ff047819 */ /* 0x000fe40000011404 */
[----:B------:R-:W-:Y:S01]  /*0e30*/  LOP3.LUT R13, R2, 0x3fffffe, RZ, 0xc0, !PT ;  /* 0x03fffffe020d7812 */ /* 0x000fe200078ec0ff */
[----:B------:R-:W-:Y:S01]  /*0e40*/  IMAD.IADD R198, R0, 0x1, -R5 ;  /* 0x0000000100c67824 */ /* 0x000fe200078e0a05 */
[----:B------:R-:W-:Y:S01]  /*0e50*/  SHF.R.S32.HI R0, RZ, 0x1f, R219 ;  /* 0x0000001fff007819 */ /* 0x000fe200000114db */
[----:B------:R-:W-:-:S02]  /*0e60*/  IMAD R2, R4, 0x10, R3 ;  /* 0x0000001004027824 */ /* 0x000fc400078e0203 */
[----:B------:R-:W-:Y:S01]  /*0e70*/  IMAD.SHL.U32 R164, R198, 0x4, RZ ;  /* 0x00000004c6a47824 */ /* 0x000fe200078e00ff */
[----:B------:R-:W-:Y:S01]  /*0e80*/  LEA.HI R0, R0, R219, RZ, 0x3 ;  /* 0x000000db00007211 */ /* 0x000fe200078f18ff */
[----:B------:R-:W-:Y:S02]  /*0e90*/  IMAD R222, R2, 0x8, R7 ;  /* 0x0000000802de7824 */ /* 0x000fe400078e0207 */
[C---:B------:R-:W-:Y:S02]  /*0ea0*/  VIADD R177, R164.reuse, 0x20 ;  /* 0x00000020a4b17836 */ /* 0x040fe40000000000 */
[C---:B------:R-:W-:Y:S02]  /*0eb0*/  VIADD R176, R164.reuse, 0x40 ;  /* 0x00000040a4b07836 */ /* 0x040fe40000000000 */
[--C-:B------:R-:W-:Y:S01]  /*0ec0*/  IMAD.IADD R168, R164, 0x1, R177.reuse ;  /* 0x00000001a4a87824 */ /* 0x100fe200078e02b1 */
[----:B------:R-:W-:Y:S01]  /*0ed0*/  SHF.R.S32.HI R205, RZ, 0x1f, R177 ;  /* 0x0000001fffcd7819 */ /* 0x000fe200000114b1 */
[----:B------:R-:W-:Y:S01]  /*0ee0*/  IMAD.SHL.U32 R0, R0, 0x40, RZ ;  /* 0x0000004000007824 */ /* 0x000fe200078e00ff */
[--C-:B------:R-:W-:Y:S01]  /*0ef0*/  SHF.R.S32.HI R202, RZ, 0x1f, R176.reuse ;  /* 0x0000001fffca7819 */ /* 0x100fe200000114b0 */
[----:B------:R-:W-:Y:S01]  /*0f00*/  IMAD.IADD R169, R164, 0x1, R176 ;  /* 0x00000001a4a97824 */ /* 0x000fe200078e02b0 */
[----:B------:R-:W-:Y:S01]  /*0f10*/  SHF.R.S32.HI R3, RZ, 0x1f, R168 ;  /* 0x0000001fff037819 */ /* 0x000fe200000114a8 */
[----:B------:R-:W-:Y:S01]  /*0f20*/  IMAD.SHL.U32 R186, R4, 0x200, RZ ;  /* 0x0000020004ba7824 */ /* 0x000fe200078e00ff */
[----:B------:R-:W-:Y:S01]  /*0f30*/  LOP3.LUT R188, R0, 0xfffffe00, RZ, 0xc0, !PT ;  /* 0xfffffe0000bc7812 */ /* 0x000fe200078ec0ff */
[----:B------:R-:W-:Y:S01]  /*0f40*/  IMAD.SHL.U32 R16, R198, 0x8, RZ ;  /* 0x00000008c6107824 */ /* 0x000fe200078e00ff */
[CC--:B------:R-:W-:Y:S01]  /*0f50*/  LEA.HI R170, R3.reuse, R168.reuse, RZ, 0x3 ;  /* 0x000000a803aa7211 */ /* 0x0c0fe200078f18ff */
[----:B------:R-:W-:Y:S01]  /*0f60*/  IMAD.IADD R13, R220, 0x1, -R13 ;  /* 0x00000001dc0d7824 */ /* 0x000fe200078e0a0d */
[----:B------:R-:W-:Y:S01]  /*0f70*/  LEA.HI R3, R3, R168, RZ, 0x6 ;  /* 0x000000a803037211 */ /* 0x000fe200078f30ff */
[C---:B------:R-:W-:Y:S01]  /*0f80*/  VIADD R23, R16.reuse, 0x60 ;  /* 0x0000006010177836 */ /* 0x040fe20000000000 */
[----:B------:R-:W-:Y:S01]  /*0f90*/  SHF.R.S32.HI R0, RZ, 0x1f, R169 ;  /* 0x0000001fff007819 */ /* 0x000fe200000114a9 */
[----:B------:R-:W-:Y:S01]  /*0fa0*/  VIADD R161, R16, 0x80 ;  /* 0x0000008010a17836 */ /* 0x000fe20000000000 */
[--C-:B------:R-:W-:Y:S01]  /*0fb0*/  LOP3.LUT R5, R181, 0x38, R170.reuse, 0xf8, !PT ;  /* 0x00000038b5057812 */ /* 0x100fe200078ef8aa */
[----:B------:R-:W-:Y:S01]  /*0fc0*/  IMAD.SHL.U32 R3, R3, 0x80, RZ ;  /* 0x0000008003037824 */ /* 0x000fe200078e00ff */
[-C--:B------:R-:W-:Y:S01]  /*0fd0*/  LEA.HI R2, R0, R169.reuse, RZ, 0x6 ;  /* 0x000000a900027211 */ /* 0x080fe200078f30ff */
[----:B------:R-:W-:Y:S01]  /*0fe0*/  VIADD R162, R16, 0xa0 ;  /* 0x000000a010a27836 */ /* 0x000fe20000000000 */
[----:B------:R-:W-:Y:S01]  /*0ff0*/  LEA.HI R171, R0, R169, RZ, 0x3 ;  /* 0x000000a900ab7211 */ /* 0x000fe200078f18ff */
[----:B------:R-:W-:Y:S01]  /*1000*/  VIADD R179, R164, 0x10 ;  /* 0x00000010a4b37836 */ /* 0x000fe20000000000 */
[----:B------:R-:W-:Y:S01]  /*1010*/  LOP3.LUT R0, R184, 0x38, R170, 0xf8, !PT ;  /* 0x00000038b8007812 */ /* 0x000fe200078ef8aa */
[----:B------:R-:W-:Y:S01]  /*1020*/  IMAD.SHL.U32 R4, R2, 0x80, RZ ;  /* 0x0000008002047824 */ /* 0x000fe200078e00ff */
[----:B------:R-:W-:Y:S01]  /*1030*/  LOP3.LUT R3, R3, 0xffffe000, RZ, 0xc0, !PT ;  /* 0xffffe00003037812 */ /* 0x000fe200078ec0ff */
[----:B------:R-:W-:Y:S01]  /*1040*/  VIADD R178, R164, 0x30 ;  /* 0x00000030a4b27836 */ /* 0x000fe20000000000 */
[----:B------:R-:W-:Y:S01]  /*1050*/  LOP3.LUT R0, R0, R185, RZ, 0x3c, !PT ;  /* 0x000000b900007212 */ /* 0x000fe200078e3cff */
[----:B------:R-:W-:Y:S01]  /*1060*/  VIADD R180, R164, 0x50 ;  /* 0x00000050a4b47836 */ /* 0x000fe20000000000 */
[----:B------:R-:W-:Y:S01]  /*1070*/  LOP3.LUT R6, R5, R218, RZ, 0x3c, !PT ;  /* 0x000000da05067212 */ /* 0x000fe200078e3cff */
[----:B------:R-:W-:Y:S01]  /*1080*/  IMAD R221, R13, 0x40, R10 ;  /* 0x000000400ddd7824 */ /* 0x000fe200078e020a */
[-C--:B------:R-:W-:Y:S01]  /*1090*/  IADD3 R217, R0, R3.reuse, R186 ;  /* 0x0000000300d97210 */ /* 0x080fe20007ffe0ba */
[----:B------:R-:W-:Y:S01]  /*10a0*/  IMAD.U32 R0, RZ, RZ, UR5 ;  /* 0x00000005ff007e24 */ /* 0x000fe2000f8e00ff */
[----:B------:R-:W-:Y:S01]  /*10b0*/  LOP3.LUT R5, R4, 0xffffe000, RZ, 0xc0, !PT ;  /* 0xffffe00004057812 */ /* 0x000fe200078ec0ff */
[----:B------:R-:W-:Y:S01]  /*10c0*/  IMAD.U32 R4, RZ, RZ, UR4 ;  /* 0x00000004ff047e24 */ /* 0x000fe2000f8e00ff */
[----:B------:R-:W-:Y:S01]  /*10d0*/  IADD3 R6, R6, R3, R188 ;  /* 0x0000000306067210 */ /* 0x000fe20007ffe0bc */
[----:B------:R-:W-:Y:S01]  /*10e0*/  IMAD.SHL.U32 R222, R222, 0x8, RZ ;  /* 0x00000008dede7824 */ /* 0x000fe200078e00ff */
[----:B------:R0:W-:Y:S01]  /*10f0*/  STL [R1+0x30], R0 ;  /* 0x0000300001007387 */ /* 0x0001e20000100800 */
[----:B------:R-:W-:-:S02]  /*1100*/  LOP3.LUT R2, R184, 0x38, R171, 0xf8, !PT ;  /* 0x00000038b8027812 */ /* 0x000fc400078ef8ab */
[----:B------:R-:W-:Y:S01]  /*1110*/  LOP3.LUT R7, R181, 0x38, R171, 0xf8, !PT ;  /* 0x00000038b5077812 */ /* 0x000fe200078ef8ab */
[----:B------:R1:W-:Y:S01]  /*1120*/  STL [R1+0x34], R4 ;  /* 0x0000340401007387 */ /* 0x0003e20000100800 */
[----:B------:R-:W-:Y:S02]  /*1130*/  LOP3.LUT R2, R2, R185, RZ, 0x3c, !PT ;  /* 0x000000b902027212 */ /* 0x000fe400078e3cff */
[----:B------:R-:W-:Y:S02]  /*1140*/  LOP3.LUT R7, R7, R218, RZ, 0x3c, !PT ;  /* 0x000000da07077212 */ /* 0x000fe400078e3cff */
[-C--:B------:R-:W-:Y:S02]  /*1150*/  IADD3 R2, R2, R5.reuse, R186 ;  /* 0x0000000502027210 */ /* 0x080fe40007ffe0ba */
[----:B0-----:R-:W-:Y:S02]  /*1160*/  LEA.HI R0, R198, R198, RZ, 0x1 ;  /* 0x000000c6c6007211 */ /* 0x001fe400078f08ff */
[----:B------:R-:W-:-:S02]  /*1170*/  IADD3 R7, R7, R5, R188 ;  /* 0x0000000507077210 */ /* 0x000fc40007ffe0bc */
[----:B------:R-:W-:Y:S02]  /*1180*/  LOP3.LUT R3, R0, 0x1ffffffe, RZ, 0xc0, !PT ;  /* 0x1ffffffe00037812 */ /* 0x000fe400078ec0ff */
[----:B------:R-:W-:Y:S02]  /*1190*/  LOP3.LUT R5, R8, 0x7ffffffc, RZ, 0xc0, !PT ;  /* 0x7ffffffc08057812 */ /* 0x000fe400078ec0ff */
[--C-:B------:R-:W-:Y:S01]  /*11a0*/  SHF.R.S32.HI R17, RZ, 0x1f, R16.reuse ;  /* 0x0000001fff117819 */ /* 0x100fe20000011410 */
[----:B------:R-:W-:Y:S01]  /*11b0*/  IMAD.IADD R0, R198, 0x1, -R3 ;  /* 0x00000001c6007824 */ /* 0x000fe200078e0a03 */
[----:B------:R-:W-:Y:S01]  /*11c0*/  LOP3.LUT R3, R181, 0x38, R16, 0xf8, !PT ;  /* 0x00000038b5037812 */ /* 0x000fe200078ef810 */
[----:B------:R-:W-:Y:S01]  /*11d0*/  IMAD.IADD R190, R208, 0x1, -R5 ;  /* 0x00000001d0be7824 */ /* 0x000fe200078e0a05 */
[----:B------:R-:W-:Y:S01]  /*11e0*/  SHF.R.S32.HI R173, RZ, 0x1f, R23 ;  /* 0x0000001fffad7819 */ /* 0x000fe20000011417 */
[----:B------:R-:W-:Y:S01]  /*11f0*/  IMAD R191, R0, 0x8, R221 ;  /* 0x0000000800bf7824 */ /* 0x000fe200078e02dd */
[----:B------:R-:W-:-:S02]  /*1200*/  LOP3.LUT R3, R188, R3, R218, 0xf6, !PT ;  /* 0x00000003bc037212 */ /* 0x000fc400078ef6da */
[----:B------:R-:W-:Y:S02]  /*1210*/  SHF.R.S32.HI R183, RZ, 0x1f, R161 ;  /* 0x0000001fffb77819 */ /* 0x000fe400000114a1 */
[----:B------:R-:W-:Y:S02]  /*1220*/  SHF.R.S32.HI R182, RZ, 0x1f, R162 ;  /* 0x0000001fffb67819 */ /* 0x000fe400000114a2 */
[----:B------:R-:W-:Y:S02]  /*1230*/  SHF.R.S32.HI R206, RZ, 0x1f, R179 ;  /* 0x0000001fffce7819 */ /* 0x000fe400000114b3 */
[----:B------:R-:W-:Y:S02]  /*1240*/  SHF.R.S32.HI R203, RZ, 0x1f, R178 ;  /* 0x0000001fffcb7819 */ /* 0x000fe400000114b2 */
[----:B------:R-:W-:Y:S02]  /*1250*/  SHF.R.S32.HI R201, RZ, 0x1f, R180 ;  /* 0x0000001fffc97819 */ /* 0x000fe400000114b4 */
[----:B------:R-:W-:-:S02]  /*1260*/  SHF.R.S32.HI R170, RZ, 0x3, R170 ;  /* 0x00000003ffaa7819 */ /* 0x000fc400000114aa */
[----:B------:R-:W-:Y:S02]  /*1270*/  SHF.R.S32.HI R171, RZ, 0x3, R171 ;  /* 0x00000003ffab7819 */ /* 0x000fe400000114ab */
[----:B------:R-:W-:Y:S02]  /*1280*/  LEA R216, R3, UR4, 0x1 ;  /* 0x0000000403d87c11 */ /* 0x000fe4000f8e08ff */
[----:B------:R-:W-:Y:S02]  /*1290*/  LEA R217, R217, UR4, 0x1 ;  /* 0x00000004d9d97c11 */ /* 0x000fe4000f8e08ff */
[----:B------:R-:W-:Y:S02]  /*12a0*/  LEA R214, R6, UR4, 0x1 ;  /* 0x0000000406d67c11 */ /* 0x000fe4000f8e08ff */
[----:B------:R-:W-:Y:S02]  /*12b0*/  LEA R215, R2, UR4, 0x1 ;  /* 0x0000000402d77c11 */ /* 0x000fe4000f8e08ff */
[----:B-1----:R-:W-:-:S07]  /*12c0*/  LEA R213, R7, UR4, 0x1 ;  /* 0x0000000407d57c11 */ /* 0x002fce000f8e08ff */
.L_x_1866:
[----:B------:R-:W-:Y:S01]  /*12d0*/  ULDC.64 UR4, c[0x0][0xa28] ;  /* 0x00028a0000047ab9 */ /* 0x000fe20000000a00 */
[----:B0-23--:R-:W0:Y:S01]  /*12e0*/  LDC.64 R4, c[0x0][0xa08] ;  /* 0x00028200ff047b82 */ /* 0x00de220000000a00 */
[----:B------:R-:W-:Y:S01]  /*12f0*/  ISETP.NE.U32.AND P0, PT, RZ, UR4, PT ;  /* 0x00000004ff007c0c */ /* 0x000fe2000bf05070 */
[----:B------:R-:W-:Y:S01]  /*1300*/  IMAD.MOV.U32 R0, RZ, RZ, RZ ;  /* 0x000000ffff007224 */ /* 0x000fe200078e00ff */
[----:B------:R-:W-:Y:S01]  /*1310*/  ULDC.64 UR6, c[0x0][0xa20] ;  /* 0x0002880000067ab9 */ /* 0x000fe20000000a00 */
[----:B------:R-:W-:Y:S01]  /*1320*/  IMAD.MOV.U32 R130, RZ, RZ, RZ ;  /* 0x000000ffff827224 */ /* 0x000fe200078e00ff */
[----:B------:R-:W-:Y:S01]  /*1330*/  ISETP.NE.AND.EX P0, PT, RZ, UR5, PT, P0 ;  /* 0x00000005ff007c0c */ /* 0x000fe2000bf05300 */
[----:B------:R-:W-:Y:S02]  /*1340*/  ULDC.64 UR4, c[0x0][0xa18] ;  /* 0x0002860000047ab9 */ /* 0x000fe40000000a00 */
[----:B------:R-:W-:-:S04]  /*1350*/  ISETP.NE.U32.AND P1, PT, RZ, UR4, PT ;  /* 0x00000004ff007c0c */ /* 0x000fc8000bf25070 */
[----:B------:R-:W-:Y:S01]  /*1360*/  ISETP.NE.AND.EX P1, PT, RZ, UR5, PT, P1 ;  /* 0x00000005ff007c0c */ /* 0x000fe2000bf25310 */
[----:B------:R-:W-:Y:S02]  /*1370*/  ULDC.64 UR4, c[0x0][0xa08] ;  /* 0x0002820000047ab9 */ /* 0x000fe40000000a00 */
[----:B------:R-:W-:-:S03]  /*1380*/  ISETP.NE.U32.AND P3, PT, RZ, UR4, PT ;  /* 0x00000004ff007c0c */ /* 0x000fc6000bf65070 */
[----:B----4-:R-:W1:Y:S01]  /*1390*/  @P0 LDC.64 R2, c[0x0][0xa28] ;  /* 0x00028a00ff020b82 */ /* 0x010e620000000a00 */
[----:B------:R-:W-:Y:S01]  /*13a0*/  ISETP.NE.AND.EX P3, PT, RZ, UR5, PT, P3 ;  /* 0x00000005ff007c0c */ /* 0x000fe2000bf65330 */
[----:B0-----:R-:W-:-:S06]  /*13b0*/  IMAD.WIDE R8, R31, 0x4, R4 ;  /* 0x000000041f087825 */ /* 0x001fcc00078e0204 */
[----:B------:R-:W0:Y:S01]  /*13c0*/  @P1 LDC.64 R6, c[0x0][0xa18] ;  /* 0x00028600ff061b82 */ /* 0x000e220000000a00 */
[----:B------:R-:W-:Y:S02]  /*13d0*/  ULDC UR4, c[0x0][0x288] ;  /* 0x0000a20000047ab9 */ /* 0x000fe40000000800 */
[----:B------:R-:W-:Y:S01]  /*13e0*/  IMAD.U32 R166, RZ, RZ, UR4 ;  /* 0x00000004ffa67e24 */ /* 0x000fe2000f8e00ff */
[----:B------:R-:W-:Y:S02]  /*13f0*/  ULDC.64 UR4, c[0x0][0x418] ;  /* 0x0001060000047ab9 */ /* 0x000fe40000000a00 */
[----:B------:R2:W5:Y:S01]  /*1400*/  @P3 LDG.E R130, desc[UR60][R8.64] ;  /* 0x0000003c08823981 */ /* 0x000562000c1e1900 */
[----:B-1----:R-:W-:-:S05]  /*1410*/  @P0 IMAD.WIDE R2, R31, 0x4, R2 ;  /* 0x000000041f020825 */ /* 0x002fca00078e0202 */
[----:B------:R2:W5:Y:S01]  /*1420*/  @P0 LDG.E R0, desc[UR60][R2.64] ;  /* 0x0000003c02000981 */ /* 0x000562000c1e1900 */
[----:B0-----:R-:W-:-:S05]  /*1430*/  @P1 IMAD.WIDE R4, R31, 0x4, R6 ;  /* 0x000000041f041825 */ /* 0x001fca00078e0206 */
[----:B------:R2:W5:Y:S01]  /*1440*/  @P1 LDG.E R166, desc[UR60][R4.64] ;  /* 0x0000003c04a61981 */ /* 0x000562000c1e1900 */
[----:B------:R-:W-:-:S03]  /*1450*/  UISETP.NE.U32.AND UP0, UPT, UR4, URZ, UPT ;  /* 0x0000003f0400728c */ /* 0x000fc6000bf05070 */
[----:B------:R-:W-:Y:S01]  /*1460*/  ULDC UR4, c[0x0][0x424] ;  /* 0x0001090000047ab9 */ /* 0x000fe20000000800 */
[----:B------:R-:W-:Y:S01]  /*1470*/  UISETP.NE.AND.EX UP0, UPT, UR5, URZ, UPT, UP0 ;  /* 0x0000003f0500728c */ /* 0x000fe2000bf05300 */
[----:B------:R-:W-:Y:S02]  /*1480*/  ISETP.NE.U32.AND P2, PT, RZ, UR6, PT ;  /* 0x00000006ff007c0c */ /* 0x000fe4000bf45070 */
[----:B------:R-:W-:Y:S01]  /*1490*/  ULDC UR5, c[0x0][0x2f0] ;  /* 0x0000bc0000057ab9 */ /* 0x000fe20000000800 */
[----:B------:R-:W-:Y:S01]  /*14a0*/  USEL UR4, UR4, 0x1, UP0 ;  /* 0x0000000104047887 */ /* 0x000fe20008000000 */
[----:B------:R-:W-:-:S03]  /*14b0*/  ISETP.NE.AND.EX P2, PT, RZ, UR7, PT, P2 ;  /* 0x00000007ff007c0c */ /* 0x000fc6000bf45320 */
[----:B------:R-:W-:-:S03]  /*14c0*/  UIMAD UR4, UR4, UR5, URZ ;  /* 0x00000005040472a4 */ /* 0x000fc6000f8e023f */
[----:B------:R-:W-:Y:S01]  /*14d0*/  ULDC UR5, c[0x0][0x348] ;  /* 0x0000d20000057ab9 */ /* 0x000fe20000000800 */
[----:B------:R-:W-:Y:S02]  /*14e0*/  IMAD.MOV.U32 R195, RZ, RZ, R30 ;  /* 0x000000ffffc37224 */ /* 0x000fe400078e001e */
[----:B------:R-:W-:Y:S01]  /*14f0*/  IMAD.MOV.U32 R196, RZ, RZ, R31 ;  /* 0x000000ffffc47224 */ /* 0x000fe200078e001f */
[----:B--2---:R-:W-:Y:S06]  /*1500*/  @P1 BRA `(.L_x_1567) ;  /* 0x0000000000241947 */ /* 0x004fec0003800000 */
        /* <DEDUP_REMOVED lines=9> */
.L_x_1567:
[----:B------:R-:W-:Y:S02]  /*15a0*/  IMAD.U32 R24, RZ, RZ, UR5 ;  /* 0x00000005ff187e24 */ /* 0x000fe4000f8e00ff */
[----:B------:R-:W-:Y:S01]  /*15b0*/  IMAD.U32 R25, RZ, RZ, UR4 ;  /* 0x00000004ff197e24 */ /* 0x000fe2000f8e00ff */
[----:B------:R-:W-:Y:S06]  /*15c0*/  @!P2 BRA `(.L_x_1568) ;  /* 0x000000000010a947 */ /* 0x000fec0003800000 */
[----:B------:R-:W0:Y:S02]  /*15d0*/  LDC.64 R2, c[0x0][0xa20] ;  /* 0x00028800ff027b82 */ /* 0x000e240000000a00 */
[----:B0-----:R-:W-:-:S05]  /*15e0*/  IMAD.WIDE R2, R31, 0x4, R2 ;  /* 0x000000041f027825 */ /* 0x001fca00078e0202 */
[----:B------:R0:W5:Y:S01]  /*15f0*/  LDG.E R25, desc[UR60][R2.64] ;  /* 0x0000003c02197981 */ /* 0x000162000c1e1900 */
[----:B------:R-:W-:Y:S05]  /*1600*/  BRA `(.L_x_1569) ;  /* 0x0000000000107947 */ /* 0x000fea0003800000 */
.L_x_1568:
[----:B------:R-:W-:Y:S05]  /*1610*/  @!P3 BRA `(.L_x_1569) ;  /* 0x00000000000cb947 */ /* 0x000fea0003800000 */
[----:B------:R-:W2:Y:S04]  /*1620*/  LDG.E R2, desc[UR60][R8.64] ;  /* 0x0000003c08027981 */ /* 0x000ea8000c1e1900 */
[----:B------:R-:W2:Y:S02]  /*1630*/  LDG.E R25, desc[UR60][R8.64+0x4] ;  /* 0x0000043c08197981 */ /* 0x000ea4000c1e1900 */
[----:B--2---:R-:W-:-:S07]  /*1640*/  IMAD.IADD R25, R25, 0x1, -R2 ;  /* 0x0000000119197824 */ /* 0x004fce00078e0a02 */
.L_x_1569:
[----:B------:R-:W-:Y:S01]  /*1650*/  ULDC.64 UR4, c[0x0][0xa10] ;  /* 0x0002840000047ab9 */ /* 0x000fe20000000a00 */
[----:B0-----:R-:W0:Y:S01]  /*1660*/  LDC R2, c[0x0][0x448] ;  /* 0x00011200ff027b82 */ /* 0x001e220000000800 */
[----:B------:R-:W-:-:S04]  /*1670*/  ISETP.NE.U32.AND P0, PT, RZ, UR4, PT ;  /* 0x00000004ff007c0c */ /* 0x000fc8000bf05070 */
[----:B------:R-:W-:Y:S01]  /*1680*/  ISETP.NE.AND.EX P0, PT, RZ, UR5, PT, P0 ;  /* 0x00000005ff007c0c */ /* 0x000fe2000bf05300 */
[----:B------:R-:W-:Y:S02]  /*1690*/  ULDC.64 UR4, c[0x0][0xa30] ;  /* 0x00028c0000047ab9 */ /* 0x000fe40000000a00 */
[----:B------:R-:W-:-:S04]  /*16a0*/  ISETP.NE.U32.AND P1, PT, RZ, UR4, PT ;  /* 0x00000004ff007c0c */ /* 0x000fc8000bf25070 */
[----:B------:R-:W-:-:S06]  /*16b0*/  ISETP.NE.AND.EX P1, PT, RZ, UR5, PT, P1 ;  /* 0x00000005ff007c0c */ /* 0x000fcc000bf25310 */
[----:B------:R-:W1:Y:S08]  /*16c0*/  @P0 LDC.64 R4, c[0x0][0xa10] ;  /* 0x00028400ff040b82 */ /* 0x000e700000000a00 */
[----:B------:R-:W2:Y:S01]  /*16d0*/  @P1 LDC.64 R6, c[0x0][0xa30] ;  /* 0x00028c00ff061b82 */ /* 0x000ea20000000a00 */
[----:B-1----:R-:W-:-:S05]  /*16e0*/  @P0 IMAD.WIDE R4, R31, 0x4, R4 ;  /* 0x000000041f040825 */ /* 0x002fca00078e0204 */
[----:B------:R-:W3:Y:S04]  /*16f0*/  @P0 LDG.E R8, desc[UR60][R4.64] ;  /* 0x0000003c04080981 */ /* 0x000ee8000c1e1900 */
[----:B------:R1:W3:Y:S01]  /*1700*/  @P0 LDG.E R9, desc[UR60][R4.64+0x4] ;  /* 0x0000043c04090981 */ /* 0x0002e2000c1e1900 */
[----:B-----5:R-:W-:Y:S02]  /*1710*/  IMAD.MOV.U32 R141, RZ, RZ, R25 ;  /* 0x000000ffff8d7224 */ /* 0x020fe400078e0019 */
[----:B--2---:R-:W-:-:S05]  /*1720*/  @P1 IMAD.WIDE R6, R31, 0x4, R6 ;  /* 0x000000041f061825 */ /* 0x004fca00078e0206 */
[----:B------:R2:W5:Y:S01]  /*1730*/  @P1 LDG.E R141, desc[UR60][R6.64] ;  /* 0x0000003c068d1981 */ /* 0x000562000c1e1900 */
[----:B0-----:R-:W-:Y:S01]  /*1740*/  ISETP.NE.AND P1, PT, R2, 0x1, PT ;  /* 0x000000010200780c */ /* 0x001fe20003f25270 */
[----:B------:R-:W-:Y:S01]  /*1750*/  IMAD.SHL.U32 R187, R29, 0x80, RZ ;  /* 0x000000801dbb7824 */ /* 0x000fe200078e00ff */
[----:B------:R-:W0:Y:S03]  /*1760*/  LDC.64 R2, c[0x0][0x9e0] ;  /* 0x00027800ff027b82 */ /* 0x000e260000000a00 */
[----:B-1----:R-:W-:-:S08]  /*1770*/  VIADD R4, R187, 0x7f ;  /* 0x0000007fbb047836 */ /* 0x002fd00000000000 */
[----:B------:R-:W1:Y:S08]  /*1780*/  @P1 LDC R11, c[0x0][0x44c] ;  /* 0x00011300ff0b1b82 */ /* 0x000e700000000800 */
[----:B------:R-:W4:Y:S01]  /*1790*/  @P1 LDC R10, c[0x0][0x450] ;  /* 0x00011400ff0a1b82 */ /* 0x000f220000000800 */
[----:B0-----:R-:W-:Y:S01]  /*17a0*/  ISETP.GE.AND P2, PT, R3, 0x1, PT ;  /* 0x000000010300780c */ /* 0x001fe20003f46270 */
[----:B-1----:R-:W-:-:S05]  /*17b0*/  @P1 IMAD.HI.U32 R5, R4, R11, RZ ;  /* 0x0000000b04051227 */ /* 0x002fca00078e00ff */
[----:B----4-:R-:W-:Y:S01]  /*17c0*/  @P1 SHF.R.U32.HI R4, RZ, R10, R5 ;  /* 0x0000000aff041219 */ /* 0x010fe20000011605 */
[----:B---3--:R-:W-:Y:S02]  /*17d0*/  @P0 IMAD.IADD R24, R9, 0x1, -R8 ;  /* 0x0000000109180824 */ /* 0x008fe400078e0a08 */
[----:B------:R-:W-:-:S04]  /*17e0*/  IMAD.IADD R9, R25, 0x1, -R0 ;  /* 0x0000000119097824 */ /* 0x000fc800078e0a00 */
[----:B------:R-:W-:-:S04]  /*17f0*/  IMAD.IADD R167, R9, 0x1, R24 ;  /* 0x0000000109a77824 */ /* 0x000fc800078e0218 */
[C---:B------:R-:W-:Y:S01]  /*1800*/  VIADD R0, R167.reuse, 0x5f ;  /* 0x0000005fa7007836 */ /* 0x040fe20000000000 */
[----:B------:R-:W-:-:S03]  /*1810*/  IADD3 R5, R167, 0x1, -R166 ;  /* 0x00000001a7057810 */ /* 0x000fc60007ffe8a6 */
[----:B------:R-:W-:-:S04]  /*1820*/  IMAD.HI R0, R0, 0x2aaaaaab, RZ ;  /* 0x2aaaaaab00007827 */ /* 0x000fc800078e02ff */
[----:B------:R-:W-:Y:S01]  /*1830*/  IMAD.IADD R5, R5, 0x1, R4 ;  /* 0x0000000105057824 */ /* 0x000fe200078e0204 */
[----:B------:R-:W-:-:S03]  /*1840*/  SHF.R.U32.HI R143, RZ, 0x1f, R0 ;  /* 0x0000001fff8f7819 */ /* 0x000fc60000011600 */
[----:B------:R-:W-:Y:S01]  /*1850*/  IMAD.IADD R2, R5, 0x1, R2 ;  /* 0x0000000105027824 */ /* 0x000fe200078e0202 */
[----:B------:R-:W-:Y:S01]  /*1860*/  LEA.HI.SX32 R143, R0, R143, 0x1c ;  /* 0x0000008f008f7211 */ /* 0x000fe200078fe2ff */
[----:B--2---:R-:W-:Y:S06]  /*1870*/  @!P2 BRA `(.L_x_1570) ;  /* 0x000000000048a947 */ /* 0x004fec0003800000 */
        /* <DEDUP_REMOVED lines=11> */
.L_x_1572:
[----:B------:R-:W-:-:S13]  /*1930*/  ISETP.NE.AND P0, PT, R3, 0x1, PT ;  /* 0x000000010300780c */ /* 0x000fda0003f05270 */
[----:B------:R-:W0:Y:S02]  /*1940*/  @P0 LDC.64 R4, c[0x0][0x9e8] ;  /* 0x00027a00ff040b82 */ /* 0x000e240000000a00 */
[----:B0-----:R-:W-:-:S05]  /*1950*/  @P0 IMAD.HI.U32 R4, R0, R4, RZ ;  /* 0x0000000400040227 */ /* 0x001fca00078e00ff */
[----:B------:R-:W-:-:S07]  /*1960*/  @P0 SHF.R.U32.HI R0, RZ, R5, R4 ;  /* 0x00000005ff000219 */ /* 0x000fce0000011604 */
.L_x_1573:
[----:B------:R-:W-:Y:S05]  /*1970*/  BSYNC B0 ;  /* 0x0000000000007941 */ /* 0x000fea0003800000 */
.L_x_1571:
[----:B------:R-:W-:-:S05]  /*1980*/  IMAD R5, R0, R3, R3 ;  /* 0x0000000300057224 */ /* 0x000fca00078e0203 */
[----:B------:R-:W-:-:S07]  /*1990*/  VIMNMX R2, R2, R5, PT ;  /* 0x0000000502027248 */ /* 0x000fce0003fe0100 */
.L_x_1570:
[----:B------:R-:W0:Y:S01]  /*19a0*/  @P1 LDC R0, c[0x0][0x44c] ;  /* 0x00011300ff001b82 */ /* 0x000e220000000800 */
[----:B------:R-:W-:Y:S01]  /*19b0*/  IMAD.MOV.U32 R5, RZ, RZ, R187 ;  /* 0x000000ffff057224 */ /* 0x000fe200078e00bb */
[----:B------:R-:W-:Y:S01]  /*19c0*/  ULDC UR4, c[0x0][0x9dc] ;  /* 0x0002770000047ab9 */ /* 0x000fe20000000800 */
[----:B------:R-:W-:-:S05]  /*19d0*/  IMAD.IADD R142, R167, 0x1, -R166 ;  /* 0x00000001a78e7824 */ /* 0x000fca00078e0aa6 */
[----:B------:R-:W1:Y:S01]  /*19e0*/  @P1 LDC R7, c[0x0][0x450] ;  /* 0x00011400ff071b82 */ /* 0x000e620000000800 */
[----:B0-----:R-:W-:-:S05]  /*19f0*/  @P1 IMAD.HI.U32 R0, R187, R0, RZ ;  /* 0x00000000bb001227 */ /* 0x001fca00078e00ff */
[----:B-1----:R-:W-:-:S05]  /*1a00*/  @P1 SHF.R.U32.HI R5, RZ, R7, R0 ;  /* 0x00000007ff051219 */ /* 0x002fca0000011600 */
[----:B------:R-:W-:-:S04]  /*1a10*/  IMAD.IADD R0, R142, 0x1, R5 ;  /* 0x000000018e007824 */ /* 0x000fc800078e0205 */
[----:B------:R-:W-:Y:S01]  /*1a20*/  VIADD R4, R0, -UR4 ;  /* 0x8000000400047c36 */ /* 0x000fe20008000000 */
[----:B------:R-:W-:Y:S06]  /*1a30*/  @!P2 BRA `(.L_x_1574) ;  /* 0x000000000044a947 */ /* 0x000fec0003800000 */
[----:B------:R-:W-:Y:S01]  /*1a40*/  ISETP.GT.AND P0, PT, R0, -0x1, PT ;  /* 0xffffffff0000780c */ /* 0x000fe20003f04270 */
[----:B------:R-:W-:-:S12]  /*1a50*/  BSSY B0, `(.L_x_1575) ;  /* 0x000000d000007945 */ /* 0x000fd80003800000 */
        /* <DEDUP_REMOVED lines=8> */
.L_x_1576:
[----:B------:R-:W-:-:S13]  /*1ae0*/  ISETP.NE.AND P0, PT, R3, 0x1, PT ;  /* 0x000000010300780c */ /* 0x000fda0003f05270 */
[----:B------:R-:W0:Y:S02]  /*1af0*/  @P0 LDC.64 R6, c[0x0][0x9e8] ;  /* 0x00027a00ff060b82 */ /* 0x000e240000000a00 */
[----:B0-----:R-:W-:-:S05]  /*1b00*/  @P0 IMAD.HI.U32 R6, R0, R6, RZ ;  /* 0x0000000600060227 */ /* 0x001fca00078e00ff */
[----:B------:R-:W-:-:S07]  /*1b10*/  @P0 SHF.R.U32.HI R0, RZ, R7, R6 ;  /* 0x00000007ff000219 */ /* 0x000fce0000011606 */
.L_x_1577:
[----:B------:R-:W-:Y:S05]  /*1b20*/  BSYNC B0 ;  /* 0x0000000000007941 */ /* 0x000fea0003800000 */
.L_x_1575:
[----:B------:R-:W-:-:S05]  /*1b30*/  IMAD R3, R0, R3, RZ ;  /* 0x0000000300037224 */ /* 0x000fca00078e02ff */
[----:B------:R-:W-:-:S07]  /*1b40*/  VIMNMX R4, R4, R3, !PT ;  /* 0x0000000304047248 */ /* 0x000fce0007fe0100 */
.L_x_1574:
[----:B------:R-:W-:Y:S02]  /*1b50*/  VIADD R2, R2, 0x5f ;  /* 0x0000005f02027836 */ /* 0x000fe40000000000 */
[----:B------:R-:W-:-:S04]  /*1b60*/  IMAD.HI R4, R4, 0x2aaaaaab, RZ ;  /* 0x2aaaaaab04047827 */ /* 0x000fc800078e02ff */
[----:B------:R-:W-:Y:S01]  /*1b70*/  IMAD.HI R2, R2, 0x2aaaaaab, RZ ;  /* 0x2aaaaaab02027827 */ /* 0x000fe200078e02ff */
[----:B------:R-:W-:-:S04]  /*1b80*/  SHF.R.U32.HI R5, RZ, 0x1f, R4 ;  /* 0x0000001fff057819 */ /* 0x000fc80000011604 */
[----:B------:R-:W-:Y:S02]  /*1b90*/  SHF.R.U32.HI R3, RZ, 0x1f, R2 ;  /* 0x0000001fff037819 */ /* 0x000fe40000011602 */
[----:B------:R-:W-:Y:S02]  /*1ba0*/  LEA.HI.SX32 R5, R4, R5, 0x1c ;  /* 0x0000000504057211 */ /* 0x000fe400078fe2ff */
[----:B------:R-:W-:Y:S02]  /*1bb0*/  LEA.HI.SX32 R2, R2, R3, 0x1c ;  /* 0x0000000302027211 */ /* 0x000fe400078fe2ff */
[----:B------:R-:W-:Y:S02]  /*1bc0*/  VIMNMX R5, RZ, R5, !PT ;  /* 0x00000005ff057248 */ /* 0x000fe40007fe0100 */
[----:B------:R-:W-:-:S03]  /*1bd0*/  VIMNMX R2, R143, R2, PT ;  /* 0x000000028f027248 */ /* 0x000fc60003fe0100 */
[--C-:B------:R-:W-:Y:S02]  /*1be0*/  IMAD R5, R5, 0x60, -R9.reuse ;  /* 0x0000006005057824 */ /* 0x100fe400078e0a09 */
[----:B------:R-:W-:-:S03]  /*1bf0*/  IMAD R3, R2, 0x60, -R9 ;  /* 0x0000006002037824 */ /* 0x000fc600078e0a09 */
[----:B------:R-:W-:Y:S02]  /*1c00*/  VIMNMX R5, RZ, R5, !PT ;  /* 0x00000005ff057248 */ /* 0x000fe40007fe0100 */
[----:B------:R-:W-:-:S03]  /*1c10*/  VIMNMX R0, R3, R24, PT ;  /* 0x0000001803007248 */ /* 0x000fc60003fe0100 */
[----:B------:R-:W-:Y:S01]  /*1c20*/  IMAD.WIDE.U32 R126, R5, -0x55555555, RZ ;  /* 0xaaaaaaab057e7825 */ /* 0x000fe200078e00ff */
[----:B------:R-:W-:-:S04]  /*1c30*/  ISETP.GT.AND P0, PT, R0, R5, PT ;  /* 0x000000050000720c */ /* 0x000fc80003f04270 */
[----:B------:R-:W-:-:S05]  /*1c40*/  SHF.R.U32.HI R126, RZ, 0x6, R127 ;  /* 0x00000006ff7e7819 */ /* 0x000fca000001167f */
[----:B------:R-:W-:-:S04]  /*1c50*/  IMAD.MOV.U32 R2, RZ, RZ, R126 ;  /* 0x000000ffff027224 */ /* 0x000fc800078e007e */
[----:B------:R-:W-:-:S04]  /*1c60*/  @P0 VIADD R0, R0, 0x5f ;  /* 0x0000005f00000836 */ /* 0x000fc80000000000 */
[----:B------:R-:W-:-:S05]  /*1c70*/  @P0 IMAD.HI R0, R0, 0x2aaaaaab, RZ ;  /* 0x2aaaaaab00000827 */ /* 0x000fca00078e02ff */
[----:B------:R-:W-:-:S04]  /*1c80*/  @P0 SHF.R.U32.HI R3, RZ, 0x1f, R0 ;  /* 0x0000001fff030819 */ /* 0x000fc80000011600 */
[----:B------:R-:W-:Y:S02]  /*1c90*/  @P0 LEA.HI.SX32 R2, R0, R3, 0x1c ;  /* 0x0000000300020211 */ /* 0x000fe400078fe2ff */
[----:B------:R-:W-:Y:S02]  /*1ca0*/  PLOP3.LUT P0, PT, PT, PT, PT, 0x80, 0x0 ;  /* 0x000000000000781c */ /* 0x000fe40003f0f070 */
[----:B------:R-:W-:-:S13]  /*1cb0*/  ISETP.GT.AND P1, PT, R2, R126, PT ;  /* 0x0000007e0200720c */ /* 0x000fda0003f24270 */
[----:B------:R-:W-:Y:S05]  /*1cc0*/  @!P1 BRA `(.L_x_1578) ;  /* 0x0000009000f89947 */ /* 0x000fea0003800000 */
        /* <DEDUP_REMOVED lines=20> */
.L_x_1580:
[----:B------:R-:W-:Y:S05]  /*1e10*/  BSYNC B6 ;  /* 0x0000000000067941 */ /* 0x000fea0003800000 */
.L_x_1579:
        /* <DEDUP_REMOVED lines=20> */
.L_x_1582:
[----:B------:R-:W-:Y:S05]  /*1f60*/  BSYNC B6 ;  /* 0x0000000000067941 */ /* 0x000fea0003800000 */
.L_x_1581:
[----:B------:R-:W-:Y:S01]  /*1f70*/  ULDC.64 UR4, c[0x0][0x9f8] ;  /* 0x00027e0000047ab9 */ /* 0x000fe20000000a00 */
[----:B------:R-:W-:Y:S01]  /*1f80*/  IMAD.MOV.U32 R101, RZ, RZ, R31 ;  /* 0x000000ffff657224 */ /* 0x000fe200078e001f */
[----:B------:R-:W-:Y:S01]  /*1f90*/  ISETP.NE.U32.AND P0, PT, RZ, UR4, PT ;  /* 0x00000004ff007c0c */ /* 0x000fe2000bf05070 */
[----:B------:R-:W-:Y:S01]  /*1fa0*/  ULDC UR4, c[0x0][0x2f4] ;  /* 0x0000bd0000047ab9 */ /* 0x000fe20000000800 */
[----:B------:R-:W0:Y:S02]  /*1fb0*/  LDC.64 R94, c[0x0][0x3f8] ;  /* 0x0000fe00ff5e7b82 */ /* 0x000e240000000a00 */
[----:B------:R-:W-:Y:S01]  /*1fc0*/  ISETP.NE.AND.EX P0, PT, RZ, UR5, PT, P0 ;  /* 0x00000005ff007c0c */ /* 0x000fe2000bf05300 */
[----:B------:R-:W-:-:S05]  /*1fd0*/  ULDC UR5, c[0x0][0x320] ;  /* 0x0000c80000057ab9 */ /* 0x000fca0000000800 */
[----:B------:R-:W1:Y:S08]  /*1fe0*/  LDC R125, c[0x0][0x3f4] ;  /* 0x0000fd00ff7d7b82 */ /* 0x000e700000000800 */
[----:B------:R-:W2:Y:S08]  /*1ff0*/  @P0 LDC.64 R4, c[0x0][0x9f8] ;  /* 0x00027e00ff040b82 */ /* 0x000eb00000000a00 */
[----:B------:R-:W3:Y:S01]  /*2000*/  LDC.64 R88, c[0x0][0x408] ;  /* 0x00010200ff587b82 */ /* 0x000ee20000000a00 */
[----:B--2---:R-:W-:-:S05]  /*2010*/  @P0 IMAD.WIDE R4, R31, 0x4, R4 ;  /* 0x000000041f040825 */ /* 0x004fca00078e0204 */
[----:B------:R2:W4:Y:S01]  /*2020*/  @P0 LDG.E R101, desc[UR60][R4.64] ;  /* 0x0000003c04650981 */ /* 0x000522000c1e1900 */
[----:B------:R-:W-:Y:S01]  /*2030*/  ISETP.GE.AND P1, PT, R168, UR4, PT ;  /* 0x00000004a8007c0c */ /* 0x000fe2000bf26270 */
[--C-:B0-----:R-:W-:Y:S01]  /*2040*/  IMAD.WIDE.U32 R96, R174, R94, R16.reuse ;  /* 0x0000005eae607225 */ /* 0x101fe200078e0010 */
[----:B------:R-:W-:Y:S01]  /*2050*/  ISETP.GE.AND P0, PT, R16, UR4, PT ;  /* 0x0000000410007c0c */ /* 0x000fe2000bf06270 */
[----:B------:R-:W0:Y:S01]  /*2060*/  S2R R144, SR_TID.X ;  /* 0x0000000000907919 */ /* 0x000e220000002100 */
[----:B------:R-:W-:Y:S01]  /*2070*/  SEL R3, RZ, 0xffffffff, P1 ;  /* 0xffffffffff037807 */ /* 0x000fe20000800000 */
[----:B---3--:R-:W-:Y:S01]  /*2080*/  IMAD.WIDE.U32 R90, R174, R88, R16 ;  /* 0x00000058ae5a7225 */ /* 0x008fe200078e0010 */
[----:B------:R-:W-:Y:S02]  /*2090*/  SEL R0, RZ, 0x1, P0 ;  /* 0x00000001ff007807 */ /* 0x000fe40000000000 */
[----:B------:R-:W-:Y:S01]  /*20a0*/  ISETP.GE.AND P0, PT, R168, UR5, PT ;  /* 0x00000005a8007c0c */ /* 0x000fe2000bf06270 */
[----:B------:R-:W-:Y:S01]  /*20b0*/  IMAD.SHL.U32 R3, R3, 0x2, RZ ;  /* 0x0000000203037824 */ /* 0x000fe200078e00ff */
[----:B------:R-:W-:Y:S01]  /*20c0*/  ISETP.GE.AND P1, PT, R23, UR4, PT ;  /* 0x0000000417007c0c */ /* 0x000fe2000bf26270 */
[----:B------:R-:W-:Y:S01]  /*20d0*/  IMAD.MOV.U32 R127, RZ, RZ, 0x20 ;  /* 0x00000020ff7f7424 */ /* 0x000fe200078e00ff */
[----:B------:R-:W-:Y:S01]  /*20e0*/  SHF.R.S32.HI R7, RZ, 0x1f, R174 ;  /* 0x0000001fff077819 */ /* 0x000fe200000114ae */
[----:B------:R-:W-:Y:S01]  /*20f0*/  IMAD.SHL.U32 R107, R94, 0x40, RZ ;  /* 0x000000405e6b7824 */ /* 0x000fe200078e00ff */
[----:B------:R-:W-:Y:S01]  /*2100*/  LOP3.LUT R0, R3, 0x2, R0, 0xe2, !PT ;  /* 0x0000000203007812 */ /* 0x000fe200078ee200 */
[----:B------:R-:W-:Y:S01]  /*2110*/  IMAD R133, R89, 0x60, RZ ;  /* 0x0000006059857824 */ /* 0x000fe200078e02ff */
[----:B------:R-:W-:Y:S01]  /*2120*/  SEL R3, RZ, 0xffffffff, P0 ;  /* 0xffffffffff037807 */ /* 0x000fe20000000000 */
[----:B------:R-:W-:Y:S01]  /*2130*/  IMAD.SHL.U32 R109, R88, 0x40, RZ ;  /* 0x00000040586d7824 */ /* 0x000fe200078e00ff */
[----:B------:R-:W-:Y:S01]  /*2140*/  ISETP.GE.AND P0, PT, R169, UR4, PT ;  /* 0x00000004a9007c0c */ /* 0x000fe2000bf06270 */
[----:B------:R-:W-:Y:S01]  /*2150*/  IMAD.IADD R130, R130, 0x1, R25 ;  /* 0x0000000182827824 */ /* 0x000fe200078e0219 */
[----:B--2---:R-:W-:Y:S01]  /*2160*/  SEL R4, RZ, 0x8, P1 ;  /* 0x00000008ff047807 */ /* 0x004fe20000800000 */
[----:B------:R-:W-:Y:S01]  /*2170*/  IMAD.SHL.U32 R6, R3, 0x2, RZ ;  /* 0x0000000203067824 */ /* 0x000fe200078e00ff */
[----:B------:R-:W-:Y:S01]  /*2180*/  SEL R3, RZ, 0x4, P0 ;  /* 0x00000004ff037807 */ /* 0x000fe20000000000 */
[----:B------:R-:W-:Y:S01]  /*2190*/  IMAD R113, R198, 0x40, R174 ;  /* 0x00000040c6717824 */ /* 0x000fe200078e02ae */
[----:B------:R-:W-:-:S02]  /*21a0*/  SHF.R.S32.HI R165, RZ, 0x1f, R164 ;  /* 0x0000001fffa57819 */ /* 0x000fc400000114a4 */
[----:B------:R-:W-:Y:S01]  /*21b0*/  LOP3.LUT R0, R4, R0, R3, 0xfe, !PT ;  /* 0x0000000004007212 */ /* 0x000fe200078efe03 */
[-C--:B------:R-:W-:Y:S01]  /*21c0*/  IMAD R3, R7, R94.reuse, RZ ;  /* 0x0000005e07037224 */ /* 0x080fe200078e02ff */
[----:B------:R-:W-:Y:S01]  /*21d0*/  ISETP.GE.AND P0, PT, R161, UR4, PT ;  /* 0x00000004a1007c0c */ /* 0x000fe2000bf06270 */
[----:B------:R-:W-:Y:S01]  /*21e0*/  IMAD.WIDE.U32 R98, R174, R94, R164 ;  /* 0x0000005eae627225 */ /* 0x000fe200078e00a4 */
[----:B------:R-:W-:Y:S02]  /*21f0*/  ISETP.GE.AND P1, PT, R169, UR5, PT ;  /* 0x00000005a9007c0c */ /* 0x000fe4000bf26270 */
[----:B-1----:R-:W-:Y:S01]  /*2200*/  ISETP.GE.AND P3, PT, R16, R125, PT ;  /* 0x0000007d1000720c */ /* 0x002fe20003f66270 */
[----:B------:R-:W-:Y:S01]  /*2210*/  IMAD R9, R174, R95, R3 ;  /* 0x0000005fae097224 */ /* 0x000fe200078e0203 */
[----:B------:R-:W-:Y:S01]  /*2220*/  SEL R3, RZ, 0x10, P0 ;  /* 0x00000010ff037807 */ /* 0x000fe20000000000 */
[-C--:B------:R-:W-:Y:S01]  /*2230*/  IMAD R7, R7, R88.reuse, RZ ;  /* 0x0000005807077224 */ /* 0x080fe200078e02ff */
[----:B------:R-:W-:Y:S01]  /*2240*/  ISETP.GE.AND P2, PT, R16, UR5, PT ;  /* 0x0000000510007c0c */ /* 0x000fe2000bf46270 */
[----:B------:R-:W-:Y:S01]  /*2250*/  IMAD.IADD R99, R99, 0x1, R9 ;  /* 0x0000000163637824 */ /* 0x000fe200078e0209 */
[----:B------:R-:W-:Y:S01]  /*2260*/  SEL R4, RZ, 0x4, P1 ;  /* 0x00000004ff047807 */ /* 0x000fe20000800000 */
[----:B------:R-:W-:Y:S01]  /*2270*/  IMAD.IADD R97, R9, 0x1, R97 ;  /* 0x0000000109617824 */ /* 0x000fe200078e0261 */
[----:B------:R-:W-:Y:S01]  /*2280*/  LOP3.LUT R9, R0, R3, RZ, 0xfc, !PT ;  /* 0x0000000300097212 */ /* 0x000fe200078efcff */
[C---:B------:R-:W-:Y:S01]  /*2290*/  IMAD R11, R174.reuse, R89, R7 ;  /* 0x00000059ae0b7224 */ /* 0x040fe200078e0207 */
[----:B------:R-:W-:Y:S01]  /*22a0*/  ISETP.GE.AND P1, PT, R169, R125, PT ;  /* 0x0000007da900720c */ /* 0x000fe20003f26270 */
[----:B------:R-:W-:Y:S01]  /*22b0*/  IMAD.WIDE.U32 R92, R174, R88, R164 ;  /* 0x00000058ae5c7225 */ /* 0x000fe200078e00a4 */
[----:B------:R-:W-:-:S02]  /*22c0*/  SEL R3, R125, RZ, P3 ;  /* 0x000000ff7d037207 */ /* 0x000fc40001800000 */
[----:B------:R-:W-:Y:S01]  /*22d0*/  SEL R5, RZ, 0x1, P2 ;  /* 0x00000001ff057807 */ /* 0x000fe20001000000 */
[----:B------:R-:W-:Y:S01]  /*22e0*/  IMAD.IADD R93, R93, 0x1, R11 ;  /* 0x000000015d5d7824 */ /* 0x000fe200078e020b */
[----:B------:R-:W-:Y:S01]  /*22f0*/  ISETP.GE.AND P2, PT, R168, R125, PT ;  /* 0x0000007da800720c */ /* 0x000fe20003f46270 */
[----:B------:R-:W-:Y:S01]  /*2300*/  IMAD.IADD R3, R16, 0x1, R3 ;  /* 0x0000000110037824 */ /* 0x000fe200078e0203 */
[----:B------:R-:W-:Y:S01]  /*2310*/  SEL R0, R125, RZ, P1 ;  /* 0x000000ff7d007207 */ /* 0x000fe20000800000 */
[----:B------:R-:W-:Y:S01]  /*2320*/  IMAD.IADD R91, R11, 0x1, R91 ;  /* 0x000000010b5b7824 */ /* 0x000fe200078e025b */
[----:B------:R-:W-:Y:S01]  /*2330*/  SEL R7, R125, RZ, P2 ;  /* 0x000000ff7d077207 */ /* 0x000fe20001000000 */
[----:B-----5:R-:W-:Y:S01]  /*2340*/  IMAD.WIDE.U32 R98, R141, R94, R98 ;  /* 0x0000005e8d627225 */ /* 0x020fe200078e0062 */
[----:B------:R-:W-:Y:S02]  /*2350*/  LOP3.LUT R5, R6, 0x2, R5, 0xe2, !PT ;  /* 0x0000000206057812 */ /* 0x000fe400078ee205 */
[----:B------:R-:W-:Y:S01]  /*2360*/  SHF.R.S32.HI R21, RZ, 0x1f, R141 ;  /* 0x0000001fff157819 */ /* 0x000fe2000001148d */
[----:B------:R-:W-:Y:S01]  /*2370*/  IMAD.IADD R10, R169, 0x1, R0 ;  /* 0x00000001a90a7824 */ /* 0x000fe200078e0200 */
[----:B------:R-:W-:Y:S01]  /*2380*/  SHF.R.S32.HI R0, RZ, 0x1f, R3 ;  /* 0x0000001fff007819 */ /* 0x000fe20000011403 */
[----:B------:R-:W-:Y:S01]  /*2390*/  IMAD.IADD R7, R168, 0x1, R7 ;  /* 0x00000001a8077824 */ /* 0x000fe200078e0207 */
[----:B------:R-:W-:Y:S01]  /*23a0*/  LOP3.LUT R5, R5, R4, RZ, 0xfc, !PT ;  /* 0x0000000405057212 */ /* 0x000fe200078efcff */
[----:B------:R-:W-:Y:S01]  /*23b0*/  IMAD.WIDE.U32 R96, R141, R94, R96 ;  /* 0x0000005e8d607225 */ /* 0x000fe200078e0060 */
[----:B------:R-:W-:-:S02]  /*23c0*/  LEA.HI R6, R0, R3, RZ, 0x3 ;  /* 0x0000000300067211 */ /* 0x000fc400078f18ff */
[----:B------:R-:W-:Y:S01]  /*23d0*/  LEA.HI R0, R0, R3, RZ, 0x6 ;  /* 0x0000000300007211 */ /* 0x000fe200078f30ff */
[CC--:B------:R-:W-:Y:S01]  /*23e0*/  IMAD.WIDE.U32 R92, R141.reuse, R88.reuse, R92 ;  /* 0x000000588d5c7225 */ /* 0x0c0fe200078e005c */
[----:B------:R-:W-:Y:S02]  /*23f0*/  SHF.R.S32.HI R4, RZ, 0x1f, R7 ;  /* 0x0000001fff047819 */ /* 0x000fe40000011407 */
[----:B------:R-:W-:Y:S01]  /*2400*/  SHF.R.S32.HI R3, RZ, 0x6, R0 ;  /* 0x00000006ff037819 */ /* 0x000fe20000011400 */
[----:B------:R-:W-:Y:S01]  /*2410*/  IMAD.WIDE.U32 R90, R141, R88, R90 ;  /* 0x000000588d5a7225 */ /* 0x000fe200078e005a */
[CC--:B------:R-:W-:Y:S02]  /*2420*/  LEA.HI R8, R4.reuse, R7.reuse, RZ, 0x6 ;  /* 0x0000000704087211 */ /* 0x0c0fe400078f30ff */
[----:B------:R-:W-:Y:S01]  /*2430*/  LEA.HI R7, R4, R7, RZ, 0x3 ;  /* 0x0000000704077211 */ /* 0x000fe200078f18ff */
[C---:B------:R-:W-:Y:S01]  /*2440*/  IMAD R140, R3.reuse, 0x1800, R186 ;  /* 0x00001800038c7824 */ /* 0x040fe200078e02ba */
[C---:B------:R-:W-:Y:S01]  /*2450*/  LOP3.LUT R0, R184.reuse, 0x38, R6, 0xf8, !PT ;  /* 0x00000038b8007812 */ /* 0x040fe200078ef806 */
[----:B------:R-:W-:Y:S01]  /*2460*/  IMAD R138, R3, 0x1800, R188 ;  /* 0x00001800038a7824 */ /* 0x000fe200078e02bc */
[----:B------:R-:W-:Y:S01]  /*2470*/  SHF.R.S32.HI R15, RZ, 0x1f, R10 ;  /* 0x0000001fff0f7819 */ /* 0x000fe2000001140a */
[----:B------:R-:W-:Y:S01]  /*2480*/  IMAD.SHL.U32 R125, R125, 0x2, RZ ;  /* 0x000000027d7d7824 */ /* 0x000fe200078e00ff */
[----:B------:R-:W-:Y:S01]  /*2490*/  SHF.R.S32.HI R11, RZ, 0x6, R8 ;  /* 0x00000006ff0b7819 */ /* 0x000fe20000011408 */
[----:B------:R-:W-:Y:S01]  /*24a0*/  IMAD R8, R21, R94, RZ ;  /* 0x0000005e15087224 */ /* 0x000fe200078e02ff */
[----:B------:R-:W-:-:S02]  /*24b0*/  LOP3.LUT R4, R184, 0x38, R7, 0xf8, !PT ;  /* 0x00000038b8047812 */ /* 0x000fc400078ef807 */
[-C--:B------:R-:W-:Y:S01]  /*24c0*/  LOP3.LUT R3, R0, R185.reuse, RZ, 0x3c, !PT ;  /* 0x000000b900037212 */ /* 0x080fe200078e3cff */
[----:B------:R-:W-:Y:S01]  /*24d0*/  IMAD R139, R11, 0x1800, R186 ;  /* 0x000018000b8b7824 */ /* 0x000fe200078e02ba */
[-C--:B------:R-:W-:Y:S01]  /*24e0*/  LEA.HI R12, R15, R10.reuse, RZ, 0x3 ;  /* 0x0000000a0f0c7211 */ /* 0x080fe200078f18ff */
[----:B------:R-:W-:Y:S01]  /*24f0*/  IMAD R136, R11, 0x1800, R188 ;  /* 0x000018000b887824 */ /* 0x000fe200078e02bc */
[----:B------:R-:W-:Y:S01]  /*2500*/  LEA.HI R10, R15, R10, RZ, 0x6 ;  /* 0x0000000a0f0a7211 */ /* 0x000fe200078f30ff */
[----:B------:R-:W-:Y:S01]  /*2510*/  IMAD.IADD R140, R140, 0x1, R3 ;  /* 0x000000018c8c7824 */ /* 0x000fe200078e0203 */
[----:B------:R-:W-:Y:S01]  /*2520*/  LOP3.LUT R4, R4, R185, RZ, 0x3c, !PT ;  /* 0x000000b904047212 */ /* 0x000fe200078e3cff */
[----:B------:R-:W-:Y:S01]  /*2530*/  IMAD R103, R141, R95, R8 ;  /* 0x0000005f8d677224 */ /* 0x000fe200078e0208 */
[----:B------:R-:W-:Y:S01]  /*2540*/  SHF.R.S32.HI R3, RZ, 0x6, R10 ;  /* 0x00000006ff037819 */ /* 0x000fe2000001140a */
[----:B------:R-:W-:Y:S01]  /*2550*/  IMAD R11, R95, 0x60, RZ ;  /* 0x000000605f0b7824 */ /* 0x000fe200078e02ff */
[----:B------:R-:W-:Y:S01]  /*2560*/  LOP3.LUT R15, R181, 0x38, R12, 0xf8, !PT ;  /* 0x00000038b50f7812 */ /* 0x000fe200078ef80c */
[----:B------:R-:W-:Y:S01]  /*2570*/  IMAD.IADD R139, R139, 0x1, R4 ;  /* 0x000000018b8b7824 */ /* 0x000fe200078e0204 */
[----:B------:R-:W-:Y:S01]  /*2580*/  LOP3.LUT R13, R181, 0x38, R6, 0xf8, !PT ;  /* 0x00000038b50d7812 */ /* 0x000fe200078ef806 */
[----:B------:R-:W-:Y:S01]  /*2590*/  IMAD R135, R3, 0x1800, R188 ;  /* 0x0000180003877824 */ /* 0x000fe200078e02bc */
[-C--:B------:R-:W-:Y:S01]  /*25a0*/  LOP3.LUT R4, R15, R218.reuse, RZ, 0x3c, !PT ;  /* 0x000000da0f047212 */ /* 0x080fe200078e3cff */
[----:B------:R-:W-:Y:S01]  /*25b0*/  IMAD R137, R3, 0x1800, R186 ;  /* 0x0000180003897824 */ /* 0x000fe200078e02ba */
[----:B------:R-:W-:Y:S01]  /*25c0*/  LOP3.LUT R13, R13, R218, RZ, 0x3c, !PT ;  /* 0x000000da0d0d7212 */ /* 0x000fe200078e3cff */
[----:B------:R-:W-:Y:S01]  /*25d0*/  IMAD.IADD R105, R99, 0x1, R103 ;  /* 0x0000000163697824 */ /* 0x000fe200078e0267 */
[C---:B------:R-:W-:Y:S01]  /*25e0*/  LOP3.LUT R0, R184.reuse, 0x38, R12, 0xf8, !PT ;  /* 0x00000038b8007812 */ /* 0x040fe200078ef80c */
[----:B------:R-:W-:Y:S01]  /*25f0*/  IMAD.IADD R135, R135, 0x1, R4 ;  /* 0x0000000187877824 */ /* 0x000fe200078e0204 */
[----:B------:R-:W-:Y:S01]  /*2600*/  LOP3.LUT R4, R184, 0x18, R16, 0xf8, !PT ;  /* 0x00000018b8047812 */ /* 0x000fe200078ef810 */
[----:B------:R-:W-:Y:S01]  /*2610*/  IMAD.IADD R138, R138, 0x1, R13 ;  /* 0x000000018a8a7824 */ /* 0x000fe200078e020d */
[----:B------:R-:W-:Y:S01]  /*2620*/  ISETP.GE.AND P4, PT, R23, UR5, PT ;  /* 0x0000000517007c0c */ /* 0x000fe2000bf86270 */
[----:B------:R-:W-:Y:S01]  /*2630*/  IMAD.IADD R103, R103, 0x1, R97 ;  /* 0x0000000167677824 */ /* 0x000fe200078e0261 */
[----:B------:R-:W-:-:S02]  /*2640*/  LOP3.LUT R13, R181, 0x38, R7, 0xf8, !PT ;  /* 0x00000038b50d7812 */ /* 0x000fc400078ef807 */
[-C--:B------:R-:W-:Y:S02]  /*2650*/  LOP3.LUT R0, R0, R185.reuse, RZ, 0x3c, !PT ;  /* 0x000000b900007212 */ /* 0x080fe400078e3cff */
[----:B------:R-:W-:Y:S02]  /*2660*/  ISETP.GE.AND P0, PT, R162, UR4, PT ;  /* 0x00000004a2007c0c */ /* 0x000fe4000bf06270 */
[----:B------:R-:W-:Y:S01]  /*2670*/  LOP3.LUT R3, R4, R185, RZ, 0x3c, !PT ;  /* 0x000000b904037212 */ /* 0x000fe200078e3cff */
[----:B------:R-:W-:Y:S01]  /*2680*/  IMAD.IADD R137, R137, 0x1, R0 ;  /* 0x0000000189897824 */ /* 0x000fe200078e0200 */
[----:B------:R-:W-:Y:S01]  /*2690*/  SEL R4, RZ, 0x8, P4 ;  /* 0x00000008ff047807 */ /* 0x000fe20002000000 */
[----:B------:R-:W-:Y:S01]  /*26a0*/  IMAD R0, R21, R88, RZ ;  /* 0x0000005815007224 */ /* 0x000fe200078e02ff */
[----:B------:R-:W-:Y:S01]  /*26b0*/  LOP3.LUT R13, R13, R218, RZ, 0x3c, !PT ;  /* 0x000000da0d0d7212 */ /* 0x000fe200078e3cff */
[----:B------:R-:W-:Y:S01]  /*26c0*/  IMAD.IADD R3, R186, 0x1, R3 ;  /* 0x00000001ba037824 */ /* 0x000fe200078e0203 */
[----:B------:R-:W-:-:S02]  /*26d0*/  LOP3.LUT P5, RZ, R207, 0x4, RZ, 0xc0, !PT ;  /* 0x00000004cfff7812 */ /* 0x000fc400078ac0ff */
[----:B------:R-:W-:Y:S01]  /*26e0*/  SEL R8, RZ, 0x20, P0 ;  /* 0x00000020ff087807 */ /* 0x000fe20000000000 */
[----:B------:R-:W-:Y:S01]  /*26f0*/  IMAD.IADD R136, R136, 0x1, R13 ;  /* 0x0000000188887824 */ /* 0x000fe200078e020d */
[----:B------:R-:W-:Y:S01]  /*2700*/  LOP3.LUT R20, R5, R4, RZ, 0xfc, !PT ;  /* 0x0000000405147212 */ /* 0x000fe200078efcff */
[----:B------:R-:W-:Y:S01]  /*2710*/  IMAD R13, R141, R89, R0 ;  /* 0x000000598d0d7224 */ /* 0x000fe200078e0200 */
[----:B------:R-:W-:Y:S02]  /*2720*/  LOP3.LUT R4, R5, 0x1, RZ, 0xc0, !PT ;  /* 0x0000000105047812 */ /* 0x000fe400078ec0ff */
[----:B------:R-:W-:Y:S01]  /*2730*/  SHF.R.S32.HI R118, RZ, 0x3, R6 ;  /* 0x00000003ff767819 */ /* 0x000fe20000011406 */
[----:B------:R-:W-:Y:S01]  /*2740*/  IMAD.IADD R104, R93, 0x1, R13 ;  /* 0x000000015d687824 */ /* 0x000fe200078e020d */
[----:B------:R-:W-:Y:S01]  /*2750*/  LOP3.LUT R5, R6, 0xfffffff8, RZ, 0xc0, !PT ;  /* 0xfffffff806057812 */ /* 0x000fe200078ec0ff */
[----:B------:R-:W-:Y:S01]  /*2760*/  IMAD.IADD R102, R13, 0x1, R91 ;  /* 0x000000010d667824 */ /* 0x000fe200078e025b */
[C---:B------:R-:W-:Y:S01]  /*2770*/  SHF.L.U64.HI R106, R94.reuse, 0x6, R95 ;  /* 0x000000065e6a7819 */ /* 0x040fe2000001025f */
[----:B------:R-:W-:Y:S01]  /*2780*/  IMAD.WIDE.U32 R94, R94, 0x60, RZ ;  /* 0x000000605e5e7825 */ /* 0x000fe200078e00ff */
[----:B------:R-:W-:-:S02]  /*2790*/  SHF.L.U64.HI R108, R88, 0x6, R89 ;  /* 0x00000006586c7819 */ /* 0x000fc40000010259 */
        /* <DEDUP_REMOVED lines=9> */
[----:B------:R-:W-:-:S02]  /*2830*/  LOP3.LUT R8, R9, 0x1, RZ, 0xc0, !PT ;  /* 0x0000000109087812 */ /* 0x000fc400078ec0ff */
[C---:B------:R-:W-:Y:S02]  /*2840*/  LOP3.LUT R9, R20.reuse, 0x2, RZ, 0xc0, !PT ;  /* 0x0000000214097812 */ /* 0x040fe400078ec0ff */
[----:B------:R-:W-:Y:S02]  /*2850*/  LOP3.LUT R10, R20, 0x4, RZ, 0xc0, !PT ;  /* 0x00000004140a7812 */ /* 0x000fe400078ec0ff */
[C---:B------:R-:W-:Y:S02]  /*2860*/  LOP3.LUT R21, R27.reuse, 0x2, RZ, 0xc0, !PT ;  /* 0x000000021b157812 */ /* 0x040fe400078ec0ff */
[C---:B------:R-:W-:Y:S02]  /*2870*/  LOP3.LUT R25, R27.reuse, 0x4, RZ, 0xc0, !PT ;  /* 0x000000041b197812 */ /* 0x040fe400078ec0ff */
[C---:B------:R-:W-:Y:S02]  /*2880*/  LOP3.LUT R100, R27.reuse, 0x8, RZ, 0xc0, !PT ;  /* 0x000000081b647812 */ /* 0x040fe400078ec0ff */
[----:B------:R-:W-:-:S02]  /*2890*/  LOP3.LUT R26, R27, 0x10, RZ, 0xc0, !PT ;  /* 0x000000101b1a7812 */ /* 0x000fc400078ec0ff */
[----:B------:R-:W-:Y:S02]  /*28a0*/  SHF.R.S32.HI R0, RZ, 0x1f, R30 ;  /* 0x0000001fff007819 */ /* 0x000fe4000001141e */
[----:B0-----:R-:W-:Y:S02]  /*28b0*/  LEA.HI R144, R144, 0x8, RZ, 0x19 ;  /* 0x0000000890907811 */ /* 0x001fe400078fc8ff */
[----:B------:R-:W-:Y:S02]  /*28c0*/  SHF.R.S32.HI R114, RZ, 0x3, R12 ;  /* 0x00000003ff727819 */ /* 0x000fe4000001140c */
[----:B------:R-:W-:Y:S02]  /*28d0*/  LOP3.LUT R20, R20, 0x8, RZ, 0xc0, !PT ;  /* 0x0000000814147812 */ /* 0x000fe400078ec0ff */
[----:B------:R-:W-:Y:S02]  /*28e0*/  SHF.R.S32.HI R112, RZ, 0x1f, R5 ;  /* 0x0000001fff707819 */ /* 0x000fe40000011405 */
[----:B------:R-:W-:-:S02]  /*28f0*/  SHF.R.S32.HI R111, RZ, 0x1f, R6 ;  /* 0x0000001fff6f7819 */ /* 0x000fc40000011406 */
[----:B------:R-:W-:Y:S02]  /*2900*/  SHF.R.S32.HI R110, RZ, 0x1f, R7 ;  /* 0x0000001fff6e7819 */ /* 0x000fe40000011407 */
[----:B------:R-:W-:Y:S02]  /*2910*/  LOP3.LUT R27, R27, 0x20, RZ, 0xc0, !PT ;  /* 0x000000201b1b7812 */ /* 0x000fe400078ec0ff */
[----:B----4-:R-:W-:-:S07]  /*2920*/  SHF.R.S32.HI R129, RZ, 0x1f, R101 ;  /* 0x0000001fff817819 */ /* 0x010fce0000011465 */
.L_x_1688:
[----:B0-----:R-:W0:Y:S01]  /*2930*/  LDC R32, c[0x0][0x430] ;  /* 0x00010c00ff207b82 */ /* 0x001e220000000800 */
[----:B------:R-:W-:-:S04]  /*2940*/  VIADD R2, R2, 0xffffffff ;  /* 0xffffffff02027836 */ /* 0x000fc80000000000 */
[----:B------:R-:W-:-:S03]  /*2950*/  IMAD R11, R2, 0x60, R113 ;  /* 0x00000060020b7824 */ /* 0x000fc600078e0271 */
[----:B------:R-:W1:Y:S01]  /*2960*/  LDC R124, c[0x0][0x3f4] ;  /* 0x0000fd00ff7c7b82 */ /* 0x000e620000000800 */
[----:B------:R-:W-:Y:S01]  /*2970*/  IMAD.IADD R33, R130, 0x1, R11 ;  /* 0x0000000182217824 */ /* 0x000fe200078e020b */
[----:B------:R-:W-:-:S03]  /*2980*/  ISETP.GE.AND P0, PT, R11, R24, PT ;  /* 0x000000180b00720c */ /* 0x000fc60003f06270 */
[----:B------:R-:W-:Y:S01]  /*2990*/  IMAD.MOV.U32 R11, RZ, RZ, R33 ;  /* 0x000000ffff0b7224 */ /* 0x000fe200078e0021 */
        /* <DEDUP_REMOVED lines=10> */
[----:B------:R-:W-:Y:S02]  /*2a40*/  @!P0 IMAD R31, R101, R15, R28 ;  /* 0x0000000f651f8224 */ /* 0x000fe400078e021c */
[----:B------:R-:W-:-:S04]  /*2a50*/  @!P0 IMAD.MOV.U32 R28, RZ, RZ, R11 ;  /* 0x000000ffff1c8224 */ /* 0x000fc800078e000b */
[----:B------:R-:W-:-:S04]  /*2a60*/  @!P0 IMAD.WIDE.U32 R14, R101, R14, R28 ;  /* 0x0000000e650e8225 */ /* 0x000fc800078e001c */
[----:B------:R-:W-:Y:S01]  /*2a70*/  @!P0 IMAD.IADD R15, R15, 0x1, R31 ;  /* 0x000000010f0f8824 */ /* 0x000fe200078e021f */
[----:B--2---:R-:W-:Y:S01]  /*2a80*/  @!P0 LEA R12, P4, R14, R12, 0x2 ;  /* 0x0000000c0e0c8211 */ /* 0x004fe200078810ff */
[----:B------:R-:W-:-:S03]  /*2a90*/  IMAD.MOV.U32 R28, RZ, RZ, RZ ;  /* 0x000000ffff1c7224 */ /* 0x000fc600078e00ff */
[----:B------:R-:W-:-:S05]  /*2aa0*/  @!P0 LEA.HI.X R13, R14, R13, R15, 0x2, P4 ;  /* 0x0000000d0e0d8211 */ /* 0x000fca00020f140f */
[----:B------:R0:W5:Y:S01]  /*2ab0*/  @!P0 LDG.E R28, desc[UR60][R12.64] ;  /* 0x0000003c0c1c8981 */ /* 0x000162000c1e1900 */
[----:B-1----:R-:W-:Y:S01]  /*2ac0*/  ISETP.GE.AND P0, PT, R124, 0x1, PT ;  /* 0x000000017c00780c */ /* 0x002fe20003f06270 */
[----:B------:R-:W-:Y:S01]  /*2ad0*/  IMAD.MOV R29, RZ, RZ, -R11 ;  /* 0x000000ffff1d7224 */ /* 0x000fe200078e0a0b */
[----:B------:R-:W-:Y:S01]  /*2ae0*/  ISETP.GT.AND P4, PT, R2, R126, PT ;  /* 0x0000007e0200720c */ /* 0x000fe20003f84270 */
[C---:B------:R-:W-:Y:S01]  /*2af0*/  IMAD R11, R19.reuse, 0x4800, R134 ;  /* 0x00004800130b7824 */ /* 0x040fe200078e0286 */
[----:B------:R-:W-:Y:S05]  /*2b00*/  YIELD ;  /* 0x0000000000007946 */ /* 0x000fea0003800000 */
[----:B------:R-:W-:Y:S01]  /*2b10*/  IMAD R29, R32, R29, R33 ;  /* 0x0000001d201d7224 */ /* 0x000fe200078e0221 */
[----:B------:R-:W-:Y:S01]  /*2b20*/  BSSY B0, `(.L_x_1583) ;  /* 0x00007e5000007945 */ /* 0x000fe20003800000 */
[----:B------:R-:W-:Y:S01]  /*2b30*/  IMAD R33, R19, 0x4800, R3 ;  /* 0x0000480013217824 */ /* 0x000fe200078e0203 */
[----:B------:R-:W-:Y:S01]  /*2b40*/  P2R R123, PR, RZ, 0x10 ;  /* 0x00000010ff7b7803 */ /* 0x000fe20000000000 */
[----:B------:R-:W-:-:S02]  /*2b50*/  IMAD R32, R11, 0x2, R122 ;  /* 0x000000020b207824 */ /* 0x000fc400078e027a */
[----:B------:R-:W-:Y:S01]  /*2b60*/  IMAD R33, R33, 0x2, R122 ;  /* 0x0000000221217824 */ /* 0x000fe200078e027a */
        /* <DEDUP_REMOVED lines=8> */
[-C--:B------:R-:W-:Y:S02]  /*2bf0*/  IMAD R34, R133, R2.reuse, RZ ;  /* 0x0000000285227224 */ /* 0x080fe400078e02ff */
[----:B------:R-:W-:Y:S01]  /*2c00*/  IMAD R11, R29, UR5, R14 ;  /* 0x000000051d0b7c24 */ /* 0x000fe2000f8e020e */
[----:B------:R-:W-:Y:S01]  /*2c10*/  ULDC.64 UR4, c[0x0][0x310] ;  /* 0x0000c40000047ab9 */ /* 0x000fe20000000a00 */
[----:B------:R-:W-:-:S02]  /*2c20*/  IMAD R14, R132, R2, RZ ;  /* 0x00000002840e7224 */ /* 0x000fc400078e02ff */
[----:B------:R-:W-:Y:S02]  /*2c30*/  IMAD R15, R84, UR4, RZ ;  /* 0x00000004540f7c24 */ /* 0x000fe4000f8e02ff */
[----:B------:R-:W-:Y:S01]  /*2c40*/  IMAD.IADD R13, R13, 0x1, R11 ;  /* 0x000000010d0d7824 */ /* 0x000fe200078e020b */
[----:B------:R-:W-:Y:S01]  /*2c50*/  SHF.R.S32.HI R11, RZ, 0x1f, R2 ;  /* 0x0000001fff0b7819 */ /* 0x000fe20000011402 */
[C---:B------:R-:W-:Y:S02]  /*2c60*/  IMAD R15, R28.reuse, UR5, R15 ;  /* 0x000000051c0f7c24 */ /* 0x040fe4000f8e020f */
[----:B------:R-:W-:Y:S01]  /*2c70*/  IMAD.WIDE.U32 R12, R28, UR4, R12 ;  /* 0x000000041c0c7c25 */ /* 0x000fe2000f8e000c */
[----:B------:R-:W-:-:S03]  /*2c80*/  ULDC.64 UR4, c[0x0][0x308] ;  /* 0x0000c20000047ab9 */ /* 0x000fc60000000a00 */
[----:B------:R-:W-:Y:S02]  /*2c90*/  IMAD.IADD R13, R13, 0x1, R15 ;  /* 0x000000010d0d7824 */ /* 0x000fe400078e020f */
[----:B------:R-:W-:Y:S02]  /*2ca0*/  IMAD R15, R0, UR4, RZ ;  /* 0x00000004000f7c24 */ /* 0x000fe4000f8e02ff */
[----:B------:R-:W-:Y:S02]  /*2cb0*/  IMAD R39, R11, R88, R34 ;  /* 0x000000580b277224 */ /* 0x000fe400078e0222 */
[C---:B------:R-:W-:Y:S02]  /*2cc0*/  IMAD R115, R30.reuse, UR5, R15 ;  /* 0x000000051e737c24 */ /* 0x040fe4000f8e020f */
[----:B------:R-:W-:Y:S01]  /*2cd0*/  IMAD.WIDE.U32 R34, R30, UR4, R12 ;  /* 0x000000041e227c25 */ /* 0x000fe2000f8e000c */
[----:B------:R-:W-:-:S03]  /*2ce0*/  ULDC.64 UR4, c[0x0][0x2e8] ;  /* 0x0000ba0000047ab9 */ /* 0x000fc60000000a00 */
[----:B------:R-:W-:Y:S01]  /*2cf0*/  IMAD.IADD R115, R35, 0x1, R115 ;  /* 0x0000000123737824 */ /* 0x000fe200078e0273 */
[----:B------:R-:W-:Y:S01]  /*2d00*/  LEA R116, P4, R34, UR4, 0x1 ;  /* 0x0000000422747c11 */ /* 0x000fe2000f8808ff */
[----:B------:R-:W-:Y:S02]  /*2d10*/  IMAD R37, R11, R94, R14 ;  /* 0x0000005e0b257224 */ /* 0x000fe400078e020e */
[----:B------:R-:W-:Y:S01]  /*2d20*/  IMAD R85, R2, -0x60, R24 ;  /* 0xffffffa002557824 */ /* 0x000fe200078e0218 */
[----:B------:R-:W-:Y:S01]  /*2d30*/  LEA.HI.X R115, R34, UR5, R115, 0x1, P4 ;  /* 0x0000000522737c11 */ /* 0x000fe2000a0f0c73 */
[----:B------:R-:W-:-:S03]  /*2d40*/  IMAD.WIDE.U32 R14, R94, R2, RZ ;  /* 0x000000025e0e7225 */ /* 0x000fc600078e00ff */
[----:B------:R-:W-:Y:S01]  /*2d50*/  VIMNMX R85, R85, 0x60, PT ;  /* 0x0000006055557848 */ /* 0x000fe20003fe0100 */
        /* <DEDUP_REMOVED lines=60> */
.L_x_1587:
[----:B------:R-:W-:Y:S05]  /*3120*/  BSYNC B1 ;  /* 0x0000000000017941 */ /* 0x000fea0003800000 */
.L_x_1586:
        /* <DEDUP_REMOVED lines=56> */
.L_x_1589:
[----:B------:R-:W-:Y:S05]  /*34b0*/  BSYNC B1 ;  /* 0x0000000000017941 */ /* 0x000fea0003800000 */
.L_x_1588:
[----:B------:R-:W2:Y:S01]  /*34c0*/  LDL R11, [R1+0x30] ;  /* 0x00003000010b7983 */ /* 0x000ea20000100800 */
[----:B0-----:R-:W-:Y:S01]  /*34d0*/  IMAD.MOV.U32 R12, RZ, RZ, R63 ;  /* 0x000000ffff0c7224 */ /* 0x001fe200078e003f */
[----:B------:R-:W-:Y:S01]  /*34e0*/  PRMT R157, R83, 0x5410, R86 ;  /* 0x00005410539d7816 */ /* 0x000fe20000000056 */
[----:B------:R-:W-:Y:S02]  /*34f0*/  IMAD.MOV.U32 R13, RZ, RZ, R66 ;  /* 0x000000ffff0d7224 */ /* 0x000fe400078e0042 */
[----:B------:R-:W-:-:S03]  /*3500*/  IMAD.MOV.U32 R14, RZ, RZ, R67 ;  /* 0x000000ffff0e7224 */ /* 0x000fc600078e0043 */
[----:B------:R-:W-:Y:S01]  /*3510*/  PRMT R209, R13, 0x7610, R209 ;  /* 0x000076100dd17816 */ /* 0x000fe200000000d1 */
[----:B------:R-:W-:Y:S01]  /*3520*/  IMAD.MOV.U32 R13, RZ, RZ, R74 ;  /* 0x000000ffff0d7224 */ /* 0x000fe200078e004a */
[----:B------:R-:W-:Y:S01]  /*3530*/  PRMT R204, R14, 0x7610, R204 ;  /* 0x000076100ecc7816 */ /* 0x000fe200000000cc */
[----:B------:R-:W-:-:S03]  /*3540*/  IMAD.MOV.U32 R14, RZ, RZ, R75 ;  /* 0x000000ffff0e7224 */ /* 0x000fc600078e004b */
[----:B------:R-:W-:Y:S01]  /*3550*/  PRMT R209, R209, 0x5410, R13 ;  /* 0x00005410d1d17816 */ /* 0x000fe2000000000d */
[----:B------:R-:W-:Y:S01]  /*3560*/  IMAD.MOV.U32 R13, RZ, RZ, R60 ;  /* 0x000000ffff0d7224 */ /* 0x000fe200078e003c */
[----:B--2---:R-:W-:Y:S01]  /*3570*/  R2UR UR4, R11 ;  /* 0x000000000b0472ca */ /* 0x004fe200000e0000 */
[----:B------:R-:W-:-:S05]  /*3580*/  IMAD.MOV.U32 R11, RZ, RZ, R62 ;  /* 0x000000ffff0b7224 */ /* 0x000fca00078e003e */
[----:B------:R-:W-:Y:S01]  /*3590*/  PRMT R189, R12, 0x5410, R11 ;  /* 0x000054100cbd7816 */ /* 0x000fe2000000000b */
[----:B------:R-:W-:Y:S02]  /*35a0*/  IMAD.MOV.U32 R11, RZ, RZ, R70 ;  /* 0x000000ffff0b7224 */ /* 0x000fe400078e0046 */
[----:B------:R-:W-:-:S03]  /*35b0*/  IMAD.MOV.U32 R12, RZ, RZ, R71 ;  /* 0x000000ffff0c7224 */ /* 0x000fc600078e0047 */
[----:B------:R-:W-:Y:S01]  /*35c0*/  PRMT R210, R11, 0x5410, R14 ;  /* 0x000054100bd27816 */ /* 0x000fe2000000000e */
[----:B------:R-:W-:Y:S01]  /*35d0*/  IMAD.MOV.U32 R11, RZ, RZ, R78 ;  /* 0x000000ffff0b7224 */ /* 0x000fe200078e004e */
[----:B------:R-:W-:Y:S01]  /*35e0*/  PRMT R204, R204, 0x5410, R12 ;  /* 0x00005410cccc7816 */ /* 0x000fe2000000000c */
[----:B------:R-:W-:Y:S01]  /*35f0*/  IMAD.MOV.U32 R12, RZ, RZ, R79 ;  /* 0x000000ffff0c7224 */ /* 0x000fe200078e004f */
[----:B------:R-:W-:Y:S01]  /*3600*/  UISETP.NE.AND UP0, UPT, UR4, 0x3, UPT ;  /* 0x000000030400788c */ /* 0x000fe2000bf05270 */
[----:B------:R-:W-:Y:S01]  /*3610*/  IMAD.MOV.U32 R14, RZ, RZ, R61 ;  /* 0x000000ffff0e7224 */ /* 0x000fe200078e003d */
[----:B------:R-:W-:Y:S01]  /*3620*/  PRMT R150, R150, 0x5410, R11 ;  /* 0x0000541096967816 */ /* 0x000fe2000000000b */
[----:B------:R-:W-:Y:S01]  /*3630*/  IMAD.MOV.U32 R11, RZ, RZ, R64 ;  /* 0x000000ffff0b7224 */ /* 0x000fe200078e0040 */
[----:B------:R-:W-:Y:S01]  /*3640*/  PRMT R211, R211, 0x5410, R12 ;  /* 0x00005410d3d37816 */ /* 0x000fe2000000000c */
[----:B------:R-:W-:Y:S01]  /*3650*/  IMAD.MOV.U32 R12, RZ, RZ, R65 ;  /* 0x000000ffff0c7224 */ /* 0x000fe200078e0041 */
[----:B------:R-:W-:Y:S01]  /*3660*/  PRMT R158, R13, 0x5410, R14 ;  /* 0x000054100d9e7816 */ /* 0x000fe2000000000e */
[----:B------:R-:W-:Y:S01]  /*3670*/  IMAD.MOV.U32 R13, RZ, RZ, R68 ;  /* 0x000000ffff0d7224 */ /* 0x000fe200078e0044 */
[----:B------:R-:W-:Y:S01]  /*3680*/  PLOP3.LUT P0, PT, PT, PT, UP0, 0x80, 0x0 ;  /* 0x000000000000781c */ /* 0x000fe20003f0f008 */
[----:B------:R-:W-:Y:S01]  /*3690*/  IMAD.MOV.U32 R14, RZ, RZ, R69 ;  /* 0x000000ffff0e7224 */ /* 0x000fe200078e0045 */
[----:B------:R-:W-:Y:S01]  /*36a0*/  PRMT R159, R12, 0x5410, R11 ;  /* 0x000054100c9f7816 */ /* 0x000fe2000000000b */
[----:B------:R-:W-:-:S02]  /*36b0*/  IMAD.MOV.U32 R12, RZ, RZ, R72 ;  /* 0x000000ffff0c7224 */ /* 0x000fc400078e0048 */
[----:B------:R-:W-:Y:S01]  /*36c0*/  IMAD.MOV.U32 R11, RZ, RZ, R77 ;  /* 0x000000ffff0b7224 */ /* 0x000fe200078e004d */
[----:B------:R-:W-:Y:S01]  /*36d0*/  PRMT R200, R14, 0x5410, R13 ;  /* 0x000054100ec87816 */ /* 0x000fe2000000000d */
[----:B------:R-:W-:Y:S02]  /*36e0*/  IMAD.MOV.U32 R14, RZ, RZ, R76 ;  /* 0x000000ffff0e7224 */ /* 0x000fe400078e004c */
[----:B------:R-:W-:Y:S01]  /*36f0*/  IMAD.MOV.U32 R13, RZ, RZ, R73 ;  /* 0x000000ffff0d7224 */ /* 0x000fe200078e0049 */
[----:B------:R-:W-:Y:S01]  /*3700*/  PRMT R212, R11, 0x5410, R12 ;  /* 0x000054100bd47816 */ /* 0x000fe2000000000c */
[----:B------:R-:W-:Y:S01]  /*3710*/  IMAD.MOV.U32 R12, RZ, RZ, R80 ;  /* 0x000000ffff0c7224 */ /* 0x000fe200078e0050 */
[----:B------:R-:W-:Y:S01]  /*3720*/  PRMT R211, R14, 0x7610, R211 ;  /* 0x000076100ed37816 */ /* 0x000fe200000000d3 */
[----:B-----5:R-:W-:Y:S01]  /*3730*/  IMAD.MOV.U32 R14, RZ, RZ, R34 ;  /* 0x000000ffff0e7224 */ /* 0x020fe200078e0022 */
[----:B------:R-:W-:Y:S01]  /*3740*/  PRMT R224, R224, 0x5410, R13 ;  /* 0x00005410e0e07816 */ /* 0x000fe2000000000d */
[----:B------:R-:W-:Y:S01]  /*3750*/  IMAD.MOV.U32 R11, RZ, RZ, R35 ;  /* 0x000000ffff0b7224 */ /* 0x000fe200078e0023 */
[----:B------:R-:W-:Y:S01]  /*3760*/  PRMT R150, R12, 0x7610, R150 ;  /* 0x000076100c967816 */ /* 0x000fe20000000096 */
[----:B------:R-:W-:-:S02]  /*3770*/  IMAD.MOV.U32 R13, RZ, RZ, R81 ;  /* 0x000000ffff0d7224 */ /* 0x000fc400078e0051 */
[----:B------:R-:W-:Y:S01]  /*3780*/  IMAD.MOV.U32 R12, RZ, RZ, R42 ;  /* 0x000000ffff0c7224 */ /* 0x000fe200078e002a */
[----:B------:R-:W-:Y:S01]  /*3790*/  PRMT R83, R14, 0x5410, R11 ;  /* 0x000054100e537816 */ /* 0x000fe2000000000b */
[----:B------:R-:W-:Y:S01]  /*37a0*/  IMAD.MOV.U32 R11, RZ, RZ, R43 ;  /* 0x000000ffff0b7224 */ /* 0x000fe200078e002b */
[----:B------:R-:W-:Y:S01]  /*37b0*/  PRMT R224, R13, 0x7610, R224 ;  /* 0x000076100de07816 */ /* 0x000fe200000000e0 */
[----:B------:R-:W-:Y:S02]  /*37c0*/  IMAD.MOV.U32 R14, RZ, RZ, R38 ;  /* 0x000000ffff0e7224 */ /* 0x000fe400078e0026 */
[----:B------:R-:W-:Y:S01]  /*37d0*/  IMAD.MOV.U32 R13, RZ, RZ, R39 ;  /* 0x000000ffff0d7224 */ /* 0x000fe200078e0027 */
[----:B------:R-:W-:Y:S01]  /*37e0*/  PRMT R131, R12, 0x5410, R11 ;  /* 0x000054100c837816 */ /* 0x000fe2000000000b */
[----:B------:R-:W-:Y:S02]  /*37f0*/  IMAD.MOV.U32 R12, RZ, RZ, R50 ;  /* 0x000000ffff0c7224 */ /* 0x000fe400078e0032 */
        /* <DEDUP_REMOVED lines=25> */
[----:B------:R-:W-:-:S04]  /*3990*/  PRMT R147, R14, 0x5410, R13 ;  /* 0x000054100e937816 */ /* 0x000fc8000000000d */
[----:B------:R-:W-:Y:S01]  /*39a0*/  PRMT R156, R12, 0x5410, R11 ;  /* 0x000054100c9c7816 */ /* 0x000fe2000000000b */
[----:B------:R-:W-:Y:S06]  /*39b0*/  @!P0 BRA `(.L_x_1590) ;  /* 0x0000000000048947 */ /* 0x000fec0003800000 */
[----:B------:R-:W-:Y:S01]  /*39c0*/  BPT.TRAP 0x1 ;  /* 0x000000040000795c */ /* 0x000fe20000300000 */
.L_x_1590:
[----:B------:R-:W-:Y:S01]  /*39d0*/  IMAD R86, R19, 0x8, R18 ;  /* 0x0000000813567824 */ /* 0x000fe200078e0212 */
[----:B------:R-:W-:Y:S01]  /*39e0*/  SHF.L.U32 R87, R175, 0x1f, RZ ;  /* 0x0000001faf577819 */ /* 0x000fe200000006ff */
[----:B------:R-:W-:Y:S03]  /*39f0*/  BSSY B1, `(.L_x_1591) ;  /* 0x0000003000017945 */ /* 0x000fe60003800000 */
[----:B------:R-:W0:Y:S02]  /*3a00*/  SYNCS.PHASECHK.TRANS64.TRYWAIT P6, [R86+URZ+0x2a890], R87 ;  /* 0x02a89057560075a7 */ /* 0x000e2400080c017f */
[----:B0-----:R-:W-:Y:S05]  /*3a10*/  @!P6 BRA `(.L_x_1592) ;  /* 0x0000024c00a8e947 */ /* 0x001fea0003800000 */
.L_x_2005:
[----:B------:R-:W-:Y:S05]  /*3a20*/  BSYNC B1 ;  /* 0x0000000000017941 */ /* 0x000fea0003800000 */
.L_x_1591:
[----:B------:R-:W-:-:S03]  /*3a30*/  UMOV UR4, 0xffffffff ;  /* 0xffffffff00047882 */ /* 0x000fc60000000000 */
[----:B------:R-:W-:Y:S05]  /*3a40*/  BRA.DIV UR4, `(.L_x_1593) ;  /* 0x0000024e04b07947 */ /* 0x000fea000b800000 */
[----:B------:R1:W2:Y:S04]  /*3a50*/  SHFL.IDX PT, R82, R115, RZ, 0x1c1f ;  /* 0x001c1fff73527589 */ /* 0x0002a800000e0000 */
[----:B------:R1:W3:Y:S02]  /*3a60*/  SHFL.IDX PT, R11, R116, RZ, 0x1c1f ;  /* 0x001c1fff740b7589 */ /* 0x0002e400000e0000 */
.L_x_2009:
        /* <DEDUP_REMOVED lines=27> */
[----:B------:R-:W-:Y:S02]  /*3c20*/  PRMT R13, R211, 0x5432, R148 ;  /* 0x00005432d30d7816 */ /* 0x000fe40000000094 */
        /* <DEDUP_REMOVED lines=29> */
.L_x_1599:
[----:B------:R-:W-:Y:S05]  /*3e00*/  BSYNC B3 ;  /* 0x0000000000037941 */ /* 0x000fea0003800000 */
.L_x_1598:
[----:B---3--:R-:W-:-:S04]  /*3e10*/  LEA R78, P4, R16, R11, 0x1 ;  /* 0x0000000b104e7211 */ /* 0x008fc800078808ff */
[----:B--2---:R-:W-:-:S05]  /*3e20*/  LEA.HI.X R79, R16, R82, R17, 0x1, P4 ;  /* 0x00000052104f7211 */ /* 0x004fca00020f0c11 */
[----:B0-----:R4:W-:Y:S04]  /*3e30*/  ST.E.128 desc[UR60][R78.64], R12 ;  /* 0x0000000c4e007985 */ /* 0x0019e8000c101d3c */
.L_x_1597:
[----:B------:R-:W-:Y:S05]  /*3e40*/  BSYNC B2 ;  /* 0x0000000000027941 */ /* 0x000fea0003800000 */
.L_x_1596:
        /* <DEDUP_REMOVED lines=11> */
[----:B------:R-:W-:Y:S01]  /*3f00*/  PRMT R77, R211, 0x5410, R75 ;  /* 0x00005410d34d7816 */ /* 0x000fe2000000004b */
        /* <DEDUP_REMOVED lines=43> */
.L_x_1603:
[----:B------:R-:W-:Y:S05]  /*41c0*/  BSYNC B3 ;  /* 0x0000000000037941 */ /* 0x000fea0003800000 */
.L_x_1602:
[----:B------:R-:W-:Y:S02]  /*41d0*/  IMAD.SHL.U32 R76, R170, 0x8, RZ ;  /* 0x00000008aa4c7824 */ /* 0x000fe400078e00ff */
[----:B---3--:R-:W-:Y:S02]  /*41e0*/  IMAD.MOV.U32 R74, RZ, RZ, R11 ;  /* 0x000000ffff4a7224 */ /* 0x008fe400078e000b */
[----:B--2---:R-:W-:Y:S02]  /*41f0*/  IMAD.MOV.U32 R75, RZ, RZ, R82 ;  /* 0x000000ffff4b7224 */ /* 0x004fe400078e0052 */
[----:B------:R-:W-:-:S05]  /*4200*/  IMAD.WIDE R74, R76, 0x2, R74 ;  /* 0x000000024c4a7825 */ /* 0x000fca00078e024a */
[----:B0-----:R0:W-:Y:S02]  /*4210*/  ST.E.128 desc[UR60][R74.64], R12 ;  /* 0x0000000c4a007985 */ /* 0x0011e4000c101d3c */
.L_x_1601:
[----:B------:R-:W-:Y:S05]  /*4220*/  BSYNC B2 ;  /* 0x0000000000027941 */ /* 0x000fea0003800000 */
.L_x_1600:
[----:B------:R-:W-:Y:S01]  /*4230*/  ISETP.NE.AND P4, PT, R25, RZ, PT ;  /* 0x000000ff1900720c */ /* 0x000fe20003f85270 */
[----:B------:R-:W-:-:S12]  /*4240*/  BSSY B2, `(.L_x_1604) ;  /* 0x000003a000027945 */ /* 0x000fd80003800000 */
[----:B------:R-:W-:Y:S05]  /*4250*/  @!P4 BRA `(.L_x_1605) ;  /* 0x0000000000e0c947 */ /* 0x000fea0003800000 */
[----:B0---4-:R0:W4:Y:S01]  /*4260*/  LDS.128 R12, [R33+0x3000] ;  /* 0x00300000210c7984 */ /* 0x0111220000000c00 */
[----:B------:R-:W-:Y:S01]  /*4270*/  ISETP.GE.AND P4, PT, R177, R124, PT ;  /* 0x0000007cb100720c */ /* 0x000fe20003f86270 */
[----:B------:R-:W-:Y:S01]  /*4280*/  IMAD.SHL.U32 R76, R171, 0x8, RZ ;  /* 0x00000008ab4c7824 */ /* 0x000fe200078e00ff */
[----:B------:R-:W-:Y:S01]  /*4290*/  BSSY B3, `(.L_x_1606) ;  /* 0x0000033000037945 */ /* 0x000fe20003800000 */
[----:B---3--:R-:W-:Y:S02]  /*42a0*/  IMAD.MOV.U32 R74, RZ, RZ, R11 ;  /* 0x000000ffff4a7224 */ /* 0x008fe400078e000b */
[----:B--2---:R-:W-:Y:S02]  /*42b0*/  IMAD.MOV.U32 R75, RZ, RZ, R82 ;  /* 0x000000ffff4b7224 */ /* 0x004fe400078e0052 */
[----:B------:R-:W-:-:S06]  /*42c0*/  IMAD.WIDE R74, R76, 0x2, R74 ;  /* 0x000000024c4a7825 */ /* 0x000fcc00078e024a */
[----:B0-----:R-:W-:Y:S05]  /*42d0*/  @P4 BRA `(.L_x_1607) ;  /* 0x0000000000b84947 */ /* 0x001fea0003800000 */
[----:B------:R-:W-:Y:S02]  /*42e0*/  SHF.R.U64 R76, R72, 0x10, R73 ;  /* 0x00000010484c7819 */ /* 0x000fe40000001249 */
[--C-:B------:R-:W-:Y:S02]  /*42f0*/  SHF.R.U64 R77, R70, 0x10, R71.reuse ;  /* 0x00000010464d7819 */ /* 0x100fe40000001247 */
[----:B------:R-:W-:Y:S02]  /*4300*/  SHF.R.U32.HI R70, RZ, 0x10, R71 ;  /* 0x00000010ff467819 */ /* 0x000fe40000011647 */
[----:B------:R-:W-:Y:S02]  /*4310*/  PRMT R76, R212, 0x5432, R76 ;  /* 0x00005432d44c7816 */ /* 0x000fe4000000004c */
[----:B------:R-:W-:Y:S02]  /*4320*/  PRMT R71, R210, 0x5410, R77 ;  /* 0x00005410d2477816 */ /* 0x000fe4000000004d */
[----:B------:R-:W-:-:S02]  /*4330*/  SHF.R.U32.HI R72, RZ, 0x10, R73 ;  /* 0x00000010ff487819 */ /* 0x000fc40000011649 */
[C---:B----4-:R-:W-:Y:S01]  /*4340*/  LOP3.LUT R78, R13.reuse, 0xffff0000, RZ, 0xc0, !PT ;  /* 0xffff00000d4e7812 */ /* 0x050fe200078ec0ff */
[----:B------:R-:W-:Y:S01]  /*4350*/  IMAD.U32 R13, R13, 0x10000, RZ ;  /* 0x000100000d0d7824 */ /* 0x000fe200078e00ff */
[----:B------:R-:W-:Y:S02]  /*4360*/  LOP3.LUT R77, R76, 0xffff0000, RZ, 0xc0, !PT ;  /* 0xffff00004c4d7812 */ /* 0x000fe400078ec0ff */
[C---:B------:R-:W-:Y:S01]  /*4370*/  LOP3.LUT R73, R71.reuse, 0xffff0000, RZ, 0xc0, !PT ;  /* 0xffff000047497812 */ /* 0x040fe200078ec0ff */
[----:B------:R-:W-:Y:S01]  /*4380*/  IMAD.U32 R71, R71, 0x10000, RZ ;  /* 0x0001000047477824 */ /* 0x000fe200078e00ff */
[----:B------:R-:W-:Y:S01]  /*4390*/  PRMT R72, R224, 0x5432, R72 ;  /* 0x00005432e0487816 */ /* 0x000fe20000000048 */
[----:B------:R-:W-:Y:S01]  /*43a0*/  FMUL.FTZ R79, R78, R77 ;  /* 0x0000004d4e4f7220 */ /* 0x000fe20000410000 */
[----:B------:R-:W-:Y:S01]  /*43b0*/  PRMT R70, R204, 0x5432, R70 ;  /* 0x00005432cc467816 */ /* 0x000fe20000000046 */
[-C--:B------:R-:W-:Y:S01]  /*43c0*/  FMUL.FTZ R78, R78, R73.reuse ;  /* 0x000000494e4e7220 */ /* 0x080fe20000410000 */
[C---:B------:R-:W-:Y:S01]  /*43d0*/  LOP3.LUT R80, R14.reuse, 0xffff0000, RZ, 0xc0, !PT ;  /* 0xffff00000e507812 */ /* 0x040fe200078ec0ff */
[----:B------:R-:W-:Y:S01]  /*43e0*/  FFMA.FTZ R73, R13, R73, -R79 ;  /* 0x000000490d497223 */ /* 0x000fe2000001084f */
[----:B------:R-:W-:-:S02]  /*43f0*/  IMAD.U32 R14, R14, 0x10000, RZ ;  /* 0x000100000e0e7824 */ /* 0x000fc400078e00ff */
[----:B------:R-:W-:Y:S01]  /*4400*/  FFMA.FTZ R13, R13, R77, R78 ;  /* 0x0000004d0d0d7223 */ /* 0x000fe2000001004e */
[C---:B------:R-:W-:Y:S01]  /*4410*/  IMAD.U32 R77, R72.reuse, 0x10000, RZ ;  /* 0x00010000484d7824 */ /* 0x040fe200078e00ff */
[----:B------:R-:W-:Y:S01]  /*4420*/  LOP3.LUT R72, R72, 0xffff0000, RZ, 0xc0, !PT ;  /* 0xffff000048487812 */ /* 0x000fe200078ec0ff */
[C---:B------:R-:W-:Y:S01]  /*4430*/  IMAD.U32 R78, R70.reuse, 0x10000, RZ ;  /* 0x00010000464e7824 */ /* 0x040fe200078e00ff */
[----:B------:R-:W-:Y:S01]  /*4440*/  LOP3.LUT R70, R70, 0xffff0000, RZ, 0xc0, !PT ;  /* 0xffff000046467812 */ /* 0x000fe200078ec0ff */
[C---:B------:R-:W-:Y:S01]  /*4450*/  FMUL.FTZ R79, R80.reuse, R77 ;  /* 0x0000004d504f7220 */ /* 0x040fe20000410000 */
[----:B------:R-:W-:Y:S01]  /*4460*/  F2FP.BF16.F32.PACK_AB R13, R13, R73 ;  /* 0x000000490d0d723e */ /* 0x000fe200000010ff */
[-C--:B------:R-:W-:Y:S02]  /*4470*/  FMUL.FTZ R80, R80, R78.reuse ;  /* 0x0000004e50507220 */ /* 0x080fe40000410000 */
[----:B------:R-:W-:Y:S01]  /*4480*/  FFMA.FTZ R79, R14, R78, -R79 ;  /* 0x0000004e0e4f7223 */ /* 0x000fe2000001084f */
[----:B------:R-:W-:-:S02]  /*4490*/  IMAD.U32 R78, R76, 0x10000, RZ ;  /* 0x000100004c4e7824 */ /* 0x000fc400078e00ff */
        /* <DEDUP_REMOVED lines=10> */
[C---:B------:R-:W-:Y:S01]  /*4540*/  FMUL.FTZ R70, R12.reuse, R78 ;  /* 0x0000004e0c467220 */ /* 0x040fe20000410000 */
[----:B------:R-:W-:-:S03]  /*4550*/  FMUL.FTZ R12, R12, R71 ;  /* 0x000000470c0c7220 */ /* 0x000fc60000410000 */
[----:B------:R-:W-:Y:S01]  /*4560*/  F2FP.BF16.F32.PACK_AB R14, R14, R76 ;  /* 0x0000004c0e0e723e */ /* 0x000fe200000010ff */
[C---:B------:R-:W-:Y:S01]  /*4570*/  FFMA.FTZ R70, R77.reuse, R71, -R70 ;  /* 0x000000474d467223 */ /* 0x040fe20000010846 */
[----:B------:R-:W-:-:S03]  /*4580*/  FFMA.FTZ R12, R77, R78, R12 ;  /* 0x0000004e4d0c7223 */ /* 0x000fc6000001000c */
[----:B------:R-:W-:Y:S02]  /*4590*/  IMAD.MOV.U32 R15, RZ, RZ, R14 ;  /* 0x000000ffff0f7224 */ /* 0x000fe400078e000e */
[----:B------:R-:W-:Y:S01]  /*45a0*/  F2FP.BF16.F32.PACK_AB R12, R12, R70 ;  /* 0x000000460c0c723e */ /* 0x000fe200000010ff */
[----:B------:R-:W-:-:S07]  /*45b0*/  IMAD.MOV.U32 R14, RZ, RZ, R79 ;  /* 0x000000ffff0e7224 */ /* 0x000fce00078e004f */
.L_x_1607:
[----:B------:R-:W-:Y:S05]  /*45c0*/  BSYNC B3 ;  /* 0x0000000000037941 */ /* 0x000fea0003800000 */
.L_x_1606:
[----:B----4-:R0:W-:Y:S02]  /*45d0*/  ST.E.128 desc[UR60][R74.64], R12 ;  /* 0x0000000c4a007985 */ /* 0x0101e4000c101d3c */
.L_x_1605:
[----:B------:R-:W-:Y:S05]  /*45e0*/  BSYNC B2 ;  /* 0x0000000000027941 */ /* 0x000fea0003800000 */
.L_x_1604:
        /* <DEDUP_REMOVED lines=11> */
[--C-:B------:R-:W-:Y:S01]  /*46a0*/  SHF.R.U64 R73, R66, 0x10, R67.reuse ;  /* 0x0000001042497819 */ /* 0x100fe20000001243 */
[----:B------:R-:W-:Y:S01]  /*46b0*/  IMAD.U32 R76, R12, 0x10000, RZ ;  /* 0x000100000c4c7824 */ /* 0x000fe200078e00ff */
[----:B------:R-:W-:Y:S01]  /*46c0*/  SHF.R.U32.HI R75, RZ, 0x10, R67 ;  /* 0x00000010ff4b7819 */ /* 0x000fe20000011643 */
[----:B------:R-:W-:Y:S01]  /*46d0*/  IMAD.U32 R67, R14, 0x10000, RZ ;  /* 0x000100000e437824 */ /* 0x000fe200078e00ff */
[----:B------:R-:W-:Y:S02]  /*46e0*/  SHF.R.U32.HI R69, RZ, 0x10, R69 ;  /* 0x00000010ff457819 */ /* 0x000fe40000011645 */
[----:B------:R-:W-:Y:S02]  /*46f0*/  PRMT R72, R200, 0x5432, R72 ;  /* 0x00005432c8487816 */ /* 0x000fe40000000048 */
[----:B------:R-:W-:-:S02]  /*4700*/  PRMT R73, R209, 0x5410, R73 ;  /* 0x00005410d1497816 */ /* 0x000fc40000000049 */
[----:B------:R-:W-:Y:S01]  /*4710*/  LOP3.LUT R66, R15, 0xffff0000, RZ, 0xc0, !PT ;  /* 0xffff00000f427812 */ /* 0x000fe200078ec0ff */
[C---:B------:R-:W-:Y:S01]  /*4720*/  IMAD.U32 R15, R13.reuse, 0x10000, RZ ;  /* 0x000100000d0f7824 */ /* 0x040fe200078e00ff */
[----:B------:R-:W-:Y:S02]  /*4730*/  LOP3.LUT R80, R13, 0xffff0000, RZ, 0xc0, !PT ;  /* 0xffff00000d507812 */ /* 0x000fe400078ec0ff */
[----:B------:R-:W-:Y:S02]  /*4740*/  PRMT R68, R204, 0x5410, R75 ;  /* 0x00005410cc447816 */ /* 0x000fe4000000004b */
[----:B------:R-:W-:Y:S02]  /*4750*/  PRMT R69, R200, 0x5410, R69 ;  /* 0x00005410c8457816 */ /* 0x000fe40000000045 */
[----:B------:R-:W-:Y:S01]  /*4760*/  LOP3.LUT R13, R72, 0xffff0000, RZ, 0xc0, !PT ;  /* 0xffff0000480d7812 */ /* 0x000fe200078ec0ff */
[----:B------:R-:W-:Y:S01]  /*4770*/  IMAD.U32 R78, R68, 0x10000, RZ ;  /* 0x00010000444e7824 */ /* 0x000fe200078e00ff */
[----:B------:R-:W-:Y:S01]  /*4780*/  LOP3.LUT R75, R73, 0xffff0000, RZ, 0xc0, !PT ;  /* 0xffff0000494b7812 */ /* 0x000fe200078ec0ff */
[C---:B------:R-:W-:Y:S01]  /*4790*/  IMAD.U32 R77, R69.reuse, 0x10000, RZ ;  /* 0x00010000454d7824 */ /* 0x040fe200078e00ff */
[----:B------:R-:W-:Y:S01]  /*47a0*/  LOP3.LUT R69, R69, 0xffff0000, RZ, 0xc0, !PT ;  /* 0xffff000045457812 */ /* 0x000fe200078ec0ff */
[----:B------:R-:W-:Y:S01]  /*47b0*/  FMUL.FTZ R79, R80, R13 ;  /* 0x0000000d504f7220 */ /* 0x000fe20000410000 */
[----:B------:R-:W-:Y:S01]  /*47c0*/  LOP3.LUT R68, R68, 0xffff0000, RZ, 0xc0, !PT ;  /* 0xffff000044447812 */ /* 0x000fe200078ec0ff */
[----:B------:R-:W-:Y:S01]  /*47d0*/  FMUL.FTZ R80, R80, R75 ;  /* 0x0000004b50507220 */ /* 0x000fe20000410000 */
[----:B------:R-:W-:Y:S01]  /*47e0*/  LOP3.LUT R12, R12, 0xffff0000, RZ, 0xc0, !PT ;  /* 0xffff00000c0c7812 */ /* 0x000fe200078ec0ff */
[----:B------:R-:W-:Y:S01]  /*47f0*/  IMAD.U32 R72, R72, 0x10000, RZ ;  /* 0x0001000048487824 */ /* 0x000fe200078e00ff */
[----:B------:R-:W-:Y:S01]  /*4800*/  LOP3.LUT R14, R14, 0xffff0000, RZ, 0xc0, !PT ;  /* 0xffff00000e0e7812 */ /* 0x000fe200078ec0ff */
[----:B------:R-:W-:Y:S01]  /*4810*/  FFMA.FTZ R80, R15, R13, R80 ;  /* 0x0000000d0f507223 */ /* 0x000fe20000010050 */
[----:B------:R-:W-:Y:S01]  /*4820*/  FMUL.FTZ R13, R66, R69 ;  /* 0x00000045420d7220 */ /* 0x000fe20000410000 */
[----:B------:R-:W-:-:S02]  /*4830*/  IMAD.U32 R73, R73, 0x10000, RZ ;  /* 0x0001000049497824 */ /* 0x000fc400078e00ff */
[----:B------:R-:W-:Y:S01]  /*4840*/  FMUL.FTZ R66, R66, R68 ;  /* 0x0000004442427220 */ /* 0x000fe20000410000 */
[----:B------:R-:W-:Y:S01]  /*4850*/  FFMA.FTZ R79, R15, R75, -R79 ;  /* 0x0000004b0f4f7223 */ /* 0x000fe2000001084f */
[C---:B------:R-:W-:Y:S01]  /*4860*/  FMUL.FTZ R15, R12.reuse, R72 ;  /* 0x000000480c0f7220 */ /* 0x040fe20000410000 */
[----:B------:R-:W-:Y:S01]  /*4870*/  FMUL.FTZ R12, R12, R73 ;  /* 0x000000490c0c7220 */ /* 0x000fe20000410000 */
[C---:B------:R-:W-:Y:S01]  /*4880*/  FFMA.FTZ R13, R74.reuse, R68, -R13 ;  /* 0x000000444a0d7223 */ /* 0x040fe2000001080d */
[----:B------:R-:W-:Y:S01]  /*4890*/  FFMA.FTZ R66, R74, R69, R66 ;  /* 0x000000454a427223 */ /* 0x000fe20000010042 */
[C---:B------:R-:W-:Y:S01]  /*48a0*/  FMUL.FTZ R81, R14.reuse, R77 ;  /* 0x0000004d0e517220 */ /* 0x040fe20000410000 */
[----:B------:R-:W-:Y:S01]  /*48b0*/  FMUL.FTZ R14, R14, R78 ;  /* 0x0000004e0e0e7220 */ /* 0x000fe20000410000 */
[C---:B------:R-:W-:Y:S01]  /*48c0*/  FFMA.FTZ R15, R76.reuse, R73, -R15 ;  /* 0x000000494c0f7223 */ /* 0x040fe2000001080f */
[----:B------:R-:W-:Y:S01]  /*48d0*/  FFMA.FTZ R12, R76, R72, R12 ;  /* 0x000000484c0c7223 */ /* 0x000fe2000001000c */
[----:B------:R-:W-:Y:S01]  /*48e0*/  F2FP.BF16.F32.PACK_AB R13, R66, R13 ;  /* 0x0000000d420d723e */ /* 0x000fe200000010ff */
[C---:B------:R-:W-:Y:S01]  /*48f0*/  FFMA.FTZ R81, R67.reuse, R78, -R81 ;  /* 0x0000004e43517223 */ /* 0x040fe20000010851 */
[----:B------:R-:W-:Y:S01]  /*4900*/  FFMA.FTZ R14, R67, R77, R14 ;  /* 0x0000004d430e7223 */ /* 0x000fe2000001000e */
[----:B------:R-:W-:-:S02]  /*4910*/  F2FP.BF16.F32.PACK_AB R79, R80, R79 ;  /* 0x0000004f504f723e */ /* 0x000fc400000010ff */
[----:B------:R-:W-:Y:S01]  /*4920*/  F2FP.BF16.F32.PACK_AB R12, R12, R15 ;  /* 0x0000000f0c0c723e */ /* 0x000fe200000010ff */
[----:B------:R-:W-:Y:S01]  /*4930*/  IMAD.MOV.U32 R15, RZ, RZ, R13 ;  /* 0x000000ffff0f7224 */ /* 0x000fe200078e000d */
[----:B------:R-:W-:Y:S01]  /*4940*/  F2FP.BF16.F32.PACK_AB R14, R14, R81 ;  /* 0x000000510e0e723e */ /* 0x000fe200000010ff */
[----:B------:R-:W-:-:S07]  /*4950*/  IMAD.MOV.U32 R13, RZ, RZ, R79 ;  /* 0x000000ffff0d7224 */ /* 0x000fce00078e004f */
.L_x_1611:
[----:B------:R-:W-:Y:S05]  /*4960*/  BSYNC B3 ;  /* 0x0000000000037941 */ /* 0x000fea0003800000 */
.L_x_1610:
[----:B----4-:R0:W-:Y:S02]  /*4970*/  ST.E.128 desc[UR60][R70.64], R12 ;  /* 0x0000000c46007985 */ /* 0x0101e4000c101d3c */
.L_x_1609:
[----:B------:R-:W-:Y:S05]  /*4980*/  BSYNC B2 ;  /* 0x0000000000027941 */ /* 0x000fea0003800000 */
.L_x_1608:
        /* <DEDUP_REMOVED lines=55> */
.L_x_1615:
[----:B------:R-:W-:Y:S05]  /*4d00*/  BSYNC B3 ;  /* 0x0000000000037941 */ /* 0x000fea0003800000 */
.L_x_1614:
[----:B----4-:R0:W-:Y:S02]  /*4d10*/  ST.E.128 desc[UR60][R66.64], R12 ;  /* 0x0000000c42007985 */ /* 0x0101e4000c101d3c */
.L_x_1613:
[----:B------:R-:W-:Y:S05]  /*4d20*/  BSYNC B2 ;  /* 0x0000000000027941 */ /* 0x000fea0003800000 */
.L_x_1612:
        /* <DEDUP_REMOVED lines=8> */
[----:B------:R-:W-:Y:S02]  /*4db0*/  SHF.R.U64 R65, R60, 0x10, R61 ;  /* 0x000000103c417819 */ /* 0x000fe4000000123d */
[----:B------:R-:W-:Y:S01]  /*4dc0*/  SHF.R.U64 R66, R58, 0x10, R59 ;  /* 0x000000103a427819 */ /* 0x000fe2000000123b */
[----:B----4-:R-:W-:Y:S01]  /*4dd0*/  IMAD.U32 R58, R14, 0x10000, RZ ;  /* 0x000100000e3a7824 */ /* 0x010fe200078e00ff */
[----:B------:R-:W-:Y:S02]  /*4de0*/  SHF.R.U32.HI R61, RZ, 0x10, R61 ;  /* 0x00000010ff3d7819 */ /* 0x000fe4000001163d */
[----:B------:R-:W-:Y:S02]  /*4df0*/  SHF.R.U32.HI R64, RZ, 0x10, R59 ;  /* 0x00000010ff407819 */ /* 0x000fe4000001163b */
[C---:B------:R-:W-:Y:S02]  /*4e00*/  PRMT R60, R158.reuse, 0x5410, R65 ;  /* 0x000054109e3c7816 */ /* 0x040fe40000000041 */
[----:B------:R-:W-:Y:S01]  /*4e10*/  PRMT R59, R157, 0x5410, R66 ;  /* 0x000054109d3b7816 */ /* 0x000fe20000000042 */
[----:B------:R-:W-:Y:S01]  /*4e20*/  IMAD.U32 R66, R13, 0x10000, RZ ;  /* 0x000100000d427824 */ /* 0x000fe200078e00ff */
[----:B------:R-:W-:-:S02]  /*4e30*/  PRMT R158, R158, 0x5432, R61 ;  /* 0x000054329e9e7816 */ /* 0x000fc4000000003d */
[----:B------:R-:W-:Y:S02]  /*4e40*/  PRMT R157, R157, 0x5432, R64 ;  /* 0x000054329d9d7816 */ /* 0x000fe40000000040 */
[----:B------:R-:W-:Y:S01]  /*4e50*/  LOP3.LUT R11, R14, 0xffff0000, RZ, 0xc0, !PT ;  /* 0xffff00000e0b7812 */ /* 0x000fe200078ec0ff */
[----:B------:R-:W-:Y:S01]  /*4e60*/  IMAD.U32 R61, R158, 0x10000, RZ ;  /* 0x000100009e3d7824 */ /* 0x000fe200078e00ff */
[----:B------:R-:W-:Y:S01]  /*4e70*/  LOP3.LUT R65, R13, 0xffff0000, RZ, 0xc0, !PT ;  /* 0xffff00000d417812 */ /* 0x000fe200078ec0ff */
[----:B------:R-:W-:Y:S01]  /*4e80*/  IMAD.U32 R64, R157, 0x10000, RZ ;  /* 0x000100009d407824 */ /* 0x000fe200078e00ff */
[----:B------:R-:W-:Y:S01]  /*4e90*/  LOP3.LUT R68, R60, 0xffff0000, RZ, 0xc0, !PT ;  /* 0xffff00003c447812 */ /* 0x000fe200078ec0ff */
[----:B------:R-:W-:Y:S01]  /*4ea0*/  FMUL.FTZ R71, R11, R61 ;  /* 0x0000003d0b477220 */ /* 0x000fe20000410000 */
[----:B------:R-:W-:Y:S01]  /*4eb0*/  LOP3.LUT R67, R59, 0xffff0000, RZ, 0xc0, !PT ;  /* 0xffff00003b437812 */ /* 0x000fe200078ec0ff */
[----:B------:R-:W-:Y:S01]  /*4ec0*/  IMAD.U32 R13, R12, 0x10000, RZ ;  /* 0x000100000c0d7824 */ /* 0x000fe200078e00ff */
[----:B------:R-:W-:Y:S01]  /*4ed0*/  LOP3.LUT R14, R15, 0xffff0000, RZ, 0xc0, !PT ;  /* 0xffff00000f0e7812 */ /* 0x000fe200078ec0ff */
[----:B------:R-:W-:Y:S01]  /*4ee0*/  FMUL.FTZ R69, R65, R68 ;  /* 0x0000004441457220 */ /* 0x000fe20000410000 */
[----:B------:R-:W-:Y:S01]  /*4ef0*/  FMUL.FTZ R11, R11, R64 ;  /* 0x000000400b0b7220 */ /* 0x000fe20000410000 */
        /* <DEDUP_REMOVED lines=24> */
.L_x_1617:
[----:B------:R-:W-:Y:S05]  /*5080*/  BSYNC B2 ;  /* 0x0000000000027941 */ /* 0x000fea0003800000 */
.L_x_1616:
[----:B----4-:R0:W-:Y:S02]  /*5090*/  ST.E.128 desc[UR60][R62.64], R12 ;  /* 0x0000000c3e007985 */ /* 0x0101e4000c101d3c */
.L_x_1595:
[----:B------:R-:W-:Y:S05]  /*50a0*/  BSYNC B1 ;  /* 0x0000000000017941 */ /* 0x000fea0003800000 */
.L_x_1594:
[----:B------:R-:W-:-:S03]  /*50b0*/  UMOV UR4, 0xffffffff ;  /* 0xffffffff00047882 */ /* 0x000fc60000000000 */
[----:B------:R-:W-:Y:S05]  /*50c0*/  BRA.DIV UR4, `(.L_x_1618) ;  /* 0x0000023a045c7947 */ /* 0x000fea000b800000 */
[----:B-1----:R-:W1:Y:S04]  /*50d0*/  SHFL.IDX PT, R115, R115, 0x1, 0x1c1f ;  /* 0x003c1f0073737f89 */ /* 0x002e6800000e0000 */
[----:B------:R-:W0:Y:S02]  /*50e0*/  SHFL.IDX PT, R116, R116, 0x1, 0x1c1f ;  /* 0x003c1f0074747f89 */ /* 0x000e2400000e0000 */
.L_x_2013:
        /* <DEDUP_REMOVED lines=13> */
[----:B------:R-:W-:Y:S02]  /*51c0*/  SHF.R.U64 R61, R56, 0x10, R57 ;  /* 0x00000010383d7819 */ /* 0x000fe40000001239 */
[----:B------:R-:W-:Y:S01]  /*51d0*/  LOP3.LUT R55, R14, 0xffff0000, RZ, 0xc0, !PT ;  /* 0xffff00000e377812 */ /* 0x000fe200078ec0ff */
[C---:B------:R-:W-:Y:S01]  /*51e0*/  IMAD.U32 R14, R15.reuse, 0x10000, RZ ;  /* 0x000100000f0e7824 */ /* 0x040fe200078e00ff */
[----:B---3--:R-:W-:Y:S02]  /*51f0*/  LOP3.LUT R11, R15, 0xffff0000, RZ, 0xc0, !PT ;  /* 0xffff00000f0b7812 */ /* 0x008fe400078ec0ff */
[----:B------:R-:W-:-:S02]  /*5200*/  PRMT R15, R155, 0x5410, R62 ;  /* 0x000054109b0f7816 */ /* 0x000fc4000000003e */
        /* <DEDUP_REMOVED lines=36> */
.L_x_1623:
[----:B------:R-:W-:Y:S05]  /*5450*/  BSYNC B2 ;  /* 0x0000000000027941 */ /* 0x000fea0003800000 */
.L_x_1622:
[----:B----4-:R0:W-:Y:S02]  /*5460*/  ST.E.128 desc[UR60][R58.64], R12 ;  /* 0x0000000c3a007985 */ /* 0x0101e4000c101d3c */
.L_x_1621:
[----:B------:R-:W-:Y:S05]  /*5470*/  BSYNC B1 ;  /* 0x0000000000017941 */ /* 0x000fea0003800000 */
.L_x_1620:
        /* <DEDUP_REMOVED lines=11> */
[----:B------:R-:W-:Y:S01]  /*5530*/  SHF.R.U64 R58, R50, 0x10, R51 ;  /* 0x00000010323a7819 */ /* 0x000fe20000001233 */
[----:B----4-:R-:W-:Y:S01]  /*5540*/  IMAD.U32 R50, R14, 0x10000, RZ ;  /* 0x000100000e327824 */ /* 0x010fe200078e00ff */
[----:B------:R-:W-:Y:S02]  /*5550*/  SHF.R.U64 R57, R52, 0x10, R53 ;  /* 0x0000001034397819 */ /* 0x000fe40000001235 */
[----:B------:R-:W-:Y:S02]  /*5560*/  SHF.R.U32.HI R56, RZ, 0x10, R51 ;  /* 0x00000010ff387819 */ /* 0x000fe40000011633 */
[----:B------:R-:W-:Y:S02]  /*5570*/  SHF.R.U32.HI R51, RZ, 0x10, R53 ;  /* 0x00000010ff337819 */ /* 0x000fe40000011635 */
[----:B------:R-:W-:Y:S02]  /*5580*/  PRMT R53, R153, 0x5410, R58 ;  /* 0x0000541099357816 */ /* 0x000fe4000000003a */
[----:B------:R-:W-:-:S02]  /*5590*/  PRMT R58, R154, 0x5410, R57 ;  /* 0x000054109a3a7816 */ /* 0x000fc40000000039 */
[----:B------:R-:W-:Y:S02]  /*55a0*/  PRMT R154, R154, 0x5432, R51 ;  /* 0x000054329a9a7816 */ /* 0x000fe40000000033 */
[----:B------:R-:W-:Y:S02]  /*55b0*/  PRMT R153, R153, 0x5432, R56 ;  /* 0x0000543299997816 */ /* 0x000fe40000000038 */
[----:B------:R-:W-:Y:S01]  /*55c0*/  LOP3.LUT R51, R13, 0xffff0000, RZ, 0xc0, !PT ;  /* 0xffff00000d337812 */ /* 0x000fe200078ec0ff */
[----:B------:R-:W-:Y:S01]  /*55d0*/  IMAD.U32 R59, R154, 0x10000, RZ ;  /* 0x000100009a3b7824 */ /* 0x000fe200078e00ff */
[C---:B------:R-:W-:Y:S01]  /*55e0*/  LOP3.LUT R60, R58.reuse, 0xffff0000, RZ, 0xc0, !PT ;  /* 0xffff00003a3c7812 */ /* 0x040fe200078ec0ff */
[----:B------:R-:W-:Y:S01]  /*55f0*/  IMAD.U32 R57, R153, 0x10000, RZ ;  /* 0x0001000099397824 */ /* 0x000fe200078e00ff */
[----:B------:R-:W-:Y:S01]  /*5600*/  LOP3.LUT R56, R53, 0xffff0000, RZ, 0xc0, !PT ;  /* 0xffff000035387812 */ /* 0x000fe200078ec0ff */
[----:B------:R-:W-:Y:S01]  /*5610*/  IMAD.U32 R58, R58, 0x10000, RZ ;  /* 0x000100003a3a7824 */ /* 0x000fe200078e00ff */
[----:B------:R-:W-:Y:S01]  /*5620*/  LOP3.LUT R52, R14, 0xffff0000, RZ, 0xc0, !PT ;  /* 0xffff00000e347812 */ /* 0x000fe200078ec0ff */
[C---:B------:R-:W-:Y:S01]  /*5630*/  IMAD.U32 R14, R15.reuse, 0x10000, RZ ;  /* 0x000100000f0e7824 */ /* 0x040fe200078e00ff */
[----:B------:R-:W-:Y:S01]  /*5640*/  LOP3.LUT R11, R15, 0xffff0000, RZ, 0xc0, !PT ;  /* 0xffff00000f0b7812 */ /* 0x000fe200078ec0ff */
[----:B------:R-:W-:Y:S01]  /*5650*/  FMUL.FTZ R62, R51, R60 ;  /* 0x0000003c333e7220 */ /* 0x000fe20000410000 */
[----:B------:R-:W-:-:S02]  /*5660*/  IMAD.U32 R15, R13, 0x10000, RZ ;  /* 0x000100000d0f7824 */ /* 0x000fc400078e00ff */
[-C--:B------:R-:W-:Y:S01]  /*5670*/  FMUL.FTZ R51, R51, R56.reuse ;  /* 0x0000003833337220 */ /* 0x080fe20000410000 */
[----:B------:R-:W-:Y:S01]  /*5680*/  LOP3.LUT R154, R154, 0xffff0000, RZ, 0xc0, !PT ;  /* 0xffff00009a9a7812 */ /* 0x000fe200078ec0ff */
[----:B------:R-:W-:Y:S02]  /*5690*/  IMAD.U32 R13, R12, 0x10000, RZ ;  /* 0x000100000c0d7824 */ /* 0x000fe400078e00ff */
[C---:B------:R-:W-:Y:S01]  /*56a0*/  FFMA.FTZ R62, R15.reuse, R56, -R62 ;  /* 0x000000380f3e7223 */ /* 0x040fe2000001083e */
[----:B------:R-:W-:Y:S01]  /*56b0*/  FFMA.FTZ R51, R15, R60, R51 ;  /* 0x0000003c0f337223 */ /* 0x000fe20000010033 */
[C---:B------:R-:W-:Y:S01]  /*56c0*/  FMUL.FTZ R15, R52.reuse, R57 ;  /* 0x00000039340f7220 */ /* 0x040fe20000410000 */
[-C--:B------:R-:W-:Y:S01]  /*56d0*/  FMUL.FTZ R61, R52, R59.reuse ;  /* 0x0000003b343d7220 */ /* 0x080fe20000410000 */
[----:B------:R-:W-:Y:S01]  /*56e0*/  LOP3.LUT R153, R153, 0xffff0000, RZ, 0xc0, !PT ;  /* 0xffff000099997812 */ /* 0x000fe200078ec0ff */
[----:B------:R-:W-:Y:S01]  /*56f0*/  IMAD.U32 R53, R53, 0x10000, RZ ;  /* 0x0001000035357824 */ /* 0x000fe200078e00ff */
[----:B------:R-:W-:Y:S01]  /*5700*/  LOP3.LUT R12, R12, 0xffff0000, RZ, 0xc0, !PT ;  /* 0xffff00000c0c7812 */ /* 0x000fe200078ec0ff */
[C---:B------:R-:W-:Y:S01]  /*5710*/  FFMA.FTZ R52, R50.reuse, R59, R15 ;  /* 0x0000003b32347223 */ /* 0x040fe2000001000f */
[----:B------:R-:W-:Y:S01]  /*5720*/  FFMA.FTZ R61, R50, R57, -R61 ;  /* 0x00000039323d7223 */ /* 0x000fe2000001083d */
[C---:B------:R-:W-:Y:S01]  /*5730*/  FMUL.FTZ R15, R11.reuse, R154 ;  /* 0x0000009a0b0f7220 */ /* 0x040fe20000410000 */
[----:B------:R-:W-:Y:S01]  /*5740*/  FMUL.FTZ R57, R11, R153 ;  /* 0x000000990b397220 */ /* 0x000fe20000410000 */
        /* <DEDUP_REMOVED lines=10> */
.L_x_1627:
[----:B------:R-:W-:Y:S05]  /*57f0*/  BSYNC B2 ;  /* 0x0000000000027941 */ /* 0x000fea0003800000 */
.L_x_1626:
[----:B----4-:R0:W-:Y:S02]  /*5800*/  ST.E.128 desc[UR60][R54.64], R12 ;  /* 0x0000000c36007985 */ /* 0x0101e4000c101d3c */
.L_x_1625:
[----:B------:R-:W-:Y:S05]  /*5810*/  BSYNC B1 ;  /* 0x0000000000017941 */ /* 0x000fea0003800000 */
.L_x_1624:
        /* <DEDUP_REMOVED lines=13> */
[--C-:B------:R-:W-:Y:S02]  /*58f0*/  SHF.R.U64 R54, R48, 0x10, R49.reuse ;  /* 0x0000001030367819 */ /* 0x100fe40000001231 */
[----:B------:R-:W-:Y:S02]  /*5900*/  SHF.R.U32.HI R52, RZ, 0x10, R49 ;  /* 0x00000010ff347819 */ /* 0x000fe40000011631 */
[----:B------:R-:W-:Y:S02]  /*5910*/  SHF.R.U32.HI R11, RZ, 0x10, R47 ;  /* 0x00000010ff0b7819 */ /* 0x000fe4000001162f */
[----:B------:R-:W-:Y:S02]  /*5920*/  PRMT R49, R146, 0x5410, R53 ;  /* 0x0000541092317816 */ /* 0x000fe40000000035 */
[----:B------:R-:W-:-:S02]  /*5930*/  PRMT R54, R147, 0x5410, R54 ;  /* 0x0000541093367816 */ /* 0x000fc40000000036 */
[----:B------:R-:W-:Y:S02]  /*5940*/  PRMT R147, R147, 0x5432, R52 ;  /* 0x0000543293937816 */ /* 0x000fe40000000034 */
[----:B------:R-:W-:Y:S01]  /*5950*/  LOP3.LUT R47, R14, 0xffff0000, RZ, 0xc0, !PT ;  /* 0xffff00000e2f7812 */ /* 0x000fe200078ec0ff */
[----:B------:R-:W-:Y:S01]  /*5960*/  IMAD.U32 R14, R13, 0x10000, RZ ;  /* 0x000100000d0e7824 */ /* 0x000fe200078e00ff */
[----:B------:R-:W-:Y:S01]  /*5970*/  PRMT R146, R146, 0x5432, R11 ;  /* 0x0000543292927816 */ /* 0x000fe2000000000b */
[----:B------:R-:W-:Y:S01]  /*5980*/  IMAD.U32 R56, R147, 0x10000, RZ ;  /* 0x0001000093387824 */ /* 0x000fe200078e00ff */
[----:B------:R-:W-:Y:S01]  /*5990*/  LOP3.LUT R13, R13, 0xffff0000, RZ, 0xc0, !PT ;  /* 0xffff00000d0d7812 */ /* 0x000fe200078ec0ff */
[----:B------:R-:W-:Y:S01]  /*59a0*/  IMAD.U32 R11, R12, 0x10000, RZ ;  /* 0x000100000c0b7824 */ /* 0x000fe200078e00ff */
[----:B------:R-:W-:Y:S01]  /*59b0*/  LOP3.LUT R55, R54, 0xffff0000, RZ, 0xc0, !PT ;  /* 0xffff000036377812 */ /* 0x000fe200078ec0ff */
[----:B------:R-:W-:Y:S01]  /*59c0*/  IMAD.U32 R53, R146, 0x10000, RZ ;  /* 0x0001000092357824 */ /* 0x000fe200078e00ff */
[----:B------:R-:W-:Y:S01]  /*59d0*/  LOP3.LUT R52, R49, 0xffff0000, RZ, 0xc0, !PT ;  /* 0xffff000031347812 */ /* 0x000fe200078ec0ff */
[----:B------:R-:W-:Y:S01]  /*59e0*/  IMAD.U32 R54, R54, 0x10000, RZ ;  /* 0x0001000036367824 */ /* 0x000fe200078e00ff */
[----:B------:R-:W-:Y:S01]  /*59f0*/  LOP3.LUT R48, R15, 0xffff0000, RZ, 0xc0, !PT ;  /* 0xffff00000f307812 */ /* 0x000fe200078ec0ff */
[C---:B------:R-:W-:Y:S01]  /*5a00*/  FMUL.FTZ R57, R13.reuse, R55 ;  /* 0x000000370d397220 */ /* 0x040fe20000410000 */
[----:B------:R-:W-:Y:S01]  /*5a10*/  LOP3.LUT R12, R12, 0xffff0000, RZ, 0xc0, !PT ;  /* 0xffff00000c0c7812 */ /* 0x000fe200078ec0ff */
[----:B------:R-:W-:Y:S01]  /*5a20*/  FMUL.FTZ R58, R13, R52 ;  /* 0x000000340d3a7220 */ /* 0x000fe20000410000 */
        /* <DEDUP_REMOVED lines=11> */
[C---:B------:R-:W-:Y:S01]  /*5ae0*/  FMUL.FTZ R14, R12.reuse, R54 ;  /* 0x000000360c0e7220 */ /* 0x040fe20000410000 */
[-C--:B------:R-:W-:Y:S01]  /*5af0*/  FMUL.FTZ R13, R12, R49.reuse ;  /* 0x000000310c0d7220 */ /* 0x080fe20000410000 */
        /* <DEDUP_REMOVED lines=11> */
.L_x_1631:
[----:B------:R-:W-:Y:S05]  /*5bb0*/  BSYNC B2 ;  /* 0x0000000000027941 */ /* 0x000fea0003800000 */
.L_x_1630:
[----:B----4-:R0:W-:Y:S02]  /*5bc0*/  ST.E.128 desc[UR60][R50.64], R12 ;  /* 0x0000000c32007985 */ /* 0x0101e4000c101d3c */
.L_x_1629:
[----:B------:R-:W-:Y:S05]  /*5bd0*/  BSYNC B1 ;  /* 0x0000000000017941 */ /* 0x000fea0003800000 */
.L_x_1628:
        /* <DEDUP_REMOVED lines=22> */
[----:B------:R-:W-:Y:S02]  /*5d40*/  LOP3.LUT R13, R13, 0xffff0000, RZ, 0xc0, !PT ;  /* 0xffff00000d0d7812 */ /* 0x000fe400078ec0ff */
[C---:B------:R-:W-:Y:S01]  /*5d50*/  LOP3.LUT R51, R50.reuse, 0xffff0000, RZ, 0xc0, !PT ;  /* 0xffff000032337812 */ /* 0x040fe200078ec0ff */
        /* <DEDUP_REMOVED lines=31> */
.L_x_1635:
[----:B------:R-:W-:Y:S05]  /*5f50*/  BSYNC B2 ;  /* 0x0000000000027941 */ /* 0x000fea0003800000 */
.L_x_1634:
[----:B----4-:R0:W-:Y:S02]  /*5f60*/  ST.E.128 desc[UR60][R46.64], R12 ;  /* 0x0000000c2e007985 */ /* 0x0101e4000c101d3c */
.L_x_1633:
[----:B------:R-:W-:Y:S05]  /*5f70*/  BSYNC B1 ;  /* 0x0000000000017941 */ /* 0x000fea0003800000 */
.L_x_1632:
        /* <DEDUP_REMOVED lines=11> */
[----:B------:R-:W-:Y:S01]  /*6030*/  SHF.R.U64 R46, R38, 0x10, R39 ;  /* 0x00000010262e7819 */ /* 0x000fe20000001227 */
[----:B---3--:R-:W-:Y:S01]  /*6040*/  IMAD.U32 R11, R12, 0x10000, RZ ;  /* 0x000100000c0b7824 */ /* 0x008fe200078e00ff */
[----:B------:R-:W-:Y:S02]  /*6050*/  SHF.R.U32.HI R41, RZ, 0x10, R41 ;  /* 0x00000010ff297819 */ /* 0x000fe40000011629 */
[----:B------:R-:W-:Y:S02]  /*6060*/  PRMT R45, R128, 0x5410, R45 ;  /* 0x00005410802d7816 */ /* 0x000fe4000000002d */
[----:B------:R-:W-:Y:S02]  /*6070*/  SHF.R.U32.HI R44, RZ, 0x10, R39 ;  /* 0x00000010ff2c7819 */ /* 0x000fe40000011627 */
[----:B------:R-:W-:-:S02]  /*6080*/  PRMT R40, R121, 0x5410, R46 ;  /* 0x0000541079287816 */ /* 0x000fc4000000002e */
[----:B------:R-:W-:Y:S01]  /*6090*/  LOP3.LUT R38, R14, 0xffff0000, RZ, 0xc0, !PT ;  /* 0xffff00000e267812 */ /* 0x000fe200078ec0ff */
[C---:B------:R-:W-:Y:S01]  /*60a0*/  IMAD.U32 R14, R13.reuse, 0x10000, RZ ;  /* 0x000100000d0e7824 */ /* 0x040fe200078e00ff */
[----:B------:R-:W-:Y:S02]  /*60b0*/  PRMT R128, R128, 0x5432, R41 ;  /* 0x0000543280807816 */ /* 0x000fe40000000029 */
[----:B------:R-:W-:Y:S02]  /*60c0*/  LOP3.LUT R13, R13, 0xffff0000, RZ, 0xc0, !PT ;  /* 0xffff00000d0d7812 */ /* 0x000fe400078ec0ff */
[----:B------:R-:W-:Y:S01]  /*60d0*/  LOP3.LUT R46, R45, 0xffff0000, RZ, 0xc0, !PT ;  /* 0xffff00002d2e7812 */ /* 0x000fe200078ec0ff */
[----:B------:R-:W-:Y:S01]  /*60e0*/  IMAD.U32 R47, R128, 0x10000, RZ ;  /* 0x00010000802f7824 */ /* 0x000fe200078e00ff */
[----:B------:R-:W-:Y:S01]  /*60f0*/  PRMT R121, R121, 0x5432, R44 ;  /* 0x0000543279797816 */ /* 0x000fe2000000002c */
[----:B------:R-:W-:Y:S01]  /*6100*/  IMAD.U32 R45, R45, 0x10000, RZ ;  /* 0x000100002d2d7824 */ /* 0x000fe200078e00ff */
[----:B------:R-:W-:Y:S01]  /*6110*/  LOP3.LUT R41, R40, 0xffff0000, RZ, 0xc0, !PT ;  /* 0xffff000028297812 */ /* 0x000fe200078ec0ff */
[----:B------:R-:W-:Y:S01]  /*6120*/  FMUL.FTZ R49, R13, R46 ;  /* 0x0000002e0d317220 */ /* 0x000fe20000410000 */
[----:B------:R-:W-:Y:S01]  /*6130*/  FMUL.FTZ R48, R38, R47 ;  /* 0x0000002f26307220 */ /* 0x000fe20000410000 */
[----:B------:R-:W-:Y:S01]  /*6140*/  IMAD.U32 R44, R121, 0x10000, RZ ;  /* 0x00010000792c7824 */ /* 0x000fe200078e00ff */
[----:B------:R-:W-:Y:S01]  /*6150*/  LOP3.LUT R39, R15, 0xffff0000, RZ, 0xc0, !PT ;  /* 0xffff00000f277812 */ /* 0x000fe200078ec0ff */
[-C--:B------:R-:W-:Y:S01]  /*6160*/  FMUL.FTZ R13, R13, R41.reuse ;  /* 0x000000290d0d7220 */ /* 0x080fe20000410000 */
[----:B------:R-:W-:Y:S01]  /*6170*/  LOP3.LUT R12, R12, 0xffff0000, RZ, 0xc0, !PT ;  /* 0xffff00000c0c7812 */ /* 0x000fe200078ec0ff */
[----:B------:R-:W-:Y:S01]  /*6180*/  FFMA.FTZ R49, R14, R41, -R49 ;  /* 0x000000290e317223 */ /* 0x000fe20000010831 */
[----:B------:R-:W-:Y:S01]  /*6190*/  FMUL.FTZ R38, R38, R44 ;  /* 0x0000002c26267220 */ /* 0x000fe20000410000 */
        /* <DEDUP_REMOVED lines=19> */
.L_x_1639:
[----:B------:R-:W-:Y:S05]  /*62d0*/  BSYNC B2 ;  /* 0x0000000000027941 */ /* 0x000fea0003800000 */
.L_x_1638:
[----:B----4-:R0:W-:Y:S02]  /*62e0*/  ST.E.128 desc[UR60][R42.64], R12 ;  /* 0x0000000c2a007985 */ /* 0x0101e4000c101d3c */
.L_x_1637:
[----:B------:R-:W-:Y:S05]  /*62f0*/  BSYNC B1 ;  /* 0x0000000000017941 */ /* 0x000fea0003800000 */
.L_x_1636:
        /* <DEDUP_REMOVED lines=52> */
[----:B------:R-:W-:Y:S01]  /*6640*/  F2FP.BF16.F32.PACK_AB R15, R33, R36 ;  /* 0x00000024210f723e */ /* 0x000fe200000010ff */
[----:B------:R-:W-:-:S07]  /*6650*/  IMAD.MOV.U32 R14, RZ, RZ, R32 ;  /* 0x000000ffff0e7224 */ /* 0x000fce00078e0020 */
.L_x_1641:
[----:B------:R-:W-:Y:S05]  /*6660*/  BSYNC B1 ;  /* 0x0000000000017941 */ /* 0x000fea0003800000 */
.L_x_1640:
[----:B----4-:R0:W-:Y:S01]  /*6670*/  ST.E.128 desc[UR60][R38.64], R12 ;  /* 0x0000000c26007985 */ /* 0x0101e2000c101d3c */
[----:B------:R-:W-:Y:S05]  /*6680*/  BRA `(.L_x_1619) ;  /* 0x0000004000b87947 */ /* 0x000fea0003800000 */
.L_x_1585:
        /* <DEDUP_REMOVED lines=47> */
.L_x_1643:
[----:B------:R-:W-:Y:S05]  /*6980*/  BSYNC B1 ;  /* 0x0000000000017941 */ /* 0x000fea0003800000 */
.L_x_1642:
        /* <DEDUP_REMOVED lines=47> */
.L_x_1645:
[----:B------:R-:W-:Y:S05]  /*6c80*/  BSYNC B1 ;  /* 0x0000000000017941 */ /* 0x000fea0003800000 */
.L_x_1644:
        /* <DEDUP_REMOVED lines=11> */
[----:B------:R-:W-:Y:S01]  /*6d40*/  PRMT R211, R14, 0x7610, R211 ;  /* 0x000076100ed37816 */ /* 0x000fe200000000d3 */
[----:B------:R-:W-:-:S05]  /*6d50*/  IMAD.MOV.U32 R14, RZ, RZ, R50 ;  /* 0x000000ffff0e7224 */ /* 0x000fca00078e0032 */
[----:B------:R-:W-:Y:S01]  /*6d60*/  PRMT R224, R14, 0x7610, R224 ;  /* 0x000076100ee07816 */ /* 0x000fe200000000e0 */
[----:B------:R-:W-:-:S05]  /*6d70*/  IMAD.MOV.U32 R14, RZ, RZ, R54 ;  /* 0x000000ffff0e7224 */ /* 0x000fca00078e0036 */
[----:B------:R-:W-:Y:S01]  /*6d80*/  PRMT R158, R158, 0x5410, R14 ;  /* 0x000054109e9e7816 */ /* 0x000fe2000000000e */
[----:B------:R-:W-:-:S05]  /*6d90*/  IMAD.MOV.U32 R14, RZ, RZ, R52 ;  /* 0x000000ffff0e7224 */ /* 0x000fca00078e0034 */
[----:B------:R-:W-:Y:S01]  /*6da0*/  PRMT R158, R14, 0x7610, R158 ;  /* 0x000076100e9e7816 */ /* 0x000fe2000000009e */
[----:B-----5:R-:W-:Y:S01]  /*6db0*/  IMAD.MOV.U32 R14, RZ, RZ, R59 ;  /* 0x000000ffff0e7224 */ /* 0x020fe200078e003b */
        /* <DEDUP_REMOVED lines=14> */
[----:B------:R-:W-:Y:S01]  /*6ea0*/  PLOP3.LUT P0, PT, PT, PT, UP0, 0x80, 0x0 ;  /* 0x000000000000781c */ /* 0x000fe20003f0f008 */
[----:B------:R-:W-:Y:S01]  /*6eb0*/  IMAD.MOV.U32 R13, RZ, RZ, R45 ;  /* 0x000000ffff0d7224 */ /* 0x000fe200078e002d */
        /* <DEDUP_REMOVED lines=8> */
[----:B------:R-:W-:Y:S02]  /*6f40*/  IMAD.MOV.U32 R13, RZ, RZ, R55 ;  /* 0x000000ffff0d7224 */ /* 0x000fe400078e0037 */
[----:B------:R-:W-:-:S03]  /*6f50*/  IMAD.MOV.U32 R11, RZ, RZ, R58 ;  /* 0x000000ffff0b7224 */ /* 0x000fc600078e003a */
[----:B------:R-:W-:Y:S01]  /*6f60*/  PRMT R159, R12, 0x5410, R13 ;  /* 0x000054100c9f7816 */ /* 0x000fe2000000000d */
[----:B------:R-:W-:Y:S01]  /*6f70*/  IMAD.MOV.U32 R13, RZ, RZ, R56 ;  /* 0x000000ffff0d7224 */ /* 0x000fe200078e0038 */
[----:B------:R-:W-:Y:S01]  /*6f80*/  PRMT R145, R11, 0x7610, R145 ;  /* 0x000076100b917816 */ /* 0x000fe20000000091 */
[----:B------:R-:W-:Y:S02]  /*6f90*/  IMAD.MOV.U32 R12, RZ, RZ, R57 ;  /* 0x000000ffff0c7224 */ /* 0x000fe400078e0039 */
[----:B------:R-:W-:Y:S01]  /*6fa0*/  IMAD.MOV.U32 R11, RZ, RZ, R62 ;  /* 0x000000ffff0b7224 */ /* 0x000fe200078e003e */
[----:B------:R-:W-:Y:S01]  /*6fb0*/  PRMT R145, R145, 0x5410, R14 ;  /* 0x0000541091917816 */ /* 0x000fe2000000000e */
[----:B------:R-:W-:Y:S01]  /*6fc0*/  IMAD.MOV.U32 R14, RZ, RZ, R63 ;  /* 0x000000ffff0e7224 */ /* 0x000fe200078e003f */
        /* <DEDUP_REMOVED lines=33> */
[----:B------:R-:W-:Y:S06]  /*71e0*/  @!P0 BRA `(.L_x_1646) ;  /* 0x0000000000048947 */ /* 0x000fec0003800000 */
[----:B------:R-:W-:Y:S01]  /*71f0*/  BPT.TRAP 0x1 ;  /* 0x000000040000795c */ /* 0x000fe20000300000 */
.L_x_1646:
[----:B------:R-:W-:Y:S01]  /*7200*/  IMAD R86, R19, 0x8, R18 ;  /* 0x0000000813567824 */ /* 0x000fe200078e0212 */
[----:B------:R-:W-:Y:S01]  /*7210*/  SHF.L.U32 R87, R175, 0x1f, RZ ;  /* 0x0000001faf577819 */ /* 0x000fe200000006ff */
[----:B------:R-:W0:Y:S01]  /*7220*/  LDC R128, c[0x0][0x2f4] ;  /* 0x0000bd00ff807b82 */ /* 0x000e220000000800 */
[----:B------:R-:W-:Y:S02]  /*7230*/  BSSY B1, `(.L_x_1647) ;  /* 0x0000003000017945 */ /* 0x000fe40003800000 */
[----:B------:R-:W1:Y:S02]  /*7240*/  SYNCS.PHASECHK.TRANS64.TRYWAIT P6, [R86+URZ+0x2a890], R87 ;  /* 0x02a89057560075a7 */ /* 0x000e6400080c017f */
[----:B-1----:R-:W-:Y:S05]  /*7250*/  @!P6 BRA `(.L_x_1648) ;  /* 0x000002180044e947 */ /* 0x002fea0003800000 */
.L_x_2014:
[----:B------:R-:W-:Y:S05]  /*7260*/  BSYNC B1 ;  /* 0x0000000000017941 */ /* 0x000fea0003800000 */
.L_x_1647:
[----:B------:R-:W-:Y:S01]  /*7270*/  UMOV UR4, 0xffffffff ;  /* 0xffffffff00047882 */ /* 0x000fe20000000000 */
[----:B0-----:R-:W-:Y:S02]  /*7280*/  IMAD.IADD R131, R128, 0x1, -R125 ;  /* 0x0000000180837824 */ /* 0x001fe400078e0a7d */
[----:B------:R-:W-:Y:S05]  /*7290*/  BRA.DIV UR4, `(.L_x_1649) ;  /* 0x0000021a04487947 */ /* 0x000fea000b800000 */
[----:B------:R0:W2:Y:S04]  /*72a0*/  SHFL.IDX PT, R121, R115, RZ, 0x1c1f ;  /* 0x001c1fff73797589 */ /* 0x0000a800000e0000 */
[----:B------:R0:W3:Y:S02]  /*72b0*/  SHFL.IDX PT, R11, R116, RZ, 0x1c1f ;  /* 0x001c1fff740b7589 */ /* 0x0000e400000e0000 */
.L_x_2018:
        /* <DEDUP_REMOVED lines=29> */
[C---:B------:R-:W-:Y:S02]  /*7490*/  PRMT R40, R155.reuse, 0x5432, R40 ;  /* 0x000054329b287816 */ /* 0x040fe40000000028 */
[----:B------:R-:W-:Y:S02]  /*74a0*/  PRMT R41, R155, 0x5410, R41 ;  /* 0x000054109b297816 */ /* 0x000fe40000000029 */
[----:B------:R-:W-:Y:S02]  /*74b0*/  SHF.R.U32.HI R156, RZ, 0x10, R53 ;  /* 0x00000010ff9c7819 */ /* 0x000fe40000011635 */
[----:B------:R-:W-:-:S02]  /*74c0*/  SHF.R.U64 R42, R42, 0x10, R43 ;  /* 0x000000102a2a7819 */ /* 0x000fc4000000122b */
[----:B------:R-:W-:Y:S02]  /*74d0*/  SHF.R.U32.HI R155, RZ, 0x10, R43 ;  /* 0x00000010ff9b7819 */ /* 0x000fe4000001162b */
[----:B------:R-:W-:Y:S02]  /*74e0*/  SHF.R.U64 R43, R52, 0x10, R53 ;  /* 0x00000010342b7819 */ /* 0x000fe40000001235 */
[--C-:B------:R-:W-:Y:S02]  /*74f0*/  SHF.R.U64 R52, R54, 0x10, R55.reuse ;  /* 0x0000001036347819 */ /* 0x100fe40000001237 */
[----:B------:R-:W-:Y:S01]  /*7500*/  SHF.R.U32.HI R54, RZ, 0x10, R55 ;  /* 0x00000010ff367819 */ /* 0x000fe20000011637 */
[----:B------:R-:W-:Y:S01]  /*7510*/  IMAD.U32 R55, R41, 0x10000, RZ ;  /* 0x0001000029377824 */ /* 0x000fe200078e00ff */
[----:B------:R-:W-:Y:S02]  /*7520*/  PRMT R156, R159, 0x5410, R156 ;  /* 0x000054109f9c7816 */ /* 0x000fe4000000009c */
[----:B------:R-:W-:-:S02]  /*7530*/  PRMT R43, R158, 0x5410, R43 ;  /* 0x000054109e2b7816 */ /* 0x000fc4000000002b */
[----:B------:R-:W-:Y:S01]  /*7540*/  PRMT R52, R158, 0x5432, R52 ;  /* 0x000054329e347816 */ /* 0x000fe20000000034 */
[C---:B------:R-:W-:Y:S01]  /*7550*/  IMAD.U32 R158, R156.reuse, 0x10000, RZ ;  /* 0x000100009c9e7824 */ /* 0x040fe200078e00ff */
[----:B------:R-:W-:Y:S01]  /*7560*/  PRMT R54, R159, 0x5432, R54 ;  /* 0x000054329f367816 */ /* 0x000fe20000000036 */
[----:B---3--:R-:W-:Y:S01]  /*7570*/  IMAD.U32 R159, R81, 0x10000, RZ ;  /* 0x00010000519f7824 */ /* 0x008fe200078e00ff */
[C---:B------:R-:W-:Y:S02]  /*7580*/  PRMT R53, R157.reuse, 0x5432, R42 ;  /* 0x000054329d357816 */ /* 0x040fe4000000002a */
[----:B------:R-:W-:Y:S01]  /*7590*/  PRMT R42, R157, 0x5410, R155 ;  /* 0x000054109d2a7816 */ /* 0x000fe2000000009b */
[----:B----4-:R-:W-:Y:S02]  /*75a0*/  IMAD.U32 R157, R13, 0x10000, RZ ;  /* 0x000100000d9d7824 */ /* 0x010fe400078e00ff */
[----:B------:R-:W-:Y:S01]  /*75b0*/  FMUL.FTZ R155, R159, R158 ;  /* 0x0000009e9f9b7220 */ /* 0x000fe20000410000 */
[----:B------:R-:W-:-:S02]  /*75c0*/  LOP3.LUT R156, R156, 0xffff0000, RZ, 0xc0, !PT ;  /* 0xffff00009c9c7812 */ /* 0x000fc400078ec0ff */
[----:B------:R-:W-:Y:S01]  /*75d0*/  LOP3.LUT R81, R81, 0xffff0000, RZ, 0xc0, !PT ;  /* 0xffff000051517812 */ /* 0x000fe200078ec0ff */
[-C--:B------:R-:W-:Y:S01]  /*75e0*/  FFMA.FTZ R155, R157, R55.reuse, -R155 ;  /* 0x000000379d9b7223 */ /* 0x080fe2000001089b */
[----:B------:R-:W-:Y:S01]  /*75f0*/  FMUL.FTZ R55, R159, R55 ;  /* 0x000000379f377220 */ /* 0x000fe20000410000 */
[----:B------:R-:W-:Y:S01]  /*7600*/  LOP3.LUT R41, R41, 0xffff0000, RZ, 0xc0, !PT ;  /* 0xffff000029297812 */ /* 0x000fe200078ec0ff */
[C---:B------:R-:W-:Y:S01]  /*7610*/  IMAD.U32 R159, R83.reuse, 0x10000, RZ ;  /* 0x00010000539f7824 */ /* 0x040fe200078e00ff */
[----:B------:R-:W-:Y:S01]  /*7620*/  LOP3.LUT R83, R83, 0xffff0000, RZ, 0xc0, !PT ;  /* 0xffff000053537812 */ /* 0x000fe200078ec0ff */
[----:B------:R-:W-:Y:S01]  /*7630*/  FFMA.FTZ R55, R157, R158, R55 ;  /* 0x0000009e9d377223 */ /* 0x000fe20000010037 */
[----:B------:R-:W-:Y:S01]  /*7640*/  LOP3.LUT R157, R13, 0xffff0000, RZ, 0xc0, !PT ;  /* 0xffff00000d9d7812 */ /* 0x000fe200078ec0ff */
[----:B------:R-:W-:Y:S01]  /*7650*/  FMUL.FTZ R13, R81, R156 ;  /* 0x0000009c510d7220 */ /* 0x000fe20000410000 */
[C---:B------:R-:W-:Y:S01]  /*7660*/  IMAD.U32 R158, R54.reuse, 0x10000, RZ ;  /* 0x00010000369e7824 */ /* 0x040fe200078e00ff */
[----:B------:R-:W-:-:S02]  /*7670*/  LOP3.LUT R54, R54, 0xffff0000, RZ, 0xc0, !PT ;  /* 0xffff000036367812 */ /* 0x000fc400078ec0ff */
[-C--:B------:R-:W-:Y:S01]  /*7680*/  FFMA.FTZ R13, R157, R41.reuse, -R13 ;  /* 0x000000299d0d7223 */ /* 0x080fe2000001080d */
[----:B------:R-:W-:Y:S01]  /*7690*/  FMUL.FTZ R41, R81, R41 ;  /* 0x0000002951297220 */ /* 0x000fe20000410000 */
[----:B------:R-:W-:-:S03]  /*76a0*/  FMUL.FTZ R81, R159, R158 ;  /* 0x0000009e9f517220 */ /* 0x000fc60000410000 */
[----:B------:R-:W-:Y:S01]  /*76b0*/  FFMA.FTZ R41, R157, R156, R41 ;  /* 0x0000009c9d297223 */ /* 0x000fe20000010029 */
[C---:B------:R-:W-:Y:S01]  /*76c0*/  IMAD.U32 R157, R15.reuse, 0x10000, RZ ;  /* 0x000100000f9d7824 */ /* 0x040fe200078e00ff */
[----:B------:R-:W-:Y:S01]  /*76d0*/  LOP3.LUT R15, R15, 0xffff0000, RZ, 0xc0, !PT ;  /* 0xffff00000f0f7812 */ /* 0x000fe200078ec0ff */
[C---:B------:R-:W-:Y:S01]  /*76e0*/  IMAD.U32 R156, R42.reuse, 0x10000, RZ ;  /* 0x000100002a9c7824 */ /* 0x040fe200078e00ff */
[----:B------:R-:W-:Y:S02]  /*76f0*/  LOP3.LUT R42, R42, 0xffff0000, RZ, 0xc0, !PT ;  /* 0xffff00002a2a7812 */ /* 0x000fe400078ec0ff */
[----:B------:R-:W-:Y:S01]  /*7700*/  F2FP.BF16.F32.PACK_AB R41, R41, R55 ;  /* 0x000000372929723e */ /* 0x000fe200000010ff */
[-C--:B------:R-:W-:Y:S01]  /*7710*/  FFMA.FTZ R81, R157, R156.reuse, -R81 ;  /* 0x0000009c9d517223 */ /* 0x080fe20000010851 */
[----:B------:R-:W-:Y:S01]  /*7720*/  FMUL.FTZ R156, R159, R156 ;  /* 0x0000009c9f9c7220 */ /* 0x000fe20000410000 */
[----:B------:R-:W-:Y:S01]  /*7730*/  IMAD.U32 R55, R80, 0x10000, RZ ;  /* 0x0001000050377824 */ /* 0x000fe200078e00ff */
[----:B------:R-:W-:-:S02]  /*7740*/  F2FP.BF16.F32.PACK_AB R13, R13, R155 ;  /* 0x0000009b0d0d723e */ /* 0x000fc400000010ff */
        /* <DEDUP_REMOVED lines=12> */
[-C--:B------:R-:W-:Y:S01]  /*7810*/  FMUL.FTZ R55, R55, R81.reuse ;  /* 0x0000005137377220 */ /* 0x080fe20000410000 */
        /* <DEDUP_REMOVED lines=31> */
[----:B------:R-:W-:Y:S02]  /*7a10*/  IMAD.MOV.U32 R81, RZ, RZ, R41 ;  /* 0x000000ffff517224 */ /* 0x000fe400078e0029 */
[----:B------:R-:W-:Y:S02]  /*7a20*/  IMAD.MOV.U32 R14, RZ, RZ, R43 ;  /* 0x000000ffff0e7224 */ /* 0x000fe400078e002b */
[----:B------:R-:W-:Y:S02]  /*7a30*/  IMAD.MOV.U32 R15, RZ, RZ, R157 ;  /* 0x000000ffff0f7224 */ /* 0x000fe400078e009d */
[----:B------:R-:W-:-:S07]  /*7a40*/  IMAD.MOV.U32 R82, RZ, RZ, R40 ;  /* 0x000000ffff527224 */ /* 0x000fce00078e0028 */
.L_x_1655:
[----:B------:R-:W-:Y:S05]  /*7a50*/  BSYNC B3 ;  /* 0x0000000000037941 */ /* 0x000fea0003800000 */
.L_x_1654:
[----:B------:R-:W-:-:S04]  /*7a60*/  LEA R40, P4, R5, R11, 0x1 ;  /* 0x0000000b05287211 */ /* 0x000fc800078808ff */
[----:B--2---:R-:W-:Y:S02]  /*7a70*/  LEA.HI.X R41, R5, R121, R112, 0x1, P4 ;  /* 0x0000007905297211 */ /* 0x004fe400020f0c70 */
[----:B------:R-:W-:-:S03]  /*7a80*/  ISETP.GE.AND P4, PT, R154, R128, PT ;  /* 0x000000809a00720c */ /* 0x000fc60003f86270 */
[----:B----4-:R2:W-:Y:S10]  /*7a90*/  ST.E.128 desc[UR60][R40.64], R12 ;  /* 0x0000000c28007985 */ /* 0x0105f4000c101d3c */
[----:B--2---:R-:W-:-:S05]  /*7aa0*/  @!P4 IMAD.WIDE R12, R154, 0x2, R120 ;  /* 0x000000029a0cc825 */ /* 0x004fca00078e0278 */
[----:B---3--:R3:W-:Y:S02]  /*7ab0*/  @!P4 ST.E.128 desc[UR60][R12.64], R80 ;  /* 0x000000500c00c985 */ /* 0x0087e4000c101d3c */
.L_x_1653:
[----:B------:R-:W-:Y:S05]  /*7ac0*/  BSYNC B2 ;  /* 0x0000000000027941 */ /* 0x000fea0003800000 */
.L_x_1652:
[----:B------:R-:W-:Y:S01]  /*7ad0*/  ISETP.NE.AND P4, PT, R21, RZ, PT ;  /* 0x000000ff1500720c */ /* 0x000fe20003f85270 */
[----:B------:R-:W-:-:S12]  /*7ae0*/  BSSY B2, `(.L_x_1656) ;  /* 0x000007c000027945 */ /* 0x000fd80003800000 */
[----:B------:R-:W-:Y:S05]  /*7af0*/  @!P4 BRA `(.L_x_1657) ;  /* 0x0000000400e8c947 */ /* 0x000fea0003800000 */
[----:B---3--:R-:W-:Y:S01]  /*7b00*/  SEL R12, R125, R131, !P2 ;  /* 0x000000837d0c7207 */ /* 0x008fe20005000000 */
[----:B------:R-:W-:Y:S01]  /*7b10*/  BSSY B3, `(.L_x_1658) ;  /* 0x0000075000037945 */ /* 0x000fe20003800000 */
[----:B------:R-:W-:Y:S02]  /*7b20*/  ISETP.GE.AND P6, PT, R168, R124, PT ;  /* 0x0000007ca800720c */ /* 0x000fe40003fc6270 */
[----:B------:R-:W-:Y:S02]  /*7b30*/  SHF.R.S32.HI R13, RZ, 0x1f, R12 ;  /* 0x0000001fff0d7819 */ /* 0x000fe4000001140c */
[C---:B------:R-:W-:Y:S02]  /*7b40*/  LEA R52, P4, R6.reuse, R11, 0x1 ;  /* 0x0000000b06347211 */ /* 0x040fe400078808ff */
[----:B------:R-:W-:Y:S02]  /*7b50*/  LEA.HI R13, R13, R12, RZ, 0x4 ;  /* 0x0000000c0d0d7211 */ /* 0x000fe400078f20ff */
[----:B--2---:R-:W-:-:S02]  /*7b60*/  LEA.HI.X R53, R6, R121, R111, 0x1, P4 ;  /* 0x0000007906357211 */ /* 0x004fc400020f0c6f */
        /* <DEDUP_REMOVED lines=13> */
[----:B------:R-:W-:-:S04]  /*7c40*/  IMAD R40, R40, 0x2, R18 ;  /* 0x0000000228287824 */ /* 0x000fc800078e0212 */
[----:B------:R-:W2:Y:S04]  /*7c50*/  LDS.128 R12, [R12+0x18400] ;  /* 0x018400000c0c7984 */ /* 0x000ea80000000c00 */
[----:B------:R-:W3:Y:S01]  /*7c60*/  LDS.128 R40, [R40+0x18400] ;  /* 0x0184000028287984 */ /* 0x000ee20000000c00 */
[----:B------:R-:W-:Y:S05]  /*7c70*/  @P6 BRA `(.L_x_1659) ;  /* 0x0000000400786947 */ /* 0x000fea0003800000 */
[----:B------:R-:W-:Y:S01]  /*7c80*/  SHF.R.U32.HI R55, RZ, 0x10, R49 ;  /* 0x00000010ff377819 */ /* 0x000fe20000011631 */
[----:B---3--:R-:W-:Y:S01]  /*7c90*/  IMAD.U32 R154, R41, 0x10000, RZ ;  /* 0x00010000299a7824 */ /* 0x008fe200078e00ff */
[----:B------:R-:W-:Y:S01]  /*7ca0*/  SHF.R.U32.HI R80, RZ, 0x10, R37 ;  /* 0x00000010ff507819 */ /* 0x000fe20000011625 */
[----:B--2---:R-:W-:Y:S01]  /*7cb0*/  IMAD.U32 R81, R13, 0x10000, RZ ;  /* 0x000100000d517824 */ /* 0x004fe200078e00ff */
[----:B------:R-:W-:Y:S02]  /*7cc0*/  PRMT R55, R227, 0x5410, R55 ;  /* 0x00005410e3377816 */ /* 0x000fe40000000037 */
[----:B------:R-:W-:Y:S02]  /*7cd0*/  PRMT R80, R229, 0x5432, R80 ;  /* 0x00005432e5507816 */ /* 0x000fe40000000050 */
[----:B------:R-:W-:Y:S01]  /*7ce0*/  LOP3.LUT R41, R41, 0xffff0000, RZ, 0xc0, !PT ;  /* 0xffff000029297812 */ /* 0x000fe200078ec0ff */
[----:B------:R-:W-:Y:S01]  /*7cf0*/  IMAD.U32 R83, R55, 0x10000, RZ ;  /* 0x0001000037537824 */ /* 0x000fe200078e00ff */
[----:B------:R-:W-:Y:S01]  /*7d00*/  LOP3.LUT R13, R13, 0xffff0000, RZ, 0xc0, !PT ;  /* 0xffff00000d0d7812 */ /* 0x000fe200078ec0ff */
[----:B------:R-:W-:Y:S01]  /*7d10*/  IMAD.U32 R82, R80, 0x10000, RZ ;  /* 0x0001000050527824 */ /* 0x000fe200078e00ff */
[----:B------:R-:W-:Y:S01]  /*7d20*/  SHF.R.U64 R36, R36, 0x10, R37 ;  /* 0x0000001024247819 */ /* 0x000fe20000001225 */
[----:B------:R-:W-:Y:S01]  /*7d30*/  FMUL.FTZ R155, R154, R83 ;  /* 0x000000539a9b7220 */ /* 0x000fe20000410000 */
[----:B------:R-:W-:Y:S01]  /*7d40*/  SHF.R.U64 R48, R48, 0x10, R49 ;  /* 0x0000001030307819 */ /* 0x000fe20000001231 */
[-C--:B------:R-:W-:Y:S01]  /*7d50*/  FMUL.FTZ R154, R154, R82.reuse ;  /* 0x000000529a9a7220 */ /* 0x080fe20000410000 */
[----:B------:R-:W-:Y:S01]  /*7d60*/  SHF.R.U64 R50, R50, 0x10, R51 ;  /* 0x0000001032327819 */ /* 0x000fe20000001233 */
[----:B------:R-:W-:Y:S01]  /*7d70*/  FFMA.FTZ R82, R81, R82, -R155 ;  /* 0x0000005251527223 */ /* 0x000fe2000001089b */
[----:B------:R-:W-:-:S02]  /*7d80*/  IMAD.U32 R155, R43, 0x10000, RZ ;  /* 0x000100002b9b7824 */ /* 0x000fc400078e00ff */
[----:B------:R-:W-:Y:S01]  /*7d90*/  FFMA.FTZ R81, R81, R83, R154 ;  /* 0x0000005351517223 */ /* 0x000fe2000001009a */
[----:B------:R-:W-:Y:S02]  /*7da0*/  LOP3.LUT R83, R80, 0xffff0000, RZ, 0xc0, !PT ;  /* 0xffff000050537812 */ /* 0x000fe400078ec0ff */
[----:B------:R-:W-:Y:S02]  /*7db0*/  LOP3.LUT R80, R55, 0xffff0000, RZ, 0xc0, !PT ;  /* 0xffff000037507812 */ /* 0x000fe400078ec0ff */
[----:B------:R-:W-:Y:S02]  /*7dc0*/  LOP3.LUT R43, R43, 0xffff0000, RZ, 0xc0, !PT ;  /* 0xffff00002b2b7812 */ /* 0x000fe400078ec0ff */
[----:B------:R-:W-:Y:S01]  /*7dd0*/  SHF.R.U64 R38, R38, 0x10, R39 ;  /* 0x0000001026267819 */ /* 0x000fe20000001227 */
[C---:B------:R-:W-:Y:S01]  /*7de0*/  FMUL.FTZ R55, R41.reuse, R80 ;  /* 0x0000005029377220 */ /* 0x040fe20000410000 */
[----:B------:R-:W-:Y:S01]  /*7df0*/  FMUL.FTZ R41, R41, R83 ;  /* 0x0000005329297220 */ /* 0x000fe20000410000 */
[----:B------:R-:W-:-:S02]  /*7e00*/  PRMT R50, R224, 0x5410, R50 ;  /* 0x00005410e0327816 */ /* 0x000fc40000000032 */
        /* <DEDUP_REMOVED lines=13> */
[----:B------:R-:W-:Y:S01]  /*7ee0*/  LOP3.LUT R39, R12, 0xffff0000, RZ, 0xc0, !PT ;  /* 0xffff00000c277812 */ /* 0x000fe200078ec0ff */
[----:B------:R-:W-:Y:S01]  /*7ef0*/  FMUL.FTZ R49, R43, R41 ;  /* 0x000000292b317220 */ /* 0x000fe20000410000 */
[-C--:B------:R-:W-:Y:S01]  /*7f00*/  FMUL.FTZ R155, R155, R156.reuse ;  /* 0x0000009c9b9b7220 */ /* 0x080fe20000410000 */
[-C--:B------:R-:W-:Y:S01]  /*7f10*/  FMUL.FTZ R43, R43, R37.reuse ;  /* 0x000000252b2b7220 */ /* 0x080fe20000410000 */
[----:B------:R-:W-:Y:S01]  /*7f20*/  FFMA.FTZ R156, R83, R156, -R157 ;  /* 0x0000009c539c7223 */ /* 0x000fe2000001089d */
[----:B------:R-:W-:Y:S01]  /*7f30*/  FFMA.FTZ R37, R15, R37, -R49 ;  /* 0x000000250f257223 */ /* 0x000fe20000010831 */
[----:B------:R-:W-:Y:S01]  /*7f40*/  FFMA.FTZ R155, R83, R154, R155 ;  /* 0x0000009a539b7223 */ /* 0x000fe2000001009b */
[----:B------:R-:W-:Y:S01]  /*7f50*/  FFMA.FTZ R15, R15, R41, R43 ;  /* 0x000000290f0f7223 */ /* 0x000fe2000001002b */
[----:B------:R-:W-:Y:S01]  /*7f60*/  PRMT R41, R227, 0x5432, R36 ;  /* 0x00005432e3297816 */ /* 0x000fe20000000024 */
[----:B------:R-:W-:Y:S01]  /*7f70*/  IMAD.U32 R83, R40, 0x10000, RZ ;  /* 0x0001000028537824 */ /* 0x000fe200078e00ff */
[----:B------:R-:W-:Y:S01]  /*7f80*/  PRMT R36, R226, 0x5432, R48 ;  /* 0x00005432e2247816 */ /* 0x000fe20000000030 */
[----:B------:R-:W-:Y:S01]  /*7f90*/  IMAD.U32 R43, R12, 0x10000, RZ ;  /* 0x000100000c2b7824 */ /* 0x000fe200078e00ff */
[----:B------:R-:W-:Y:S01]  /*7fa0*/  LOP3.LUT R40, R40, 0xffff0000, RZ, 0xc0, !PT ;  /* 0xffff000028287812 */ /* 0x000fe200078ec0ff */
[C---:B------:R-:W-:Y:S01]  /*7fb0*/  IMAD.U32 R49, R41.reuse, 0x10000, RZ ;  /* 0x0001000029317824 */ /* 0x040fe200078e00ff */
[----:B------:R-:W-:Y:S01]  /*7fc0*/  LOP3.LUT R41, R41, 0xffff0000, RZ, 0xc0, !PT ;  /* 0xffff000029297812 */ /* 0x000fe200078ec0ff */
[C---:B------:R-:W-:Y:S01]  /*7fd0*/  IMAD.U32 R48, R36.reuse, 0x10000, RZ ;  /* 0x0001000024307824 */ /* 0x040fe200078e00ff */
[----:B------:R-:W-:-:S02]  /*7fe0*/  LOP3.LUT R36, R36, 0xffff0000, RZ, 0xc0, !PT ;  /* 0xffff000024247812 */ /* 0x000fc400078ec0ff */
[----:B------:R-:W-:Y:S01]  /*7ff0*/  PRMT R38, R224, 0x5432, R38 ;  /* 0x00005432e0267816 */ /* 0x000fe20000000026 */
        /* <DEDUP_REMOVED lines=8> */
[C---:B------:R-:W-:Y:S01]  /*8080*/  IMAD.U32 R48, R42.reuse, 0x10000, RZ ;  /* 0x000100002a307824 */ /* 0x040fe200078e00ff */
[----:B------:R-:W-:Y:S01]  /*8090*/  LOP3.LUT R42, R42, 0xffff0000, RZ, 0xc0, !PT ;  /* 0xffff00002a2a7812 */ /* 0x000fe200078ec0ff */
[C---:B------:R-:W-:Y:S01]  /*80a0*/  IMAD.U32 R40, R50.reuse, 0x10000, RZ ;  /* 0x0001000032287824 */ /* 0x040fe200078e00ff */
[----:B------:R-:W-:Y:S01]  /*80b0*/  LOP3.LUT R50, R50, 0xffff0000, RZ, 0xc0, !PT ;  /* 0xffff000032327812 */ /* 0x000fe200078ec0ff */
[C---:B------:R-:W-:Y:S01]  /*80c0*/  IMAD.U32 R41, R38.reuse, 0x10000, RZ ;  /* 0x0001000026297824 */ /* 0x040fe200078e00ff */
[----:B------:R-:W-:Y:S01]  /*80d0*/  LOP3.LUT R38, R38, 0xffff0000, RZ, 0xc0, !PT ;  /* 0xffff000026267812 */ /* 0x000fe200078ec0ff */
[----:B------:R-:W-:Y:S01]  /*80e0*/  FMUL.FTZ R43, R48, R40 ;  /* 0x00000028302b7220 */ /* 0x000fe20000410000 */
[----:B------:R-:W-:-:S02]  /*80f0*/  IMAD.U32 R39, R14, 0x10000, RZ ;  /* 0x000100000e277824 */ /* 0x000fc400078e00ff */
[-C--:B------:R-:W-:Y:S01]  /*8100*/  FMUL.FTZ R48, R48, R41.reuse ;  /* 0x0000002930307220 */ /* 0x080fe20000410000 */
[----:B------:R-:W-:Y:S01]  /*8110*/  LOP3.LUT R14, R14, 0xffff0000, RZ, 0xc0, !PT ;  /* 0xffff00000e0e7812 */ /* 0x000fe200078ec0ff */
[C---:B------:R-:W-:Y:S02]  /*8120*/  FFMA.FTZ R43, R39.reuse, R41, -R43 ;  /* 0x00000029272b7223 */ /* 0x040fe4000001082b */
[----:B------:R-:W-:Y:S01]  /*8130*/  FFMA.FTZ R48, R39, R40, R48 ;  /* 0x0000002827307223 */ /* 0x000fe20000010030 */
[C---:B------:R-:W-:Y:S01]  /*8140*/  FMUL.FTZ R39, R42.reuse, R50 ;  /* 0x000000322a277220 */ /* 0x040fe20000410000 */
[----:B------:R-:W-:Y:S01]  /*8150*/  FMUL.FTZ R42, R42, R38 ;  /* 0x000000262a2a7220 */ /* 0x000fe20000410000 */
[----:B------:R-:W-:Y:S02]  /*8160*/  F2FP.BF16.F32.PACK_AB R55, R55, R82 ;  /* 0x000000523737723e */ /* 0x000fe400000010ff */
[C---:B------:R-:W-:Y:S01]  /*8170*/  FFMA.FTZ R39, R14.reuse, R38, -R39 ;  /* 0x000000260e277223 */ /* 0x040fe20000010827 */
[----:B------:R-:W-:Y:S01]  /*8180*/  FFMA.FTZ R42, R14, R50, R42 ;  /* 0x000000320e2a7223 */ /* 0x000fe2000001002a */
[----:B------:R-:W-:-:S02]  /*8190*/  F2FP.BF16.F32.PACK_AB R37, R37, R156 ;  /* 0x0000009c2525723e */ /* 0x000fc400000010ff */
        /* <DEDUP_REMOVED lines=12> */
.L_x_1659:
[----:B------:R-:W-:Y:S05]  /*8260*/  BSYNC B3 ;  /* 0x0000000000037941 */ /* 0x000fea0003800000 */
.L_x_1658:
[----:B------:R-:W-:Y:S01]  /*8270*/  @!P4 IMAD.WIDE R36, R54, 0x2, R120 ;  /* 0x000000023624c825 */ /* 0x000fe200078e0278 */
[----:B--2---:R4:W-:Y:S04]  /*8280*/  ST.E.128 desc[UR60][R52.64], R12 ;  /* 0x0000000c34007985 */ /* 0x0049e8000c101d3c */
[----:B---3--:R4:W-:Y:S02]  /*8290*/  @!P4 ST.E.128 desc[UR60][R36.64], R40 ;  /* 0x000000282400c985 */ /* 0x0089e4000c101d3c */
.L_x_1657:
[----:B------:R-:W-:Y:S05]  /*82a0*/  BSYNC B2 ;  /* 0x0000000000027941 */ /* 0x000fea0003800000 */
.L_x_1656:
        /* <DEDUP_REMOVED lines=27> */
[--C-:B------:R-:W-:Y:S01]  /*8460*/  SHF.R.U64 R11, R32, 0x10, R33.reuse ;  /* 0x00000010200b7819 */ /* 0x100fe20000001221 */
[----:B--2---:R-:W-:Y:S01]  /*8470*/  IMAD.U32 R43, R13, 0x10000, RZ ;  /* 0x000100000d2b7824 */ /* 0x004fe200078e00ff */
[----:B------:R-:W-:Y:S01]  /*8480*/  SHF.R.U32.HI R32, RZ, 0x10, R33 ;  /* 0x00000010ff207819 */ /* 0x000fe20000011621 */
[----:B---3--:R-:W-:Y:S01]  /*8490*/  IMAD.U32 R51, R39, 0x10000, RZ ;  /* 0x0001000027337824 */ /* 0x008fe200078e00ff */
[----:B------:R-:W-:Y:S01]  /*84a0*/  SHF.R.U64 R33, R34, 0x10, R35 ;  /* 0x0000001022217819 */ /* 0x000fe20000001223 */
[----:B------:R-:W-:Y:S01]  /*84b0*/  IMAD.U32 R50, R15, 0x10000, RZ ;  /* 0x000100000f327824 */ /* 0x000fe200078e00ff */
[--C-:B------:R-:W-:Y:S01]  /*84c0*/  SHF.R.U64 R34, R44, 0x10, R45.reuse ;  /* 0x000000102c227819 */ /* 0x100fe2000000122d */
[----:B------:R-:W-:Y:S01]  /*84d0*/  IMAD.U32 R52, R38, 0x10000, RZ ;  /* 0x0001000026347824 */ /* 0x000fe200078e00ff */
[----:B------:R-:W-:Y:S01]  /*84e0*/  SHF.R.U32.HI R44, RZ, 0x10, R45 ;  /* 0x00000010ff2c7819 */ /* 0x000fe2000001162d */
[----:B------:R-:W-:Y:S01]  /*84f0*/  IMAD.U32 R49, R14, 0x10000, RZ ;  /* 0x000100000e317824 */ /* 0x000fe200078e00ff */
[----:B------:R-:W-:-:S02]  /*8500*/  SHF.R.U64 R42, R46, 0x10, R47 ;  /* 0x000000102e2a7819 */ /* 0x000fc4000000122f */
[----:B------:R-:W-:Y:S02]  /*8510*/  PRMT R44, R212, 0x5432, R44 ;  /* 0x00005432d42c7816 */ /* 0x000fe4000000002c */
[----:B------:R-:W-:Y:S01]  /*8520*/  SHF.R.U32.HI R46, RZ, 0x10, R47 ;  /* 0x00000010ff2e7819 */ /* 0x000fe2000001162f */
[C---:B------:R-:W-:Y:S01]  /*8530*/  IMAD.U32 R47, R37.reuse, 0x10000, RZ ;  /* 0x00010000252f7824 */ /* 0x040fe200078e00ff */
[----:B------:R-:W-:Y:S01]  /*8540*/  PRMT R32, R210, 0x5432, R32 ;  /* 0x00005432d2207816 */ /* 0x000fe20000000020 */
[----:B------:R-:W-:Y:S01]  /*8550*/  IMAD.U32 R53, R44, 0x10000, RZ ;  /* 0x000100002c357824 */ /* 0x000fe200078e00ff */
[----:B------:R-:W-:Y:S01]  /*8560*/  LOP3.LUT R48, R37, 0xffff0000, RZ, 0xc0, !PT ;  /* 0xffff000025307812 */ /* 0x000fe200078ec0ff */
[----:B------:R-:W-:Y:S01]  /*8570*/  IMAD.U32 R37, R36, 0x10000, RZ ;  /* 0x0001000024257824 */ /* 0x000fe200078e00ff */
[----:B------:R-:W-:Y:S01]  /*8580*/  PRMT R55, R211, 0x5410, R42 ;  /* 0x00005410d3377816 */ /* 0x000fe2000000002a */
[----:B------:R-:W-:Y:S01]  /*8590*/  IMAD.U32 R54, R32, 0x10000, RZ ;  /* 0x0001000020367824 */ /* 0x000fe200078e00ff */
[----:B------:R-:W-:Y:S01]  /*85a0*/  LOP3.LUT R44, R44, 0xffff0000, RZ, 0xc0, !PT ;  /* 0xffff00002c2c7812 */ /* 0x000fe200078ec0ff */
[CC--:B------:R-:W-:Y:S01]  /*85b0*/  FMUL.FTZ R42, R47.reuse, R53.reuse ;  /* 0x000000352f2a7220 */ /* 0x0c0fe20000410000 */
[----:B------:R-:W-:Y:S01]  /*85c0*/  SHF.R.U32.HI R35, RZ, 0x10, R35 ;  /* 0x00000010ff237819 */ /* 0x000fe20000011623 */
[-C--:B------:R-:W-:Y:S01]  /*85d0*/  FMUL.FTZ R47, R47, R54.reuse ;  /* 0x000000362f2f7220 */ /* 0x080fe20000410000 */
[----:B------:R-:W-:Y:S01]  /*85e0*/  PRMT R46, R211, 0x5432, R46 ;  /* 0x00005432d32e7816 */ /* 0x000fe2000000002e */
[----:B------:R-:W-:Y:S01]  /*85f0*/  FFMA.FTZ R42, R43, R54, -R42 ;  /* 0x000000362b2a7223 */ /* 0x000fe2000001082a */
[----:B------:R-:W-:Y:S01]  /*8600*/  LOP3.LUT R32, R32, 0xffff0000, RZ, 0xc0, !PT ;  /* 0xffff000020207812 */ /* 0x000fe200078ec0ff */
[----:B------:R-:W-:Y:S01]  /*8610*/  FMUL.FTZ R80, R48, R44 ;  /* 0x0000002c30507220 */ /* 0x000fe20000410000 */
[----:B------:R-:W-:Y:S01]  /*8620*/  LOP3.LUT R45, R13, 0xffff0000, RZ, 0xc0, !PT ;  /* 0xffff00000d2d7812 */ /* 0x000fe200078ec0ff */
[----:B------:R-:W-:Y:S01]  /*8630*/  IMAD.U32 R54, R46, 0x10000, RZ ;  /* 0x000100002e367824 */ /* 0x000fe200078e00ff */
[----:B------:R-:W-:Y:S01]  /*8640*/  PRMT R35, R209, 0x5432, R35 ;  /* 0x00005432d1237816 */ /* 0x000fe20000000023 */
[-C--:B------:R-:W-:Y:S01]  /*8650*/  FMUL.FTZ R48, R48, R32.reuse ;  /* 0x0000002030307220 */ /* 0x080fe20000410000 */
[----:B------:R-:W-:Y:S01]  /*8660*/  LOP3.LUT R39, R39, 0xffff0000, RZ, 0xc0, !PT ;  /* 0xffff000027277812 */ /* 0x000fe200078ec0ff */
[----:B------:R-:W-:Y:S01]  /*8670*/  FFMA.FTZ R47, R43, R53, R47 ;  /* 0x000000352b2f7223 */ /* 0x000fe2000001002f */
[----:B------:R-:W-:Y:S01]  /*8680*/  LOP3.LUT R46, R46, 0xffff0000, RZ, 0xc0, !PT ;  /* 0xffff00002e2e7812 */ /* 0x000fe200078ec0ff */
[----:B------:R-:W-:Y:S01]  /*8690*/  FFMA.FTZ R80, R45, R32, -R80 ;  /* 0x000000202d507223 */ /* 0x000fe20000010850 */
[----:B------:R-:W-:Y:S01]  /*86a0*/  PRMT R34, R212, 0x5410, R34 ;  /* 0x00005410d4227816 */ /* 0x000fe20000000022 */
[----:B------:R-:W-:Y:S01]  /*86b0*/  IMAD.U32 R43, R35, 0x10000, RZ ;  /* 0x00010000232b7824 */ /* 0x000fe200078e00ff */
[----:B------:R-:W-:Y:S01]  /*86c0*/  PRMT R11, R210, 0x5410, R11 ;  /* 0x00005410d20b7816 */ /* 0x000fe2000000000b */
[----:B------:R-:W-:Y:S01]  /*86d0*/  FMUL.FTZ R32, R51, R54 ;  /* 0x0000003633207220 */ /* 0x000fe20000410000 */
[----:B------:R-:W-:Y:S01]  /*86e0*/  LOP3.LUT R15, R15, 0xffff0000, RZ, 0xc0, !PT ;  /* 0xffff00000f0f7812 */ /* 0x000fe200078ec0ff */
[----:B------:R-:W-:Y:S01]  /*86f0*/  FFMA.FTZ R48, R45, R44, R48 ;  /* 0x0000002c2d307223 */ /* 0x000fe20000010030 */
[----:B------:R-:W-:Y:S01]  /*8700*/  LOP3.LUT R35, R35, 0xffff0000, RZ, 0xc0, !PT ;  /* 0xffff000023237812 */ /* 0x000fe200078ec0ff */
[----:B------:R-:W-:Y:S01]  /*8710*/  FMUL.FTZ R45, R39, R46 ;  /* 0x0000002e272d7220 */ /* 0x000fe20000410000 */
[-C--:B------:R-:W-:Y:S01]  /*8720*/  FMUL.FTZ R51, R51, R43.reuse ;  /* 0x0000002b33337220 */ /* 0x080fe20000410000 */
[----:B------:R-:W-:Y:S01]  /*8730*/  FFMA.FTZ R32, R50, R43, -R32 ;  /* 0x0000002b32207223 */ /* 0x000fe20000010820 */
[----:B------:R-:W-:-:S02]  /*8740*/  IMAD.U32 R44, R34, 0x10000, RZ ;  /* 0x00010000222c7824 */ /* 0x000fc400078e00ff */
[-C--:B------:R-:W-:Y:S01]  /*8750*/  FMUL.FTZ R39, R39, R35.reuse ;  /* 0x0000002327277220 */ /* 0x080fe20000410000 */
[----:B------:R-:W-:Y:S02]  /*8760*/  IMAD.U32 R43, R11, 0x10000, RZ ;  /* 0x000100000b2b7824 */ /* 0x000fe400078e00ff */
[C---:B------:R-:W-:Y:S01]  /*8770*/  FFMA.FTZ R45, R15.reuse, R35, -R45 ;  /* 0x000000230f2d7223 */ /* 0x040fe2000001082d */
[----:B------:R-:W-:Y:S01]  /*8780*/  LOP3.LUT R36, R36, 0xffff0000, RZ, 0xc0, !PT ;  /* 0xffff000024247812 */ /* 0x000fe200078ec0ff */
[----:B------:R-:W-:Y:S01]  /*8790*/  IMAD.U32 R13, R12, 0x10000, RZ ;  /* 0x000100000c0d7824 */ /* 0x000fe200078e00ff */
[----:B------:R-:W-:Y:S01]  /*87a0*/  LOP3.LUT R34, R34, 0xffff0000, RZ, 0xc0, !PT ;  /* 0xffff000022227812 */ /* 0x000fe200078ec0ff */
[----:B------:R-:W-:Y:S01]  /*87b0*/  FFMA.FTZ R39, R15, R46, R39 ;  /* 0x0000002e0f277223 */ /* 0x000fe20000010027 */
[----:B------:R-:W-:Y:S01]  /*87c0*/  LOP3.LUT R35, R11, 0xffff0000, RZ, 0xc0, !PT ;  /* 0xffff00000b237812 */ /* 0x000fe200078ec0ff */
[C---:B------:R-:W-:Y:S01]  /*87d0*/  FMUL.FTZ R11, R37.reuse, R44 ;  /* 0x0000002c250b7220 */ /* 0x040fe20000410000 */
[-C--:B------:R-:W-:Y:S01]  /*87e0*/  FMUL.FTZ R37, R37, R43.reuse ;  /* 0x0000002b25257220 */ /* 0x080fe20000410000 */
[----:B------:R-:W-:Y:S01]  /*87f0*/  LOP3.LUT R12, R12, 0xffff0000, RZ, 0xc0, !PT ;  /* 0xffff00000c0c7812 */ /* 0x000fe200078ec0ff */
[----:B------:R-:W-:Y:S01]  /*8800*/  FMUL.FTZ R15, R36, R34 ;  /* 0x00000022240f7220 */ /* 0x000fe20000410000 */
[----:B------:R-:W-:Y:S01]  /*8810*/  PRMT R33, R209, 0x5410, R33 ;  /* 0x00005410d1217816 */ /* 0x000fe20000000021 */
[C---:B------:R-:W-:Y:S01]  /*8820*/  FFMA.FTZ R11, R13.reuse, R43, -R11 ;  /* 0x0000002b0d0b7223 */ /* 0x040fe2000001080b */
[----:B------:R-:W-:Y:S01]  /*8830*/  FFMA.FTZ R37, R13, R44, R37 ;  /* 0x0000002c0d257223 */ /* 0x000fe20000010025 */
[C---:B------:R-:W-:Y:S01]  /*8840*/  IMAD.U32 R13, R55.reuse, 0x10000, RZ ;  /* 0x00010000370d7824 */ /* 0x040fe200078e00ff */
[----:B------:R-:W-:Y:S01]  /*8850*/  LOP3.LUT R38, R38, 0xffff0000, RZ, 0xc0, !PT ;  /* 0xffff000026267812 */ /* 0x000fe200078ec0ff */
[-C--:B------:R-:W-:Y:S01]  /*8860*/  FMUL.FTZ R36, R36, R35.reuse ;  /* 0x0000002324247220 */ /* 0x080fe20000410000 */
[----:B------:R-:W-:Y:S01]  /*8870*/  LOP3.LUT R55, R55, 0xffff0000, RZ, 0xc0, !PT ;  /* 0xffff000037377812 */ /* 0x000fe200078ec0ff */
[C---:B------:R-:W-:Y:S01]  /*8880*/  FFMA.FTZ R15, R12.reuse, R35, -R15 ;  /* 0x000000230c0f7223 */ /* 0x040fe2000001080f */
[C---:B------:R-:W-:Y:S01]  /*8890*/  IMAD.U32 R35, R33.reuse, 0x10000, RZ ;  /* 0x0001000021237824 */ /* 0x040fe200078e00ff */
[----:B------:R-:W-:Y:S01]  /*88a0*/  LOP3.LUT R33, R33, 0xffff0000, RZ, 0xc0, !PT ;  /* 0xffff000021217812 */ /* 0x000fe200078ec0ff */
[----:B------:R-:W-:Y:S01]  /*88b0*/  FFMA.FTZ R36, R12, R34, R36 ;  /* 0x000000220c247223 */ /* 0x000fe20000010024 */
[----:B------:R-:W-:Y:S01]  /*88c0*/  LOP3.LUT R14, R14, 0xffff0000, RZ, 0xc0, !PT ;  /* 0xffff00000e0e7812 */ /* 0x000fe200078ec0ff */
[----:B------:R-:W-:Y:S01]  /*88d0*/  FMUL.FTZ R12, R52, R13 ;  /* 0x0000000d340c7220 */ /* 0x000fe20000410000 */
[C---:B------:R-:W-:Y:S01]  /*88e0*/  FMUL.FTZ R34, R38.reuse, R55 ;  /* 0x0000003726227220 */ /* 0x040fe20000410000 */
[----:B------:R-:W-:Y:S01]  /*88f0*/  FMUL.FTZ R38, R38, R33 ;  /* 0x0000002126267220 */ /* 0x000fe20000410000 */
[-C--:B------:R-:W-:Y:S01]  /*8900*/  FMUL.FTZ R52, R52, R35.reuse ;  /* 0x0000002334347220 */ /* 0x080fe20000410000 */
[----:B------:R-:W-:Y:S01]  /*8910*/  FFMA.FTZ R12, R49, R35, -R12 ;  /* 0x00000023310c7223 */ /* 0x000fe2000001080c */
[C---:B------:R-:W-:Y:S01]  /*8920*/  FFMA.FTZ R33, R14.reuse, R33, -R34 ;  /* 0x000000210e217223 */ /* 0x040fe20000010822 */
[----:B------:R-:W-:Y:S01]  /*8930*/  FFMA.FTZ R55, R14, R55, R38 ;  /* 0x000000370e377223 */ /* 0x000fe20000010026 */
[----:B------:R-:W-:Y:S01]  /*8940*/  F2FP.BF16.F32.PACK_AB R14, R15, R11 ;  /* 0x0000000b0f0e723e */ /* 0x000fe200000010ff */
        /* <DEDUP_REMOVED lines=13> */
.L_x_1661:
[----:B------:R-:W-:Y:S05]  /*8a20*/  BSYNC B2 ;  /* 0x0000000000027941 */ /* 0x000fea0003800000 */
.L_x_1660:
[----:B--2---:R2:W-:Y:S04]  /*8a30*/  ST.E.128 desc[UR60][R40.64], R12 ;  /* 0x0000000c28007985 */ /* 0x0045e8000c101d3c */
[----:B---3--:R2:W-:Y:S02]  /*8a40*/  @!P4 ST.E.128 desc[UR60][R120.64], R36 ;  /* 0x000000247800c985 */ /* 0x0085e4000c101d3c */
.L_x_1651:
[----:B------:R-:W-:Y:S05]  /*8a50*/  BSYNC B1 ;  /* 0x0000000000017941 */ /* 0x000fea0003800000 */
.L_x_1650:
[----:B------:R-:W-:-:S03]  /*8a60*/  UMOV UR4, 0xffffffff ;  /* 0xffffffff00047882 */ /* 0x000fc60000000000 */
[----:B------:R-:W-:Y:S05]  /*8a70*/  BRA.DIV UR4, `(.L_x_1662) ;  /* 0x00000202049c7947 */ /* 0x000fea000b800000 */
[----:B0-----:R-:W0:Y:S04]  /*8a80*/  SHFL.IDX PT, R115, R115, 0x1, 0x1c1f ;  /* 0x003c1f0073737f89 */ /* 0x001e2800000e0000 */
[----:B------:R-:W0:Y:S02]  /*8a90*/  SHFL.IDX PT, R116, R116, 0x1, 0x1c1f ;  /* 0x003c1f0074747f89 */ /* 0x000e2400000e0000 */
.L_x_2022:
[----:B------:R-:W-:Y:S05]  /*8aa0*/  @P5 BRA `(.L_x_1619) ;  /* 0x0000001c00b05947 */ /* 0x000fea0003800000 */
[----:B------:R-:W-:Y:S01]  /*8ab0*/  ISETP.NE.AND P4, PT, R8, RZ, PT ;  /* 0x000000ff0800720c */ /* 0x000fe20003f85270 */
[----:B------:R-:W-:Y:S01]  /*8ac0*/  BSSY B1, `(.L_x_1663) ;  /* 0x000007e000017945 */ /* 0x000fe20003800000 */
[----:B0-2-4-:R-:W-:Y:S02]  /*8ad0*/  IMAD.MOV.U32 R36, RZ, RZ, R116 ;  /* 0x000000ffff247224 */ /* 0x015fe400078e0074 */
[----:B------:R-:W-:-:S09]  /*8ae0*/  IMAD.MOV.U32 R37, RZ, RZ, R115 ;  /* 0x000000ffff257224 */ /* 0x000fd200078e0073 */
[----:B------:R-:W-:Y:S05]  /*8af0*/  @!P4 BRA `(.L_x_1664) ;  /* 0x0000000400e8c947 */ /* 0x000fea0003800000 */
[----:B---3--:R-:W-:Y:S01]  /*8b00*/  SEL R11, R125, R131, !P3 ;  /* 0x000000837d0b7207 */ /* 0x008fe20005800000 */
[----:B------:R-:W-:Y:S01]  /*8b10*/  BSSY B2, `(.L_x_1665) ;  /* 0x0000076000027945 */ /* 0x000fe20003800000 */
[C---:B------:R-:W-:Y:S02]  /*8b20*/  LEA R38, P5, R5.reuse, R116, 0x1 ;  /* 0x0000007405267211 */ /* 0x040fe400078a08ff */
[----:B------:R-:W-:Y:S02]  /*8b30*/  SHF.R.S32.HI R12, RZ, 0x1f, R11 ;  /* 0x0000001fff0c7819 */ /* 0x000fe4000001140b */
        /* <DEDUP_REMOVED lines=29> */
[----:B------:R-:W-:Y:S01]  /*8d10*/  PRMT R76, R204, 0x5432, R76 ;  /* 0x00005432cc4c7816 */ /* 0x000fe2000000004c */
[----:B------:R-:W-:Y:S01]  /*8d20*/  IMAD.U32 R52, R34, 0x10000, RZ ;  /* 0x0001000022347824 */ /* 0x000fe200078e00ff */
[----:B------:R-:W-:Y:S01]  /*8d30*/  PRMT R64, R189, 0x5432, R64 ;  /* 0x00005432bd407816 */ /* 0x000fe20000000040 */
[----:B------:R-:W-:Y:S01]  /*8d40*/  IMAD.U32 R49, R14, 0x10000, RZ ;  /* 0x000100000e317824 */ /* 0x000fe200078e00ff */
[----:B------:R-:W-:Y:S01]  /*8d50*/  SHF.R.U64 R44, R78, 0x10, R79 ;  /* 0x000000104e2c7819 */ /* 0x000fe2000000124f */
[----:B------:R-:W-:Y:S01]  /*8d60*/  IMAD.U32 R54, R76, 0x10000, RZ ;  /* 0x000100004c367824 */ /* 0x000fe200078e00ff */
[----:B------:R-:W-:Y:S01]  /*8d70*/  SHF.R.U64 R42, R66, 0x10, R67 ;  /* 0x00000010422a7819 */ /* 0x000fe20000001243 */
[----:B------:R-:W-:Y:S01]  /*8d80*/  IMAD.U32 R80, R64, 0x10000, RZ ;  /* 0x0001000040507824 */ /* 0x000fe200078e00ff */
[----:B------:R-:W-:Y:S01]  /*8d90*/  SHF.R.U32.HI R78, RZ, 0x10, R79 ;  /* 0x00000010ff4e7819 */ /* 0x000fe2000001164f */
[----:B------:R-:W-:Y:S01]  /*8da0*/  FMUL.FTZ R82, R47, R54 ;  /* 0x000000362f527220 */ /* 0x000fe20000410000 */
[----:B------:R-:W-:-:S02]  /*8db0*/  SHF.R.U32.HI R66, RZ, 0x10, R67 ;  /* 0x00000010ff427819 */ /* 0x000fc40000011643 */
[----:B------:R-:W-:Y:S01]  /*8dc0*/  LOP3.LUT R48, R33, 0xffff0000, RZ, 0xc0, !PT ;  /* 0xffff000021307812 */ /* 0x000fe200078ec0ff */
[----:B------:R-:W-:Y:S01]  /*8dd0*/  IMAD.U32 R33, R32, 0x10000, RZ ;  /* 0x0001000020217824 */ /* 0x000fe200078e00ff */
[----:B------:R-:W-:Y:S01]  /*8de0*/  LOP3.LUT R53, R76, 0xffff0000, RZ, 0xc0, !PT ;  /* 0xffff00004c357812 */ /* 0x000fe200078ec0ff */
[-C--:B------:R-:W-:Y:S01]  /*8df0*/  FMUL.FTZ R76, R47, R80.reuse ;  /* 0x000000502f4c7220 */ /* 0x080fe20000410000 */
[----:B------:R-:W-:Y:S02]  /*8e00*/  PRMT R78, R200, 0x5432, R78 ;  /* 0x00005432c84e7816 */ /* 0x000fe4000000004e */
[----:B------:R-:W-:Y:S01]  /*8e10*/  PRMT R66, R153, 0x5432, R66 ;  /* 0x0000543299427816 */ /* 0x000fe20000000042 */
[----:B------:R-:W-:Y:S01]  /*8e20*/  FMUL.FTZ R67, R48, R53 ;  /* 0x0000003530437220 */ /* 0x000fe20000410000 */
[----:B------:R-:W-:Y:S01]  /*8e30*/  LOP3.LUT R65, R64, 0xffff0000, RZ, 0xc0, !PT ;  /* 0xffff000040417812 */ /* 0x000fe200078ec0ff */
[----:B------:R-:W-:Y:S01]  /*8e40*/  IMAD.U32 R55, R78, 0x10000, RZ ;  /* 0x000100004e377824 */ /* 0x000fe200078e00ff */
[----:B------:R-:W-:Y:S01]  /*8e50*/  LOP3.LUT R46, R13, 0xffff0000, RZ, 0xc0, !PT ;  /* 0xffff00000d2e7812 */ /* 0x000fe200078ec0ff */
[----:B------:R-:W-:Y:S01]  /*8e60*/  IMAD.U32 R47, R66, 0x10000, RZ ;  /* 0x00010000422f7824 */ /* 0x000fe200078e00ff */
[----:B------:R-:W-:Y:S01]  /*8e70*/  PRMT R204, R204, 0x5410, R43 ;  /* 0x00005410cccc7816 */ /* 0x000fe2000000002b */
[C---:B------:R-:W-:Y:S01]  /*8e80*/  FFMA.FTZ R43, R45.reuse, R80, -R82 ;  /* 0x000000502d2b7223 */ /* 0x040fe20000010852 */
[----:B------:R-:W-:Y:S01]  /*8e90*/  FFMA.FTZ R45, R45, R54, R76 ;  /* 0x000000362d2d7223 */ /* 0x000fe2000001004c */
[----:B------:R-:W-:Y:S01]  /*8ea0*/  LOP3.LUT R35, R35, 0xffff0000, RZ, 0xc0, !PT ;  /* 0xffff000023237812 */ /* 0x000fe200078ec0ff */
[-C--:B------:R-:W-:Y:S01]  /*8eb0*/  FMUL.FTZ R77, R48, R65.reuse ;  /* 0x00000041304d7220 */ /* 0x080fe20000410000 */
[----:B------:R-:W-:Y:S01]  /*8ec0*/  LOP3.LUT R54, R78, 0xffff0000, RZ, 0xc0, !PT ;  /* 0xffff00004e367812 */ /* 0x000fe200078ec0ff */
[----:B------:R-:W-:Y:S01]  /*8ed0*/  FFMA.FTZ R48, R46, R65, -R67 ;  /* 0x000000412e307223 */ /* 0x000fe20000010843 */
[----:B------:R-:W-:Y:S01]  /*8ee0*/  LOP3.LUT R64, R66, 0xffff0000, RZ, 0xc0, !PT ;  /* 0xffff000042407812 */ /* 0x000fe200078ec0ff */
[----:B------:R-:W-:Y:S01]  /*8ef0*/  FMUL.FTZ R65, R51, R55 ;  /* 0x0000003733417220 */ /* 0x000fe20000410000 */
[----:B------:R-:W-:Y:S01]  /*8f00*/  PRMT R11, R189, 0x5410, R11 ;  /* 0x00005410bd0b7816 */ /* 0x000fe2000000000b */
[-C--:B------:R-:W-:Y:S01]  /*8f10*/  FMUL.FTZ R76, R51, R47.reuse ;  /* 0x0000002f334c7220 */ /* 0x080fe20000410000 */
[----:B------:R-:W-:Y:S01]  /*8f20*/  LOP3.LUT R15, R15, 0xffff0000, RZ, 0xc0, !PT ;  /* 0xffff00000f0f7812 */ /* 0x000fe200078ec0ff */
[C---:B------:R-:W-:Y:S01]  /*8f30*/  FMUL.FTZ R78, R35.reuse, R54 ;  /* 0x00000036234e7220 */ /* 0x040fe20000410000 */
[----:B------:R-:W-:Y:S01]  /*8f40*/  FMUL.FTZ R80, R35, R64 ;  /* 0x0000004023507220 */ /* 0x000fe20000410000 */
[----:B------:R-:W-:Y:S01]  /*8f50*/  LOP3.LUT R32, R32, 0xffff0000, RZ, 0xc0, !PT ;  /* 0xffff000020207812 */ /* 0x000fe200078ec0ff */
[----:B------:R-:W-:Y:S01]  /*8f60*/  FFMA.FTZ R47, R50, R47, -R65 ;  /* 0x0000002f322f7223 */ /* 0x000fe20000010841 */
[----:B------:R-:W-:Y:S01]  /*8f70*/  LOP3.LUT R35, R204, 0xffff0000, RZ, 0xc0, !PT ;  /* 0xffff0000cc237812 */ /* 0x000fe200078ec0ff */
[----:B------:R-:W-:Y:S01]  /*8f80*/  FFMA.FTZ R50, R50, R55, R76 ;  /* 0x0000003732327223 */ /* 0x000fe2000001004c */
[----:B------:R-:W-:Y:S01]  /*8f90*/  IMAD.U32 R66, R204, 0x10000, RZ ;  /* 0x00010000cc427824 */ /* 0x000fe200078e00ff */
[C---:B------:R-:W-:Y:S01]  /*8fa0*/  LOP3.LUT R51, R11.reuse, 0xffff0000, RZ, 0xc0, !PT ;  /* 0xffff00000b337812 */ /* 0x040fe200078ec0ff */
[----:B------:R-:W-:-:S02]  /*8fb0*/  IMAD.U32 R76, R11, 0x10000, RZ ;  /* 0x000100000b4c7824 */ /* 0x000fc400078e00ff */
[----:B------:R-:W-:Y:S01]  /*8fc0*/  FFMA.FTZ R46, R46, R53, R77 ;  /* 0x000000352e2e7223 */ /* 0x000fe2000001004d */
[C---:B------:R-:W-:Y:S01]  /*8fd0*/  IMAD.U32 R13, R12.reuse, 0x10000, RZ ;  /* 0x000100000c0d7824 */ /* 0x040fe200078e00ff */
[----:B------:R-:W-:Y:S01]  /*8fe0*/  LOP3.LUT R12, R12, 0xffff0000, RZ, 0xc0, !PT ;  /* 0xffff00000c0c7812 */ /* 0x000fe200078ec0ff */
[----:B------:R-:W-:Y:S01]  /*8ff0*/  FFMA.FTZ R64, R15, R64, -R78 ;  /* 0x000000400f407223 */ /* 0x000fe2000001084e */
[----:B------:R-:W-:Y:S01]  /*9000*/  PRMT R44, R200, 0x5410, R44 ;  /* 0x00005410c82c7816 */ /* 0x000fe2000000002c */
[----:B------:R-:W-:Y:S01]  /*9010*/  FMUL.FTZ R78, R33, R66 ;  /* 0x00000042214e7220 */ /* 0x000fe20000410000 */
[C---:B------:R-:W-:Y:S01]  /*9020*/  FMUL.FTZ R53, R32.reuse, R35 ;  /* 0x0000002320357220 */ /* 0x040fe20000410000 */
[----:B------:R-:W-:Y:S01]  /*9030*/  PRMT R42, R153, 0x5410, R42 ;  /* 0x00005410992a7816 */ /* 0x000fe2000000002a */
[-C--:B------:R-:W-:Y:S01]  /*9040*/  FMUL.FTZ R33, R33, R76.reuse ;  /* 0x0000004c21217220 */ /* 0x080fe20000410000 */
[-C--:B------:R-:W-:Y:S01]  /*9050*/  FMUL.FTZ R65, R32, R51.reuse ;  /* 0x0000003320417220 */ /* 0x080fe20000410000 */
[----:B------:R-:W-:Y:S01]  /*9060*/  LOP3.LUT R34, R34, 0xffff0000, RZ, 0xc0, !PT ;  /* 0xffff000022227812 */ /* 0x000fe200078ec0ff */
[C---:B------:R-:W-:Y:S01]  /*9070*/  FFMA.FTZ R11, R13.reuse, R76, -R78 ;  /* 0x0000004c0d0b7223 */ /* 0x040fe2000001084e */
[----:B------:R-:W-:Y:S01]  /*9080*/  FFMA.FTZ R32, R12, R51, -R53 ;  /* 0x000000330c207223 */ /* 0x000fe20000010835 */
[C---:B------:R-:W-:Y:S01]  /*9090*/  LOP3.LUT R55, R44.reuse, 0xffff0000, RZ, 0xc0, !PT ;  /* 0xffff00002c377812 */ /* 0x040fe200078ec0ff */
[----:B------:R-:W-:Y:S01]  /*90a0*/  FFMA.FTZ R13, R13, R66, R33 ;  /* 0x000000420d0d7223 */ /* 0x000fe20000010021 */
[----:B------:R-:W-:Y:S01]  /*90b0*/  IMAD.U32 R53, R44, 0x10000, RZ ;  /* 0x000100002c357824 */ /* 0x000fe200078e00ff */
[C---:B------:R-:W-:Y:S01]  /*90c0*/  LOP3.LUT R51, R42.reuse, 0xffff0000, RZ, 0xc0, !PT ;  /* 0xffff00002a337812 */ /* 0x040fe200078ec0ff */
[----:B------:R-:W-:-:S02]  /*90d0*/  IMAD.U32 R33, R42, 0x10000, RZ ;  /* 0x000100002a217824 */ /* 0x000fc400078e00ff */
[----:B------:R-:W-:Y:S01]  /*90e0*/  FFMA.FTZ R12, R12, R35, R65 ;  /* 0x000000230c0c7223 */ /* 0x000fe20000010041 */
[----:B------:R-:W-:Y:S01]  /*90f0*/  LOP3.LUT R14, R14, 0xffff0000, RZ, 0xc0, !PT ;  /* 0xffff00000e0e7812 */ /* 0x000fe200078ec0ff */
[----:B------:R-:W-:Y:S01]  /*9100*/  FMUL.FTZ R42, R52, R53 ;  /* 0x00000035342a7220 */ /* 0x000fe20000410000 */
[----:B------:R-:W-:Y:S01]  /*9110*/  FMUL.FTZ R35, R34, R55 ;  /* 0x0000003722237220 */ /* 0x000fe20000410000 */
[----:B------:R-:W-:Y:S01]  /*9120*/  FMUL.FTZ R52, R52, R33 ;  /* 0x0000002134347220 */ /* 0x000fe20000410000 */
[----:B------:R-:W-:Y:S01]  /*9130*/  FMUL.FTZ R34, R34, R51 ;  /* 0x0000003322227220 */ /* 0x000fe20000410000 */
[----:B------:R-:W-:Y:S01]  /*9140*/  FFMA.FTZ R15, R15, R54, R80 ;  /* 0x000000360f0f7223 */ /* 0x000fe20000010050 */
[----:B------:R-:W-:Y:S01]  /*9150*/  F2FP.BF16.F32.PACK_AB R32, R32, R11 ;  /* 0x0000000b2020723e */ /* 0x000fe200000010ff */
[C---:B------:R-:W-:Y:S01]  /*9160*/  FFMA.FTZ R52, R49.reuse, R53, R52 ;  /* 0x0000003531347223 */ /* 0x040fe20000010034 */
[C---:B------:R-:W-:Y:S01]  /*9170*/  FFMA.FTZ R55, R14.reuse, R55, R34 ;  /* 0x000000370e377223 */ /* 0x040fe20000010022 */
[----:B------:R-:W-:Y:S01]  /*9180*/  FFMA.FTZ R42, R49, R33, -R42 ;  /* 0x00000021312a7223 */ /* 0x000fe2000001082a */
[----:B------:R-:W-:Y:S01]  /*9190*/  FFMA.FTZ R35, R14, R51, -R35 ;  /* 0x000000330e237223 */ /* 0x000fe20000010823 */
[----:B------:R-:W-:Y:S01]  /*91a0*/  F2FP.BF16.F32.PACK_AB R34, R12, R13 ;  /* 0x0000000d0c22723e */ /* 0x000fe200000010ff */
[----:B------:R-:W-:Y:S01]  /*91b0*/  IMAD.MOV.U32 R12, RZ, RZ, R32 ;  /* 0x000000ffff0c7224 */ /* 0x000fe200078e0020 */
        /* <DEDUP_REMOVED lines=11> */
.L_x_1666:
[----:B------:R-:W-:Y:S05]  /*9270*/  BSYNC B2 ;  /* 0x0000000000027941 */ /* 0x000fea0003800000 */
.L_x_1665:
[----:B--2---:R2:W-:Y:S04]  /*9280*/  ST.E.128 desc[UR60][R38.64], R12 ;  /* 0x0000000c26007985 */ /* 0x0045e8000c101d3c */
[----:B---3--:R2:W-:Y:S02]  /*9290*/  @!P4 ST.E.128 desc[UR60][R40.64], R32 ;  /* 0x000000202800c985 */ /* 0x0085e4000c101d3c */
.L_x_1664:
[----:B------:R-:W-:Y:S05]  /*92a0*/  BSYNC B1 ;  /* 0x0000000000017941 */ /* 0x000fea0003800000 */
.L_x_1663:
[----:B------:R-:W-:Y:S01]  /*92b0*/  ISETP.NE.AND P4, PT, R21, RZ, PT ;  /* 0x000000ff1500720c */ /* 0x000fe20003f85270 */
[----:B------:R-:W-:-:S12]  /*92c0*/  BSSY B1, `(.L_x_1667) ;  /* 0x0000079000017945 */ /* 0x000fd80003800000 */
[----:B------:R-:W-:Y:S05]  /*92d0*/  @!P4 BRA `(.L_x_1668) ;  /* 0x0000000400dcc947 */ /* 0x000fea0003800000 */
[----:B0--3--:R-:W-:Y:S01]  /*92e0*/  SEL R11, R125, R131, !P2 ;  /* 0x000000837d0b7207 */ /* 0x009fe20005000000 */
[----:B------:R-:W-:Y:S01]  /*92f0*/  BSSY B2, `(.L_x_1669) ;  /* 0x0000073000027945 */ /* 0x000fe20003800000 */
[C---:B--2---:R-:W-:Y:S02]  /*9300*/  LEA R38, P5, R6.reuse, R116, 0x1 ;  /* 0x0000007406267211 */ /* 0x044fe400078a08ff */
        /* <DEDUP_REMOVED lines=12> */
[----:B------:R-:W-:-:S05]  /*93d0*/  LOP3.LUT R11, R11, R218, RZ, 0x3c, !PT ;  /* 0x000000da0b0b7212 */ /* 0x000fca00078e3cff */
        /* <DEDUP_REMOVED lines=9> */
[--C-:B------:R-:W-:Y:S01]  /*9470*/  SHF.R.U64 R49, R72, 0x10, R73.reuse ;  /* 0x0000001048317819 */ /* 0x100fe20000001249 */
[----:B---3--:R-:W-:Y:S01]  /*9480*/  IMAD.U32 R52, R33, 0x10000, RZ ;  /* 0x0001000021347824 */ /* 0x008fe200078e00ff */
[----:B------:R-:W-:Y:S01]  /*9490*/  SHF.R.U32.HI R73, RZ, 0x10, R73 ;  /* 0x00000010ff497819 */ /* 0x000fe20000011649 */
[----:B--2---:R-:W-:Y:S01]  /*94a0*/  IMAD.U32 R47, R13, 0x10000, RZ ;  /* 0x000100000d2f7824 */ /* 0x004fe200078e00ff */
[--C-:B------:R-:W-:Y:S01]  /*94b0*/  SHF.R.U64 R45, R60, 0x10, R61.reuse ;  /* 0x000000103c2d7819 */ /* 0x100fe2000000123d */
[----:B------:R-:W-:Y:S01]  /*94c0*/  IMAD.U32 R51, R35, 0x10000, RZ ;  /* 0x0001000023337824 */ /* 0x000fe200078e00ff */
[----:B------:R-:W-:Y:S01]  /*94d0*/  SHF.R.U32.HI R61, RZ, 0x10, R61 ;  /* 0x00000010ff3d7819 */ /* 0x000fe2000001163d */
[----:B------:R-:W-:Y:S01]  /*94e0*/  IMAD.U32 R44, R15, 0x10000, RZ ;  /* 0x000100000f2c7824 */ /* 0x000fe200078e00ff */
[----:B------:R-:W-:Y:S01]  /*94f0*/  PRMT R54, R152, 0x5432, R73 ;  /* 0x0000543298367816 */ /* 0x000fe20000000049 */
[----:B0-----:R-:W-:Y:S01]  /*9500*/  IMAD.U32 R11, R12, 0x10000, RZ ;  /* 0x000100000c0b7824 */ /* 0x001fe200078e00ff */
[----:B------:R-:W-:-:S02]  /*9510*/  PRMT R45, R150, 0x5410, R45 ;  /* 0x00005410962d7816 */ /* 0x000fc4000000002d */
[----:B------:R-:W-:Y:S01]  /*9520*/  PRMT R150, R150, 0x5432, R61 ;  /* 0x0000543296967816 */ /* 0x000fe2000000003d */
[----:B------:R-:W-:Y:S01]  /*9530*/  IMAD.U32 R55, R54, 0x10000, RZ ;  /* 0x0001000036377824 */ /* 0x000fe200078e00ff */
[----:B------:R-:W-:Y:S02]  /*9540*/  SHF.R.U64 R50, R74, 0x10, R75 ;  /* 0x000000104a327819 */ /* 0x000fe4000000124b */
[----:B------:R-:W-:Y:S01]  /*9550*/  SHF.R.U64 R46, R62, 0x10, R63 ;  /* 0x000000103e2e7819 */ /* 0x000fe2000000123f */
[----:B------:R-:W-:Y:S01]  /*9560*/  IMAD.U32 R53, R150, 0x10000, RZ ;  /* 0x0001000096357824 */ /* 0x000fe200078e00ff */
[----:B------:R-:W-:Y:S02]  /*9570*/  SHF.R.U32.HI R74, RZ, 0x10, R75 ;  /* 0x00000010ff4a7819 */ /* 0x000fe4000001164b */
[----:B------:R-:W-:Y:S02]  /*9580*/  PRMT R152, R152, 0x5410, R49 ;  /* 0x0000541098987816 */ /* 0x000fe40000000031 */
[----:B------:R-:W-:-:S02]  /*9590*/  SHF.R.U32.HI R62, RZ, 0x10, R63 ;  /* 0x00000010ff3e7819 */ /* 0x000fc4000001163f */
[C---:B------:R-:W-:Y:S01]  /*95a0*/  PRMT R49, R151.reuse, 0x5410, R50 ;  /* 0x0000541097317816 */ /* 0x040fe20000000032 */
[C---:B------:R-:W-:Y:S01]  /*95b0*/  FMUL.FTZ R50, R52.reuse, R55 ;  /* 0x0000003734327220 */ /* 0x040fe20000410000 */
[----:B------:R-:W-:Y:S01]  /*95c0*/  PRMT R74, R151, 0x5432, R74 ;  /* 0x00005432974a7816 */ /* 0x000fe2000000004a */
[-C--:B------:R-:W-:Y:S01]  /*95d0*/  FMUL.FTZ R52, R52, R53.reuse ;  /* 0x0000003534347220 */ /* 0x080fe20000410000 */
[----:B------:R-:W-:Y:S01]  /*95e0*/  PRMT R62, R149, 0x5432, R62 ;  /* 0x00005432953e7816 */ /* 0x000fe2000000003e */
[----:B------:R-:W-:Y:S01]  /*95f0*/  FFMA.FTZ R50, R47, R53, -R50 ;  /* 0x000000352f327223 */ /* 0x000fe20000010832 */
[----:B------:R-:W-:Y:S01]  /*9600*/  LOP3.LUT R48, R33, 0xffff0000, RZ, 0xc0, !PT ;  /* 0xffff000021307812 */ /* 0x000fe200078ec0ff */
[----:B------:R-:W-:Y:S01]  /*9610*/  IMAD.U32 R60, R74, 0x10000, RZ ;  /* 0x000100004a3c7824 */ /* 0x000fe200078e00ff */
[----:B------:R-:W-:Y:S01]  /*9620*/  LOP3.LUT R54, R54, 0xffff0000, RZ, 0xc0, !PT ;  /* 0xffff000036367812 */ /* 0x000fe200078ec0ff */
[----:B------:R-:W-:Y:S01]  /*9630*/  FFMA.FTZ R47, R47, R55, R52 ;  /* 0x000000372f2f7223 */ /* 0x000fe20000010034 */
[----:B------:R-:W-:Y:S01]  /*9640*/  LOP3.LUT R53, R150, 0xffff0000, RZ, 0xc0, !PT ;  /* 0xffff000096357812 */ /* 0x000fe200078ec0ff */
[----:B------:R-:W-:Y:S01]  /*9650*/  IMAD.U32 R52, R62, 0x10000, RZ ;  /* 0x000100003e347824 */ /* 0x000fe200078e00ff */
[----:B------:R-:W-:Y:S01]  /*9660*/  LOP3.LUT R43, R13, 0xffff0000, RZ, 0xc0, !PT ;  /* 0xffff00000d2b7812 */ /* 0x000fe200078ec0ff */
[C---:B------:R-:W-:Y:S01]  /*9670*/  FMUL.FTZ R64, R48.reuse, R54 ;  /* 0x0000003630407220 */ /* 0x040fe20000410000 */
[----:B------:R-:W-:Y:S01]  /*9680*/  FMUL.FTZ R55, R51, R60 ;  /* 0x0000003c33377220 */ /* 0x000fe20000410000 */
[-C--:B------:R-:W-:Y:S01]  /*9690*/  FMUL.FTZ R48, R48, R53.reuse ;  /* 0x0000003530307220 */ /* 0x080fe20000410000 */
[----:B------:R-:W-:Y:S01]  /*96a0*/  LOP3.LUT R35, R35, 0xffff0000, RZ, 0xc0, !PT ;  /* 0xffff000023237812 */ /* 0x000fe200078ec0ff */
[----:B------:R-:W-:Y:S01]  /*96b0*/  FMUL.FTZ R51, R51, R52 ;  /* 0x0000003433337220 */ /* 0x000fe20000410000 */
[----:B------:R-:W-:Y:S01]  /*96c0*/  LOP3.LUT R74, R74, 0xffff0000, RZ, 0xc0, !PT ;  /* 0xffff00004a4a7812 */ /* 0x000fe200078ec0ff */
[C---:B------:R-:W-:Y:S01]  /*96d0*/  FFMA.FTZ R53, R43.reuse, R53, -R64 ;  /* 0x000000352b357223 */ /* 0x040fe20000010840 */
[----:B------:R-:W-:Y:S01]  /*96e0*/  FFMA.FTZ R48, R43, R54, R48 ;  /* 0x000000362b307223 */ /* 0x000fe20000010030 */
[----:B------:R-:W-:Y:S01]  /*96f0*/  LOP3.LUT R62, R62, 0xffff0000, RZ, 0xc0, !PT ;  /* 0xffff00003e3e7812 */ /* 0x000fe200078ec0ff */
[C---:B------:R-:W-:Y:S01]  /*9700*/  FFMA.FTZ R43, R44.reuse, R52, -R55 ;  /* 0x000000342c2b7223 */ /* 0x040fe20000010837 */
[----:B------:R-:W-:Y:S01]  /*9710*/  LOP3.LUT R33, R15, 0xffff0000, RZ, 0xc0, !PT ;  /* 0xffff00000f217812 */ /* 0x000fe200078ec0ff */
[----:B------:R-:W-:Y:S01]  /*9720*/  FFMA.FTZ R44, R44, R60, R51 ;  /* 0x0000003c2c2c7223 */ /* 0x000fe20000010033 */
[----:B------:R-:W-:Y:S01]  /*9730*/  FMUL.FTZ R60, R35, R74 ;  /* 0x0000004a233c7220 */ /* 0x000fe20000410000 */
[----:B------:R-:W-:-:S02]  /*9740*/  IMAD.U32 R13, R32, 0x10000, RZ ;  /* 0x00010000200d7824 */ /* 0x000fc400078e00ff */
[-C--:B------:R-:W-:Y:S01]  /*9750*/  FMUL.FTZ R64, R35, R62.reuse ;  /* 0x0000003e23407220 */ /* 0x080fe20000410000 */
[----:B------:R-:W-:Y:S01]  /*9760*/  IMAD.U32 R54, R152, 0x10000, RZ ;  /* 0x0001000098367824 */ /* 0x000fe200078e00ff */
[----:B------:R-:W-:Y:S01]  /*9770*/  LOP3.LUT R32, R32, 0xffff0000, RZ, 0xc0, !PT ;  /* 0xffff000020207812 */ /* 0x000fe200078ec0ff */
[----:B------:R-:W-:Y:S01]  /*9780*/  IMAD.U32 R52, R45, 0x10000, RZ ;  /* 0x000100002d347824 */ /* 0x000fe200078e00ff */
[----:B------:R-:W-:Y:S01]  /*9790*/  LOP3.LUT R35, R152, 0xffff0000, RZ, 0xc0, !PT ;  /* 0xffff000098237812 */ /* 0x000fe200078ec0ff */
[----:B------:R-:W-:Y:S01]  /*97a0*/  FFMA.FTZ R62, R33, R62, -R60 ;  /* 0x0000003e213e7223 */ /* 0x000fe2000001083c */
[----:B------:R-:W-:Y:S01]  /*97b0*/  LOP3.LUT R45, R45, 0xffff0000, RZ, 0xc0, !PT ;  /* 0xffff00002d2d7812 */ /* 0x000fe200078ec0ff */
[C---:B------:R-:W-:Y:S01]  /*97c0*/  FMUL.FTZ R60, R13.reuse, R54 ;  /* 0x000000360d3c7220 */ /* 0x040fe20000410000 */
[----:B------:R-:W-:Y:S01]  /*97d0*/  FMUL.FTZ R13, R13, R52 ;  /* 0x000000340d0d7220 */ /* 0x000fe20000410000 */
[----:B------:R-:W-:Y:S01]  /*97e0*/  PRMT R46, R149, 0x5410, R46 ;  /* 0x00005410952e7816 */ /* 0x000fe2000000002e */
[----:B------:R-:W-:Y:S01]  /*97f0*/  FFMA.FTZ R55, R33, R74, R64 ;  /* 0x0000004a21377223 */ /* 0x000fe20000010040 */
[C---:B------:R-:W-:Y:S01]  /*9800*/  IMAD.U32 R15, R14.reuse, 0x10000, RZ ;  /* 0x000100000e0f7824 */ /* 0x040fe200078e00ff */
[----:B------:R-:W-:Y:S01]  /*9810*/  LOP3.LUT R42, R14, 0xffff0000, RZ, 0xc0, !PT ;  /* 0xffff00000e2a7812 */ /* 0x000fe200078ec0ff */
[C---:B------:R-:W-:Y:S01]  /*9820*/  FMUL.FTZ R33, R32.reuse, R35 ;  /* 0x0000002320217220 */ /* 0x040fe20000410000 */
[----:B------:R-:W-:Y:S01]  /*9830*/  FMUL.FTZ R51, R32, R45 ;  /* 0x0000002d20337220 */ /* 0x000fe20000410000 */
[----:B------:R-:W-:Y:S01]  /*9840*/  LOP3.LUT R12, R12, 0xffff0000, RZ, 0xc0, !PT ;  /* 0xffff00000c0c7812 */ /* 0x000fe200078ec0ff */
[C---:B------:R-:W-:Y:S01]  /*9850*/  IMAD.U32 R14, R34.reuse, 0x10000, RZ ;  /* 0x00010000220e7824 */ /* 0x040fe200078e00ff */
[----:B------:R-:W-:Y:S01]  /*9860*/  LOP3.LUT R34, R34, 0xffff0000, RZ, 0xc0, !PT ;  /* 0xffff000022227812 */ /* 0x000fe200078ec0ff */
[----:B------:R-:W-:-:S02]  /*9870*/  IMAD.U32 R32, R49, 0x10000, RZ ;  /* 0x0001000031207824 */ /* 0x000fc400078e00ff */
[----:B------:R-:W-:Y:S01]  /*9880*/  FFMA.FTZ R54, R11, R54, R13 ;  /* 0x000000360b367223 */ /* 0x000fe2000001000d */
[----:B------:R-:W-:Y:S01]  /*9890*/  LOP3.LUT R49, R49, 0xffff0000, RZ, 0xc0, !PT ;  /* 0xffff000031317812 */ /* 0x000fe200078ec0ff */
[----:B------:R-:W-:Y:S01]  /*98a0*/  FFMA.FTZ R60, R11, R52, -R60 ;  /* 0x000000340b3c7223 */ /* 0x000fe2000001083c */
[C---:B------:R-:W-:Y:S01]  /*98b0*/  LOP3.LUT R13, R46.reuse, 0xffff0000, RZ, 0xc0, !PT ;  /* 0xffff00002e0d7812 */ /* 0x040fe200078ec0ff */
[----:B------:R-:W-:Y:S02]  /*98c0*/  IMAD.U32 R11, R46, 0x10000, RZ ;  /* 0x000100002e0b7824 */ /* 0x000fe400078e00ff */
[C---:B------:R-:W-:Y:S01]  /*98d0*/  FFMA.FTZ R33, R12.reuse, R45, -R33 ;  /* 0x0000002d0c217223 */ /* 0x040fe20000010821 */
[----:B------:R-:W-:Y:S01]  /*98e0*/  FFMA.FTZ R51, R12, R35, R51 ;  /* 0x000000230c337223 */ /* 0x000fe20000010033 */
[----:B------:R-:W-:Y:S01]  /*98f0*/  FMUL.FTZ R45, R34, R49 ;  /* 0x00000031222d7220 */ /* 0x000fe20000410000 */
[CC--:B------:R-:W-:Y:S01]  /*9900*/  FMUL.FTZ R12, R14.reuse, R32.reuse ;  /* 0x000000200e0c7220 */ /* 0x0c0fe20000410000 */
[----:B------:R-:W-:Y:S01]  /*9910*/  FMUL.FTZ R35, R14, R11 ;  /* 0x0000000b0e237220 */ /* 0x000fe20000410000 */
[-C--:B------:R-:W-:Y:S01]  /*9920*/  FMUL.FTZ R34, R34, R13.reuse ;  /* 0x0000000d22227220 */ /* 0x080fe20000410000 */
        /* <DEDUP_REMOVED lines=8> */
[----:B------:R-:W-:Y:S02]  /*99b0*/  F2FP.BF16.F32.PACK_AB R14, R45, R12 ;  /* 0x0000000c2d0e723e */ /* 0x000fe400000010ff */
[----:B------:R-:W-:Y:S01]  /*99c0*/  F2FP.BF16.F32.PACK_AB R34, R34, R35 ;  /* 0x000000232222723e */ /* 0x000fe200000010ff */
[----:B------:R-:W-:Y:S01]  /*99d0*/  IMAD.MOV.U32 R12, RZ, RZ, R60 ;  /* 0x000000ffff0c7224 */ /* 0x000fe200078e003c */
[----:B------:R-:W-:Y:S01]  /*99e0*/  F2FP.BF16.F32.PACK_AB R13, R53, R50 ;  /* 0x00000032350d723e */ /* 0x000fe200000010ff */
[----:B------:R-:W-:Y:S01]  /*99f0*/  IMAD.MOV.U32 R35, RZ, RZ, R44 ;  /* 0x000000ffff237224 */ /* 0x000fe200078e002c */
[----:B------:R-:W-:-:S02]  /*9a00*/  F2FP.BF16.F32.PACK_AB R15, R62, R43 ;  /* 0x0000002b3e0f723e */ /* 0x000fc400000010ff */
[----:B------:R-:W-:-:S07]  /*9a10*/  F2FP.BF16.F32.PACK_AB R32, R51, R54 ;  /* 0x000000363320723e */ /* 0x000fce00000010ff */
.L_x_1670:
[----:B------:R-:W-:Y:S05]  /*9a20*/  BSYNC B2 ;  /* 0x0000000000027941 */ /* 0x000fea0003800000 */
.L_x_1669:
[----:B--2---:R4:W-:Y:S04]  /*9a30*/  ST.E.128 desc[UR60][R38.64], R12 ;  /* 0x0000000c26007985 */ /* 0x0049e8000c101d3c */
[----:B---3--:R4:W-:Y:S02]  /*9a40*/  @!P4 ST.E.128 desc[UR60][R40.64], R32 ;  /* 0x000000202800c985 */ /* 0x0089e4000c101d3c */
.L_x_1668:
[----:B------:R-:W-:Y:S05]  /*9a50*/  BSYNC B1 ;  /* 0x0000000000017941 */ /* 0x000fea0003800000 */
.L_x_1667:
        /* <DEDUP_REMOVED lines=11> */
[----:B0-----:R-:W-:-:S03]  /*9b10*/  IMAD.SHL.U32 R11, R131, 0x8, RZ ;  /* 0x00000008830b7824 */ /* 0x001fc600078e00ff */
[----:B------:R-:W-:Y:S02]  /*9b20*/  LEA.HI R12, R12, R131, RZ, 0x3 ;  /* 0x000000830c0c7211 */ /* 0x000fe400078f18ff */
[----:B------:R-:W-:Y:S02]  /*9b30*/  LOP3.LUT R13, R181, 0x38, R11, 0xf8, !PT ;  /* 0x00000038b50d7812 */ /* 0x000fe400078ef80b */
[----:B------:R-:W-:Y:S02]  /*9b40*/  SHF.R.S32.HI R15, RZ, 0x3, R12 ;  /* 0x00000003ff0f7819 */ /* 0x000fe4000001140c */
[----:B------:R-:W-:-:S03]  /*9b50*/  LOP3.LUT R13, R13, R218, RZ, 0x3c, !PT ;  /* 0x000000da0d0d7212 */ /* 0x000fc600078e3cff */
[----:B------:R-:W-:-:S04]  /*9b60*/  IMAD R12, R15, 0x1800, R188 ;  /* 0x000018000f0c7824 */ /* 0x000fc800078e02bc */
[----:B------:R-:W-:Y:S02]  /*9b70*/  IMAD.IADD R12, R12, 0x1, R13 ;  /* 0x000000010c0c7824 */ /* 0x000fe400078e020d */
[C---:B------:R-:W-:Y:S02]  /*9b80*/  IMAD R13, R19.reuse, 0x4800, R135 ;  /* 0x00004800130d7824 */ /* 0x040fe400078e0287 */
[----:B------:R-:W-:Y:S02]  /*9b90*/  IMAD R15, R19, 0x4800, R12 ;  /* 0x00004800130f7824 */ /* 0x000fe400078e020c */
[--C-:B------:R-:W-:Y:S02]  /*9ba0*/  IMAD R13, R13, 0x2, R18.reuse ;  /* 0x000000020d0d7824 */ /* 0x100fe400078e0212 */
[----:B------:R-:W-:-:S04]  /*9bb0*/  IMAD R32, R15, 0x2, R18 ;  /* 0x000000020f207824 */ /* 0x000fc800078e0212 */
[----:B------:R-:W0:Y:S04]  /*9bc0*/  LDS.128 R12, [R13+0x18400] ;  /* 0x018400000d0c7984 */ /* 0x000e280000000c00 */
[----:B------:R-:W2:Y:S01]  /*9bd0*/  LDS.128 R32, [R32+0x18400] ;  /* 0x0184000020207984 */ /* 0x000ea20000000c00 */
[----:B------:R-:W-:Y:S05]  /*9be0*/  @P5 BRA `(.L_x_1672) ;  /* 0x0000000400685947 */ /* 0x000fea0003800000 */
[--C-:B------:R-:W-:Y:S01]  /*9bf0*/  SHF.R.U64 R49, R56, 0x10, R57.reuse ;  /* 0x0000001038317819 */ /* 0x100fe20000001239 */
[----:B--2---:R-:W-:Y:S01]  /*9c00*/  IMAD.U32 R46, R33, 0x10000, RZ ;  /* 0x00010000212e7824 */ /* 0x004fe200078e00ff */
[----:B------:R-:W-:Y:S01]  /*9c10*/  SHF.R.U32.HI R57, RZ, 0x10, R57 ;  /* 0x00000010ff397819 */ /* 0x000fe20000011639 */
[----:B0-----:R-:W-:Y:S01]  /*9c20*/  IMAD.U32 R43, R13, 0x10000, RZ ;  /* 0x000100000d2b7824 */ /* 0x001fe200078e00ff */
[----:B------:R-:W-:Y:S01]  /*9c30*/  SHF.R.U32.HI R51, RZ, 0x10, R69 ;  /* 0x00000010ff337819 */ /* 0x000fe20000011645 */
[----:B------:R-:W-:Y:S01]  /*9c40*/  IMAD.U32 R48, R35, 0x10000, RZ ;  /* 0x0001000023307824 */ /* 0x000fe200078e00ff */
[----:B------:R-:W-:Y:S01]  /*9c50*/  PRMT R49, R146, 0x5410, R49 ;  /* 0x0000541092317816 */ /* 0x000fe20000000031 */
[----:B------:R-:W-:Y:S01]  /*9c60*/  IMAD.U32 R45, R15, 0x10000, RZ ;  /* 0x000100000f2d7824 */ /* 0x000fe200078e00ff */
[----:B------:R-:W-:Y:S01]  /*9c70*/  SHF.R.U64 R50, R58, 0x10, R59 ;  /* 0x000000103a327819 */ /* 0x000fe2000000123b */
[----:B------:R-:W-:Y:S01]  /*9c80*/  IMAD.U32 R41, R32, 0x10000, RZ ;  /* 0x0001000020297824 */ /* 0x000fe200078e00ff */
[----:B------:R-:W-:Y:S01]  /*9c90*/  PRMT R146, R146, 0x5432, R57 ;  /* 0x0000543292927816 */ /* 0x000fe20000000039 */
[----:B------:R-:W-:Y:S01]  /*9ca0*/  IMAD.U32 R40, R12, 0x10000, RZ ;  /* 0x000100000c287824 */ /* 0x000fe200078e00ff */
[----:B------:R-:W-:-:S02]  /*9cb0*/  PRMT R51, R148, 0x5432, R51 ;  /* 0x0000543294337816 */ /* 0x000fc40000000033 */
[----:B------:R-:W-:Y:S02]  /*9cc0*/  SHF.R.U64 R53, R68, 0x10, R69 ;  /* 0x0000001044357819 */ /* 0x000fe40000001245 */
[--C-:B------:R-:W-:Y:S01]  /*9cd0*/  SHF.R.U64 R54, R70, 0x10, R71.reuse ;  /* 0x0000001046367819 */ /* 0x100fe20000001247 */
[----:B------:R-:W-:Y:S01]  /*9ce0*/  IMAD.U32 R52, R51, 0x10000, RZ ;  /* 0x0001000033347824 */ /* 0x000fe200078e00ff */
[----:B------:R-:W-:Y:S02]  /*9cf0*/  SHF.R.U32.HI R70, RZ, 0x10, R71 ;  /* 0x00000010ff467819 */ /* 0x000fe40000011647 */
[----:B------:R-:W-:Y:S02]  /*9d00*/  LOP3.LUT R47, R33, 0xffff0000, RZ, 0xc0, !PT ;  /* 0xffff0000212f7812 */ /* 0x000fe400078ec0ff */
[----:B------:R-:W-:Y:S01]  /*9d10*/  PRMT R33, R145, 0x5410, R50 ;  /* 0x0000541091217816 */ /* 0x000fe20000000032 */
[----:B------:R-:W-:Y:S01]  /*9d20*/  IMAD.U32 R50, R146, 0x10000, RZ ;  /* 0x0001000092327824 */ /* 0x000fe200078e00ff */
[----:B------:R-:W-:-:S02]  /*9d30*/  SHF.R.U32.HI R58, RZ, 0x10, R59 ;  /* 0x00000010ff3a7819 */ /* 0x000fc4000001163b */
[----:B------:R-:W-:Y:S01]  /*9d40*/  PRMT R148, R148, 0x5410, R53 ;  /* 0x0000541094947816 */ /* 0x000fe20000000035 */
[C---:B------:R-:W-:Y:S01]  /*9d50*/  FMUL.FTZ R56, R46.reuse, R50 ;  /* 0x000000322e387220 */ /* 0x040fe20000410000 */
[C---:B------:R-:W-:Y:S01]  /*9d60*/  PRMT R53, R147.reuse, 0x5410, R54 ;  /* 0x0000541093357816 */ /* 0x040fe20000000036 */
[-C--:B------:R-:W-:Y:S01]  /*9d70*/  FMUL.FTZ R54, R46, R52.reuse ;  /* 0x000000342e367220 */ /* 0x080fe20000410000 */
[----:B------:R-:W-:Y:S01]  /*9d80*/  PRMT R147, R147, 0x5432, R70 ;  /* 0x0000543293937816 */ /* 0x000fe20000000046 */
[----:B------:R-:W-:Y:S01]  /*9d90*/  FFMA.FTZ R56, R43, R52, R56 ;  /* 0x000000342b387223 */ /* 0x000fe20000010038 */
[----:B------:R-:W-:Y:S01]  /*9da0*/  PRMT R145, R145, 0x5432, R58 ;  /* 0x0000543291917816 */ /* 0x000fe2000000003a */
[----:B------:R-:W-:Y:S01]  /*9db0*/  FFMA.FTZ R54, R43, R50, -R54 ;  /* 0x000000322b367223 */ /* 0x000fe20000010836 */
[----:B------:R-:W-:Y:S01]  /*9dc0*/  LOP3.LUT R51, R51, 0xffff0000, RZ, 0xc0, !PT ;  /* 0xffff000033337812 */ /* 0x000fe200078ec0ff */
[----:B------:R-:W-:Y:S01]  /*9dd0*/  IMAD.U32 R46, R147, 0x10000, RZ ;  /* 0x00010000932e7824 */ /* 0x000fe200078e00ff */
[----:B------:R-:W-:Y:S01]  /*9de0*/  LOP3.LUT R146, R146, 0xffff0000, RZ, 0xc0, !PT ;  /* 0xffff000092927812 */ /* 0x000fe200078ec0ff */
[----:B------:R-:W-:Y:S01]  /*9df0*/  IMAD.U32 R43, R145, 0x10000, RZ ;  /* 0x00010000912b7824 */ /* 0x000fe200078e00ff */
[----:B------:R-:W-:Y:S01]  /*9e00*/  LOP3.LUT R44, R13, 0xffff0000, RZ, 0xc0, !PT ;  /* 0xffff00000d2c7812 */ /* 0x000fe200078ec0ff */
[C---:B------:R-:W-:Y:S01]  /*9e10*/  FMUL.FTZ R55, R47.reuse, R51 ;  /* 0x000000332f377220 */ /* 0x040fe20000410000 */
[C---:B------:R-:W-:Y:S01]  /*9e20*/  FMUL.FTZ R50, R48.reuse, R46 ;  /* 0x0000002e30327220 */ /* 0x040fe20000410000 */
[-C--:B------:R-:W-:Y:S01]  /*9e30*/  FMUL.FTZ R47, R47, R146.reuse ;  /* 0x000000922f2f7220 */ /* 0x080fe20000410000 */
[----:B------:R-:W-:Y:S01]  /*9e40*/  LOP3.LUT R35, R35, 0xffff0000, RZ, 0xc0, !PT ;  /* 0xffff000023237812 */ /* 0x000fe200078ec0ff */
[----:B------:R-:W-:Y:S01]  /*9e50*/  FMUL.FTZ R57, R48, R43 ;  /* 0x0000002b30397220 */ /* 0x000fe20000410000 */
[----:B------:R-:W-:Y:S01]  /*9e60*/  LOP3.LUT R147, R147, 0xffff0000, RZ, 0xc0, !PT ;  /* 0xffff000093937812 */ /* 0x000fe200078ec0ff */
[C---:B------:R-:W-:Y:S01]  /*9e70*/  FFMA.FTZ R55, R44.reuse, R146, -R55 ;  /* 0x000000922c377223 */ /* 0x040fe20000010837 */
[----:B------:R-:W-:Y:S01]  /*9e80*/  LOP3.LUT R145, R145, 0xffff0000, RZ, 0xc0, !PT ;  /* 0xffff000091917812 */ /* 0x000fe200078ec0ff */
[----:B------:R-:W-:Y:S01]  /*9e90*/  FFMA.FTZ R47, R44, R51, R47 ;  /* 0x000000332c2f7223 */ /* 0x000fe2000001002f */
[----:B------:R-:W-:Y:S01]  /*9ea0*/  FFMA.FTZ R50, R45, R43, -R50 ;  /* 0x0000002b2d327223 */ /* 0x000fe20000010832 */
[----:B------:R-:W-:-:S02]  /*9eb0*/  IMAD.U32 R44, R148, 0x10000, RZ ;  /* 0x00010000942c7824 */ /* 0x000fc400078e00ff */
[----:B------:R-:W-:Y:S01]  /*9ec0*/  FFMA.FTZ R57, R45, R46, R57 ;  /* 0x0000002e2d397223 */ /* 0x000fe20000010039 */
[----:B------:R-:W-:Y:S02]  /*9ed0*/  IMAD.U32 R43, R49, 0x10000, RZ ;  /* 0x00010000312b7824 */ /* 0x000fe400078e00ff */
[C---:B------:R-:W-:Y:S01]  /*9ee0*/  FMUL.FTZ R45, R35.reuse, R147 ;  /* 0x00000093232d7220 */ /* 0x040fe20000410000 */
[----:B------:R-:W-:Y:S01]  /*9ef0*/  FMUL.FTZ R51, R35, R145 ;  /* 0x0000009123337220 */ /* 0x000fe20000410000 */
[----:B------:R-:W-:Y:S01]  /*9f00*/  LOP3.LUT R42, R15, 0xffff0000, RZ, 0xc0, !PT ;  /* 0xffff00000f2a7812 */ /* 0x000fe200078ec0ff */
[CC--:B------:R-:W-:Y:S01]  /*9f10*/  FMUL.FTZ R35, R41.reuse, R44.reuse ;  /* 0x0000002c29237220 */ /* 0x0c0fe20000410000 */
[----:B------:R-:W-:Y:S01]  /*9f20*/  LOP3.LUT R32, R32, 0xffff0000, RZ, 0xc0, !PT ;  /* 0xffff000020207812 */ /* 0x000fe200078ec0ff */
[----:B------:R-:W-:Y:S01]  /*9f30*/  FMUL.FTZ R41, R41, R43 ;  /* 0x0000002b29297220 */ /* 0x000fe20000410000 */
[----:B------:R-:W-:Y:S01]  /*9f40*/  LOP3.LUT R148, R148, 0xffff0000, RZ, 0xc0, !PT ;  /* 0xffff000094947812 */ /* 0x000fe200078ec0ff */
[C---:B------:R-:W-:Y:S01]  /*9f50*/  FFMA.FTZ R45, R42.reuse, R145, -R45 ;  /* 0x000000912a2d7223 */ /* 0x040fe2000001082d */
[----:B------:R-:W-:Y:S01]  /*9f60*/  LOP3.LUT R49, R49, 0xffff0000, RZ, 0xc0, !PT ;  /* 0xffff000031317812 */ /* 0x000fe200078ec0ff */
[----:B------:R-:W-:Y:S01]  /*9f70*/  FFMA.FTZ R46, R42, R147, R51 ;  /* 0x000000932a2e7223 */ /* 0x000fe20000010033 */
[----:B------:R-:W-:Y:S01]  /*9f80*/  LOP3.LUT R13, R12, 0xffff0000, RZ, 0xc0, !PT ;  /* 0xffff00000c0d7812 */ /* 0x000fe200078ec0ff */
[C---:B------:R-:W-:Y:S01]  /*9f90*/  FFMA.FTZ R43, R40.reuse, R43, -R35 ;  /* 0x0000002b282b7223 */ /* 0x040fe20000010823 */
[----:B------:R-:W-:Y:S01]  /*9fa0*/  FFMA.FTZ R41, R40, R44, R41 ;  /* 0x0000002c28297223 */ /* 0x000fe20000010029 */
[----:B------:R-:W-:-:S02]  /*9fb0*/  IMAD.U32 R15, R34, 0x10000, RZ ;  /* 0x00010000220f7824 */ /* 0x000fc400078e00ff */
[CC--:B------:R-:W-:Y:S01]  /*9fc0*/  FMUL.FTZ R42, R32.reuse, R148.reuse ;  /* 0x00000094202a7220 */ /* 0x0c0fe20000410000 */
[-C--:B------:R-:W-:Y:S01]  /*9fd0*/  FMUL.FTZ R40, R32, R49.reuse ;  /* 0x0000003120287220 */ /* 0x080fe20000410000 */
[----:B------:R-:W-:Y:S01]  /*9fe0*/  IMAD.U32 R35, R53, 0x10000, RZ ;  /* 0x0001000035237824 */ /* 0x000fe200078e00ff */
[----:B------:R-:W-:Y:S01]  /*9ff0*/  LOP3.LUT R34, R34, 0xffff0000, RZ, 0xc0, !PT ;  /* 0xffff000022227812 */ /* 0x000fe200078ec0ff */
[----:B------:R-:W-:Y:S01]  /*a000*/  IMAD.U32 R32, R33, 0x10000, RZ ;  /* 0x0001000021207824 */ /* 0x000fe200078e00ff */
[----:B------:R-:W-:Y:S01]  /*a010*/  LOP3.LUT R53, R53, 0xffff0000, RZ, 0xc0, !PT ;  /* 0xffff000035357812 */ /* 0x000fe200078ec0ff */
[C---:B------:R-:W-:Y:S01]  /*a020*/  IMAD.U32 R12, R14.reuse, 0x10000, RZ ;  /* 0x000100000e0c7824 */ /* 0x040fe200078e00ff */
[----:B------:R-:W-:Y:S01]  /*a030*/  LOP3.LUT R33, R33, 0xffff0000, RZ, 0xc0, !PT ;  /* 0xffff000021217812 */ /* 0x000fe200078ec0ff */
[C---:B------:R-:W-:Y:S01]  /*a040*/  FFMA.FTZ R42, R13.reuse, R49, -R42 ;  /* 0x000000310d2a7223 */ /* 0x040fe2000001082a */
[----:B------:R-:W-:Y:S01]  /*a050*/  FFMA.FTZ R40, R13, R148, R40 ;  /* 0x000000940d287223 */ /* 0x000fe20000010028 */
[----:B------:R-:W-:Y:S01]  /*a060*/  LOP3.LUT R14, R14, 0xffff0000, RZ, 0xc0, !PT ;  /* 0xffff00000e0e7812 */ /* 0x000fe200078ec0ff */
        /* <DEDUP_REMOVED lines=15> */
[----:B------:R-:W-:Y:S02]  /*a160*/  F2FP.BF16.F32.PACK_AB R35, R46, R57 ;  /* 0x000000392e23723e */ /* 0x000fe400000010ff */
[----:B------:R-:W-:-:S02]  /*a170*/  F2FP.BF16.F32.PACK_AB R32, R40, R41 ;  /* 0x000000292820723e */ /* 0x000fc400000010ff */
[----:B------:R-:W-:-:S07]  /*a180*/  F2FP.BF16.F32.PACK_AB R34, R53, R44 ;  /* 0x0000002c3522723e */ /* 0x000fce00000010ff */
.L_x_1672:
[----:B------:R-:W-:Y:S05]  /*a190*/  BSYNC B1 ;  /* 0x0000000000017941 */ /* 0x000fea0003800000 */
.L_x_1671:
[----:B0-----:R0:W-:Y:S01]  /*a1a0*/  ST.E.128 desc[UR60][R38.64], R12 ;  /* 0x0000000c26007985 */ /* 0x0011e2000c101d3c */
[----:B------:R-:W-:-:S13]  /*a1b0*/  ISETP.GE.AND P4, PT, R11, R128, PT ;  /* 0x000000800b00720c */ /* 0x000fda0003f86270 */
[----:B------:R-:W-:Y:S05]  /*a1c0*/  @P4 BRA `(.L_x_1619) ;  /* 0x0000000400e84947 */ /* 0x000fea0003800000 */
[----:B------:R-:W-:-:S05]  /*a1d0*/  IMAD.WIDE R36, R11, 0x2, R36 ;  /* 0x000000020b247825 */ /* 0x000fca00078e0224 */
[----:B--2---:R2:W-:Y:S01]  /*a1e0*/  ST.E.128 desc[UR60][R36.64], R32 ;  /* 0x0000002024007985 */ /* 0x0045e2000c101d3c */
[----:B------:R-:W-:Y:S05]  /*a1f0*/  BRA `(.L_x_1619) ;  /* 0x0000000400dc7947 */ /* 0x000fea0003800000 */
.L_x_1584:
[----:B------:R-:W2:Y:S02]  /*a200*/  LDL R11, [R1+0x30] ;  /* 0x00003000010b7983 */ /* 0x000ea40000100800 */
[----:B--2---:R-:W-:-:S13]  /*a210*/  R2UR UR4, R11 ;  /* 0x000000000b0472ca */ /* 0x004fda00000e0000 */
[----:B------:R-:W-:-:S06]  /*a220*/  UISETP.NE.AND UP0, UPT, UR4, 0x3, UPT ;  /* 0x000000030400788c */ /* 0x000fcc000bf05270 */
[----:B------:R-:W-:-:S13]  /*a230*/  PLOP3.LUT P0, PT, PT, PT, UP0, 0x80, 0x0 ;  /* 0x000000000000781c */ /* 0x000fda0003f0f008 */
[----:B------:R-:W-:Y:S05]  /*a240*/  @!P0 BRA `(.L_x_1673) ;  /* 0x0000000000048947 */ /* 0x000fea0003800000 */
[----:B------:R-:W-:Y:S01]  /*a250*/  BPT.TRAP 0x1 ;  /* 0x000000040000795c */ /* 0x000fe20000300000 */
.L_x_1673:
[----:B------:R-:W-:Y:S01]  /*a260*/  IMAD R86, R19, 0x8, R18 ;  /* 0x0000000813567824 */ /* 0x000fe200078e0212 */
[----:B------:R-:W-:Y:S01]  /*a270*/  SHF.L.U32 R87, R175, 0x1f, RZ ;  /* 0x0000001faf577819 */ /* 0x000fe200000006ff */
[----:B------:R-:W-:Y:S01]  /*a280*/  BSSY B1, `(.L_x_1674) ;  /* 0x0000004000017945 */ /* 0x000fe20003800000 */
[----:B------:R-:W-:Y:S02]  /*a290*/  SHF.R.S32.HI R31, RZ, 0x1f, R29 ;  /* 0x0000001fff1f7819 */ /* 0x000fe4000001141d */
[----:B------:R-:W0:Y:S02]  /*a2a0*/  SYNCS.PHASECHK.TRANS64.TRYWAIT P4, [R86+URZ+0x2a890], R87 ;  /* 0x02a89057560075a7 */ /* 0x000e24000808017f */
[----:B0-----:R-:W-:Y:S05]  /*a2b0*/  @!P4 BRA `(.L_x_1675) ;  /* 0x000001e800d8c947 */ /* 0x001fea0003800000 */
.L_x_2023:
[----:B------:R-:W-:Y:S05]  /*a2c0*/  BSYNC B1 ;  /* 0x0000000000017941 */ /* 0x000fea0003800000 */
.L_x_1674:
        /* <DEDUP_REMOVED lines=19> */
[C---:B------:R-:W-:Y:S01]  /*a400*/  LEA R38, P4, R12.reuse, UR4, 0x1 ;  /* 0x000000040c267c11 */ /* 0x040fe2000f8808ff */
[----:B------:R-:W-:Y:S01]  /*a410*/  IMAD.IADD R40, R85, 0x1, -R174 ;  /* 0x0000000155287824 */ /* 0x000fe200078e0aae */
[----:B------:R-:W-:Y:S02]  /*a420*/  UMOV UR4, 0xffffffff ;  /* 0xffffffff00047882 */ /* 0x000fe40000000000 */
[----:B------:R-:W-:Y:S02]  /*a430*/  LEA.HI.X R39, R12, UR5, R11, 0x1, P4 ;  /* 0x000000050c277c11 */ /* 0x000fe4000a0f0c0b */
[----:B------:R-:W-:Y:S01]  /*a440*/  ISETP.GE.AND P4, PT, R40, 0x1, PT ;  /* 0x000000012800780c */ /* 0x000fe20003f86270 */
[----:B------:R-:W-:-:S12]  /*a450*/  BRA.DIV UR4, `(.L_x_1676) ;  /* 0x000001ea04847947 */ /* 0x000fd8000b800000 */
[----:B------:R1:W2:Y:S04]  /*a460*/  SHFL.IDX PT, R36, R39, RZ, 0x1c1f ;  /* 0x001c1fff27247589 */ /* 0x0002a800000e0000 */
[----:B------:R1:W3:Y:S02]  /*a470*/  SHFL.IDX PT, R37, R38, RZ, 0x1c1f ;  /* 0x001c1fff26257589 */ /* 0x0002e400000e0000 */
.L_x_2027:
        /* <DEDUP_REMOVED lines=37> */
.L_x_1678:
[----:B------:R-:W-:Y:S05]  /*a6d0*/  BSYNC B1 ;  /* 0x0000000000017941 */ /* 0x000fea0003800000 */
.L_x_1677:
[----:B------:R-:W-:-:S03]  /*a6e0*/  UMOV UR4, 0xffffffff ;  /* 0xffffffff00047882 */ /* 0x000fc60000000000 */
[----:B------:R-:W-:Y:S05]  /*a6f0*/  BRA.DIV UR4, `(.L_x_1679) ;  /* 0x000001ea04287947 */ /* 0x000fea000b800000 */
[----:B--2---:R2:W0:Y:S04]  /*a700*/  SHFL.IDX PT, R36, R39, 0x1, 0x1c1f ;  /* 0x003c1f0027247f89 */ /* 0x00442800000e0000 */
[----:B---3--:R2:W3:Y:S02]  /*a710*/  SHFL.IDX PT, R37, R38, 0x1, 0x1c1f ;  /* 0x003c1f0026257f89 */ /* 0x0084e400000e0000 */
.L_x_2031:
        /* <DEDUP_REMOVED lines=19> */
[----:B0-----:R-:W-:Y:S02]  /*a850*/  @!P4 IMAD.MOV.U32 R34, RZ, RZ, R37 ;  /* 0x000000ffff22c224 */ /* 0x001fe400078e0025 */
[----:B------:R-:W-:Y:S02]  /*a860*/  @!P4 IMAD.MOV.U32 R35, RZ, RZ, R36 ;  /* 0x000000ffff23c224 */ /* 0x000fe400078e0024 */
        /* <DEDUP_REMOVED lines=16> */
.L_x_1619:
[----:B------:R-:W-:Y:S05]  /*a970*/  BSYNC B0 ;  /* 0x0000000000007941 */ /* 0x000fea0003800000 */
.L_x_1583:
        /* <DEDUP_REMOVED lines=17> */
.L_x_1681:
[----:B------:R-:W-:Y:S05]  /*aa90*/  BSYNC B0 ;  /* 0x0000000000007941 */ /* 0x000fea0003800000 */
.L_x_1680:
[----:B------:R-:W3:Y:S01]  /*aaa0*/  SYNCS.PHASECHK.TRANS64.TRYWAIT P0, [R86+URZ+0x2a8b0], R87 ;  /* 0x02a8b057560075a7 */ /* 0x000ee2000800017f */
[----:B------:R-:W-:Y:S04]  /*aab0*/  BSSY B0, `(.L_x_1682) ;  /* 0x0000002000007945 */ /* 0x000fe80003800000 */
[----:B---3--:R-:W-:Y:S05]  /*aac0*/  @!P0 BRA `(.L_x_1683) ;  /* 0x000001e400808947 */ /* 0x008fea0003800000 */
.L_x_2032:
[----:B------:R-:W-:Y:S05]  /*aad0*/  BSYNC B0 ;  /* 0x0000000000007941 */ /* 0x000fea0003800000 */
.L_x_1682:
[----:B------:R-:W-:Y:S01]  /*aae0*/  ULDC.64 UR4, c[0x0][0x328] ;  /* 0x0000ca0000047ab9 */ /* 0x000fe20000000a00 */
[----:B------:R-:W-:Y:S01]  /*aaf0*/  IMAD.IADD R85, R85, 0x1, -R174 ;  /* 0x0000000155557824 */ /* 0x000fe200078e0aae */
[----:B------:R-:W-:Y:S01]  /*ab00*/  BSSY B0, `(.L_x_1684) ;  /* 0x000002e000007945 */ /* 0x000fe20003800000 */
[----:B--2-4-:R-:W-:Y:S02]  /*ab10*/  IMAD R14, R31, UR4, RZ ;  /* 0x000000041f0e7c24 */ /* 0x014fe4000f8e02ff */
[----:B------:R-:W-:Y:S01]  /*ab20*/  IMAD.WIDE.U32 R12, R29, UR4, RZ ;  /* 0x000000041d0c7c25 */ /* 0x000fe2000f8e00ff */
[----:B------:R-:W-:-:S03]  /*ab30*/  ISETP.GE.AND P0, PT, R85, 0x1, PT ;  /* 0x000000015500780c */ /* 0x000fc60003f06270 */
[----:B------:R-:W-:Y:S01]  /*ab40*/  IMAD R29, R29, UR5, R14 ;  /* 0x000000051d1d7c24 */ /* 0x000fe2000f8e020e */
[----:B------:R-:W-:Y:S01]  /*ab50*/  ULDC.64 UR4, c[0x0][0x338] ;  /* 0x0000ce0000047ab9 */ /* 0x000fe20000000a00 */
[----:B------:R-:W-:Y:S02]  /*ab60*/  IMAD R14, R19, 0x3000, R3 ;  /* 0x00003000130e7824 */ /* 0x000fe400078e0203 */
[----:B0-----:R-:W-:Y:S02]  /*ab70*/  IMAD R11, R84, UR4, RZ ;  /* 0x00000004540b7c24 */ /* 0x001fe4000f8e02ff */
[----:B------:R-:W-:Y:S02]  /*ab80*/  IMAD.IADD R13, R13, 0x1, R29 ;  /* 0x000000010d0d7824 */ /* 0x000fe400078e021d */
        /* <DEDUP_REMOVED lines=22> */
[----:B------:R-:W-:Y:S01]  /*acf0*/  @P0 IMAD.SHL.U32 R37, R170, 0x8, RZ ;  /* 0x00000008aa250824 */ /* 0x000fe200078e00ff */
[----:B-----5:R2:W-:Y:S01]  /*ad00*/  @P5 ST.E.128 desc[UR60][R32.64], R12 ;  /* 0x0000000c20005985 */ /* 0x0205e2000c101d3c */
[----:B------:R-:W-:-:S03]  /*ad10*/  ISETP.NE.AND P5, PT, R10, RZ, PT ;  /* 0x000000ff0a00720c */ /* 0x000fc60003fa5270 */
[----:B------:R-:W4:Y:S01]  /*ad20*/  @P0 LDS.128 R12, [R35] ;  /* 0x00000000230c0984 */ /* 0x000f220000000c00 */
[----:B--2---:R-:W-:-:S09]  /*ad30*/  @P0 IMAD.WIDE R32, R37, 0x2, R28 ;  /* 0x0000000225200825 */ /* 0x004fd200078e021c */
[----:B------:R-:W-:Y:S01]  /*ad40*/  @P5 IMAD.SHL.U32 R37, R171, 0x8, RZ ;  /* 0x00000008ab255824 */ /* 0x000fe200078e00ff */
[----:B----4-:R2:W-:Y:S01]  /*ad50*/  @P0 ST.E.128 desc[UR60][R32.64], R12 ;  /* 0x0000000c20000985 */ /* 0x0105e2000c101d3c */
[----:B------:R-:W-:-:S03]  /*ad60*/  ISETP.NE.AND P0, PT, R20, RZ, PT ;  /* 0x000000ff1400720c */ /* 0x000fc60003f05270 */
[----:B------:R-:W4:Y:S01]  /*ad70*/  @P5 LDS.128 R12, [R34+0x3000] ;  /* 0x00300000220c5984 */ /* 0x000f220000000c00 */
[----:B--2---:R-:W-:-:S05]  /*ad80*/  @P5 IMAD.WIDE R32, R37, 0x2, R28 ;  /* 0x0000000225205825 */ /* 0x004fca00078e021c */
[----:B----4-:R-:W-:Y:S04]  /*ad90*/  @P5 ST.E.128 desc[UR60][R32.64], R12 ;  /* 0x0000000c20005985 */ /* 0x010fe8000c101d3c */
[C---:B------:R-:W-:Y:S01]  /*ada0*/  @P0 LEA R28, P5, R23.reuse, R28, 0x1 ;  /* 0x0000001c171c0211 */ /* 0x040fe200078a08ff */
[----:B------:R-:W2:Y:S03]  /*adb0*/  @P0 LDS.128 R12, [R35+0x3000] ;  /* 0x00300000230c0984 */ /* 0x000ea60000000c00 */
[----:B------:R-:W-:-:S05]  /*adc0*/  @P0 LEA.HI.X R29, R23, R29, R173, 0x1, P5 ;  /* 0x0000001d171d0211 */ /* 0x000fca00028f0cad */
[----:B--2---:R2:W-:Y:S04]  /*add0*/  @P0 ST.E.128 desc[UR60][R28.64], R12 ;  /* 0x0000000c1c000985 */ /* 0x0045e8000c101d3c */
.L_x_1685:
[----:B------:R-:W-:Y:S05]  /*ade0*/  BSYNC B0 ;  /* 0x0000000000007941 */ /* 0x000fea0003800000 */
.L_x_1684:
[----:B------:R-:W-:Y:S01]  /*adf0*/  ISETP.GE.AND P0, PT, R85, 0x41, PT ;  /* 0x000000415500780c */ /* 0x000fe20003f06270 */
[----:B--2-4-:R2:W4:Y:S01]  /*ae00*/  SHFL.IDX PT, R29, R11, 0x1, 0x1c1f ;  /* 0x003c1f000b1d7f89 */ /* 0x01452200000e0000 */
[----:B------:R-:W-:Y:S03]  /*ae10*/  BSSY B0, `(.L_x_1686) ;  /* 0x0000017000007945 */ /* 0x000fe60003800000 */
[----:B------:R2:W0:Y:S08]  /*ae20*/  SHFL.IDX PT, R28, R31, 0x1, 0x1c1f ;  /* 0x003c1f001f1c7f89 */ /* 0x00043000000e0000 */
[----:B--2---:R-:W-:Y:S05]  /*ae30*/  @!P0 BRA `(.L_x_1687) ;  /* 0x0000000000508947 */ /* 0x004fea0003800000 */
[----:B------:R-:W-:-:S13]  /*ae40*/  ISETP.NE.AND P5, PT, R4, RZ, PT ;  /* 0x000000ff0400720c */ /* 0x000fda0003fa5270 */
[----:B------:R-:W2:Y:S01]  /*ae50*/  @P5 LDS.128 R12, [R34+0x2000] ;  /* 0x00200000220c5984 */ /* 0x000ea20000000c00 */
[----:B0-----:R-:W-:-:S04]  /*ae60*/  @P5 LEA R32, P0, R16, R28, 0x1 ;  /* 0x0000001c10205211 */ /* 0x001fc800078008ff */
[----:B----4-:R-:W-:Y:S02]  /*ae70*/  @P5 LEA.HI.X R33, R16, R29, R17, 0x1, P0 ;  /* 0x0000001d10215211 */ /* 0x010fe400000f0c11 */
[----:B------:R-:W-:-:S13]  /*ae80*/  ISETP.NE.AND P0, PT, R9, RZ, PT ;  /* 0x000000ff0900720c */ /* 0x000fda0003f05270 */
[----:B------:R-:W-:Y:S01]  /*ae90*/  @P0 IMAD.SHL.U32 R11, R170, 0x8, RZ ;  /* 0x00000008aa0b0824 */ /* 0x000fe200078e00ff */
[----:B--2---:R0:W-:Y:S01]  /*aea0*/  @P5 ST.E.128 desc[UR60][R32.64], R12 ;  /* 0x0000000c20005985 */ /* 0x0041e2000c101d3c */
[----:B------:R-:W-:-:S03]  /*aeb0*/  ISETP.NE.AND P5, PT, R10, RZ, PT ;  /* 0x000000ff0a00720c */ /* 0x000fc60003fa5270 */
[----:B------:R-:W2:Y:S01]  /*aec0*/  @P0 LDS.128 R12, [R35+0x2000] ;  /* 0x00200000230c0984 */ /* 0x000ea20000000c00 */
[----:B0-----:R-:W-:-:S09]  /*aed0*/  @P0 IMAD.WIDE R32, R11, 0x2, R28 ;  /* 0x000000020b200825 */ /* 0x001fd200078e021c */
[----:B------:R-:W-:Y:S01]  /*aee0*/  @P5 IMAD.SHL.U32 R11, R171, 0x8, RZ ;  /* 0x00000008ab0b5824 */ /* 0x000fe200078e00ff */
[----:B--2---:R0:W-:Y:S01]  /*aef0*/  @P0 ST.E.128 desc[UR60][R32.64], R12 ;  /* 0x0000000c20000985 */ /* 0x0041e2000c101d3c */
[----:B------:R-:W-:-:S03]  /*af00*/  ISETP.NE.AND P0, PT, R20, RZ, PT ;  /* 0x000000ff1400720c */ /* 0x000fc60003f05270 */
[----:B------:R-:W2:Y:S01]  /*af10*/  @P5 LDS.128 R12, [R34+0x5000] ;  /* 0x00500000220c5984 */ /* 0x000ea20000000c00 */
[----:B0-----:R-:W-:-:S05]  /*af20*/  @P5 IMAD.WIDE R32, R11, 0x2, R28 ;  /* 0x000000020b205825 */ /* 0x001fca00078e021c */
[----:B--2---:R-:W-:Y:S04]  /*af30*/  @P5 ST.E.128 desc[UR60][R32.64], R12 ;  /* 0x0000000c20005985 */ /* 0x004fe8000c101d3c */
[C---:B------:R-:W-:Y:S01]  /*af40*/  @P0 LEA R28, P5, R23.reuse, R28, 0x1 ;  /* 0x0000001c171c0211 */ /* 0x040fe200078a08ff */
[----:B------:R-:W0:Y:S03]  /*af50*/  @P0 LDS.128 R12, [R35+0x5000] ;  /* 0x00500000230c0984 */ /* 0x000e260000000c00 */
[----:B------:R-:W-:-:S05]  /*af60*/  @P0 LEA.HI.X R29, R23, R29, R173, 0x1, P5 ;  /* 0x0000001d171d0211 */ /* 0x000fca00028f0cad */
[----:B0-----:R2:W-:Y:S04]  /*af70*/  @P0 ST.E.128 desc[UR60][R28.64], R12 ;  /* 0x0000000c1c000985 */ /* 0x0015e8000c101d3c */
.L_x_1687:
[----:B------:R-:W-:Y:S05]  /*af80*/  BSYNC B0 ;  /* 0x0000000000007941 */ /* 0x000fea0003800000 */
.L_x_1686:
[----:B------:R-:W-:Y:S01]  /*af90*/  @!PT LDS RZ, [RZ] ;  /* 0x00000000fffff984 */ /* 0x000fe20000000800 */
[----:B------:R-:W-:Y:S01]  /*afa0*/  @!PT LDS RZ, [RZ] ;  /* 0x00000000fffff984 */ /* 0x000fe20000000800 */
[----:B------:R-:W-:Y:S01]  /*afb0*/  @!PT LDS RZ, [RZ] ;  /* 0x00000000fffff984 */ /* 0x000fe20000000800 */
[----:B------:R-:W-:Y:S01]  /*afc0*/  @!PT LDS RZ, [RZ] ;  /* 0x00000000fffff984 */ /* 0x000fe20000000800 */
[----:B------:R5:W-:Y:S06]  /*afd0*/  MEMBAR.ALL.CTA ;  /* 0x0000000000007992 */ /* 0x000bec0000008000 */
[----:B-----5:R-:W5:Y:S01]  /*afe0*/  FENCE.VIEW.ASYNC.S ;  /* 0x00000000000073c6 */ /* 0x020f620000000000 */
[----:B-1-3--:R-:W-:Y:S01]  /*aff0*/  @!P4 VIADD R86, R86, 0x2a8c0 ;  /* 0x0002a8c05656c836 */ /* 0x00afe20000000000 */
[----:B-----5:R1:W-:Y:S01]  /*b000*/  BAR.SYNC.DEFER_BLOCKING R144, 0x80 ;  /* 0x000200900000751d */ /* 0x0203e20000010000 */
[----:B------:R-:W-:Y:S01]  /*b010*/  ISETP.NE.AND P5, PT, R123, RZ, PT ;  /* 0x000000ff7b00720c */ /* 0x000fe20003fa5270 */
[----:B------:R-:W-:-:S02]  /*b020*/  VIADD R19, R19, 0x1 ;  /* 0x0000000113137836 */ /* 0x000fc40000000000 */
[----:B------:R-:W-:Y:S02]  /*b030*/  @!P4 PRMT R86, RZ, 0x654, R86 ;  /* 0x00000654ff56c816 */ /* 0x000fe40000000056 */
[----:B------:R-:W-:Y:S02]  /*b040*/  PLOP3.LUT P0, PT, PT, PT, PT, 0x8, 0x0 ;  /* 0x000000000000781c */ /* 0x000fe40003f0e170 */
[----:B------:R1:W-:Y:S01]  /*b050*/  @!P4 SYNCS.ARRIVE.TRANS64.RED.A1T0 RZ, [R86+URZ], RZ ;  /* 0x000000ff56ffc9a7 */ /* 0x0003e2000810043f */
[----:B------:R-:W-:-:S04]  /*b060*/  ISETP.NE.AND P4, PT, R19, 0x2, PT ;  /* 0x000000021300780c */ /* 0x000fc80003f85270 */
[----:B--2---:R-:W-:Y:S02]  /*b070*/  SEL R12, RZ, 0x1, P4 ;  /* 0x00000001ff0c7807 */ /* 0x004fe40002000000 */
[----:B------:R-:W-:Y:S02]  /*b080*/  SEL R19, R19, RZ, P4 ;  /* 0x000000ff13137207 */ /* 0x000fe40002000000 */
[----:B------:R-:W-:Y:S01]  /*b090*/  LOP3.LUT R175, R175, R12, RZ, 0x3c, !PT ;  /* 0x0000000cafaf7212 */ /* 0x000fe200078e3cff */
[----:B-1----:R-:W-:Y:S06]  /*b0a0*/  @P5 BRA `(.L_x_1688) ;  /* 0xffffff7800205947 */ /* 0x002fec000383ffff */
.L_x_1578:
[----:B------:R-:W1:Y:S01]  /*b0b0*/  LDC R0, c[0x0][0x448] ;  /* 0x00011200ff007b82 */ /* 0x000e620000000800 */
[----:B------:R-:W-:Y:S01]  /*b0c0*/  IADD3 R5, R167, 0x1, -R166 ;  /* 0x00000001a7057810 */ /* 0x000fe20007ffe8a6 */
[----:B------:R-:W-:Y:S06]  /*b0d0*/  BSSY B0, `(.L_x_1689) ;  /* 0x000000d000007945 */ /* 0x000fec0003800000 */
[----:B------:R-:W2:Y:S01]  /*b0e0*/  LDC.64 R6, c[0x0][0x9e0] ;  /* 0x00027800ff067b82 */ /* 0x000ea20000000a00 */
[----:B-1----:R-:W-:Y:S01]  /*b0f0*/  ISETP.NE.AND P1, PT, R0, 0x1, PT ;  /* 0x000000010000780c */ /* 0x002fe20003f25270 */
[----:B------:R-:W-:Y:S01]  /*b100*/  VIADD R0, R187, 0x7f ;  /* 0x0000007fbb007836 */ /* 0x000fe20000000000 */
[----:B--2---:R-:W-:-:S11]  /*b110*/  ISETP.GE.AND P2, PT, R7, 0x1, PT ;  /* 0x000000010700780c */ /* 0x004fd60003f46270 */
[----:B------:R-:W1:Y:S08]  /*b120*/  @P1 LDC R3, c[0x0][0x44c] ;  /* 0x00011300ff031b82 */ /* 0x000e700000000800 */
[----:B------:R-:W2:Y:S01]  /*b130*/  @P1 LDC R2, c[0x0][0x450] ;  /* 0x00011400ff021b82 */ /* 0x000ea20000000800 */
[----:B-1----:R-:W-:-:S05]  /*b140*/  @P1 IMAD.HI.U32 R3, R0, R3, RZ ;  /* 0x0000000300031227 */ /* 0x002fca00078e00ff */
[----:B--2---:R-:W-:-:S05]  /*b150*/  @P1 SHF.R.U32.HI R0, RZ, R2, R3 ;  /* 0x00000002ff001219 */ /* 0x004fca0000011603 */
[----:B------:R-:W-:Y:S01]  /*b160*/  IMAD.IADD R3, R5, 0x1, R0 ;  /* 0x0000000105037824 */ /* 0x000fe200078e0200 */
[----:B------:R-:W-:Y:S06]  /*b170*/  @P0 BRA `(.L_x_1690) ;  /* 0x0000000000080947 */ /* 0x000fec0003800000 */
[----:B------:R-:W1:Y:S02]  /*b180*/  FENCE.VIEW.ASYNC.G ;  /* 0x00000000000073c6 */ /* 0x000e640000000100 */
[----:B-1----:R-:W-:Y:S06]  /*b190*/  BAR.ARV 0xc, 0x180 ;  /* 0x0306000000007b1d */ /* 0x002fec0000002000 */
.L_x_1690:
[----:B------:R-:W-:Y:S05]  /*b1a0*/  BSYNC B0 ;  /* 0x0000000000007941 */ /* 0x000fea0003800000 */
.L_x_1689:
[----:B------:R-:W-:Y:S01]  /*b1b0*/  IMAD.IADD R0, R3, 0x1, R6 ;  /* 0x0000000103007824 */ /* 0x000fe200078e0206 */
[----:B------:R-:W-:Y:S06]  /*b1c0*/  @!P2 BRA `(.L_x_1691) ;  /* 0x000000000048a947 */ /* 0x000fec0003800000 */
[C---:B------:R-:W-:Y:S01]  /*b1d0*/  ISETP.GT.AND P0, PT, R3.reuse, RZ, PT ;  /* 0x000000ff0300720c */ /* 0x040fe20003f04270 */
[----:B------:R-:W-:Y:S01]  /*b1e0*/  BSSY B0, `(.L_x_1692) ;  /* 0x000000e000007945 */ /* 0x000fe20003800000 */
[----:B------:R-:W-:-:S11]  /*b1f0*/  VIADD R2, R3, 0xffffffff ;  /* 0xffffffff03027836 */ /* 0x000fd60000000000 */
[----:B------:R-:W-:Y:S05]  /*b200*/  @P0 BRA `(.L_x_1693) ;  /* 0x00000000001c0947 */ /* 0x000fea0003800000 */
[----:B------:R-:W-:Y:S01]  /*b210*/  ISETP.NE.AND P0, PT, R7, 0x1, PT ;  /* 0x000000010700780c */ /* 0x000fe20003f05270 */
[----:B------:R-:W-:-:S12]  /*b220*/  IMAD.MOV R3, RZ, RZ, -R3 ;  /* 0x000000ffff037224 */ /* 0x000fd800078e0a03 */
[----:B------:R-:W1:Y:S02]  /*b230*/  @P0 LDC.64 R4, c[0x0][0x9e8] ;  /* 0x00027a00ff040b82 */ /* 0x000e640000000a00 */
[----:B-1----:R-:W-:-:S05]  /*b240*/  @P0 IMAD.HI.U32 R2, R3, R4, RZ ;  /* 0x0000000403020227 */ /* 0x002fca00078e00ff */
[----:B------:R-:W-:-:S04]  /*b250*/  @P0 SHF.R.U32.HI R3, RZ, R5, R2 ;  /* 0x00000005ff030219 */ /* 0x000fc80000011602 */
[----:B------:R-:W-:Y:S01]  /*b260*/  LOP3.LUT R2, RZ, R3, RZ, 0x33, !PT ;  /* 0x00000003ff027212 */ /* 0x000fe200078e33ff */
[----:B------:R-:W-:Y:S06]  /*b270*/  BRA `(.L_x_1694) ;  /* 0x0000000000107947 */ /* 0x000fec0003800000 */
.L_x_1693:
[----:B------:R-:W-:-:S13]  /*b280*/  ISETP.NE.AND P0, PT, R7, 0x1, PT ;  /* 0x000000010700780c */ /* 0x000fda0003f05270 */
[----:B------:R-:W1:Y:S02]  /*b290*/  @P0 LDC.64 R4, c[0x0][0x9e8] ;  /* 0x00027a00ff040b82 */ /* 0x000e640000000a00 */
[----:B-1----:R-:W-:-:S05]  /*b2a0*/  @P0 IMAD.HI.U32 R4, R2, R4, RZ ;  /* 0x0000000402040227 */ /* 0x002fca00078e00ff */
[----:B------:R-:W-:-:S07]  /*b2b0*/  @P0 SHF.R.U32.HI R2, RZ, R5, R4 ;  /* 0x00000005ff020219 */ /* 0x000fce0000011604 */
.L_x_1694:
[----:B------:R-:W-:Y:S05]  /*b2c0*/  BSYNC B0 ;  /* 0x0000000000007941 */ /* 0x000fea0003800000 */
.L_x_1692:
[----:B------:R-:W-:-:S05]  /*b2d0*/  IMAD R3, R2, R7, R7 ;  /* 0x0000000702037224 */ /* 0x000fca00078e0207 */
[----:B------:R-:W-:-:S07]  /*b2e0*/  VIMNMX R0, R0, R3, PT ;  /* 0x0000000300007248 */ /* 0x000fce0003fe0100 */
.L_x_1691:
[----:B------:R-:W1:Y:S01]  /*b2f0*/  @P1 LDC R2, c[0x0][0x44c] ;  /* 0x00011300ff021b82 */ /* 0x000e620000000800 */
[----:B------:R-:W-:Y:S01]  /*b300*/  VIADD R0, R0, 0x5f ;  /* 0x0000005f00007836 */ /* 0x000fe20000000000 */
[----:B------:R-:W-:Y:S01]  /*b310*/  ULDC UR4, c[0x0][0x9dc] ;  /* 0x0002770000047ab9 */ /* 0x000fe20000000800 */
[----:B------:R-:W-:Y:S02]  /*b320*/  IMAD.MOV.U32 R5, RZ, RZ, R187 ;  /* 0x000000ffff057224 */ /* 0x000fe400078e00bb */
[----:B------:R-:W-:-:S03]  /*b330*/  IMAD.HI R0, R0, 0x2aaaaaab, RZ ;  /* 0x2aaaaaab00007827 */ /* 0x000fc600078e02ff */
[----:B------:R-:W2:Y:S02]  /*b340*/  @P1 LDC R9, c[0x0][0x450] ;  /* 0x00011400ff091b82 */ /* 0x000ea40000000800 */
[----:B------:R-:W-:Y:S01]  /*b350*/  SHF.R.U32.HI R3, RZ, 0x1f, R0 ;  /* 0x0000001fff037819 */ /* 0x000fe20000011600 */
[----:B-1----:R-:W-:-:S05]  /*b360*/  @P1 IMAD.HI.U32 R2, R187, R2, RZ ;  /* 0x00000002bb021227 */ /* 0x002fca00078e00ff */
[----:B--2---:R-:W-:Y:S02]  /*b370*/  @P1 SHF.R.U32.HI R5, RZ, R9, R2 ;  /* 0x00000009ff051219 */ /* 0x004fe40000011602 */
[----:B------:R-:W-:-:S03]  /*b380*/  LEA.HI.SX32 R2, R0, R3, 0x1c ;  /* 0x0000000300027211 */ /* 0x000fc600078fe2ff */
[----:B------:R-:W-:Y:S01]  /*b390*/  IMAD.IADD R0, R142, 0x1, R5 ;  /* 0x000000018e007824 */ /* 0x000fe200078e0205 */
[----:B------:R-:W-:-:S03]  /*b3a0*/  VIMNMX R2, R143, R2, PT ;  /* 0x000000028f027248 */ /* 0x000fc60003fe0100 */
[----:B------:R-:W-:Y:S01]  /*b3b0*/  VIADD R3, R0, -UR4 ;  /* 0x8000000400037c36 */ /* 0x000fe20008000000 */
[----:B------:R-:W-:Y:S06]  /*b3c0*/  @!P2 BRA `(.L_x_1695) ;  /* 0x000000000044a947 */ /* 0x000fec0003800000 */
        /* <DEDUP_REMOVED lines=10> */
.L_x_1697:
[----:B------:R-:W-:-:S13]  /*b470*/  ISETP.NE.AND P0, PT, R7, 0x1, PT ;  /* 0x000000010700780c */ /* 0x000fda0003f05270 */
[----:B------:R-:W1:Y:S02]  /*b480*/  @P0 LDC.64 R4, c[0x0][0x9e8] ;  /* 0x00027a00ff040b82 */ /* 0x000e640000000a00 */
[----:B-1----:R-:W-:-:S05]  /*b490*/  @P0 IMAD.HI.U32 R4, R0, R4, RZ ;  /* 0x0000000400040227 */ /* 0x002fca00078e00ff */
[----:B------:R-:W-:-:S07]  /*b4a0*/  @P0 SHF.R.U32.HI R0, RZ, R5, R4 ;  /* 0x00000005ff000219 */ /* 0x000fce0000011604 */
.L_x_1698:
[----:B------:R-:W-:Y:S05]  /*b4b0*/  BSYNC B0 ;  /* 0x0000000000007941 */ /* 0x000fea0003800000 */
.L_x_1696:
[----:B------:R-:W-:-:S05]  /*b4c0*/  IMAD R0, R0, R7, RZ ;  /* 0x0000000700007224 */ /* 0x000fca00078e02ff */
[----:B------:R-:W-:-:S07]  /*b4d0*/  VIMNMX R3, R3, R0, !PT ;  /* 0x0000000003037248 */ /* 0x000fce0007fe0100 */
.L_x_1695:
[----:B------:R-:W-:Y:S01]  /*b4e0*/  IMAD.HI R3, R3, 0x2aaaaaab, RZ ;  /* 0x2aaaaaab03037827 */ /* 0x000fe200078e02ff */
[----:B------:R-:W-:Y:S02]  /*b4f0*/  PLOP3.LUT P0, PT, PT, PT, PT, 0x80, 0x0 ;  /* 0x000000000000781c */ /* 0x000fe40003f0f070 */
[----:B------:R-:W-:Y:S02]  /*b500*/  CS2R R20, SRZ ;  /* 0x0000000000147805 */ /* 0x000fe4000001ff00 */
[----:B------:R-:W-:Y:S02]  /*b510*/  CS2R R86, SRZ ;  /* 0x0000000000567805 */ /* 0x000fe4000001ff00 */
[----:B------:R-:W-:Y:S02]  /*b520*/  CS2R R84, SRZ ;  /* 0x0000000000547805 */ /* 0x000fe4000001ff00 */
[----:B------:R-:W-:Y:S02]  /*b530*/  SHF.R.U32.HI R0, RZ, 0x1f, R3 ;  /* 0x0000001fff007819 */ /* 0x000fe40000011603 */
[----:B------:R-:W-:-:S02]  /*b540*/  CS2R R82, SRZ ;  /* 0x0000000000527805 */ /* 0x000fc4000001ff00 */
[----:B------:R-:W-:Y:S02]  /*b550*/  CS2R R80, SRZ ;  /* 0x0000000000507805 */ /* 0x000fe4000001ff00 */
[----:B------:R-:W-:Y:S02]  /*b560*/  CS2R R42, SRZ ;  /* 0x00000000002a7805 */ /* 0x000fe4000001ff00 */
[----:B------:R-:W-:Y:S01]  /*b570*/  LEA.HI.SX32 R189, R3, R0, 0x1c ;  /* 0x0000000003bd7211 */ /* 0x000fe200078fe2ff */
[----:B------:R-:W-:Y:S01]  /*b580*/  IMAD.MOV.U32 R0, RZ, RZ, RZ ;  /* 0x000000ffff007224 */ /* 0x000fe200078e00ff */
[----:B------:R-:W-:Y:S02]  /*b590*/  CS2R R38, SRZ ;  /* 0x0000000000267805 */ /* 0x000fe4000001ff00 */
[----:B------:R-:W-:Y:S02]  /*b5a0*/  CS2R R76, SRZ ;  /* 0x00000000004c7805 */ /* 0x000fe4000001ff00 */
[----:B------:R-:W-:-:S02]  /*b5b0*/  VIMNMX R189, RZ, R189, !PT ;  /* 0x000000bdffbd7248 */ /* 0x000fc40007fe0100 */
[----:B------:R-:W-:Y:S02]  /*b5c0*/  CS2R R36, SRZ ;  /* 0x0000000000247805 */ /* 0x000fe4000001ff00 */
[----:B------:R-:W-:Y:S02]  /*b5d0*/  CS2R R72, SRZ ;  /* 0x0000000000487805 */ /* 0x000fe4000001ff00 */
[----:B------:R-:W-:Y:S02]  /*b5e0*/  CS2R R46, SRZ ;  /* 0x00000000002e7805 */ /* 0x000fe4000001ff00 */
[----:B------:R-:W-:Y:S02]  /*b5f0*/  ISETP.GT.AND P1, PT, R2, R189, PT ;  /* 0x000000bd0200720c */ /* 0x000fe40003f24270 */
        /* <DEDUP_REMOVED lines=20> */
[----:B------:R-:W-:Y:S02]  /*b740*/  IMAD.MOV.U32 R26, RZ, RZ, RZ ;  /* 0x000000ffff1a7224 */ /* 0x000fe400078e00ff */
[----:B------:R-:W-:-:S02]  /*b750*/  IMAD.MOV.U32 R32, RZ, RZ, RZ ;  /* 0x000000ffff207224 */ /* 0x000fc400078e00ff */
[----:B------:R-:W-:Y:S02]  /*b760*/  IMAD.MOV.U32 R99, RZ, RZ, RZ ;  /* 0x000000ffff637224 */ /* 0x000fe400078e00ff */
[----:B------:R-:W-:Y:S01]  /*b770*/  IMAD.MOV.U32 R24, RZ, RZ, RZ ;  /* 0x000000ffff187224 */ /* 0x000fe200078e00ff */
[----:B------:R-:W-:Y:S06]  /*b780*/  @!P1 BRA `(.L_x_1699) ;  /* 0x0000013c00209947 */ /* 0x000fec0003800000 */
[----:B------:R-:W2:Y:S04]  /*b790*/  LDL R4, [R1+0x34] ;  /* 0x0000340001047983 */ /* 0x000ea80000100800 */
[----:B------:R-:W1:Y:S02]  /*b7a0*/  SHFL.IDX PT, R0, R220, RZ, 0x1f ;  /* 0x00001fffdc007589 */ /* 0x000e6400000e0000 */
[----:B-1----:R-:W-:-:S04]  /*b7b0*/  LEA.HI R3, R0, R0, RZ, 0x1 ;  /* 0x0000000000037211 */ /* 0x002fc800078f08ff */
        /* <DEDUP_REMOVED lines=13> */
[----:B------:R1:W2:Y:S01]  /*b890*/  LDC.64 R14, c[0x4][R0] ;  /* 0x01000000000e7b82 */ /* 0x0002a20000000a00 */
[----:B------:R-:W-:Y:S01]  /*b8a0*/  IMAD.U32 R5, RZ, RZ, UR5 ;  /* 0x00000005ff057e24 */ /* 0x000fe2000f8e00ff */
[----:B------:R-:W-:Y:S01]  /*b8b0*/  ULDC.64 UR4, c[0x4][0x30] ;  /* 0x01000c0000047ab9 */ /* 0x000fe20000000a00 */
[----:B------:R-:W-:Y:S02]  /*b8c0*/  IMAD.U32 R6, RZ, RZ, UR6 ;  /* 0x00000006ff067e24 */ /* 0x000fe4000f8e00ff */
[----:B------:R-:W-:Y:S02]  /*b8d0*/  IMAD.U32 R7, RZ, RZ, UR7 ;  /* 0x00000007ff077e24 */ /* 0x000fe4000f8e00ff */
[----:B------:R-:W-:-:S02]  /*b8e0*/  IMAD.U32 R10, RZ, RZ, UR4 ;  /* 0x00000004ff0a7e24 */ /* 0x000fc4000f8e00ff */
[----:B0-----:R-:W-:Y:S02]  /*b8f0*/  IMAD.U32 R11, RZ, RZ, UR5 ;  /* 0x00000005ff0b7e24 */ /* 0x001fe4000f8e00ff */
[----:B------:R-:W-:Y:S02]  /*b900*/  IMAD.MOV.U32 R8, RZ, RZ, 0x70 ;  /* 0x00000070ff087424 */ /* 0x000fe400078e00ff */
[----:B------:R-:W-:Y:S02]  /*b910*/  IMAD.MOV.U32 R12, RZ, RZ, 0x1 ;  /* 0x00000001ff0c7424 */ /* 0x000fe400078e00ff */
[----:B-1----:R-:W-:-:S07]  /*b920*/  IMAD.MOV.U32 R13, RZ, RZ, RZ ;  /* 0x000000ffff0d7224 */ /* 0x002fce00078e00ff */
[----:B------:R-:W-:-:S07]  /*b930*/  LEPC R20, `(.L_x_1700) ;  /* 0x000000001014794e */ /* 0x000fce0000000000 */
[----:B--2-45:R-:W-:Y:S05]  /*b940*/  CALL.ABS.NOINC R14 ;  /* 0x000000000e007343 */ /* 0x034fea0003c00000 */
.L_x_1700:
[----:B------:R-:W-:Y:S02]  /*b950*/  ULDC UR4, c[0x0][0x3f4] ;  /* 0x0000fd0000047ab9 */ /* 0x000fe40000000800 */
[----:B------:R-:W-:-:S13]  /*b960*/  ISETP.LT.AND P0, PT, RZ, UR4, PT ;  /* 0x00000004ff007c0c */ /* 0x000fda000bf01270 */
[----:B------:R-:W-:Y:S05]  /*b970*/  @P0 BRA `(.L_x_1701) ;  /* 0x00000000003c0947 */ /* 0x000fea0003800000 */
[----:B------:R-:W-:-:S04]  /*b980*/  LEA.HI R0, R197, R197, RZ, 0x1 ;  /* 0x000000c5c5007211 */ /* 0x000fc800078f08ff */
[----:B------:R-:W-:-:S05]  /*b990*/  LOP3.LUT R0, R0, 0xfffffffe, RZ, 0xc0, !PT ;  /* 0xfffffffe00007812 */ /* 0x000fca00078ec0ff */
[----:B------:R-:W-:-:S05]  /*b9a0*/  IMAD.IADD R0, R197, 0x1, -R0 ;  /* 0x00000001c5007824 */ /* 0x000fca00078e0a00 */
[----:B------:R-:W-:-:S04]  /*b9b0*/  SHF.L.U32 R3, R0, 0x1f, RZ ;  /* 0x0000001f00037819 */ /* 0x000fc800000006ff */
[----:B------:R1:W2:Y:S03]  /*b9c0*/  SYNCS.PHASECHK.TRANS64.TRYWAIT P0, [R18+URZ+0x2a800], R3 ;  /* 0x02a80003120075a7 */ /* 0x0002a6000800017f */
[----:B--2---:R-:W-:Y:S05]  /*b9d0*/  @!P0 NANOSLEEP.SYNCS 0x989680 ;  /* 0x009896800000895d */ /* 0x004fea0003900000 */
[----:B------:R-:W2:Y:S01]  /*b9e0*/  @!P0 SYNCS.PHASECHK.TRANS64 P0, [R18+URZ+0x2a800], R3 ;  /* 0x02a80003120085a7 */ /* 0x000ea2000800007f */
[----:B------:R-:W-:Y:S04]  /*b9f0*/  BSSY B0, `(.L_x_1702) ;  /* 0x0000006000007945 */ /* 0x000fe80003800000 */
[----:B--2---:R-:W-:Y:S05]  /*ba00*/  @P0 BRA `(.L_x_1703) ;  /* 0x0000000000100947 */ /* 0x004fea0003800000 */
.L_x_1704:
[----:B--2---:R2:W3:Y:S02]  /*ba10*/  SYNCS.PHASECHK.TRANS64.TRYWAIT P0, [R18+URZ+0x2a800], R3 ;  /* 0x02a80003120075a7 */ /* 0x0044e4000800017f */
[----:B---3--:R-:W-:Y:S05]  /*ba20*/  @!P0 NANOSLEEP.SYNCS 0x989680 ;  /* 0x009896800000895d */ /* 0x008fea0003900000 */
[----:B------:R-:W3:Y:S02]  /*ba30*/  @!P0 SYNCS.PHASECHK.TRANS64 P0, [R18+URZ+0x2a800], R3 ;  /* 0x02a80003120085a7 */ /* 0x000ee4000800007f */
[----:B---3--:R-:W-:Y:S05]  /*ba40*/  @!P0 BRA `(.L_x_1704) ;  /* 0xfffffffc00f08947 */ /* 0x008fea000383ffff */
.L_x_1703:
[----:B------:R-:W-:Y:S05]  /*ba50*/  BSYNC B0 ;  /* 0x0000000000007941 */ /* 0x000fea0003800000 */
.L_x_1702:
[----:B------:R-:W-:Y:S05]  /*ba60*/  BRA `(.L_x_1705) ;  /* 0x0000007400247947 */ /* 0x000fea0003800000 */
.L_x_1701:
[----:B------:R-:W2:Y:S01]  /*ba70*/  LDL R0, [R1+0x34] ;  /* 0x0000340001007983 */ /* 0x000ea20000100800 */
[----:B------:R-:W-:Y:S02]  /*ba80*/  ULDC.64 UR6, c[0x0][0x408] ;  /* 0x0001020000067ab9 */ /* 0x000fe40000000a00 */
[----:B-----5:R-:W-:Y:S01]  /*ba90*/  IMAD.WIDE.U32 R24, R141, UR6, RZ ;  /* 0x000000068d187c25 */ /* 0x020fe2000f8e00ff */
[----:B--2---:R-:W-:Y:S02]  /*baa0*/  R2UR UR4, R0 ;  /* 0x00000000000472ca */ /* 0x004fe400000e0000 */
[----:B------:R-:W-:-:S11]  /*bab0*/  SHF.R.S32.HI R0, RZ, 0x1f, R141 ;  /* 0x0000001fff007819 */ /* 0x000fd6000001148d */
[----:B------:R-:W-:-:S03]  /*bac0*/  ULOP3.LUT UP0, URZ, UR4, 0x3ff, URZ, 0xc0, !UPT ;  /* 0x000003ff043f7892 */ /* 0x000fc6000f80c03f */
[----:B------:R-:W-:Y:S02]  /*bad0*/  ULDC.64 UR4, c[0x0][0x3f8] ;  /* 0x0000fe0000047ab9 */ /* 0x000fe40000000a00 */
[C---:B------:R-:W-:Y:S01]  /*bae0*/  IMAD R4, R0.reuse, UR4, RZ ;  /* 0x0000000400047c24 */ /* 0x040fe2000f8e02ff */
[----:B------:R-:W-:Y:S01]  /*baf0*/  PLOP3.LUT P0, PT, PT, PT, UP0, 0x80, 0x0 ;  /* 0x000000000000781c */ /* 0x000fe20003f0f008 */
[----:B------:R-:W-:Y:S02]  /*bb00*/  IMAD R0, R0, UR6, RZ ;  /* 0x0000000600007c24 */ /* 0x000fe4000f8e02ff */
[----:B------:R-:W-:-:S04]  /*bb10*/  IMAD.WIDE.U32 R26, R141, UR4, RZ ;  /* 0x000000048d1a7c25 */ /* 0x000fc8000f8e00ff */
[C---:B----4-:R-:W-:Y:S02]  /*bb20*/  IMAD R29, R141.reuse, UR5, R4 ;  /* 0x000000058d1d7c24 */ /* 0x050fe4000f8e0204 */
[----:B0-----:R-:W-:Y:S02]  /*bb30*/  IMAD R31, R141, UR7, R0 ;  /* 0x000000078d1f7c24 */ /* 0x001fe4000f8e0200 */
[----:B------:R-:W-:Y:S02]  /*bb40*/  IMAD.IADD R29, R29, 0x1, R27 ;  /* 0x000000011d1d7824 */ /* 0x000fe400078e021b */
[----:B------:R-:W-:Y:S01]  /*bb50*/  IMAD.IADD R31, R31, 0x1, R25 ;  /* 0x000000011f1f7824 */ /* 0x000fe200078e0219 */
[----:B------:R-:W-:Y:S06]  /*bb60*/  @!P0 BRA `(.L_x_1706) ;  /* 0x0000000000408947 */ /* 0x000fec0003800000 */
        /* <DEDUP_REMOVED lines=16> */
.L_x_1706:
[----:B------:R-:W-:Y:S01]  /*bc70*/  ULDC.U8 UR4, c[0x0][0x410] ;  /* 0x0001040000047ab9 */ /* 0x000fe20000000000 */
[----:B------:R-:W-:Y:S01]  /*bc80*/  BSSY B0, `(.L_x_1707) ;  /* 0x000071f000007945 */ /* 0x000fe20003800000 */
[----:B------:R-:W-:Y:S01]  /*bc90*/  ISETP.NE.AND P0, PT, RZ, UR4, PT ;  /* 0x00000004ff007c0c */ /* 0x000fe2000bf05270 */
[----:B------:R-:W-:-:S12]  /*bca0*/  IMAD.IADD R9, R174, 0x1, R187 ;  /* 0x00000001ae097824 */ /* 0x000fd800078e02bb */
[----:B------:R-:W-:Y:S05]  /*bcb0*/  @!P0 BRA `(.L_x_1708) ;  /* 0x00000038006c8947 */ /* 0x000fea0003800000 */
[----:B------:R-:W0:Y:S01]  /*bcc0*/  LDC R21, c[0x0][0x448] ;  /* 0x00011200ff157b82 */ /* 0x000e220000000800 */
[----:B------:R-:W-:Y:S01]  /*bcd0*/  IMAD R3, R198, 0x40, R9 ;  /* 0x00000040c6037824 */ /* 0x000fe200078e0209 */
[----:B------:R-:W-:Y:S01]  /*bce0*/  ULDC.64 UR4, c[0x0][0x3f8] ;  /* 0x0000fe0000047ab9 */ /* 0x000fe20000000a00 */
[----:B------:R-:W-:Y:S01]  /*bcf0*/  ULDC.64 UR6, c[0x0][0x408] ;  /* 0x0001020000067ab9 */ /* 0x000fe20000000a00 */
[----:B------:R-:W-:Y:S02]  /*bd00*/  IMAD.MOV.U32 R10, RZ, RZ, R26 ;  /* 0x000000ffff0a7224 */ /* 0x000fe400078e001a */
[----:B------:R-:W-:Y:S02]  /*bd10*/  IMAD.MOV.U32 R11, RZ, RZ, R29 ;  /* 0x000000ffff0b7224 */ /* 0x000fe400078e001d */
[----:B------:R-:W-:Y:S02]  /*bd20*/  IMAD.MOV.U32 R12, RZ, RZ, R24 ;  /* 0x000000ffff0c7224 */ /* 0x000fe400078e0018 */
[----:B------:R-:W-:Y:S01]  /*bd30*/  IMAD.MOV.U32 R13, RZ, RZ, R31 ;  /* 0x000000ffff0d7224 */ /* 0x000fe200078e001f */
[----:B0-----:R-:W-:-:S13]  /*bd40*/  ISETP.NE.AND P0, PT, R21, 0x1, PT ;  /* 0x000000011500780c */ /* 0x001fda0003f05270 */
[----:B------:R-:W0:Y:S08]  /*bd50*/  @P0 LDC R0, c[0x0][0x44c] ;  /* 0x00011300ff000b82 */ /* 0x000e300000000800 */
[----:B------:R-:W1:Y:S01]  /*bd60*/  @P0 LDC R5, c[0x0][0x450] ;  /* 0x00011400ff050b82 */ /* 0x000e620000000800 */
[----:B0-----:R-:W-:-:S05]  /*bd70*/  @P0 IMAD.HI.U32 R0, R3, R0, RZ ;  /* 0x0000000003000227 */ /* 0x001fca00078e00ff */
[----:B-1----:R-:W-:-:S04]  /*bd80*/  @P0 SHF.R.U32.HI R3, RZ, R5, R0 ;  /* 0x00000005ff030219 */ /* 0x002fc80000011600 */
[----:B------:R-:W-:Y:S01]  /*bd90*/  SHF.R.S32.HI R0, RZ, 0x1f, R3 ;  /* 0x0000001fff007819 */ /* 0x000fe20000011403 */
[----:B------:R-:W-:-:S04]  /*bda0*/  IMAD.WIDE.U32 R10, R3, UR4, R10 ;  /* 0x00000004030a7c25 */ /* 0x000fc8000f8e000a */
[C---:B------:R-:W-:Y:S02]  /*bdb0*/  IMAD R4, R0.reuse, UR4, RZ ;  /* 0x0000000400047c24 */ /* 0x040fe4000f8e02ff */
[----:B------:R-:W-:Y:S02]  /*bdc0*/  IMAD R0, R0, UR6, RZ ;  /* 0x0000000600007c24 */ /* 0x000fe4000f8e02ff */
[C---:B------:R-:W-:Y:S01]  /*bdd0*/  IMAD R7, R3.reuse, UR5, R4 ;  /* 0x0000000503077c24 */ /* 0x040fe2000f8e0204 */
[----:B------:R-:W-:Y:S01]  /*bde0*/  ULDC.64 UR4, c[0x0][0x3e8] ;  /* 0x0000fa0000047ab9 */ /* 0x000fe20000000a00 */
[C---:B------:R-:W-:Y:S01]  /*bdf0*/  IMAD.WIDE.U32 R12, R3.reuse, UR6, R12 ;  /* 0x00000006030c7c25 */ /* 0x040fe2000f8e000c */
[----:B------:R-:W-:Y:S01]  /*be00*/  LEA R6, P0, R10, UR4, 0x1 ;  /* 0x000000040a067c11 */ /* 0x000fe2000f8008ff */
[----:B------:R-:W-:Y:S02]  /*be10*/  UMOV UR4, 0xffffffff ;  /* 0xffffffff00047882 */ /* 0x000fe40000000000 */
[----:B------:R-:W-:Y:S01]  /*be20*/  IMAD R3, R3, UR7, R0 ;  /* 0x0000000703037c24 */ /* 0x000fe2000f8e0200 */
[----:B------:R-:W-:Y:S01]  /*be30*/  ULDC.64 UR6, c[0x0][0x400] ;  /* 0x0001000000067ab9 */ /* 0x000fe20000000a00 */
[----:B------:R-:W-:Y:S01]  /*be40*/  IMAD.IADD R7, R11, 0x1, R7 ;  /* 0x000000010b077824 */ /* 0x000fe200078e0207 */
[----:B------:R-:W-:Y:S01]  /*be50*/  LEA R4, P1, R12, UR6, 0x1 ;  /* 0x000000060c047c11 */ /* 0x000fe2000f8208ff */
[----:B------:R-:W-:-:S03]  /*be60*/  IMAD.IADD R3, R13, 0x1, R3 ;  /* 0x000000010d037824 */ /* 0x000fc600078e0203 */
[----:B------:R-:W-:Y:S02]  /*be70*/  LEA.HI.X R7, R10, UR5, R7, 0x1, P0 ;  /* 0x000000050a077c11 */ /* 0x000fe400080f0c07 */
[----:B------:R-:W-:Y:S01]  /*be80*/  LEA.HI.X R8, R12, UR7, R3, 0x1, P1 ;  /* 0x000000070c087c11 */ /* 0x000fe200088f0c03 */
[----:B------:R-:W-:Y:S06]  /*be90*/  BRA.DIV UR4, `(.L_x_1709) ;  /* 0x000001d204a07947 */ /* 0x000fec000b800000 */
[----:B------:R0:W1:Y:S04]  /*bea0*/  SHFL.IDX PT, R3, R7, RZ, 0x1c1f ;  /* 0x001c1fff07037589 */ /* 0x00006800000e0000 */
[----:B------:R0:W2:Y:S04]  /*beb0*/  SHFL.IDX PT, R0, R6, RZ, 0x1c1f ;  /* 0x001c1fff06007589 */ /* 0x0000a800000e0000 */
[----:B------:R0:W3:Y:S04]  /*bec0*/  SHFL.IDX PT, R5, R8, RZ, 0x1c1f ;  /* 0x001c1fff08057589 */ /* 0x0000e800000e0000 */
[----:B------:R0:W4:Y:S02]  /*bed0*/  SHFL.IDX PT, R14, R4, RZ, 0x1c1f ;  /* 0x001c1fff040e7589 */ /* 0x00012400000e0000 */
.L_x_2038:
[----:B------:R-:W-:Y:S01]  /*bee0*/  IMAD R90, R166, R21, RZ ;  /* 0x00000015a65a7224 */ /* 0x000fe200078e02ff */
[----:B------:R-:W-:Y:S01]  /*bef0*/  BSSY B1, `(.L_x_1710) ;  /* 0x0000051000017945 */ /* 0x000fe20003800000 */
[----:B------:R-:W-:Y:S02]  /*bf00*/  CS2R R60, SRZ ;  /* 0x00000000003c7805 */ /* 0x000fe4000001ff00 */
[----:B------:R-:W-:Y:S02]  /*bf10*/  CS2R R56, SRZ ;  /* 0x0000000000387805 */ /* 0x000fe4000001ff00 */
[----:B------:R-:W-:Y:S02]  /*bf20*/  CS2R R50, SRZ ;  /* 0x0000000000327805 */ /* 0x000fe4000001ff00 */
[----:B------:R-:W-:Y:S02]  /*bf30*/  ISETP.GE.AND P0, PT, R9, R90, PT ;  /* 0x0000005a0900720c */ /* 0x000fe40003f06270 */
        /* <DEDUP_REMOVED lines=10> */
[----:B------:R-:W-:Y:S01]  /*bfe0*/  ULDC UR4, c[0x0][0x3f4] ;  /* 0x0000fd0000047ab9 */ /* 0x000fe20000000800 */
[----:B------:R-:W-:Y:S02]  /*bff0*/  CS2R R58, SRZ ;  /* 0x00000000003a7805 */ /* 0x000fe4000001ff00 */
[----:B------:R-:W-:Y:S02]  /*c000*/  ISETP.GE.AND P3, PT, R179, UR4, PT ;  /* 0x00000004b3007c0c */ /* 0x000fe4000bf66270 */
[----:B------:R-:W-:Y:S02]  /*c010*/  CS2R R60, SRZ ;  /* 0x00000000003c7805 */ /* 0x000fe4000001ff00 */
[----:B------:R-:W-:Y:S02]  /*c020*/  ISETP.GE.AND P2, PT, R177, UR4, PT ;  /* 0x00000004b1007c0c */ /* 0x000fe4000bf46270 */
[----:B------:R-:W-:Y:S02]  /*c030*/  ISETP.GE.AND P1, PT, R178, UR4, PT ;  /* 0x00000004b2007c0c */ /* 0x000fe4000bf26270 */
[----:B------:R-:W-:-:S02]  /*c040*/  ISETP.GE.AND P0, PT, R176, UR4, PT ;  /* 0x00000004b0007c0c */ /* 0x000fc4000bf06270 */
[----:B------:R-:W-:-:S03]  /*c050*/  ISETP.GE.AND P4, PT, R164, UR4, PT ;  /* 0x00000004a4007c0c */ /* 0x000fc6000bf86270 */
[C---:B------:R-:W-:Y:S01]  /*c060*/  @!P3 IMAD.SHL.U32 R29, R179.reuse, 0x2, RZ ;  /* 0x00000002b31db824 */ /* 0x040fe200078e00ff */
[----:B------:R-:W-:-:S03]  /*c070*/  @!P3 SHF.L.U64.HI R10, R179, 0x1, R206 ;  /* 0x00000001b30ab819 */ /* 0x000fc600000102ce */
[C---:B------:R-:W-:Y:S01]  /*c080*/  @!P2 IMAD.SHL.U32 R31, R177.reuse, 0x2, RZ ;  /* 0x00000002b11fa824 */ /* 0x040fe200078e00ff */
[----:B------:R-:W-:Y:S01]  /*c090*/  @!P2 SHF.L.U64.HI R20, R177, 0x1, R205 ;  /* 0x00000001b114a819 */ /* 0x000fe200000102cd */
[----:B------:R-:W-:Y:S01]  /*c0a0*/  @!P1 IMAD.SHL.U32 R33, R178, 0x2, RZ ;  /* 0x00000002b2219824 */ /* 0x000fe200078e00ff */
[-C--:B--2---:R-:W-:Y:S01]  /*c0b0*/  @!P3 IADD3 R26, P6, R0, R29.reuse, RZ ;  /* 0x0000001d001ab210 */ /* 0x084fe20007fde0ff */
[----:B------:R-:W-:Y:S01]  /*c0c0*/  @!P0 IMAD.SHL.U32 R41, R176, 0x2, RZ ;  /* 0x00000002b0298824 */ /* 0x000fe200078e00ff */
[----:B----4-:R-:W-:Y:S01]  /*c0d0*/  @!P3 IADD3 R28, P5, R14, R29, RZ ;  /* 0x0000001d0e1cb210 */ /* 0x010fe20007fbe0ff */
[----:B-1----:R-:W-:Y:S01]  /*c0e0*/  @!P4 IMAD.MOV.U32 R21, RZ, RZ, R3 ;  /* 0x000000ffff15c224 */ /* 0x002fe200078e0003 */
[----:B------:R-:W-:Y:S01]  /*c0f0*/  @!P1 SHF.L.U64.HI R24, R178, 0x1, R203 ;  /* 0x00000001b2189819 */ /* 0x000fe200000102cb */
[--C-:B------:R-:W-:Y:S01]  /*c100*/  @!P3 IMAD.X R27, R3, 0x1, R10.reuse, P6 ;  /* 0x00000001031bb824 */ /* 0x100fe200030e060a */
[-C--:B------:R-:W-:Y:S01]  /*c110*/  @!P2 IADD3 R12, P6, R0, R31.reuse, RZ ;  /* 0x0000001f000ca210 */ /* 0x080fe20007fde0ff */
[----:B---3--:R-:W-:Y:S01]  /*c120*/  @!P3 IMAD.X R29, R5, 0x1, R10, P5 ;  /* 0x00000001051db824 */ /* 0x008fe200028e060a */
[----:B------:R-:W-:Y:S01]  /*c130*/  @!P2 IADD3 R30, P5, R14, R31, RZ ;  /* 0x0000001f0e1ea210 */ /* 0x000fe20007fbe0ff */
[----:B------:R-:W-:Y:S01]  /*c140*/  @!P4 IMAD.MOV.U32 R15, RZ, RZ, R5 ;  /* 0x000000ffff0fc224 */ /* 0x000fe200078e0005 */
[----:B------:R-:W-:Y:S01]  /*c150*/  @!P0 SHF.L.U64.HI R38, R176, 0x1, R202 ;  /* 0x00000001b0268819 */ /* 0x000fe200000102ca */
[--C-:B------:R-:W-:Y:S01]  /*c160*/  @!P2 IMAD.X R13, R3, 0x1, R20.reuse, P6 ;  /* 0x00000001030da824 */ /* 0x100fe200030e0614 */
[----:B------:R-:W-:Y:S01]  /*c170*/  @!P1 IADD3 R10, P6, R0, R33, RZ ;  /* 0x00000021000a9210 */ /* 0x000fe20007fde0ff */
[----:B------:R-:W-:Y:S01]  /*c180*/  @!P2 IMAD.X R31, R5, 0x1, R20, P5 ;  /* 0x00000001051fa824 */ /* 0x000fe200028e0614 */
[----:B------:R-:W-:Y:S01]  /*c190*/  ISETP.GE.AND P5, PT, R180, UR4, PT ;  /* 0x00000004b4007c0c */ /* 0x000fe2000bfa6270 */
[----:B------:R-:W-:-:S02]  /*c1a0*/  @!P4 IMAD.MOV.U32 R20, RZ, RZ, R0 ;  /* 0x000000ffff14c224 */ /* 0x000fc400078e0000 */
[----:B------:R-:W-:Y:S01]  /*c1b0*/  @!P1 IMAD.X R11, R3, 0x1, R24, P6 ;  /* 0x00000001030b9824 */ /* 0x000fe200030e0618 */
[----:B------:R-:W-:Y:S01]  /*c1c0*/  @!P1 IADD3 R32, P6, R14, R33, RZ ;  /* 0x000000210e209210 */ /* 0x000fe20007fde0ff */
[----:B------:R-:W-:-:S04]  /*c1d0*/  @!P4 IMAD.WIDE R20, R164, 0x2, R20 ;  /* 0x00000002a414c825 */ /* 0x000fc800078e0214 */
[----:B------:R-:W-:Y:S01]  /*c1e0*/  @!P1 IMAD.X R33, R5, 0x1, R24, P6 ;  /* 0x0000000105219824 */ /* 0x000fe200030e0618 */
[-C--:B------:R-:W-:Y:S01]  /*c1f0*/  @!P0 IADD3 R34, P6, R0, R41.reuse, RZ ;  /* 0x0000002900228210 */ /* 0x080fe20007fde0ff */
[----:B------:R-:W-:Y:S01]  /*c200*/  @!P4 IMAD.WIDE R24, R164, 0x2, R14 ;  /* 0x00000002a418c825 */ /* 0x000fe200078e020e */
[----:B------:R1:W5:Y:S03]  /*c210*/  @!P4 LD.E.64 R58, desc[UR60][R20.64] ;  /* 0x0000003c143ac980 */ /* 0x000366000c101b00 */
[----:B------:R-:W-:Y:S01]  /*c220*/  @!P0 IMAD.X R35, R3, 0x1, R38, P6 ;  /* 0x0000000103238824 */ /* 0x000fe200030e0626 */
[----:B------:R-:W-:Y:S01]  /*c230*/  @!P0 IADD3 R40, P6, R14, R41, RZ ;  /* 0x000000290e288210 */ /* 0x000fe20007fde0ff */
[C---:B------:R-:W-:Y:S01]  /*c240*/  @!P5 IMAD.SHL.U32 R15, R180.reuse, 0x2, RZ ;  /* 0x00000002b40fd824 */ /* 0x040fe200078e00ff */
[----:B------:R1:W5:Y:S01]  /*c250*/  @!P4 LD.E.64 R60, desc[UR60][R24.64] ;  /* 0x0000003c183cc980 */ /* 0x000362000c101b00 */
[----:B------:R-:W-:-:S02]  /*c260*/  @!P5 SHF.L.U64.HI R36, R180, 0x1, R201 ;  /* 0x00000001b424d819 */ /* 0x000fc400000102c9 */
[----:B------:R-:W-:Y:S01]  /*c270*/  CS2R R54, SRZ ;  /* 0x0000000000367805 */ /* 0x000fe2000001ff00 */
[----:B------:R-:W-:Y:S01]  /*c280*/  @!P0 IMAD.X R41, R5, 0x1, R38, P6 ;  /* 0x0000000105298824 */ /* 0x000fe200030e0626 */
[-C--:B------:R-:W-:Y:S02]  /*c290*/  @!P5 IADD3 R62, P4, R0, R15.reuse, RZ ;  /* 0x0000000f003ed210 */ /* 0x080fe40007f9e0ff */
[----:B------:R-:W-:Y:S02]  /*c2a0*/  CS2R R56, SRZ ;  /* 0x0000000000387805 */ /* 0x000fe4000001ff00 */
[----:B------:R-:W-:Y:S02]  /*c2b0*/  @!P5 IADD3 R14, P6, R14, R15, RZ ;  /* 0x0000000f0e0ed210 */ /* 0x000fe40007fde0ff */
[----:B------:R-:W-:Y:S02]  /*c2c0*/  CS2R R52, SRZ ;  /* 0x0000000000347805 */ /* 0x000fe4000001ff00 */
[----:B------:R-:W-:Y:S01]  /*c2d0*/  CS2R R50, SRZ ;  /* 0x0000000000327805 */ /* 0x000fe2000001ff00 */
[--C-:B------:R-:W-:Y:S01]  /*c2e0*/  @!P5 IMAD.X R63, R3, 0x1, R36.reuse, P4 ;  /* 0x00000001033fd824 */ /* 0x100fe200020e0624 */
[----:B------:R-:W-:Y:S01]  /*c2f0*/  CS2R R48, SRZ ;  /* 0x0000000000307805 */ /* 0x000fe2000001ff00 */
[----:B------:R-:W-:Y:S01]  /*c300*/  @!P5 IMAD.X R15, R5, 0x1, R36, P6 ;  /* 0x00000001050fd824 */ /* 0x000fe200030e0624 */
[----:B------:R-:W-:-:S02]  /*c310*/  CS2R R46, SRZ ;  /* 0x00000000002e7805 */ /* 0x000fc4000001ff00 */
[----:B------:R-:W-:Y:S02]  /*c320*/  CS2R R44, SRZ ;  /* 0x00000000002c7805 */ /* 0x000fe4000001ff00 */
[----:B------:R-:W-:Y:S02]  /*c330*/  CS2R R42, SRZ ;  /* 0x00000000002a7805 */ /* 0x000fe4000001ff00 */
[----:B------:R-:W-:Y:S02]  /*c340*/  CS2R R36, SRZ ;  /* 0x0000000000247805 */ /* 0x000fe4000001ff00 */
[----:B------:R-:W-:Y:S01]  /*c350*/  CS2R R38, SRZ ;  /* 0x0000000000267805 */ /* 0x000fe2000001ff00 */
[----:B------:R1:W5:Y:S04]  /*c360*/  @!P3 LD.E.64 R54, desc[UR60][R26.64] ;  /* 0x0000003c1a36b980 */ /* 0x000368000c101b00 */
        /* <DEDUP_REMOVED lines=8> */
[----:B------:R1:W5:Y:S02]  /*c3f0*/  @!P5 LD.E.64 R38, desc[UR60][R14.64] ;  /* 0x0000003c0e26d980 */ /* 0x000364000c101b00 */
.L_x_1711:
[----:B------:R-:W-:Y:S05]  /*c400*/  BSYNC B1 ;  /* 0x0000000000017941 */ /* 0x000fea0003800000 */
.L_x_1710:
[----:B--2--5:R-:W-:Y:S01]  /*c410*/  IMAD.MOV.U32 R0, RZ, RZ, R60 ;  /* 0x000000ffff007224 */ /* 0x024fe200078e003c */
[----:B------:R-:W-:Y:S01]  /*c420*/  UMOV UR4, 0xffffffff ;  /* 0xffffffff00047882 */ /* 0x000fe20000000000 */
[----:B-1----:R-:W-:Y:S01]  /*c430*/  IMAD.MOV.U32 R3, RZ, RZ, R61 ;  /* 0x000000ffff037224 */ /* 0x002fe200078e003d */
[----:B------:R-:W-:Y:S01]  /*c440*/  CS2R R30, SRZ ;  /* 0x00000000001e7805 */ /* 0x000fe2000001ff00 */
[----:B---3--:R-:W-:Y:S01]  /*c450*/  IMAD.MOV.U32 R5, RZ, RZ, R56 ;  /* 0x000000ffff057224 */ /* 0x008fe200078e0038 */
        /* <DEDUP_REMOVED lines=42> */
[----:B------:R-:W-:-:S02]  /*c700*/  PRMT R81, R3, 0x7610, R81 ;  /* 0x0000761003517816 */ /* 0x000fc40000000051 */
[----:B------:R-:W-:Y:S02]  /*c710*/  PRMT R78, R5, 0x7610, R78 ;  /* 0x00007610054e7816 */ /* 0x000fe4000000004e */
[----:B------:R-:W-:Y:S01]  /*c720*/  PRMT R69, R10, 0x7610, R69 ;  /* 0x000076100a457816 */ /* 0x000fe20000000045 */
[----:B------:R-:W-:Y:S06]  /*c730*/  BRA.DIV UR4, `(.L_x_1712) ;  /* 0x000001ca04e87947 */ /* 0x000fec000b800000 */
[----:B------:R1:W2:Y:S04]  /*c740*/  SHFL.IDX PT, R3, R7, 0x1, 0x1c1f ;  /* 0x003c1f0007037f89 */ /* 0x0002a800000e0000 */
[----:B------:R1:W3:Y:S04]  /*c750*/  SHFL.IDX PT, R0, R6, 0x1, 0x1c1f ;  /* 0x003c1f0006007f89 */ /* 0x0002e800000e0000 */
[----:B------:R1:W1:Y:S04]  /*c760*/  SHFL.IDX PT, R5, R8, 0x1, 0x1c1f ;  /* 0x003c1f0008057f89 */ /* 0x00026800000e0000 */
[----:B0-----:R-:W0:Y:S02]  /*c770*/  SHFL.IDX PT, R4, R4, 0x1, 0x1c1f ;  /* 0x003c1f0004047f89 */ /* 0x001e2400000e0000 */
.L_x_2044:
[----:B------:R-:W-:Y:S01]  /*c780*/  VIADD R9, R9, 0x40 ;  /* 0x0000004009097836 */ /* 0x000fe20000000000 */
[----:B-1----:R-:W-:Y:S01]  /*c790*/  LOP3.LUT R6, R184, 0x18, R16, 0xf8, !PT ;  /* 0x00000018b8067812 */ /* 0x002fe200078ef810 */
[----:B------:R-:W-:Y:S01]  /*c7a0*/  BSSY B1, `(.L_x_1713) ;  /* 0x0000053000017945 */ /* 0x000fe20003800000 */
[----:B------:R-:W-:Y:S02]  /*c7b0*/  LOP3.LUT P0, RZ, R207, 0x4, RZ, 0xc0, !PT ;  /* 0x00000004cfff7812 */ /* 0x000fe4000780c0ff */
[----:B------:R-:W-:Y:S02]  /*c7c0*/  CS2R R32, SRZ ;  /* 0x0000000000207805 */ /* 0x000fe4000001ff00 */
[----:B------:R-:W-:Y:S02]  /*c7d0*/  ISETP.GE.AND P1, PT, R9, R90, PT ;  /* 0x0000005a0900720c */ /* 0x000fe40003f26270 */
[----:B------:R-:W-:Y:S02]  /*c7e0*/  CS2R R26, SRZ ;  /* 0x00000000001a7805 */ /* 0x000fe4000001ff00 */
[----:B------:R-:W-:-:S02]  /*c7f0*/  LOP3.LUT R7, R6, R185, RZ, 0x3c, !PT ;  /* 0x000000b906077212 */ /* 0x000fc400078e3cff */
[----:B------:R-:W-:Y:S02]  /*c800*/  CS2R R20, SRZ ;  /* 0x0000000000147805 */ /* 0x000fe4000001ff00 */
[----:B------:R-:W-:Y:S02]  /*c810*/  CS2R R12, SRZ ;  /* 0x00000000000c7805 */ /* 0x000fe4000001ff00 */
[----:B------:R-:W-:Y:S02]  /*c820*/  CS2R R8, SRZ ;  /* 0x0000000000087805 */ /* 0x000fe4000001ff00 */
[----:B------:R-:W-:Y:S01]  /*c830*/  CS2R R40, SRZ ;  /* 0x0000000000287805 */ /* 0x000fe2000001ff00 */
[----:B------:R-:W-:Y:S01]  /*c840*/  IMAD.IADD R7, R186, 0x1, R7 ;  /* 0x00000001ba077824 */ /* 0x000fe200078e0207 */
[----:B------:R-:W-:Y:S02]  /*c850*/  CS2R R34, SRZ ;  /* 0x0000000000227805 */ /* 0x000fe4000001ff00 */
[----:B------:R-:W-:-:S02]  /*c860*/  CS2R R28, SRZ ;  /* 0x00000000001c7805 */ /* 0x000fc4000001ff00 */
[----:B------:R-:W-:Y:S02]  /*c870*/  CS2R R24, SRZ ;  /* 0x0000000000187805 */ /* 0x000fe4000001ff00 */
[----:B----4-:R-:W-:Y:S01]  /*c880*/  CS2R R14, SRZ ;  /* 0x00000000000e7805 */ /* 0x010fe2000001ff00 */
[----:B------:R-:W-:Y:S01]  /*c890*/  IMAD R62, R7, 0x2, R18 ;  /* 0x00000002073e7824 */ /* 0x000fe200078e0212 */
        /* <DEDUP_REMOVED lines=8> */
[----:B------:R-:W-:-:S05]  /*c920*/  ISETP.GE.AND P1, PT, R176, UR4, PT ;  /* 0x00000004b0007c0c */ /* 0x000fca000bf26270 */
[C---:B------:R-:W-:Y:S01]  /*c930*/  @!P4 IMAD.SHL.U32 R9, R179.reuse, 0x2, RZ ;  /* 0x00000002b309c824 */ /* 0x040fe200078e00ff */
[----:B------:R-:W-:-:S03]  /*c940*/  @!P4 SHF.L.U64.HI R6, R179, 0x1, R206 ;  /* 0x00000001b306c819 */ /* 0x000fc600000102ce */
[C---:B------:R-:W-:Y:S01]  /*c950*/  @!P3 IMAD.SHL.U32 R73, R177.reuse, 0x2, RZ ;  /* 0x00000002b149b824 */ /* 0x040fe200078e00ff */
[----:B------:R-:W-:Y:S01]  /*c960*/  @!P3 SHF.L.U64.HI R12, R177, 0x1, R205 ;  /* 0x00000001b10cb819 */ /* 0x000fe200000102cd */
[----:B------:R-:W-:Y:S01]  /*c970*/  @!P2 IMAD.SHL.U32 R67, R178, 0x2, RZ ;  /* 0x00000002b243a824 */ /* 0x000fe200078e00ff */
[-C--:B---3--:R-:W-:Y:S01]  /*c980*/  @!P4 IADD3 R10, P5, R0, R9.reuse, RZ ;  /* 0x00000009000ac210 */ /* 0x088fe20007fbe0ff */
[----:B------:R-:W-:Y:S01]  /*c990*/  @!P1 IMAD.SHL.U32 R7, R176, 0x2, RZ ;  /* 0x00000002b0079824 */ /* 0x000fe200078e00ff */
[----:B0-----:R-:W-:Y:S02]  /*c9a0*/  @!P4 IADD3 R8, P6, R4, R9, RZ ;  /* 0x000000090408c210 */ /* 0x001fe40007fde0ff */
[----:B------:R-:W-:Y:S01]  /*c9b0*/  @!P2 SHF.L.U64.HI R14, R178, 0x1, R203 ;  /* 0x00000001b20ea819 */ /* 0x000fe200000102cb */
[--C-:B--2---:R-:W-:Y:S01]  /*c9c0*/  @!P4 IMAD.X R11, R3, 0x1, R6.reuse, P5 ;  /* 0x00000001030bc824 */ /* 0x104fe200028e0606 */
[-C--:B------:R-:W-:Y:S01]  /*c9d0*/  @!P3 IADD3 R76, P5, R0, R73.reuse, RZ ;  /* 0x00000049004cb210 */ /* 0x080fe20007fbe0ff */
[----:B------:R-:W-:Y:S01]  /*c9e0*/  @!P4 IMAD.X R9, R5, 0x1, R6, P6 ;  /* 0x000000010509c824 */ /* 0x000fe200030e0606 */
[----:B------:R-:W-:-:S02]  /*c9f0*/  @!P3 IADD3 R72, P6, R4, R73, RZ ;  /* 0x000000490448b210 */ /* 0x000fc40007fde0ff */
[----:B------:R-:W-:Y:S01]  /*ca00*/  @!P1 SHF.L.U64.HI R20, R176, 0x1, R202 ;  /* 0x00000001b0149819 */ /* 0x000fe200000102ca */
[--C-:B------:R-:W-:Y:S01]  /*ca10*/  @!P3 IMAD.X R77, R3, 0x1, R12.reuse, P5 ;  /* 0x00000001034db824 */ /* 0x100fe200028e060c */
[-C--:B------:R-:W-:Y:S01]  /*ca20*/  @!P2 IADD3 R70, P5, R0, R67.reuse, RZ ;  /* 0x000000430046a210 */ /* 0x080fe20007fbe0ff */
[----:B------:R-:W-:Y:S01]  /*ca30*/  @!P3 IMAD.X R73, R5, 0x1, R12, P6 ;  /* 0x000000010549b824 */ /* 0x000fe200030e060c */
[----:B------:R-:W-:-:S03]  /*ca40*/  @!P2 IADD3 R66, P6, R4, R67, RZ ;  /* 0x000000430442a210 */ /* 0x000fc60007fde0ff */
[--C-:B------:R-:W-:Y:S01]  /*ca50*/  @!P2 IMAD.X R71, R3, 0x1, R14.reuse, P5 ;  /* 0x000000010347a824 */ /* 0x100fe200028e060e */
[----:B------:R-:W-:Y:S01]  /*ca60*/  @!P1 IADD3 R64, P5, R0, R7, RZ ;  /* 0x0000000700409210 */ /* 0x000fe20007fbe0ff */
[----:B------:R-:W-:Y:S01]  /*ca70*/  @!P2 IMAD.X R67, R5, 0x1, R14, P6 ;  /* 0x000000010543a824 */ /* 0x000fe200030e060e */
[----:B------:R-:W-:-:S03]  /*ca80*/  ISETP.GE.AND P6, PT, R164, UR4, PT ;  /* 0x00000004a4007c0c */ /* 0x000fc6000bfc6270 */
[----:B------:R-:W-:Y:S01]  /*ca90*/  @!P1 IMAD.X R65, R3, 0x1, R20, P5 ;  /* 0x0000000103419824 */ /* 0x000fe200028e0614 */
[----:B------:R-:W-:-:S05]  /*caa0*/  @!P1 IADD3 R6, P5, R4, R7, RZ ;  /* 0x0000000704069210 */ /* 0x000fca0007fbe0ff */
[----:B------:R-:W-:Y:S01]  /*cab0*/  @!P1 IMAD.X R7, R5, 0x1, R20, P5 ;  /* 0x0000000105079824 */ /* 0x000fe200028e0614 */
[----:B------:R-:W-:-:S03]  /*cac0*/  ISETP.GE.AND P5, PT, R180, UR4, PT ;  /* 0x00000004b4007c0c */ /* 0x000fc6000bfa6270 */
[----:B------:R-:W-:Y:S02]  /*cad0*/  @!P6 IMAD.MOV.U32 R12, RZ, RZ, R0 ;  /* 0x000000ffff0ce224 */ /* 0x000fe400078e0000 */
[----:B------:R-:W-:Y:S02]  /*cae0*/  @!P6 IMAD.MOV.U32 R13, RZ, RZ, R3 ;  /* 0x000000ffff0de224 */ /* 0x000fe400078e0003 */
[----:B------:R-:W-:-:S04]  /*caf0*/  @!P6 IMAD.WIDE R14, R164, 0x2, R4 ;  /* 0x00000002a40ee825 */ /* 0x000fc800078e0204 */
[----:B------:R-:W-:Y:S01]  /*cb00*/  @!P6 IMAD.WIDE R12, R164, 0x2, R12 ;  /* 0x00000002a40ce825 */ /* 0x000fe200078e020c */
[----:B------:R0:W5:Y:S03]  /*cb10*/  @!P6 LD.E.64 R30, desc[UR60][R14.64] ;  /* 0x0000003c0e1ee980 */ /* 0x000166000c101b00 */
[C---:B------:R-:W-:Y:S01]  /*cb20*/  @!P5 IMAD.SHL.U32 R21, R180.reuse, 0x2, RZ ;  /* 0x00000002b415d824 */ /* 0x040fe200078e00ff */
[----:B------:R1:W5:Y:S01]  /*cb30*/  @!P6 LD.E.64 R40, desc[UR60][R12.64] ;  /* 0x0000003c0c28e980 */ /* 0x000362000c101b00 */
[----:B------:R-:W-:-:S03]  /*cb40*/  @!P5 SHF.L.U64.HI R20, R180, 0x1, R201 ;  /* 0x00000001b414d819 */ /* 0x000fc600000102c9 */
[-C--:B------:R-:W-:Y:S02]  /*cb50*/  @!P5 IADD3 R74, P6, R0, R21.reuse, RZ ;  /* 0x00000015004ad210 */ /* 0x080fe40007fde0ff */
[----:B------:R-:W-:Y:S02]  /*cb60*/  CS2R R34, SRZ ;  /* 0x0000000000227805 */ /* 0x000fe4000001ff00 */
[----:B------:R-:W-:Y:S01]  /*cb70*/  CS2R R32, SRZ ;  /* 0x0000000000207805 */ /* 0x000fe2000001ff00 */
[----:B------:R-:W-:Y:S01]  /*cb80*/  @!P5 IMAD.X R75, R3, 0x1, R20, P6 ;  /* 0x00000001034bd824 */ /* 0x000fe200030e0614 */
[----:B------:R-:W-:Y:S02]  /*cb90*/  @!P5 IADD3 R4, P6, R4, R21, RZ ;  /* 0x000000150404d210 */ /* 0x000fe40007fde0ff */
[----:B------:R2:W5:Y:S01]  /*cba0*/  @!P4 LD.E.64 R34, desc[UR60][R10.64] ;  /* 0x0000003c0a22c980 */ /* 0x000562000c101b00 */
[----:B------:R-:W-:Y:S02]  /*cbb0*/  CS2R R28, SRZ ;  /* 0x00000000001c7805 */ /* 0x000fe4000001ff00 */
[----:B------:R-:W-:-:S02]  /*cbc0*/  CS2R R26, SRZ ;  /* 0x00000000001a7805 */ /* 0x000fc4000001ff00 */
[----:B------:R-:W-:Y:S01]  /*cbd0*/  CS2R R24, SRZ ;  /* 0x0000000000187805 */ /* 0x000fe2000001ff00 */
[----:B------:R-:W-:Y:S01]  /*cbe0*/  @!P5 IMAD.X R5, R5, 0x1, R20, P6 ;  /* 0x000000010505d824 */ /* 0x000fe200030e0614 */
[----:B------:R3:W5:Y:S01]  /*cbf0*/  @!P4 LD.E.64 R32, desc[UR60][R8.64] ;  /* 0x0000003c0820c980 */ /* 0x000762000c101b00 */
[----:B------:R-:W-:Y:S02]  /*cc00*/  CS2R R20, SRZ ;  /* 0x0000000000147805 */ /* 0x000fe4000001ff00 */
[----:B0-----:R-:W-:Y:S02]  /*cc10*/  CS2R R14, SRZ ;  /* 0x00000000000e7805 */ /* 0x001fe4000001ff00 */
[----:B-1----:R-:W-:Y:S01]  /*cc20*/  CS2R R12, SRZ ;  /* 0x00000000000c7805 */ /* 0x002fe2000001ff00 */
[----:B------:R1:W5:Y:S01]  /*cc30*/  @!P3 LD.E.64 R28, desc[UR60][R76.64] ;  /* 0x0000003c4c1cb980 */ /* 0x000362000c101b00 */
[----:B--2---:R-:W-:-:S03]  /*cc40*/  CS2R R10, SRZ ;  /* 0x00000000000a7805 */ /* 0x004fc6000001ff00 */
[----:B------:R1:W5:Y:S01]  /*cc50*/  @!P3 LD.E.64 R26, desc[UR60][R72.64] ;  /* 0x0000003c481ab980 */ /* 0x000362000c101b00 */
[----:B---3--:R-:W-:-:S03]  /*cc60*/  CS2R R8, SRZ ;  /* 0x0000000000087805 */ /* 0x008fc6000001ff00 */
[----:B------:R1:W5:Y:S04]  /*cc70*/  @!P2 LD.E.64 R24, desc[UR60][R70.64] ;  /* 0x0000003c4618a980 */ /* 0x000368000c101b00 */
[----:B------:R1:W5:Y:S04]  /*cc80*/  @!P2 LD.E.64 R20, desc[UR60][R66.64] ;  /* 0x0000003c4214a980 */ /* 0x000368000c101b00 */
[----:B------:R1:W5:Y:S04]  /*cc90*/  @!P1 LD.E.64 R14, desc[UR60][R64.64] ;  /* 0x0000003c400e9980 */ /* 0x000368000c101b00 */
[----:B------:R1:W5:Y:S04]  /*cca0*/  @!P1 LD.E.64 R12, desc[UR60][R6.64] ;  /* 0x0000003c060c9980 */ /* 0x000368000c101b00 */
[----:B------:R1:W5:Y:S04]  /*ccb0*/  @!P5 LD.E.64 R10, desc[UR60][R74.64] ;  /* 0x0000003c4a0ad980 */ /* 0x000368000c101b00 */
[----:B------:R1:W5:Y:S02]  /*ccc0*/  @!P5 LD.E.64 R8, desc[UR60][R4.64] ;  /* 0x0000003c0408d980 */ /* 0x000364000c101b00 */
.L_x_1714:
[----:B------:R-:W-:Y:S05]  /*ccd0*/  BSYNC B1 ;  /* 0x0000000000017941 */ /* 0x000fea0003800000 */
.L_x_1713:
[----:B01---5:R-:W-:Y:S01]  /*cce0*/  IMAD.MOV.U32 R4, RZ, RZ, R30 ;  /* 0x000000ffff047224 */ /* 0x023fe200078e001e */
[----:B--2---:R-:W-:Y:S01]  /*ccf0*/  LEA.HI R3, R197, R197, RZ, 0x1 ;  /* 0x000000c5c5037211 */ /* 0x004fe200078f08ff */
[----:B------:R-:W-:Y:S01]  /*cd00*/  VIADD R5, R62, 0xc400 ;  /* 0x0000c4003e057836 */ /* 0x000fe20000000000 */
[----:B------:R-:W-:Y:S01]  /*cd10*/  VIADDMNMX R91, R90, -R187, 0x80, PT ;  /* 0x000000805a5b7446 */ /* 0x000fe200038009bb */
[----:B---3--:R-:W-:Y:S01]  /*cd20*/  VIADD R0, R62, 0xc440 ;  /* 0x0000c4403e007836 */ /* 0x008fe20000000000 */
[----:B------:R-:W-:Y:S01]  /*cd30*/  PRMT R104, R4, 0x7610, R104 ;  /* 0x0000761004687816 */ /* 0x000fe20000000068 */
[----:B------:R-:W-:Y:S01]  /*cd40*/  @P0 VIADD R0, R5, 0xffffffc0 ;  /* 0xffffffc005000836 */ /* 0x000fe20000000000 */
[----:B------:R-:W-:Y:S01]  /*cd50*/  LOP3.LUT R4, R3, 0xfffffffe, RZ, 0xc0, !PT ;  /* 0xfffffffe03047812 */ /* 0x000fe200078ec0ff */
[----:B------:R-:W-:Y:S01]  /*cd60*/  IMAD.MOV.U32 R5, RZ, RZ, R31 ;  /* 0x000000ffff057224 */ /* 0x000fe200078e001f */
[----:B------:R-:W-:Y:S01]  /*cd70*/  BSSY B1, `(.L_x_1715) ;  /* 0x0000031000017945 */ /* 0x000fe20003800000 */
[----:B------:R-:W-:Y:S01]  /*cd80*/  IMAD.MOV.U32 R6, RZ, RZ, R32 ;  /* 0x000000ffff067224 */ /* 0x000fe200078e0020 */
[----:B------:R-:W-:Y:S01]  /*cd90*/  ISETP.GE.AND P1, PT, R174, R91, PT ;  /* 0x0000005bae00720c */ /* 0x000fe20003f26270 */
[----:B------:R-:W-:Y:S01]  /*cda0*/  IMAD.IADD R4, R197, 0x1, -R4 ;  /* 0x00000001c5047824 */ /* 0x000fe200078e0a04 */
[----:B------:R-:W-:Y:S01]  /*cdb0*/  PRMT R105, R5, 0x7610, R105 ;  /* 0x0000761005697816 */ /* 0x000fe20000000069 */
[----:B------:R-:W-:Y:S01]  /*cdc0*/  IMAD.MOV.U32 R7, RZ, RZ, R33 ;  /* 0x000000ffff077224 */ /* 0x000fe200078e0021 */
[----:B------:R-:W-:Y:S01]  /*cdd0*/  PRMT R96, R6, 0x7610, R96 ;  /* 0x0000761006607816 */ /* 0x000fe20000000060 */
[----:B------:R-:W-:Y:S01]  /*cde0*/  IMAD.MOV.U32 R3, RZ, RZ, R26 ;  /* 0x000000ffff037224 */ /* 0x000fe200078e001a */
[----:B------:R-:W-:Y:S01]  /*cdf0*/  SHF.L.U32 R5, R4, 0x1f, RZ ;  /* 0x0000001f04057819 */ /* 0x000fe200000006ff */
[----:B------:R-:W-:Y:S01]  /*ce00*/  IMAD.MOV.U32 R6, RZ, RZ, R27 ;  /* 0x000000ffff067224 */ /* 0x000fe200078e001b */
[----:B------:R-:W-:Y:S01]  /*ce10*/  PRMT R97, R7, 0x7610, R97 ;  /* 0x0000761007617816 */ /* 0x000fe20000000061 */
[----:B------:R-:W-:Y:S01]  /*ce20*/  IMAD.MOV.U32 R7, RZ, RZ, R20 ;  /* 0x000000ffff077224 */ /* 0x000fe200078e0014 */
[----:B------:R-:W0:Y:S01]  /*ce30*/  SYNCS.PHASECHK.TRANS64.TRYWAIT P0, [R18+URZ+0x2a800], R5 ;  /* 0x02a80005120075a7 */ /* 0x000e22000800017f */
        /* <DEDUP_REMOVED lines=35> */
[----:B0-----:R-:W-:Y:S06]  /*d070*/  @!P0 BRA `(.L_x_1716) ;  /* 0x000001c4000c8947 */ /* 0x001fec0003800000 */
.L_x_2045:
[----:B------:R-:W-:Y:S05]  /*d080*/  BSYNC B1 ;  /* 0x0000000000017941 */ /* 0x000fea0003800000 */
.L_x_1715:
[----:B------:R-:W-:Y:S01]  /*d090*/  BSSY B1, `(.L_x_1717) ;  /* 0x000012f000017945 */ /* 0x000fe20003800000 */
        /* <DEDUP_REMOVED lines=13> */
[----:B------:R-:W-:Y:S02]  /*d170*/  SHF.R.U64 R112, R58, 0x10, R59 ;  /* 0x000000103a707819 */ /* 0x000fe4000000123b */
[--C-:B------:R-:W-:Y:S02]  /*d180*/  SHF.R.U64 R58, R60, 0x10, R61.reuse ;  /* 0x000000103c3a7819 */ /* 0x100fe4000000123d */
[----:B------:R-:W-:Y:S02]  /*d190*/  SHF.R.U32.HI R61, RZ, 0x10, R61 ;  /* 0x00000010ff3d7819 */ /* 0x000fe4000001163d */
[----:B------:R-:W-:Y:S02]  /*d1a0*/  SHF.R.U32.HI R59, RZ, 0x10, R59 ;  /* 0x00000010ff3b7819 */ /* 0x000fe4000001163b */
[----:B------:R-:W-:Y:S02]  /*d1b0*/  PRMT R111, R111, 0x5410, R112 ;  /* 0x000054106f6f7816 */ /* 0x000fe40000000070 */
[----:B------:R-:W-:-:S02]  /*d1c0*/  PRMT R112, R108, 0x5410, R61 ;  /* 0x000054106c707816 */ /* 0x000fc4000000003d */
[----:B------:R-:W-:Y:S02]  /*d1d0*/  PRMT R110, R110, 0x5410, R59 ;  /* 0x000054106e6e7816 */ /* 0x000fe4000000003b */
[----:B------:R-:W-:Y:S01]  /*d1e0*/  PRMT R109, R109, 0x5410, R58 ;  /* 0x000054106d6d7816 */ /* 0x000fe2000000003a */
[C---:B------:R-:W-:Y:S01]  /*d1f0*/  IMAD.U32 R113, R112.reuse, 0x10000, RZ ;  /* 0x0001000070717824 */ /* 0x040fe200078e00ff */
[----:B------:R-:W-:Y:S01]  /*d200*/  LOP3.LUT R112, R112, 0xffff0000, RZ, 0xc0, !PT ;  /* 0xffff000070707812 */ /* 0x000fe200078ec0ff */
[C---:B------:R-:W-:Y:S01]  /*d210*/  IMAD.U32 R108, R110.reuse, 0x10000, RZ ;  /* 0x000100006e6c7824 */ /* 0x040fe200078e00ff */
[----:B------:R-:W-:Y:S02]  /*d220*/  LOP3.LUT R110, R110, 0xffff0000, RZ, 0xc0, !PT ;  /* 0xffff00006e6e7812 */ /* 0x000fe400078ec0ff */
[C---:B0-----:R-:W-:Y:S01]  /*d230*/  LOP3.LUT R59, R6.reuse, 0xffff0000, RZ, 0xc0, !PT ;  /* 0xffff0000063b7812 */ /* 0x041fe200078ec0ff */
[----:B------:R-:W-:Y:S01]  /*d240*/  IMAD.U32 R58, R6, 0x10000, RZ ;  /* 0x00010000063a7824 */ /* 0x000fe200078e00ff */
[C---:B------:R-:W-:Y:S01]  /*d250*/  LOP3.LUT R61, R7.reuse, 0xffff0000, RZ, 0xc0, !PT ;  /* 0xffff0000073d7812 */ /* 0x040fe200078ec0ff */
[----:B------:R-:W-:-:S02]  /*d260*/  IMAD.U32 R60, R7, 0x10000, RZ ;  /* 0x00010000073c7824 */ /* 0x000fc400078e00ff */
[CC--:B------:R-:W-:Y:S01]  /*d270*/  FMUL.FTZ R115, R59.reuse, R113.reuse ;  /* 0x000000713b737220 */ /* 0x0c0fe20000410000 */
[----:B------:R-:W-:Y:S01]  /*d280*/  FMUL.FTZ R114, R59, R108 ;  /* 0x0000006c3b727220 */ /* 0x000fe20000410000 */
[----:B------:R-:W-:Y:S01]  /*d290*/  FMUL.FTZ R59, R61, R112 ;  /* 0x000000703d3b7220 */ /* 0x000fe20000410000 */
[----:B------:R-:W-:Y:S02]  /*d2a0*/  IMAD.U32 R6, R4, 0x10000, RZ ;  /* 0x0001000004067824 */ /* 0x000fe400078e00ff */
[C---:B------:R-:W-:Y:S01]  /*d2b0*/  FFMA.FTZ R115, R58.reuse, R108, -R115 ;  /* 0x0000006c3a737223 */ /* 0x040fe20000010873 */
[----:B------:R-:W-:Y:S02]  /*d2c0*/  IMAD.U32 R7, R5, 0x10000, RZ ;  /* 0x0001000005077824 */ /* 0x000fe400078e00ff */
[----:B------:R-:W-:Y:S01]  /*d2d0*/  FFMA.FTZ R114, R58, R113, R114 ;  /* 0x000000713a727223 */ /* 0x000fe20000010072 */
[----:B------:R-:W-:Y:S01]  /*d2e0*/  LOP3.LUT R4, R4, 0xffff0000, RZ, 0xc0, !PT ;  /* 0xffff000004047812 */ /* 0x000fe200078ec0ff */
[-C--:B------:R-:W-:Y:S01]  /*d2f0*/  FMUL.FTZ R117, R61, R110.reuse ;  /* 0x0000006e3d757220 */ /* 0x080fe20000410000 */
        /* <DEDUP_REMOVED lines=10> */
[-C--:B------:R-:W-:Y:S01]  /*d3a0*/  FMUL.FTZ R111, R5, R58.reuse ;  /* 0x0000003a056f7220 */ /* 0x080fe20000410000 */
[C---:B------:R-:W-:Y:S01]  /*d3b0*/  FFMA.FTZ R4, R6.reuse, R59, -R109 ;  /* 0x0000003b06047223 */ /* 0x040fe2000001086d */
[C---:B------:R-:W-:Y:S01]  /*d3c0*/  FFMA.FTZ R5, R7.reuse, R58, -R110 ;  /* 0x0000003a07057223 */ /* 0x040fe2000001086e */
[----:B------:R-:W-:Y:S01]  /*d3d0*/  FFMA.FTZ R61, R6, R61, R60 ;  /* 0x0000003d063d7223 */ /* 0x000fe2000001003c */
[----:B------:R-:W-:Y:S01]  /*d3e0*/  FFMA.FTZ R108, R7, R108, R111 ;  /* 0x0000006c076c7223 */ /* 0x000fe2000001006f */
[----:B------:R-:W-:Y:S02]  /*d3f0*/  F2FP.BF16.F32.PACK_AB R6, R114, R115 ;  /* 0x000000737206723e */ /* 0x000fe400000010ff */
[----:B------:R-:W-:-:S02]  /*d400*/  F2FP.BF16.F32.PACK_AB R7, R112, R113 ;  /* 0x000000717007723e */ /* 0x000fc400000010ff */
[----:B------:R-:W-:Y:S02]  /*d410*/  F2FP.BF16.F32.PACK_AB R4, R61, R4 ;  /* 0x000000043d04723e */ /* 0x000fe400000010ff */
[----:B------:R-:W-:-:S05]  /*d420*/  F2FP.BF16.F32.PACK_AB R5, R108, R5 ;  /* 0x000000056c05723e */ /* 0x000fca00000010ff */
[----:B------:R0:W-:Y:S02]  /*d430*/  STS.128 [R62+0xc400], R4 ;  /* 0x00c400043e007388 */ /* 0x0001e40000000c00 */
.L_x_1720:
[----:B------:R-:W-:Y:S05]  /*d440*/  BSYNC B2 ;  /* 0x0000000000027941 */ /* 0x000fea0003800000 */
.L_x_1719:
[----:B------:R-:W-:Y:S04]  /*d450*/  BSSY B2, `(.L_x_1721) ;  /* 0x0000030000027945 */ /* 0x000fe80003800000 */
[----:B------:R-:W-:Y:S05]  /*d460*/  @P1 BRA `(.L_x_1722) ;  /* 0x0000000000b81947 */ /* 0x000fea0003800000 */
[----:B0-----:R-:W0:Y:S01]  /*d470*/  LDS.128 R4, [R0] ;  /* 0x0000000000047984 */ /* 0x001e220000000c00 */
[--C-:B------:R-:W-:Y:S02]  /*d480*/  SHF.R.U64 R59, R54, 0x10, R55.reuse ;  /* 0x00000010363b7819 */ /* 0x100fe40000001237 */
[----:B------:R-:W-:Y:S02]  /*d490*/  SHF.R.U32.HI R54, RZ, 0x10, R55 ;  /* 0x00000010ff367819 */ /* 0x000fe40000011637 */
[--C-:B------:R-:W-:Y:S02]  /*d4a0*/  SHF.R.U64 R55, R56, 0x10, R57.reuse ;  /* 0x0000001038377819 */ /* 0x100fe40000001239 */
[----:B------:R-:W-:Y:S02]  /*d4b0*/  SHF.R.U32.HI R56, RZ, 0x10, R57 ;  /* 0x00000010ff387819 */ /* 0x000fe40000011639 */
[----:B------:R-:W-:Y:S02]  /*d4c0*/  PRMT R103, R103, 0x5410, R54 ;  /* 0x0000541067677816 */ /* 0x000fe40000000036 */
[----:B------:R-:W-:-:S02]  /*d4d0*/  PRMT R101, R101, 0x5410, R56 ;  /* 0x0000541065657816 */ /* 0x000fc40000000038 */
[----:B------:R-:W-:Y:S01]  /*d4e0*/  PRMT R100, R100, 0x5410, R55 ;  /* 0x0000541064647816 */ /* 0x000fe20000000037 */
[----:B------:R-:W-:Y:S01]  /*d4f0*/  IMAD.U32 R58, R103, 0x10000, RZ ;  /* 0x00010000673a7824 */ /* 0x000fe200078e00ff */
[----:B------:R-:W-:Y:S01]  /*d500*/  PRMT R102, R102, 0x5410, R59 ;  /* 0x0000541066667816 */ /* 0x000fe2000000003b */
[C---:B------:R-:W-:Y:S01]  /*d510*/  IMAD.U32 R59, R101.reuse, 0x10000, RZ ;  /* 0x00010000653b7824 */ /* 0x040fe200078e00ff */
[----:B------:R-:W-:Y:S02]  /*d520*/  LOP3.LUT R101, R101, 0xffff0000, RZ, 0xc0, !PT ;  /* 0xffff000065657812 */ /* 0x000fe400078ec0ff */
[----:B------:R-:W-:Y:S02]  /*d530*/  LOP3.LUT R103, R103, 0xffff0000, RZ, 0xc0, !PT ;  /* 0xffff000067677812 */ /* 0x000fe400078ec0ff */
[C---:B0-----:R-:W-:Y:S01]  /*d540*/  LOP3.LUT R55, R6.reuse, 0xffff0000, RZ, 0xc0, !PT ;  /* 0xffff000006377812 */ /* 0x041fe200078ec0ff */
[----:B------:R-:W-:Y:S01]  /*d550*/  IMAD.U32 R54, R6, 0x10000, RZ ;  /* 0x0001000006367824 */ /* 0x000fe200078e00ff */
[C---:B------:R-:W-:Y:S01]  /*d560*/  LOP3.LUT R57, R7.reuse, 0xffff0000, RZ, 0xc0, !PT ;  /* 0xffff000007397812 */ /* 0x040fe200078ec0ff */
[----:B------:R-:W-:-:S02]  /*d570*/  IMAD.U32 R56, R7, 0x10000, RZ ;  /* 0x0001000007387824 */ /* 0x000fc400078e00ff */
[CC--:B------:R-:W-:Y:S01]  /*d580*/  FMUL.FTZ R60, R55.reuse, R58.reuse ;  /* 0x0000003a373c7220 */ /* 0x0c0fe20000410000 */
[----:B------:R-:W-:Y:S01]  /*d590*/  FMUL.FTZ R61, R55, R59 ;  /* 0x0000003b373d7220 */ /* 0x000fe20000410000 */
[C---:B------:R-:W-:Y:S01]  /*d5a0*/  FMUL.FTZ R55, R57.reuse, R101 ;  /* 0x0000006539377220 */ /* 0x040fe20000410000 */
[----:B------:R-:W-:Y:S02]  /*d5b0*/  IMAD.U32 R6, R4, 0x10000, RZ ;  /* 0x0001000004067824 */ /* 0x000fe400078e00ff */
[----:B------:R-:W-:Y:S01]  /*d5c0*/  FFMA.FTZ R109, R54, R59, R60 ;  /* 0x0000003b366d7223 */ /* 0x000fe2000001003c */
[-C--:B------:R-:W-:Y:S01]  /*d5d0*/  FMUL.FTZ R59, R57, R103.reuse ;  /* 0x00000067393b7220 */ /* 0x080fe20000410000 */
[----:B------:R-:W-:Y:S01]  /*d5e0*/  FFMA.FTZ R103, R56, R103, -R55 ;  /* 0x0000006738677223 */ /* 0x000fe20000010837 */
[C---:B------:R-:W-:Y:S01]  /*d5f0*/  IMAD.U32 R7, R5.reuse, 0x10000, RZ ;  /* 0x0001000005077824 */ /* 0x040fe200078e00ff */
[----:B------:R-:W-:Y:S01]  /*d600*/  LOP3.LUT R4, R4, 0xffff0000, RZ, 0xc0, !PT ;  /* 0xffff000004047812 */ /* 0x000fe200078ec0ff */
[----:B------:R-:W-:Y:S01]  /*d610*/  IMAD.U32 R57, R100, 0x10000, RZ ;  /* 0x0001000064397824 */ /* 0x000fe200078e00ff */
[----:B------:R-:W-:Y:S01]  /*d620*/  LOP3.LUT R5, R5, 0xffff0000, RZ, 0xc0, !PT ;  /* 0xffff000005057812 */ /* 0x000fe200078ec0ff */
[----:B------:R-:W-:Y:S01]  /*d630*/  IMAD.U32 R55, R102, 0x10000, RZ ;  /* 0x0001000066377824 */ /* 0x000fe200078e00ff */
[----:B------:R-:W-:Y:S01]  /*d640*/  LOP3.LUT R100, R100, 0xffff0000, RZ, 0xc0, !PT ;  /* 0xffff000064647812 */ /* 0x000fe200078ec0ff */
[----:B------:R-:W-:Y:S01]  /*d650*/  FFMA.FTZ R58, R54, R58, -R61 ;  /* 0x0000003a363a7223 */ /* 0x000fe2000001083d */
[----:B------:R-:W-:Y:S01]  /*d660*/  LOP3.LUT R102, R102, 0xffff0000, RZ, 0xc0, !PT ;  /* 0xffff000066667812 */ /* 0x000fe200078ec0ff */
        /* <DEDUP_REMOVED lines=14> */
.L_x_1722:
[----:B------:R-:W-:Y:S05]  /*d750*/  BSYNC B2 ;  /* 0x0000000000027941 */ /* 0x000fea0003800000 */
.L_x_1721:
[----:B------:R-:W-:Y:S04]  /*d760*/  BSSY B2, `(.L_x_1723) ;  /* 0x0000030000027945 */ /* 0x000fe80003800000 */
[----:B------:R-:W-:Y:S05]  /*d770*/  @P2 BRA `(.L_x_1724) ;  /* 0x0000000000b82947 */ /* 0x000fea0003800000 */
[----:B01----:R-:W0:Y:S01]  /*d780*/  LDS.128 R4, [R62+0x10400] ;  /* 0x010400003e047984 */ /* 0x003e220000000c00 */
        /* <DEDUP_REMOVED lines=45> */
.L_x_1724:
[----:B------:R-:W-:Y:S05]  /*da60*/  BSYNC B2 ;  /* 0x0000000000027941 */ /* 0x000fea0003800000 */
.L_x_1723:
[----:B------:R-:W-:Y:S04]  /*da70*/  BSSY B2, `(.L_x_1725) ;  /* 0x0000030000027945 */ /* 0x000fe80003800000 */
[----:B------:R-:W-:Y:S05]  /*da80*/  @P3 BRA `(.L_x_1726) ;  /* 0x0000000000b83947 */ /* 0x000fea0003800000 */
[----:B012---:R-:W0:Y:S01]  /*da90*/  LDS.128 R4, [R0+0x4000] ;  /* 0x0040000000047984 */ /* 0x007e220000000c00 */
        /* <DEDUP_REMOVED lines=45> */
.L_x_1726:
[----:B------:R-:W-:Y:S05]  /*dd70*/  BSYNC B2 ;  /* 0x0000000000027941 */ /* 0x000fea0003800000 */
.L_x_1725:
[----:B------:R-:W-:Y:S04]  /*dd80*/  BSSY B2, `(.L_x_1727) ;  /* 0x0000030000027945 */ /* 0x000fe80003800000 */
[----:B------:R-:W-:Y:S05]  /*dd90*/  @P4 BRA `(.L_x_1728) ;  /* 0x0000000000b84947 */ /* 0x000fea0003800000 */
[----:B0123--:R-:W0:Y:S01]  /*dda0*/  LDS.128 R4, [R62+0x14400] ;  /* 0x014400003e047984 */ /* 0x00fe220000000c00 */
        /* <DEDUP_REMOVED lines=45> */
.L_x_1728:
[----:B------:R-:W-:Y:S05]  /*e080*/  BSYNC B2 ;  /* 0x0000000000027941 */ /* 0x000fea0003800000 */
.L_x_1727:
[----:B------:R-:W-:Y:S05]  /*e090*/  @P5 BRA `(.L_x_1718) ;  /* 0x0000000000b85947 */ /* 0x000fea0003800000 */
[----:B01234-:R-:W0:Y:S01]  /*e0a0*/  LDS.128 R4, [R0+0x8000] ;  /* 0x0080000000047984 */ /* 0x01fe220000000c00 */
        /* <DEDUP_REMOVED lines=45> */
.L_x_1718:
[----:B------:R-:W-:Y:S05]  /*e380*/  BSYNC B1 ;  /* 0x0000000000017941 */ /* 0x000fea0003800000 */
.L_x_1717:
        /* <DEDUP_REMOVED lines=13> */
[----:B------:R-:W-:Y:S02]  /*e460*/  SHF.R.U64 R37, R30, 0x10, R31 ;  /* 0x000000101e257819 */ /* 0x000fe4000000121f */
[----:B------:R-:W-:Y:S02]  /*e470*/  SHF.R.U32.HI R40, RZ, 0x10, R41 ;  /* 0x00000010ff287819 */ /* 0x000fe40000011629 */
        /* <DEDUP_REMOVED lines=42> */
.L_x_1731:
[----:B------:R-:W-:Y:S05]  /*e720*/  BSYNC B1 ;  /* 0x0000000000017941 */ /* 0x000fea0003800000 */
.L_x_1730:
[----:B------:R-:W-:Y:S04]  /*e730*/  BSSY B1, `(.L_x_1732) ;  /* 0x0000030000017945 */ /* 0x000fe80003800000 */
[----:B------:R-:W-:Y:S05]  /*e740*/  @P1 BRA `(.L_x_1733) ;  /* 0x0000000000b81947 */ /* 0x000fea0003800000 */
[----:B0-----:R-:W0:Y:S01]  /*e750*/  LDS.128 R4, [R0+0x2000] ;  /* 0x0020000000047984 */ /* 0x001e220000000c00 */
        /* <DEDUP_REMOVED lines=45> */
.L_x_1733:
[----:B------:R-:W-:Y:S05]  /*ea30*/  BSYNC B1 ;  /* 0x0000000000017941 */ /* 0x000fea0003800000 */
.L_x_1732:
[----:B------:R-:W-:Y:S04]  /*ea40*/  BSSY B1, `(.L_x_1734) ;  /* 0x0000030000017945 */ /* 0x000fe80003800000 */
[----:B------:R-:W-:Y:S05]  /*ea50*/  @P2 BRA `(.L_x_1735) ;  /* 0x0000000000b82947 */ /* 0x000fea0003800000 */
[----:B01----:R-:W0:Y:S01]  /*ea60*/  LDS.128 R4, [R62+0x12400] ;  /* 0x012400003e047984 */ /* 0x003e220000000c00 */
[----:B------:R-:W-:Y:S02]  /*ea70*/  SHF.R.U64 R28, R28, 0x10, R29 ;  /* 0x000000101c1c7819 */ /* 0x000fe4000000121d */
[----:B------:R-:W-:Y:S02]  /*ea80*/  SHF.R.U64 R26, R26, 0x10, R27 ;  /* 0x000000101a1a7819 */ /* 0x000fe4000000121b */
[----:B------:R-:W-:Y:S02]  /*ea90*/  SHF.R.U32.HI R29, RZ, 0x10, R29 ;  /* 0x00000010ff1d7819 */ /* 0x000fe4000001161d */
[----:B------:R-:W-:Y:S02]  /*eaa0*/  SHF.R.U32.HI R27, RZ, 0x10, R27 ;  /* 0x00000010ff1b7819 */ /* 0x000fe4000001161b */
[----:B------:R-:W-:Y:S02]  /*eab0*/  PRMT R90, R90, 0x5410, R29 ;  /* 0x000054105a5a7816 */ /* 0x000fe4000000001d */
[----:B------:R-:W-:-:S02]  /*eac0*/  PRMT R76, R76, 0x5410, R27 ;  /* 0x000054104c4c7816 */ /* 0x000fc4000000001b */
[----:B------:R-:W-:Y:S01]  /*ead0*/  PRMT R77, R77, 0x5410, R26 ;  /* 0x000054104d4d7816 */ /* 0x000fe2000000001a */
[C---:B------:R-:W-:Y:S01]  /*eae0*/  IMAD.U32 R30, R90.reuse, 0x10000, RZ ;  /* 0x000100005a1e7824 */ /* 0x040fe200078e00ff */
[----:B------:R-:W-:Y:S01]  /*eaf0*/  LOP3.LUT R90, R90, 0xffff0000, RZ, 0xc0, !PT ;  /* 0xffff00005a5a7812 */ /* 0x000fe200078ec0ff */
[C---:B------:R-:W-:Y:S01]  /*eb00*/  IMAD.U32 R31, R76.reuse, 0x10000, RZ ;  /* 0x000100004c1f7824 */ /* 0x040fe200078e00ff */
[----:B------:R-:W-:Y:S02]  /*eb10*/  LOP3.LUT R76, R76, 0xffff0000, RZ, 0xc0, !PT ;  /* 0xffff00004c4c7812 */ /* 0x000fe400078ec0ff */
[----:B------:R-:W-:Y:S02]  /*eb20*/  PRMT R89, R89, 0x5410, R28 ;  /* 0x0000541059597816 */ /* 0x000fe4000000001c */
[C---:B0-----:R-:W-:Y:S01]  /*eb30*/  LOP3.LUT R27, R6.reuse, 0xffff0000, RZ, 0xc0, !PT ;  /* 0xffff0000061b7812 */ /* 0x041fe200078ec0ff */
[----:B------:R-:W-:Y:S01]  /*eb40*/  IMAD.U32 R26, R6, 0x10000, RZ ;  /* 0x00010000061a7824 */ /* 0x000fe200078e00ff */
[C---:B------:R-:W-:Y:S01]  /*eb50*/  LOP3.LUT R29, R7.reuse, 0xffff0000, RZ, 0xc0, !PT ;  /* 0xffff0000071d7812 */ /* 0x040fe200078ec0ff */
[----:B------:R-:W-:-:S02]  /*eb60*/  IMAD.U32 R28, R7, 0x10000, RZ ;  /* 0x00010000071c7824 */ /* 0x000fc400078e00ff */
[C---:B------:R-:W-:Y:S01]  /*eb70*/  FMUL.FTZ R32, R27.reuse, R30 ;  /* 0x0000001e1b207220 */ /* 0x040fe20000410000 */
[-C--:B------:R-:W-:Y:S01]  /*eb80*/  FMUL.FTZ R33, R27, R31.reuse ;  /* 0x0000001f1b217220 */ /* 0x080fe20000410000 */
[----:B------:R-:W-:Y:S01]  /*eb90*/  FMUL.FTZ R27, R29, R76 ;  /* 0x0000004c1d1b7220 */ /* 0x000fe20000410000 */
[----:B------:R-:W-:Y:S02]  /*eba0*/  IMAD.U32 R6, R4, 0x10000, RZ ;  /* 0x0001000004067824 */ /* 0x000fe400078e00ff */
[C---:B------:R-:W-:Y:S01]  /*ebb0*/  FFMA.FTZ R35, R26.reuse, R31, R32 ;  /* 0x0000001f1a237223 */ /* 0x040fe20000010020 */
[----:B------:R-:W-:Y:S02]  /*ebc0*/  IMAD.U32 R7, R5, 0x10000, RZ ;  /* 0x0001000005077824 */ /* 0x000fe400078e00ff */
[----:B------:R-:W-:Y:S01]  /*ebd0*/  FFMA.FTZ R34, R26, R30, -R33 ;  /* 0x0000001e1a227223 */ /* 0x000fe20000010821 */
[-C--:B------:R-:W-:Y:S01]  /*ebe0*/  FMUL.FTZ R31, R29, R90.reuse ;  /* 0x0000005a1d1f7220 */ /* 0x080fe20000410000 */
[----:B------:R-:W-:Y:S01]  /*ebf0*/  LOP3.LUT R4, R4, 0xffff0000, RZ, 0xc0, !PT ;  /* 0xffff000004047812 */ /* 0x000fe200078ec0ff */
[C---:B------:R-:W-:Y:S01]  /*ec00*/  FFMA.FTZ R90, R28.reuse, R90, -R27 ;  /* 0x0000005a1c5a7223 */ /* 0x040fe2000001081b */
[----:B------:R-:W-:Y:S01]  /*ec10*/  LOP3.LUT R5, R5, 0xffff0000, RZ, 0xc0, !PT ;  /* 0xffff000005057812 */ /* 0x000fe200078ec0ff */
[C---:B------:R-:W-:Y:S01]  /*ec20*/  IMAD.U32 R29, R77.reuse, 0x10000, RZ ;  /* 0x000100004d1d7824 */ /* 0x040fe200078e00ff */
[----:B------:R-:W-:Y:S01]  /*ec30*/  LOP3.LUT R30, R77, 0xffff0000, RZ, 0xc0, !PT ;  /* 0xffff00004d1e7812 */ /* 0x000fe200078ec0ff */
[C---:B------:R-:W-:Y:S01]  /*ec40*/  IMAD.U32 R27, R89.reuse, 0x10000, RZ ;  /* 0x00010000591b7824 */ /* 0x040fe200078e00ff */
        /* <DEDUP_REMOVED lines=15> */
.L_x_1735:
[----:B------:R-:W-:Y:S05]  /*ed40*/  BSYNC B1 ;  /* 0x0000000000017941 */ /* 0x000fea0003800000 */
.L_x_1734:
[----:B------:R-:W-:Y:S04]  /*ed50*/  BSSY B1, `(.L_x_1736) ;  /* 0x0000030000017945 */ /* 0x000fe80003800000 */
[----:B------:R-:W-:Y:S05]  /*ed60*/  @P3 BRA `(.L_x_1737) ;  /* 0x0000000000b83947 */ /* 0x000fea0003800000 */
[----:B012---:R-:W0:Y:S01]  /*ed70*/  LDS.128 R4, [R0+0x6000] ;  /* 0x0060000000047984 */ /* 0x007e220000000c00 */
        /* <DEDUP_REMOVED lines=16> */
[C---:B------:R-:W-:Y:S01]  /*ee80*/  FMUL.FTZ R30, R21.reuse, R26 ;  /* 0x0000001a151e7220 */ /* 0x040fe20000410000 */
[-C--:B------:R-:W-:Y:S01]  /*ee90*/  FMUL.FTZ R29, R21, R27.reuse ;  /* 0x0000001b151d7220 */ /* 0x080fe20000410000 */
[C---:B------:R-:W-:Y:S01]  /*eea0*/  FMUL.FTZ R21, R25.reuse, R72 ;  /* 0x0000004819157220 */ /* 0x040fe20000410000 */
[----:B------:R-:W-:Y:S02]  /*eeb0*/  IMAD.U32 R6, R4, 0x10000, RZ ;  /* 0x0001000004067824 */ /* 0x000fe400078e00ff */
[----:B------:R-:W-:Y:S01]  /*eec0*/  FFMA.FTZ R31, R20, R27, R30 ;  /* 0x0000001b141f7223 */ /* 0x000fe2000001001e */
[-C--:B------:R-:W-:Y:S01]  /*eed0*/  FMUL.FTZ R27, R25, R75.reuse ;  /* 0x0000004b191b7220 */ /* 0x080fe20000410000 */
[----:B------:R-:W-:Y:S01]  /*eee0*/  FFMA.FTZ R75, R24, R75, -R21 ;  /* 0x0000004b184b7223 */ /* 0x000fe20000010815 */
[----:B------:R-:W-:Y:S02]  /*eef0*/  IMAD.U32 R7, R5, 0x10000, RZ ;  /* 0x0001000005077824 */ /* 0x000fe400078e00ff */
[----:B------:R-:W-:Y:S01]  /*ef00*/  FFMA.FTZ R28, R20, R26, -R29 ;  /* 0x0000001a141c7223 */ /* 0x000fe2000001081d */
[----:B------:R-:W-:Y:S01]  /*ef10*/  IMAD.U32 R21, R74, 0x10000, RZ ;  /* 0x000100004a157824 */ /* 0x000fe200078e00ff */
[----:B------:R-:W-:Y:S01]  /*ef20*/  LOP3.LUT R4, R4, 0xffff0000, RZ, 0xc0, !PT ;  /* 0xffff000004047812 */ /* 0x000fe200078ec0ff */
[----:B------:R-:W-:Y:S01]  /*ef30*/  IMAD.U32 R25, R73, 0x10000, RZ ;  /* 0x0001000049197824 */ /* 0x000fe200078e00ff */
[----:B------:R-:W-:Y:S01]  /*ef40*/  LOP3.LUT R5, R5, 0xffff0000, RZ, 0xc0, !PT ;  /* 0xffff000005057812 */ /* 0x000fe200078ec0ff */
[----:B------:R-:W-:Y:S01]  /*ef50*/  FFMA.FTZ R72, R24, R72, R27 ;  /* 0x0000004818487223 */ /* 0x000fe2000001001b */
[----:B------:R-:W-:Y:S01]  /*ef60*/  LOP3.LUT R20, R73, 0xffff0000, RZ, 0xc0, !PT ;  /* 0xffff000049147812 */ /* 0x000fe200078ec0ff */
[----:B------:R-:W-:Y:S01]  /*ef70*/  FMUL.FTZ R27, R4, R25 ;  /* 0x00000019041b7220 */ /* 0x000fe20000410000 */
[----:B------:R-:W-:Y:S01]  /*ef80*/  LOP3.LUT R74, R74, 0xffff0000, RZ, 0xc0, !PT ;  /* 0xffff00004a4a7812 */ /* 0x000fe200078ec0ff */
[----:B------:R-:W-:-:S02]  /*ef90*/  FMUL.FTZ R24, R4, R21 ;  /* 0x0000001504187220 */ /* 0x000fc40000410000 */
[C---:B------:R-:W-:Y:S01]  /*efa0*/  FMUL.FTZ R26, R5.reuse, R20 ;  /* 0x00000014051a7220 */ /* 0x040fe20000410000 */
[C---:B------:R-:W-:Y:S01]  /*efb0*/  FFMA.FTZ R4, R6.reuse, R21, -R27 ;  /* 0x0000001506047223 */ /* 0x040fe2000001081b */
[-C--:B------:R-:W-:Y:S01]  /*efc0*/  FMUL.FTZ R29, R5, R74.reuse ;  /* 0x0000004a051d7220 */ /* 0x080fe20000410000 */
[----:B------:R-:W-:Y:S01]  /*efd0*/  FFMA.FTZ R25, R6, R25, R24 ;  /* 0x0000001906197223 */ /* 0x000fe20000010018 */
[----:B------:R-:W-:Y:S01]  /*efe0*/  FFMA.FTZ R5, R7, R74, -R26 ;  /* 0x0000004a07057223 */ /* 0x000fe2000001081a */
[----:B------:R-:W-:Y:S01]  /*eff0*/  F2FP.BF16.F32.PACK_AB R6, R31, R28 ;  /* 0x0000001c1f06723e */ /* 0x000fe200000010ff */
[----:B------:R-:W-:Y:S01]  /*f000*/  FFMA.FTZ R20, R7, R20, R29 ;  /* 0x0000001407147223 */ /* 0x000fe2000001001d */
[----:B------:R-:W-:Y:S02]  /*f010*/  F2FP.BF16.F32.PACK_AB R7, R72, R75 ;  /* 0x0000004b4807723e */ /* 0x000fe400000010ff */
[----:B------:R-:W-:Y:S02]  /*f020*/  F2FP.BF16.F32.PACK_AB R4, R25, R4 ;  /* 0x000000041904723e */ /* 0x000fe400000010ff */
[----:B------:R-:W-:-:S05]  /*f030*/  F2FP.BF16.F32.PACK_AB R5, R20, R5 ;  /* 0x000000051405723e */ /* 0x000fca00000010ff */
[----:B------:R3:W-:Y:S02]  /*f040*/  STS.128 [R0+0x6000], R4 ;  /* 0x0060000400007388 */ /* 0x0007e40000000c00 */
.L_x_1737:
[----:B------:R-:W-:Y:S05]  /*f050*/  BSYNC B1 ;  /* 0x0000000000017941 */ /* 0x000fea0003800000 */
.L_x_1736:
[----:B------:R-:W-:Y:S04]  /*f060*/  BSSY B1, `(.L_x_1738) ;  /* 0x0000030000017945 */ /* 0x000fe80003800000 */
[----:B------:R-:W-:Y:S05]  /*f070*/  @P4 BRA `(.L_x_1739) ;  /* 0x0000000000b84947 */ /* 0x000fea0003800000 */
[----:B0123--:R-:W0:Y:S01]  /*f080*/  LDS.128 R4, [R62+0x16400] ;  /* 0x016400003e047984 */ /* 0x00fe220000000c00 */
        /* <DEDUP_REMOVED lines=45> */
.L_x_1739:
[----:B------:R-:W-:Y:S05]  /*f360*/  BSYNC B1 ;  /* 0x0000000000017941 */ /* 0x000fea0003800000 */
.L_x_1738:
[----:B------:R-:W-:Y:S05]  /*f370*/  @P5 BRA `(.L_x_1729) ;  /* 0x0000003800bc5947 */ /* 0x000fea0003800000 */
[----:B01234-:R-:W0:Y:S01]  /*f380*/  LDS.128 R4, [R0+0xa000] ;  /* 0x00a0000000047984 */ /* 0x01fe220000000c00 */
        /* <DEDUP_REMOVED lines=13> */
[C---:B------:R-:W-:Y:S01]  /*f460*/  IMAD.U32 R10, R7.reuse, 0x10000, RZ ;  /* 0x00010000070a7824 */ /* 0x040fe200078e00ff */
[----:B------:R-:W-:Y:S01]  /*f470*/  LOP3.LUT R7, R7, 0xffff0000, RZ, 0xc0, !PT ;  /* 0xffff000007077812 */ /* 0x000fe200078ec0ff */
[----:B------:R-:W-:-:S02]  /*f480*/  IMAD.U32 R8, R6, 0x10000, RZ ;  /* 0x0001000006087824 */ /* 0x000fc400078e00ff */
[C---:B------:R-:W-:Y:S01]  /*f490*/  FMUL.FTZ R15, R9.reuse, R13 ;  /* 0x0000000d090f7220 */ /* 0x040fe20000410000 */
[----:B------:R-:W-:Y:S01]  /*f4a0*/  FMUL.FTZ R14, R9, R11 ;  /* 0x0000000b090e7220 */ /* 0x000fe20000410000 */
[C---:B------:R-:W-:Y:S01]  /*f4b0*/  FMUL.FTZ R9, R7.reuse, R63 ;  /* 0x0000003f07097220 */ /* 0x040fe20000410000 */
[----:B------:R-:W-:Y:S02]  /*f4c0*/  IMAD.U32 R3, R4, 0x10000, RZ ;  /* 0x0001000004037824 */ /* 0x000fe400078e00ff */
[C---:B------:R-:W-:Y:S01]  /*f4d0*/  FFMA.FTZ R15, R8.reuse, R11, -R15 ;  /* 0x0000000b080f7223 */ /* 0x040fe2000001080f */
[----:B------:R-:W-:Y:S01]  /*f4e0*/  FFMA.FTZ R14, R8, R13, R14 ;  /* 0x0000000d080e7223 */ /* 0x000fe2000001000e */
[-C--:B------:R-:W-:Y:S01]  /*f4f0*/  FMUL.FTZ R11, R7, R65.reuse ;  /* 0x00000041070b7220 */ /* 0x080fe20000410000 */
        /* <DEDUP_REMOVED lines=21> */
[----:B------:R0:W-:Y:S01]  /*f650*/  STS.128 [R0+0xa000], R4 ;  /* 0x00a0000400007388 */ /* 0x0001e20000000c00 */
[----:B------:R-:W-:Y:S05]  /*f660*/  BRA `(.L_x_1729) ;  /* 0x0000003800007947 */ /* 0x000fea0003800000 */
.L_x_1708:
[----:B------:R-:W0:Y:S01]  /*f670*/  LDC R25, c[0x0][0x448] ;  /* 0x00011200ff197b82 */ /* 0x000e220000000800 */
[----:B------:R-:W-:Y:S01]  /*f680*/  IMAD R3, R198, 0x40, R9 ;  /* 0x00000040c6037824 */ /* 0x000fe200078e0209 */
[----:B------:R-:W-:Y:S01]  /*f690*/  ULDC.64 UR4, c[0x0][0x3f8] ;  /* 0x0000fe0000047ab9 */ /* 0x000fe20000000a00 */
[----:B------:R-:W-:Y:S01]  /*f6a0*/  ULDC.64 UR6, c[0x0][0x408] ;  /* 0x0001020000067ab9 */ /* 0x000fe20000000a00 */
[----:B------:R-:W-:Y:S02]  /*f6b0*/  IMAD.MOV.U32 R4, RZ, RZ, R26 ;  /* 0x000000ffff047224 */ /* 0x000fe400078e001a */
[----:B------:R-:W-:Y:S02]  /*f6c0*/  IMAD.MOV.U32 R10, RZ, RZ, R24 ;  /* 0x000000ffff0a7224 */ /* 0x000fe400078e0018 */
[----:B------:R-:W-:Y:S01]  /*f6d0*/  IMAD.MOV.U32 R11, RZ, RZ, R31 ;  /* 0x000000ffff0b7224 */ /* 0x000fe200078e001f */
[----:B0-----:R-:W-:-:S13]  /*f6e0*/  ISETP.NE.AND P0, PT, R25, 0x1, PT ;  /* 0x000000011900780c */ /* 0x001fda0003f05270 */
[----:B------:R-:W0:Y:S08]  /*f6f0*/  @P0 LDC R0, c[0x0][0x44c] ;  /* 0x00011300ff000b82 */ /* 0x000e300000000800 */
[----:B------:R-:W1:Y:S01]  /*f700*/  @P0 LDC R5, c[0x0][0x450] ;  /* 0x00011400ff050b82 */ /* 0x000e620000000800 */
[----:B0-----:R-:W-:-:S05]  /*f710*/  @P0 IMAD.HI.U32 R0, R3, R0, RZ ;  /* 0x0000000003000227 */ /* 0x001fca00078e00ff */
[----:B-1----:R-:W-:Y:S01]  /*f720*/  @P0 SHF.R.U32.HI R3, RZ, R5, R0 ;  /* 0x00000005ff030219 */ /* 0x002fe20000011600 */
[----:B------:R-:W-:-:S03]  /*f730*/  IMAD.MOV.U32 R5, RZ, RZ, R29 ;  /* 0x000000ffff057224 */ /* 0x000fc600078e001d */
        /* <DEDUP_REMOVED lines=21> */
.L_x_2051:
        /* <DEDUP_REMOVED lines=17> */
[----:B--2---:R-:W-:Y:S01]  /*f9a0*/  IMAD.MOV.U32 R12, RZ, RZ, R0 ;  /* 0x000000ffff0c7224 */ /* 0x004fe200078e0000 */
[----:B------:R-:W-:Y:S01]  /*f9b0*/  ISETP.GE.AND P2, PT, R16, UR4, PT ;  /* 0x0000000410007c0c */ /* 0x000fe2000bf46270 */
[----:B-1----:R-:W-:Y:S01]  /*f9c0*/  IMAD.MOV.U32 R13, RZ, RZ, R3 ;  /* 0x000000ffff0d7224 */ /* 0x002fe200078e0003 */
[----:B------:R-:W-:Y:S01]  /*f9d0*/  ISETP.GE.AND P3, PT, R168, UR4, PT ;  /* 0x00000004a8007c0c */ /* 0x000fe2000bf66270 */
[----:B----4-:R-:W-:Y:S01]  /*f9e0*/  IMAD.MOV.U32 R24, RZ, RZ, R14 ;  /* 0x000000ffff187224 */ /* 0x010fe200078e000e */
[----:B------:R-:W-:Y:S01]  /*f9f0*/  ISETP.GE.AND P4, PT, R169, UR4, PT ;  /* 0x00000004a9007c0c */ /* 0x000fe2000bf86270 */
[----:B---3--:R-:W-:Y:S01]  /*fa00*/  IMAD.MOV.U32 R25, RZ, RZ, R5 ;  /* 0x000000ffff197224 */ /* 0x008fe200078e0005 */
[----:B------:R-:W-:Y:S02]  /*fa10*/  CS2R R28, SRZ ;  /* 0x00000000001c7805 */ /* 0x000fe4000001ff00 */
[----:B------:R-:W-:-:S02]  /*fa20*/  CS2R R30, SRZ ;  /* 0x00000000001e7805 */ /* 0x000fc4000001ff00 */
[----:B------:R-:W-:Y:S02]  /*fa30*/  CS2R R40, SRZ ;  /* 0x0000000000287805 */ /* 0x000fe4000001ff00 */
[----:B------:R-:W-:Y:S01]  /*fa40*/  CS2R R42, SRZ ;  /* 0x00000000002a7805 */ /* 0x000fe2000001ff00 */
[----:B------:R-:W-:Y:S02]  /*fa50*/  @!P2 IMAD.SHL.U32 R11, R16, 0x2, RZ ;  /* 0x00000002100ba824 */ /* 0x000fe400078e00ff */
[----:B------:R-:W-:Y:S02]  /*fa60*/  @!P3 IMAD.SHL.U32 R27, R170, 0x8, RZ ;  /* 0x00000008aa1bb824 */ /* 0x000fe400078e00ff */
[----:B------:R-:W-:Y:S01]  /*fa70*/  @!P4 IMAD.SHL.U32 R49, R171, 0x8, RZ ;  /* 0x00000008ab31c824 */ /* 0x000fe200078e00ff */
[-C--:B------:R-:W-:Y:S02]  /*fa80*/  @!P2 IADD3 R50, P0, R0, R11.reuse, RZ ;  /* 0x0000000b0032a210 */ /* 0x080fe40007f1e0ff */
[----:B------:R-:W-:Y:S01]  /*fa90*/  @!P2 IADD3 R4, P1, R14, R11, RZ ;  /* 0x0000000b0e04a210 */ /* 0x000fe20007f3e0ff */
[----:B------:R-:W-:Y:S01]  /*faa0*/  @!P3 IMAD.WIDE R10, R27, 0x2, R12 ;  /* 0x000000021b0ab825 */ /* 0x000fe200078e020c */
[----:B------:R-:W-:-:S02]  /*fab0*/  @!P2 SHF.L.U64.HI R0, R16, 0x1, R17 ;  /* 0x000000011000a819 */ /* 0x000fc40000010211 */
[----:B------:R-:W-:Y:S01]  /*fac0*/  CS2R R36, SRZ ;  /* 0x0000000000247805 */ /* 0x000fe2000001ff00 */
[----:B------:R-:W-:Y:S01]  /*fad0*/  @!P4 IMAD.WIDE R14, R49, 0x2, R12 ;  /* 0x00000002310ec825 */ /* 0x000fe200078e020c */
[----:B------:R-:W-:Y:S02]  /*fae0*/  CS2R R38, SRZ ;  /* 0x0000000000267805 */ /* 0x000fe4000001ff00 */
[----:B------:R-:W-:Y:S02]  /*faf0*/  CS2R R32, SRZ ;  /* 0x0000000000207805 */ /* 0x000fe4000001ff00 */
[----:B------:R-:W-:Y:S01]  /*fb00*/  CS2R R34, SRZ ;  /* 0x0000000000227805 */ /* 0x000fe2000001ff00 */
[----:B------:R-:W-:Y:S01]  /*fb10*/  @!P3 IMAD.WIDE R12, R27, 0x2, R24 ;  /* 0x000000021b0cb825 */ /* 0x000fe200078e0218 */
[----:B------:R-:W-:Y:S02]  /*fb20*/  CS2R R26, SRZ ;  /* 0x00000000001a7805 */ /* 0x000fe4000001ff00 */
[----:B------:R-:W-:-:S02]  /*fb30*/  CS2R R44, SRZ ;  /* 0x00000000002c7805 */ /* 0x000fc4000001ff00 */
[----:B------:R-:W-:Y:S01]  /*fb40*/  CS2R R46, SRZ ;  /* 0x00000000002e7805 */ /* 0x000fe2000001ff00 */
[----:B------:R-:W-:Y:S01]  /*fb50*/  @!P4 IMAD.WIDE R48, R49, 0x2, R24 ;  /* 0x000000023130c825 */ /* 0x000fe200078e0218 */
[----:B------:R-:W-:Y:S01]  /*fb60*/  CS2R R24, SRZ ;  /* 0x0000000000187805 */ /* 0x000fe2000001ff00 */
[----:B------:R1:W5:Y:S02]  /*fb70*/  @!P3 LD.E.128 R28, desc[UR60][R10.64] ;  /* 0x0000003c0a1cb980 */ /* 0x000364000c101d00 */
[--C-:B------:R-:W-:Y:S02]  /*fb80*/  @!P2 IMAD.X R51, R3, 0x1, R0.reuse, P0 ;  /* 0x000000010333a824 */ /* 0x100fe400000e0600 */
[----:B------:R-:W-:Y:S01]  /*fb90*/  @!P2 IMAD.X R5, R5, 0x1, R0, P1 ;  /* 0x000000010505a824 */ /* 0x000fe200008e0600 */
[----:B------:R1:W5:Y:S04]  /*fba0*/  @!P3 LD.E.128 R40, desc[UR60][R12.64] ;  /* 0x0000003c0c28b980 */ /* 0x000368000c101d00 */
[----:B------:R1:W5:Y:S04]  /*fbb0*/  @!P4 LD.E.128 R24, desc[UR60][R14.64] ;  /* 0x0000003c0e18c980 */ /* 0x000368000c101d00 */
[----:B------:R1:W5:Y:S04]  /*fbc0*/  @!P4 LD.E.128 R36, desc[UR60][R48.64] ;  /* 0x0000003c3024c980 */ /* 0x000368000c101d00 */
[----:B------:R1:W5:Y:S04]  /*fbd0*/  @!P2 LD.E.128 R32, desc[UR60][R50.64] ;  /* 0x0000003c3220a980 */ /* 0x000368000c101d00 */
[----:B------:R1:W5:Y:S02]  /*fbe0*/  @!P2 LD.E.128 R44, desc[UR60][R4.64] ;  /* 0x0000003c042ca980 */ /* 0x000364000c101d00 */
.L_x_1742:
[----:B------:R-:W-:Y:S05]  /*fbf0*/  BSYNC B1 ;  /* 0x0000000000017941 */ /* 0x000fea0003800000 */
.L_x_1741:
[----:B-1---5:R-:W-:Y:S01]  /*fc00*/  IMAD.MOV.U32 R4, RZ, RZ, R46 ;  /* 0x000000ffff047224 */ /* 0x022fe200078e002e */
[----:B------:R-:W-:Y:S01]  /*fc10*/  UMOV UR4, 0xffffffff ;  /* 0xffffffff00047882 */ /* 0x000fe20000000000 */
[----:B---3--:R-:W-:Y:S02]  /*fc20*/  IMAD.MOV.U32 R5, RZ, RZ, R47 ;  /* 0x000000ffff057224 */ /* 0x008fe400078e002f */
[----:B--2---:R-:W-:Y:S01]  /*fc30*/  IMAD.MOV.U32 R0, RZ, RZ, R44 ;  /* 0x000000ffff007224 */ /* 0x004fe200078e002c */
        /* <DEDUP_REMOVED lines=43> */
[----:B------:R-:W-:Y:S02]  /*fef0*/  CS2R R4, SRZ ;  /* 0x0000000000047805 */ /* 0x000fe4000001ff00 */
[----:B------:R-:W-:Y:S02]  /*ff00*/  PRMT R85, R0, 0x7610, R85 ;  /* 0x0000761000557816 */ /* 0x000fe40000000055 */
[----:B------:R-:W-:Y:S01]  /*ff10*/  PRMT R86, R3, 0x7610, R86 ;  /* 0x0000761003567816 */ /* 0x000fe20000000056 */
[----:B------:R-:W-:Y:S06]  /*ff20*/  BRA.DIV UR4, `(.L_x_1743) ;  /* 0x0000019604e47947 */ /* 0x000fec000b800000 */
[----:B------:R1:W2:Y:S04]  /*ff30*/  SHFL.IDX PT, R3, R7, 0x1, 0x1c1f ;  /* 0x003c1f0007037f89 */ /* 0x0002a800000e0000 */
[----:B------:R1:W3:Y:S04]  /*ff40*/  SHFL.IDX PT, R0, R6, 0x1, 0x1c1f ;  /* 0x003c1f0006007f89 */ /* 0x0002e800000e0000 */
[----:B0-----:R-:W0:Y:S04]  /*ff50*/  SHFL.IDX PT, R21, R21, 0x1, 0x1c1f ;  /* 0x003c1f0015157f89 */ /* 0x001e2800000e0000 */
[----:B-1----:R-:W0:Y:S02]  /*ff60*/  SHFL.IDX PT, R20, R20, 0x1, 0x1c1f ;  /* 0x003c1f0014147f89 */ /* 0x002e2400000e0000 */
.L_x_2057:
[----:B------:R-:W-:Y:S01]  /*ff70*/  VIADD R11, R9, 0x40 ;  /* 0x00000040090b7836 */ /* 0x000fe20000000000 */
[----:B------:R-:W-:Y:S01]  /*ff80*/  BSSY B1, `(.L_x_1744) ;  /* 0x0000032000017945 */ /* 0x000fe20003800000 */
[----:B------:R-:W-:Y:S02]  /*ff90*/  CS2R R6, SRZ ;  /* 0x0000000000067805 */ /* 0x000fe4000001ff00 */
[----:B------:R-:W-:Y:S02]  /*ffa0*/  CS2R R8, SRZ ;  /* 0x0000000000087805 */ /* 0x000fe4000001ff00 */
[----:B------:R-:W-:Y:S02]  /*ffb0*/  CS2R R12, SRZ ;  /* 0x00000000000c7805 */ /* 0x000fe4000001ff00 */
[----:B------:R-:W-:Y:S02]  /*ffc0*/  ISETP.GE.AND P0, PT, R11, R78, PT ;  /* 0x0000004e0b00720c */ /* 0x000fe40003f06270 */
[----:B------:R-:W-:-:S02]  /*ffd0*/  CS2R R10, SRZ ;  /* 0x00000000000a7805 */ /* 0x000fc4000001ff00 */
[----:B----4-:R-:W-:Y:S02]  /*ffe0*/  CS2R R14, SRZ ;  /* 0x00000000000e7805 */ /* 0x010fe4000001ff00 */
[----:B------:R-:W-:Y:S02]  /*fff0*/  CS2R R48, SRZ ;  /* 0x0000000000307805 */ /* 0x000fe4000001ff00 */
[----:B------:R-:W-:Y:S02]  /*10000*/  CS2R R50, SRZ ;  /* 0x0000000000327805 */ /* 0x000fe4000001ff00 */
[----:B------:R-:W-:Y:S02]  /*10010*/  CS2R R52, SRZ ;  /* 0x0000000000347805 */ /* 0x000fe4000001ff00 */
[----:B------:R-:W-:Y:S02]  /*10020*/  CS2R R54, SRZ ;  /* 0x0000000000367805 */ /* 0x000fe4000001ff00 */
[----:B------:R-:W-:-:S02]  /*10030*/  CS2R R56, SRZ ;  /* 0x0000000000387805 */ /* 0x000fc4000001ff00 */
[----:B------:R-:W-:Y:S01]  /*10040*/  CS2R R58, SRZ ;  /* 0x00000000003a7805 */ /* 0x000fe2000001ff00 */
[----:B------:R-:W-:Y:S06]  /*10050*/  @P0 BRA `(.L_x_1745) ;  /* 0x0000000000900947 */ /* 0x000fec0003800000 */
[----:B------:R-:W-:Y:S01]  /*10060*/  ULDC UR4, c[0x0][0x3f4] ;  /* 0x0000fd0000047ab9 */ /* 0x000fe20000000800 */
[----:B---3--:R-:W-:Y:S01]  /*10070*/  IMAD.MOV.U32 R4, RZ, RZ, R0 ;  /* 0x000000ffff047224 */ /* 0x008fe200078e0000 */
[----:B------:R-:W-:Y:S01]  /*10080*/  ISETP.GE.AND P2, PT, R16, UR4, PT ;  /* 0x0000000410007c0c */ /* 0x000fe2000bf46270 */
[----:B--2---:R-:W-:Y:S01]  /*10090*/  IMAD.MOV.U32 R5, RZ, RZ, R3 ;  /* 0x000000ffff057224 */ /* 0x004fe200078e0003 */
[----:B------:R-:W-:Y:S02]  /*100a0*/  ISETP.GE.AND P3, PT, R168, UR4, PT ;  /* 0x00000004a8007c0c */ /* 0x000fe4000bf66270 */
[----:B------:R-:W-:Y:S02]  /*100b0*/  CS2R R52, SRZ ;  /* 0x0000000000347805 */ /* 0x000fe4000001ff00 */
[----:B------:R-:W-:Y:S02]  /*100c0*/  ISETP.GE.AND P4, PT, R169, UR4, PT ;  /* 0x00000004a9007c0c */ /* 0x000fe4000bf86270 */
[----:B------:R-:W-:-:S02]  /*100d0*/  CS2R R54, SRZ ;  /* 0x0000000000367805 */ /* 0x000fc4000001ff00 */
[----:B------:R-:W-:Y:S02]  /*100e0*/  CS2R R8, SRZ ;  /* 0x0000000000087805 */ /* 0x000fe4000001ff00 */
[----:B------:R-:W-:Y:S02]  /*100f0*/  CS2R R10, SRZ ;  /* 0x00000000000a7805 */ /* 0x000fe4000001ff00 */
[----:B------:R-:W-:Y:S02]  /*10100*/  CS2R R56, SRZ ;  /* 0x0000000000387805 */ /* 0x000fe4000001ff00 */
[----:B------:R-:W-:Y:S01]  /*10110*/  CS2R R58, SRZ ;  /* 0x00000000003a7805 */ /* 0x000fe2000001ff00 */
[----:B------:R-:W-:Y:S02]  /*10120*/  @!P2 IMAD.SHL.U32 R63, R16, 0x2, RZ ;  /* 0x00000002103fa824 */ /* 0x000fe400078e00ff */
[----:B------:R-:W-:Y:S02]  /*10130*/  @!P3 IMAD.SHL.U32 R73, R170, 0x8, RZ ;  /* 0x00000008aa49b824 */ /* 0x000fe400078e00ff */
[----:B------:R-:W-:Y:S01]  /*10140*/  @!P4 IMAD.SHL.U32 R65, R171, 0x8, RZ ;  /* 0x00000008ab41c824 */ /* 0x000fe200078e00ff */
[-C--:B------:R-:W-:Y:S01]  /*10150*/  @!P2 IADD3 R60, P0, R0, R63.reuse, RZ ;  /* 0x0000003f003ca210 */ /* 0x080fe20007f1e0ff */
[----:B------:R-:W-:Y:S01]  /*10160*/  @!P3 IMAD.WIDE R66, R73, 0x2, R4 ;  /* 0x000000024942b825 */ /* 0x000fe200078e0204 */
[----:B0-----:R-:W-:-:S02]  /*10170*/  @!P2 IADD3 R62, P1, R20, R63, RZ ;  /* 0x0000003f143ea210 */ /* 0x001fc40007f3e0ff */
[----:B------:R-:W-:Y:S01]  /*10180*/  @!P2 SHF.L.U64.HI R0, R16, 0x1, R17 ;  /* 0x000000011000a819 */ /* 0x000fe20000010211 */
[----:B------:R-:W-:Y:S01]  /*10190*/  @!P4 IMAD.WIDE R70, R65, 0x2, R4 ;  /* 0x000000024146c825 */ /* 0x000fe200078e0204 */
[----:B------:R-:W-:Y:S02]  /*101a0*/  CS2R R12, SRZ ;  /* 0x00000000000c7805 */ /* 0x000fe4000001ff00 */
[----:B------:R-:W-:Y:S02]  /*101b0*/  CS2R R14, SRZ ;  /* 0x00000000000e7805 */ /* 0x000fe4000001ff00 */
[----:B------:R-:W-:Y:S02]  /*101c0*/  CS2R R48, SRZ ;  /* 0x0000000000307805 */ /* 0x000fe4000001ff00 */
[----:B------:R-:W-:Y:S02]  /*101d0*/  CS2R R50, SRZ ;  /* 0x0000000000327805 */ /* 0x000fe4000001ff00 */
[----:B------:R-:W-:-:S02]  /*101e0*/  CS2R R4, SRZ ;  /* 0x0000000000047805 */ /* 0x000fc4000001ff00 */
[----:B------:R-:W-:Y:S01]  /*101f0*/  CS2R R6, SRZ ;  /* 0x0000000000067805 */ /* 0x000fe2000001ff00 */
[--C-:B------:R-:W-:Y:S01]  /*10200*/  @!P3 IMAD.WIDE R72, R73, 0x2, R20.reuse ;  /* 0x000000024948b825 */ /* 0x100fe200078e0214 */
        /* <DEDUP_REMOVED lines=9> */
.L_x_1745:
[----:B------:R-:W-:Y:S05]  /*102a0*/  BSYNC B1 ;  /* 0x0000000000017941 */ /* 0x000fea0003800000 */
.L_x_1744:
[----:B---3--:R-:W-:Y:S01]  /*102b0*/  LEA.HI R0, R197, R197, RZ, 0x1 ;  /* 0x000000c5c5007211 */ /* 0x008fe200078f08ff */
[----:B--2--5:R-:W-:Y:S01]  /*102c0*/  IMAD.MOV.U32 R3, RZ, RZ, R4 ;  /* 0x000000ffff037224 */ /* 0x024fe200078e0004 */
[----:B------:R-:W-:Y:S01]  /*102d0*/  VIADDMNMX R89, R78, -R187, 0x80, PT ;  /* 0x000000804e597446 */ /* 0x000fe200038009bb */
[----:B0-----:R-:W-:Y:S01]  /*102e0*/  IMAD.MOV.U32 R20, RZ, RZ, R5 ;  /* 0x000000ffff147224 */ /* 0x001fe200078e0005 */
[----:B------:R-:W-:Y:S01]  /*102f0*/  LOP3.LUT R0, R0, 0xfffffffe, RZ, 0xc0, !PT ;  /* 0xfffffffe00007812 */ /* 0x000fe200078ec0ff */
[----:B------:R-:W-:Y:S01]  /*10300*/  IMAD.MOV.U32 R21, RZ, RZ, R7 ;  /* 0x000000ffff157224 */ /* 0x000fe200078e0007 */
[----:B------:R-:W-:Y:S01]  /*10310*/  PRMT R90, R3, 0x7610, R90 ;  /* 0x00007610035a7816 */ /* 0x000fe2000000005a */
[----:B------:R-:W-:Y:S01]  /*10320*/  IMAD.MOV.U32 R3, RZ, RZ, R6 ;  /* 0x000000ffff037224 */ /* 0x000fe200078e0006 */
[----:B------:R-:W-:Y:S01]  /*10330*/  PRMT R91, R20, 0x7610, R91 ;  /* 0x00007610145b7816 */ /* 0x000fe2000000005b */
[----:B------:R-:W-:Y:S01]  /*10340*/  IMAD.IADD R0, R197, 0x1, -R0 ;  /* 0x00000001c5007824 */ /* 0x000fe200078e0a00 */
[----:B------:R-:W-:Y:S01]  /*10350*/  PRMT R93, R21, 0x7610, R93 ;  /* 0x00007610155d7816 */ /* 0x000fe2000000005d */
[----:B-1----:R-:W-:Y:S01]  /*10360*/  IMAD.MOV.U32 R60, RZ, RZ, R48 ;  /* 0x000000ffff3c7224 */ /* 0x002fe200078e0030 */
[----:B------:R-:W-:Y:S01]  /*10370*/  PRMT R92, R3, 0x7610, R92 ;  /* 0x00007610035c7816 */ /* 0x000fe2000000005c */
[----:B------:R-:W-:Y:S01]  /*10380*/  IMAD.MOV.U32 R62, RZ, RZ, R49 ;  /* 0x000000ffff3e7224 */ /* 0x000fe200078e0031 */
[----:B------:R-:W-:Y:S01]  /*10390*/  SHF.L.U32 R61, R0, 0x1f, RZ ;  /* 0x0000001f003d7819 */ /* 0x000fe200000006ff */
[----:B------:R-:W-:Y:S01]  /*103a0*/  IMAD.MOV.U32 R63, RZ, RZ, R50 ;  /* 0x000000ffff3f7224 */ /* 0x000fe200078e0032 */
[----:B------:R-:W-:Y:S01]  /*103b0*/  PRMT R94, R60, 0x7610, R94 ;  /* 0x000076103c5e7816 */ /* 0x000fe2000000005e */
[----:B------:R-:W-:Y:S01]  /*103c0*/  IMAD.MOV.U32 R3, RZ, RZ, R8 ;  /* 0x000000ffff037224 */ /* 0x000fe200078e0008 */
[----:B------:R-:W0:Y:S01]  /*103d0*/  SYNCS.PHASECHK.TRANS64.TRYWAIT P0, [R18+URZ+0x2a800], R61 ;  /* 0x02a8003d120075a7 */ /* 0x000e22000800017f */
        /* <DEDUP_REMOVED lines=21> */
[----:B------:R-:W-:Y:S01]  /*10530*/  BSSY B1, `(.L_x_1746) ;  /* 0x000000e000017945 */ /* 0x000fe20003800000 */
        /* <DEDUP_REMOVED lines=9> */
[----:B------:R-:W-:-:S02]  /*105d0*/  ISETP.GE.AND P1, PT, R174, R89, PT ;  /* 0x00000059ae00720c */ /* 0x000fc40003f26270 */
[----:B------:R-:W-:Y:S02]  /*105e0*/  PRMT R69, R63, 0x7610, R69 ;  /* 0x000076103f457816 */ /* 0x000fe40000000045 */
[----:B------:R-:W-:Y:S01]  /*105f0*/  PRMT R70, R64, 0x7610, R70 ;  /* 0x0000761040467816 */ /* 0x000fe20000000046 */
[----:B0-----:R-:W-:Y:S08]  /*10600*/  @!P0 BRA `(.L_x_1747) ;  /* 0x0000019000a08947 */ /* 0x001ff00003800000 */
.L_x_2058:
[----:B------:R-:W-:Y:S05]  /*10610*/  BSYNC B1 ;  /* 0x0000000000017941 */ /* 0x000fea0003800000 */
.L_x_1746:
[----:B------:R-:W-:Y:S01]  /*10620*/  BSSY B1, `(.L_x_1748) ;  /* 0x0000145000017945 */ /* 0x000fe20003800000 */
[----:B------:R-:W-:Y:S02]  /*10630*/  PRMT R71, R60, 0x7610, R71 ;  /* 0x000076103c477816 */ /* 0x000fe40000000047 */
[----:B------:R-:W-:Y:S01]  /*10640*/  PRMT R72, R62, 0x7610, R72 ;  /* 0x000076103e487816 */ /* 0x000fe20000000048 */
[----:B------:R-:W-:Y:S06]  /*10650*/  @P1 BRA `(.L_x_1749) ;  /* 0x0000001400041947 */ /* 0x000fec0003800000 */
[----:B------:R-:W1:Y:S01]  /*10660*/  LDC R107, c[0x0][0x3f4] ;  /* 0x0000fd00ff6b7b82 */ /* 0x000e620000000800 */
[----:B------:R-:W-:Y:S01]  /*10670*/  BSSY B2, `(.L_x_1750) ;  /* 0x000006f000027945 */ /* 0x000fe20003800000 */
[-C--:B-1----:R-:W-:Y:S02]  /*10680*/  ISETP.GE.AND P0, PT, R16, R107.reuse, PT ;  /* 0x0000006b1000720c */ /* 0x082fe40003f06270 */
[-C--:B------:R-:W-:Y:S02]  /*10690*/  ISETP.GE.AND P1, PT, R168, R107.reuse, PT ;  /* 0x0000006ba800720c */ /* 0x080fe40003f26270 */
[----:B------:R-:W-:-:S09]  /*106a0*/  ISETP.GE.AND P2, PT, R169, R107, PT ;  /* 0x0000006ba900720c */ /* 0x000fd20003f46270 */
[----:B------:R-:W-:Y:S05]  /*106b0*/  @P0 BRA `(.L_x_1751) ;  /* 0x0000000400a80947 */ /* 0x000fea0003800000 */
[----:B------:R-:W-:Y:S02]  /*106c0*/  LEA.HI R62, R107, R198, RZ, 0x1d ;  /* 0x000000c66b3e7211 */ /* 0x000fe400078fe8ff */
[----:B------:R-:W-:Y:S02]  /*106d0*/  LOP3.LUT R60, R184, 0x38, R16, 0xf8, !PT ;  /* 0x00000038b83c7812 */ /* 0x000fe400078ef810 */
[----:B------:R-:W-:Y:S01]  /*106e0*/  SHF.R.S32.HI R65, RZ, 0x1f, R62 ;  /* 0x0000001fff417819 */ /* 0x000fe2000001143e */
[----:B------:R-:W-:Y:S01]  /*106f0*/  IMAD.SHL.U32 R63, R62, 0x8, RZ ;  /* 0x000000083e3f7824 */ /* 0x000fe200078e00ff */
[-C--:B0-----:R-:W-:Y:S02]  /*10700*/  LOP3.LUT R61, R60, R185.reuse, RZ, 0x3c, !PT ;  /* 0x000000b93c3d7212 */ /* 0x081fe400078e3cff */
[----:B------:R-:W-:Y:S02]  /*10710*/  LEA.HI R65, R65, R62, RZ, 0x3 ;  /* 0x0000003e41417211 */ /* 0x000fe400078f18ff */
[----:B------:R-:W-:Y:S01]  /*10720*/  LOP3.LUT R60, R184, 0x38, R63, 0xf8, !PT ;  /* 0x00000038b83c7812 */ /* 0x000fe200078ef83f */
[----:B------:R-:W-:Y:S01]  /*10730*/  IMAD.IADD R61, R186, 0x1, R61 ;  /* 0x00000001ba3d7824 */ /* 0x000fe200078e023d */
[----:B------:R-:W-:Y:S01]  /*10740*/  SHF.R.U64 R117, R44, 0x10, R45 ;  /* 0x000000102c757819 */ /* 0x000fe2000000122d */
[----:B------:R-:W-:Y:S01]  /*10750*/  IMAD.SHL.U32 R65, R65, 0x400, RZ ;  /* 0x0000040041417824 */ /* 0x000fe200078e00ff */
[----:B------:R-:W-:Y:S01]  /*10760*/  LOP3.LUT R60, R60, R185, RZ, 0x3c, !PT ;  /* 0x000000b93c3c7212 */ /* 0x000fe200078e3cff */
[----:B------:R-:W-:Y:S01]  /*10770*/  IMAD R106, R61, 0x2, R18 ;  /* 0x000000023d6a7824 */ /* 0x000fe200078e0212 */
[----:B------:R-:W-:-:S02]  /*10780*/  SHF.R.U64 R113, R32, 0x10, R33 ;  /* 0x0000001020717819 */ /* 0x000fc40000001221 */
[----:B------:R-:W-:Y:S02]  /*10790*/  LOP3.LUT R65, R65, 0x7fffe000, RZ, 0xc0, !PT ;  /* 0x7fffe00041417812 */ /* 0x000fe400078ec0ff */
[----:B------:R-:W-:Y:S02]  /*107a0*/  PRMT R117, R112, 0x5410, R117 ;  /* 0x0000541070757816 */ /* 0x000fe40000000075 */
[----:B------:R-:W-:Y:S02]  /*107b0*/  IADD3 R65, R60, R65, R186 ;  /* 0x000000413c417210 */ /* 0x000fe40007ffe0ba */
[----:B------:R-:W0:Y:S01]  /*107c0*/  LDS.128 R60, [R106+0xc400] ;  /* 0x00c400006a3c7984 */ /* 0x000e220000000c00 */
[----:B------:R-:W-:Y:S01]  /*107d0*/  SHF.R.U32.HI R114, RZ, 0x10, R33 ;  /* 0x00000010ff727819 */ /* 0x000fe20000011621 */
[----:B------:R-:W-:Y:S01]  /*107e0*/  IMAD.U32 R120, R117, 0x10000, RZ ;  /* 0x0001000075787824 */ /* 0x000fe200078e00ff */
[----:B------:R-:W-:Y:S01]  /*107f0*/  SHF.R.U32.HI R44, RZ, 0x10, R45 ;  /* 0x00000010ff2c7819 */ /* 0x000fe2000001162d */
[----:B------:R-:W-:Y:S01]  /*10800*/  IMAD R108, R65, 0x2, R18 ;  /* 0x00000002416c7824 */ /* 0x000fe200078e0212 */
[----:B------:R-:W-:-:S02]  /*10810*/  SHF.R.U64 R33, R34, 0x10, R35 ;  /* 0x0000001022217819 */ /* 0x000fc40000001223 */
[----:B------:R-:W-:Y:S02]  /*10820*/  PRMT R110, R110, 0x5410, R113 ;  /* 0x000054106e6e7816 */ /* 0x000fe40000000071 */
[----:B------:R-:W1:Y:S01]  /*10830*/  LDS.128 R64, [R108+0xc400] ;  /* 0x00c400006c407984 */ /* 0x000e620000000c00 */
[--C-:B------:R-:W-:Y:S02]  /*10840*/  SHF.R.U64 R45, R46, 0x10, R47.reuse ;  /* 0x000000102e2d7819 */ /* 0x100fe4000000122f */
[----:B------:R-:W-:Y:S02]  /*10850*/  SHF.R.U32.HI R34, RZ, 0x10, R47 ;  /* 0x00000010ff227819 */ /* 0x000fe4000001162f */
[----:B------:R-:W-:Y:S02]  /*10860*/  PRMT R119, R111, 0x5410, R44 ;  /* 0x000054106f777816 */ /* 0x000fe4000000002c */
[----:B------:R-:W-:Y:S02]  /*10870*/  SHF.R.U32.HI R32, RZ, 0x10, R35 ;  /* 0x00000010ff207819 */ /* 0x000fe40000011623 */
[----:B------:R-:W-:Y:S01]  /*10880*/  PRMT R109, R109, 0x5410, R114 ;  /* 0x000054106d6d7816 */ /* 0x000fe20000000072 */
[----:B------:R-:W-:Y:S01]  /*10890*/  IMAD.U32 R122, R119, 0x10000, RZ ;  /* 0x00010000777a7824 */ /* 0x000fe200078e00ff */
[----:B------:R-:W-:-:S02]  /*108a0*/  PRMT R32, R75, 0x5432, R32 ;  /* 0x000054324b207816 */ /* 0x000fc40000000020 */
[----:B------:R-:W-:Y:S02]  /*108b0*/  PRMT R34, R69, 0x5432, R34 ;  /* 0x0000543245227816 */ /* 0x000fe40000000022 */
[----:B------:R-:W-:Y:S02]  /*108c0*/  LOP3.LUT R117, R117, 0xffff0000, RZ, 0xc0, !PT ;  /* 0xffff000075757812 */ /* 0x000fe400078ec0ff */
[----:B------:R-:W-:Y:S01]  /*108d0*/  PRMT R45, R74, 0x5432, R45 ;  /* 0x000054324a2d7816 */ /* 0x000fe2000000002d */
[----:B------:R-:W-:Y:S01]  /*108e0*/  IMAD.U32 R121, R34, 0x10000, RZ ;  /* 0x0001000022797824 */ /* 0x000fe200078e00ff */
[----:B------:R-:W-:Y:S01]  /*108f0*/  PRMT R33, R76, 0x5432, R33 ;  /* 0x000054324c217816 */ /* 0x000fe20000000021 */
[C---:B0-----:R-:W-:Y:S01]  /*10900*/  IMAD.U32 R111, R60.reuse, 0x10000, RZ ;  /* 0x000100003c6f7824 */ /* 0x041fe200078e00ff */
[----:B------:R-:W-:Y:S01]  /*10910*/  LOP3.LUT R112, R60, 0xffff0000, RZ, 0xc0, !PT ;  /* 0xffff00003c707812 */ /* 0x000fe200078ec0ff */
[----:B------:R-:W-:Y:S01]  /*10920*/  IMAD.U32 R60, R110, 0x10000, RZ ;  /* 0x000100006e3c7824 */ /* 0x000fe200078e00ff */
[C---:B------:R-:W-:Y:S01]  /*10930*/  LOP3.LUT R35, R62.reuse, 0xffff0000, RZ, 0xc0, !PT ;  /* 0xffff00003e237812 */ /* 0x040fe200078ec0ff */
[----:B------:R-:W-:Y:S01]  /*10940*/  IMAD.U32 R44, R62, 0x10000, RZ ;  /* 0x000100003e2c7824 */ /* 0x000fe200078e00ff */
[C---:B------:R-:W-:Y:S01]  /*10950*/  LOP3.LUT R62, R63.reuse, 0xffff0000, RZ, 0xc0, !PT ;  /* 0xffff00003f3e7812 */ /* 0x040fe200078ec0ff */
[----:B------:R-:W-:Y:S01]  /*10960*/  IMAD.U32 R114, R63, 0x10000, RZ ;  /* 0x000100003f727824 */ /* 0x000fe200078e00ff */
[----:B------:R-:W-:Y:S01]  /*10970*/  LOP3.LUT R110, R110, 0xffff0000, RZ, 0xc0, !PT ;  /* 0xffff00006e6e7812 */ /* 0x000fe200078ec0ff */
[----:B------:R-:W-:Y:S01]  /*10980*/  IMAD.U32 R113, R61, 0x10000, RZ ;  /* 0x000100003d717824 */ /* 0x000fe200078e00ff */
[C---:B-1----:R-:W-:Y:S01]  /*10990*/  LOP3.LUT R115, R64.reuse, 0xffff0000, RZ, 0xc0, !PT ;  /* 0xffff000040737812 */ /* 0x042fe200078ec0ff */
[----:B------:R-:W-:Y:S01]  /*109a0*/  IMAD.U32 R47, R64, 0x10000, RZ ;  /* 0x00010000402f7824 */ /* 0x000fe200078e00ff */
[C---:B------:R-:W-:Y:S01]  /*109b0*/  LOP3.LUT R46, R66.reuse, 0xffff0000, RZ, 0xc0, !PT ;  /* 0xffff0000422e7812 */ /* 0x040fe200078ec0ff */
[C---:B------:R-:W-:Y:S01]  /*109c0*/  IMAD.U32 R63, R65.reuse, 0x10000, RZ ;  /* 0x00010000413f7824 */ /* 0x040fe200078e00ff */
[----:B------:R-:W-:Y:S01]  /*109d0*/  LOP3.LUT R65, R65, 0xffff0000, RZ, 0xc0, !PT ;  /* 0xffff000041417812 */ /* 0x000fe200078ec0ff */
[C---:B------:R-:W-:Y:S01]  /*109e0*/  FMUL.FTZ R118, R47.reuse, R120 ;  /* 0x000000782f767220 */ /* 0x040fe20000410000 */
[-C--:B------:R-:W-:Y:S01]  /*109f0*/  FMUL.FTZ R124, R47, R60.reuse ;  /* 0x0000003c2f7c7220 */ /* 0x080fe20000410000 */
[----:B------:R-:W-:Y:S01]  /*10a00*/  IMAD.U32 R116, R66, 0x10000, RZ ;  /* 0x0001000042747824 */ /* 0x000fe200078e00ff */
[----:B------:R-:W-:Y:S01]  /*10a10*/  LOP3.LUT R66, R67, 0xffff0000, RZ, 0xc0, !PT ;  /* 0xffff000043427812 */ /* 0x000fe200078ec0ff */
[----:B------:R-:W-:Y:S01]  /*10a20*/  FFMA.FTZ R47, R111, R60, -R118 ;  /* 0x0000003c6f2f7223 */ /* 0x000fe20000010876 */
[----:B------:R-:W-:-:S02]  /*10a30*/  IMAD.U32 R118, R109, 0x10000, RZ ;  /* 0x000100006d767824 */ /* 0x000fc400078e00ff */
[----:B------:R-:W-:Y:S01]  /*10a40*/  FMUL.FTZ R126, R63, R122 ;  /* 0x0000007a3f7e7220 */ /* 0x000fe20000410000 */
[----:B------:R-:W-:Y:S02]  /*10a50*/  IMAD.U32 R64, R67, 0x10000, RZ ;  /* 0x0001000043407824 */ /* 0x000fe400078e00ff */
[----:B------:R-:W-:Y:S01]  /*10a60*/  FFMA.FTZ R60, R111, R120, R124 ;  /* 0x000000786f3c7223 */ /* 0x000fe2000001007c */
[----:B------:R-:W-:Y:S02]  /*10a70*/  IMAD.U32 R67, R32, 0x10000, RZ ;  /* 0x0001000020437824 */ /* 0x000fe400078e00ff */
[-C--:B------:R-:W-:Y:S01]  /*10a80*/  FMUL.FTZ R120, R63, R118.reuse ;  /* 0x000000763f787220 */ /* 0x080fe20000410000 */
[C---:B------:R-:W-:Y:S01]  /*10a90*/  FFMA.FTZ R63, R113.reuse, R118, -R126 ;  /* 0x00000076713f7223 */ /* 0x040fe2000001087e */
[C---:B------:R-:W-:Y:S01]  /*10aa0*/  FMUL.FTZ R111, R64.reuse, R121 ;  /* 0x00000079406f7220 */ /* 0x040fe20000410000 */
[-C--:B------:R-:W-:Y:S01]  /*10ab0*/  FMUL.FTZ R118, R64, R67.reuse ;  /* 0x0000004340767220 */ /* 0x080fe20000410000 */
[----:B------:R-:W-:Y:S01]  /*10ac0*/  FFMA.FTZ R120, R113, R122, R120 ;  /* 0x0000007a71787223 */ /* 0x000fe20000010078 */
[----:B------:R-:W-:Y:S01]  /*10ad0*/  LOP3.LUT R61, R61, 0xffff0000, RZ, 0xc0, !PT ;  /* 0xffff00003d3d7812 */ /* 0x000fe200078ec0ff */
[C---:B------:R-:W-:Y:S01]  /*10ae0*/  FFMA.FTZ R64, R114.reuse, R67, -R111 ;  /* 0x0000004372407223 */ /* 0x040fe2000001086f */
[----:B------:R-:W-:Y:S01]  /*10af0*/  FFMA.FTZ R121, R114, R121, R118 ;  /* 0x0000007972797223 */ /* 0x000fe20000010076 */
[----:B------:R-:W-:Y:S01]  /*10b00*/  LOP3.LUT R118, R119, 0xffff0000, RZ, 0xc0, !PT ;  /* 0xffff000077767812 */ /* 0x000fe200078ec0ff */
[----:B------:R-:W-:Y:S01]  /*10b10*/  FMUL.FTZ R67, R115, R117 ;  /* 0x0000007573437220 */ /* 0x000fe20000410000 */
[----:B------:R-:W-:Y:S01]  /*10b20*/  LOP3.LUT R114, R109, 0xffff0000, RZ, 0xc0, !PT ;  /* 0xffff00006d727812 */ /* 0x000fe200078ec0ff */
[----:B------:R-:W-:Y:S01]  /*10b30*/  FMUL.FTZ R115, R115, R110 ;  /* 0x0000006e73737220 */ /* 0x000fe20000410000 */
[----:B------:R-:W-:-:S02]  /*10b40*/  IMAD.U32 R109, R45, 0x10000, RZ ;  /* 0x000100002d6d7824 */ /* 0x000fc400078e00ff */
[C---:B------:R-:W-:Y:S01]  /*10b50*/  FMUL.FTZ R122, R65.reuse, R118 ;  /* 0x00000076417a7220 */ /* 0x040fe20000410000 */
[----:B------:R-:W-:Y:S01]  /*10b60*/  FFMA.FTZ R110, R112, R110, -R67 ;  /* 0x0000006e706e7223 */ /* 0x000fe20000010843 */
[-C--:B------:R-:W-:Y:S01]  /*10b70*/  FMUL.FTZ R65, R65, R114.reuse ;  /* 0x0000007241417220 */ /* 0x080fe20000410000 */
[----:B------:R-:W-:Y:S02]  /*10b80*/  IMAD.U32 R67, R33, 0x10000, RZ ;  /* 0x0001000021437824 */ /* 0x000fe400078e00ff */
[----:B------:R-:W-:Y:S01]  /*10b90*/  FFMA.FTZ R122, R61, R114, -R122 ;  /* 0x000000723d7a7223 */ /* 0x000fe2000001087a */
[----:B------:R-:W-:Y:S01]  /*10ba0*/  LOP3.LUT R33, R33, 0xffff0000, RZ, 0xc0, !PT ;  /* 0xffff000021217812 */ /* 0x000fe200078ec0ff */
[----:B------:R-:W-:Y:S01]  /*10bb0*/  FFMA.FTZ R111, R61, R118, R65 ;  /* 0x000000763d6f7223 */ /* 0x000fe20000010041 */
[----:B------:R-:W-:Y:S01]  /*10bc0*/  LOP3.LUT R61, R45, 0xffff0000, RZ, 0xc0, !PT ;  /* 0xffff00002d3d7812 */ /* 0x000fe200078ec0ff */
[----:B------:R-:W-:Y:S01]  /*10bd0*/  FMUL.FTZ R113, R116, R109 ;  /* 0x0000006d74717220 */ /* 0x000fe20000410000 */
[----:B------:R-:W-:Y:S01]  /*10be0*/  LOP3.LUT R65, R34, 0xffff0000, RZ, 0xc0, !PT ;  /* 0xffff000022417812 */ /* 0x000fe200078ec0ff */
[----:B------:R-:W-:Y:S01]  /*10bf0*/  FFMA.FTZ R115, R112, R117, R115 ;  /* 0x0000007570737223 */ /* 0x000fe20000010073 */
[----:B------:R-:W-:Y:S01]  /*10c00*/  LOP3.LUT R45, R32, 0xffff0000, RZ, 0xc0, !PT ;  /* 0xffff0000202d7812 */ /* 0x000fe200078ec0ff */
[----:B------:R-:W-:Y:S01]  /*10c10*/  FMUL.FTZ R32, R46, R61 ;  /* 0x0000003d2e207220 */ /* 0x000fe20000410000 */
[-C--:B------:R-:W-:Y:S01]  /*10c20*/  FMUL.FTZ R117, R116, R67.reuse ;  /* 0x0000004374757220 */ /* 0x080fe20000410000 */
[----:B------:R-:W-:Y:S01]  /*10c30*/  FFMA.FTZ R113, R44, R67, -R113 ;  /* 0x000000432c717223 */ /* 0x000fe20000010871 */
[----:B------:R-:W-:Y:S01]  /*10c40*/  FMUL.FTZ R46, R46, R33 ;  /* 0x000000212e2e7220 */ /* 0x000fe20000410000 */
[C---:B------:R-:W-:Y:S01]  /*10c50*/  FMUL.FTZ R67, R66.reuse, R65 ;  /* 0x0000004142437220 */ /* 0x040fe20000410000 */
[----:B------:R-:W-:Y:S01]  /*10c60*/  FMUL.FTZ R66, R66, R45 ;  /* 0x0000002d42427220 */ /* 0x000fe20000410000 */
[C---:B------:R-:W-:Y:S01]  /*10c70*/  FFMA.FTZ R34, R35.reuse, R33, -R32 ;  /* 0x0000002123227223 */ /* 0x040fe20000010820 */
[----:B------:R-:W-:Y:S01]  /*10c80*/  FFMA.FTZ R46, R35, R61, R46 ;  /* 0x0000003d232e7223 */ /* 0x000fe2000001002e */
        /* <DEDUP_REMOVED lines=13> */
.L_x_1751:
[----:B------:R-:W-:Y:S05]  /*10d60*/  BSYNC B2 ;  /* 0x0000000000027941 */ /* 0x000fea0003800000 */
.L_x_1750:
[----:B------:R-:W-:Y:S04]  /*10d70*/  BSSY B2, `(.L_x_1752) ;  /* 0x0000068000027945 */ /* 0x000fe80003800000 */
[----:B------:R-:W-:Y:S05]  /*10d80*/  @P1 BRA `(.L_x_1753) ;  /* 0x0000000400981947 */ /* 0x000fea0003800000 */
[----:B-1----:R-:W-:Y:S02]  /*10d90*/  LEA.HI R32, R107, R170, RZ, 0x1d ;  /* 0x000000aa6b207211 */ /* 0x002fe400078fe8ff */
[----:B------:R-:W-:Y:S02]  /*10da0*/  SHF.R.U64 R63, R28, 0x10, R29 ;  /* 0x000000101c3f7819 */ /* 0x000fe4000000121d */
[----:B------:R-:W-:Y:S01]  /*10db0*/  SHF.R.S32.HI R35, RZ, 0x1f, R32 ;  /* 0x0000001fff237819 */ /* 0x000fe20000011420 */
[----:B------:R-:W-:Y:S01]  /*10dc0*/  IMAD.SHL.U32 R33, R32, 0x8, RZ ;  /* 0x0000000820217824 */ /* 0x000fe200078e00ff */
[----:B0-----:R-:W-:Y:S02]  /*10dd0*/  SHF.R.U64 R61, R30, 0x10, R31 ;  /* 0x000000101e3d7819 */ /* 0x001fe4000000121f */
[----:B------:R-:W-:Y:S02]  /*10de0*/  LEA.HI R35, R35, R32, RZ, 0x3 ;  /* 0x0000002023237211 */ /* 0x000fe400078f18ff */
[----:B------:R-:W-:-:S02]  /*10df0*/  LOP3.LUT R32, R184, 0x38, R33, 0xf8, !PT ;  /* 0x00000038b8207812 */ /* 0x000fc400078ef821 */
[----:B------:R-:W-:Y:S01]  /*10e00*/  SHF.R.U32.HI R28, RZ, 0x10, R29 ;  /* 0x00000010ff1c7819 */ /* 0x000fe2000001161d */
[----:B------:R-:W-:Y:S01]  /*10e10*/  IMAD.SHL.U32 R35, R35, 0x400, RZ ;  /* 0x0000040023237824 */ /* 0x000fe200078e00ff */
[----:B------:R-:W-:Y:S02]  /*10e20*/  LOP3.LUT R32, R32, R185, RZ, 0x3c, !PT ;  /* 0x000000b920207212 */ /* 0x000fe400078e3cff */
[----:B------:R-:W-:Y:S02]  /*10e30*/  SHF.R.U32.HI R30, RZ, 0x10, R31 ;  /* 0x00000010ff1e7819 */ /* 0x000fe4000001161f */
[----:B------:R-:W-:Y:S02]  /*10e40*/  LOP3.LUT R35, R35, 0x7fffe000, RZ, 0xc0, !PT ;  /* 0x7fffe00023237812 */ /* 0x000fe400078ec0ff */
[----:B------:R-:W-:Y:S02]  /*10e50*/  SHF.R.U64 R31, R40, 0x10, R41 ;  /* 0x00000010281f7819 */ /* 0x000fe40000001229 */
[----:B------:R-:W-:-:S02]  /*10e60*/  IADD3 R45, R32, R35, R186 ;  /* 0x00000023202d7210 */ /* 0x000fc40007ffe0ba */
[----:B------:R-:W0:Y:S01]  /*10e70*/  LDS.128 R32, [R217] ;  /* 0x00000000d9207984 */ /* 0x000e220000000c00 */
[----:B------:R-:W-:Y:S02]  /*10e80*/  SHF.R.U64 R29, R42, 0x10, R43 ;  /* 0x000000102a1d7819 */ /* 0x000fe4000000122b */
[----:B------:R-:W-:Y:S01]  /*10e90*/  IMAD R60, R45, 0x2, R18 ;  /* 0x000000022d3c7824 */ /* 0x000fe200078e0212 */
[----:B------:R-:W-:Y:S02]  /*10ea0*/  SHF.R.U32.HI R40, RZ, 0x10, R41 ;  /* 0x00000010ff287819 */ /* 0x000fe40000011629 */
[----:B------:R-:W-:Y:S02]  /*10eb0*/  PRMT R103, R103, 0x5410, R28 ;  /* 0x0000541067677816 */ /* 0x000fe4000000001c */
[----:B------:R-:W1:Y:S01]  /*10ec0*/  LDS.128 R44, [R60+0xc400] ;  /* 0x00c400003c2c7984 */ /* 0x000e620000000c00 */
[----:B------:R-:W-:Y:S02]  /*10ed0*/  PRMT R98, R98, 0x5410, R31 ;  /* 0x0000541062627816 */ /* 0x000fe4000000001f */
[----:B------:R-:W-:-:S02]  /*10ee0*/  PRMT R100, R100, 0x5410, R29 ;  /* 0x0000541064647816 */ /* 0x000fc4000000001d */
[----:B------:R-:W-:Y:S02]  /*10ef0*/  SHF.R.U32.HI R42, RZ, 0x10, R43 ;  /* 0x00000010ff2a7819 */ /* 0x000fe4000001162b */
[----:B------:R-:W-:Y:S02]  /*10f00*/  PRMT R105, R105, 0x5410, R30 ;  /* 0x0000541069697816 */ /* 0x000fe4000000001e */
[----:B------:R-:W-:Y:S01]  /*10f10*/  PRMT R102, R102, 0x5410, R63 ;  /* 0x0000541066667816 */ /* 0x000fe2000000003f */
[----:B------:R-:W-:Y:S01]  /*10f20*/  IMAD.U32 R63, R98, 0x10000, RZ ;  /* 0x00010000623f7824 */ /* 0x000fe200078e00ff */
[----:B------:R-:W-:Y:S02]  /*10f30*/  PRMT R99, R99, 0x5410, R40 ;  /* 0x0000541063637816 */ /* 0x000fe40000000028 */
[----:B------:R-:W-:Y:S01]  /*10f40*/  PRMT R101, R101, 0x5410, R42 ;  /* 0x0000541065657816 */ /* 0x000fe2000000002a */
[----:B------:R-:W-:Y:S01]  /*10f50*/  IMAD.U32 R62, R102, 0x10000, RZ ;  /* 0x00010000663e7824 */ /* 0x000fe200078e00ff */
[----:B------:R-:W-:-:S02]  /*10f60*/  PRMT R104, R104, 0x5410, R61 ;  /* 0x0000541068687816 */ /* 0x000fc4000000003d */
        /* <DEDUP_REMOVED lines=21> */
[----:B------:R-:W-:Y:S02]  /*110c0*/  IMAD.U32 R35, R103, 0x10000, RZ ;  /* 0x0001000067237824 */ /* 0x000fe400078e00ff */
[----:B------:R-:W-:Y:S01]  /*110d0*/  FFMA.FTZ R65, R28, R62, -R65 ;  /* 0x0000003e1c417223 */ /* 0x000fe20000010841 */
        /* <DEDUP_REMOVED lines=11> */
[----:B------:R-:W-:Y:S01]  /*11190*/  LOP3.LUT R103, R103, 0xffff0000, RZ, 0xc0, !PT ;  /* 0xffff000067677812 */ /* 0x000fe200078ec0ff */
[----:B------:R-:W-:Y:S01]  /*111a0*/  FMUL.FTZ R28, R41, R98 ;  /* 0x00000062291c7220 */ /* 0x000fe20000410000 */
[----:B------:R-:W-:Y:S01]  /*111b0*/  FFMA.FTZ R61, R40, R62, R61 ;  /* 0x0000003e283d7223 */ /* 0x000fe2000001003d */
[----:B------:R-:W-:-:S02]  /*111c0*/  IMAD.U32 R30, R100, 0x10000, RZ ;  /* 0x00010000641e7824 */ /* 0x000fc400078e00ff */
[-C--:B------:R-:W-:Y:S01]  /*111d0*/  FMUL.FTZ R40, R41, R102.reuse ;  /* 0x0000006629287220 */ /* 0x080fe20000410000 */
[C---:B------:R-:W-:Y:S01]  /*111e0*/  FMUL.FTZ R35, R44.reuse, R99 ;  /* 0x000000632c237220 */ /* 0x040fe20000410000 */
[----:B------:R-:W-:Y:S01]  /*111f0*/  FFMA.FTZ R102, R29, R102, -R28 ;  /* 0x000000661d667223 */ /* 0x000fe2000001081c */
[-C--:B------:R-:W-:Y:S01]  /*11200*/  FMUL.FTZ R44, R44, R103.reuse ;  /* 0x000000672c2c7220 */ /* 0x080fe20000410000 */
[----:B------:R-:W-:Y:S02]  /*11210*/  IMAD.U32 R28, R104, 0x10000, RZ ;  /* 0x00010000681c7824 */ /* 0x000fe400078e00ff */
[----:B------:R-:W-:Y:S01]  /*11220*/  FMUL.FTZ R62, R43, R30 ;  /* 0x0000001e2b3e7220 */ /* 0x000fe20000410000 */
[----:B------:R-:W-:Y:S01]  /*11230*/  LOP3.LUT R100, R100, 0xffff0000, RZ, 0xc0, !PT ;  /* 0xffff000064647812 */ /* 0x000fe200078ec0ff */
[----:B------:R-:W-:Y:S01]  /*11240*/  FFMA.FTZ R42, R32, R103, -R35 ;  /* 0x00000067202a7223 */ /* 0x000fe20000010823 */
[----:B------:R-:W-:Y:S01]  /*11250*/  LOP3.LUT R104, R104, 0xffff0000, RZ, 0xc0, !PT ;  /* 0xffff000068687812 */ /* 0x000fe200078ec0ff */
[----:B------:R-:W-:Y:S01]  /*11260*/  FFMA.FTZ R44, R32, R99, R44 ;  /* 0x00000063202c7223 */ /* 0x000fe2000001002c */
[----:B------:R-:W-:Y:S01]  /*11270*/  LOP3.LUT R101, R101, 0xffff0000, RZ, 0xc0, !PT ;  /* 0xffff000065657812 */ /* 0x000fe200078ec0ff */
[-C--:B------:R-:W-:Y:S01]  /*11280*/  FMUL.FTZ R32, R43, R28.reuse ;  /* 0x0000001c2b207220 */ /* 0x080fe20000410000 */
[----:B------:R-:W-:Y:S01]  /*11290*/  LOP3.LUT R105, R105, 0xffff0000, RZ, 0xc0, !PT ;  /* 0xffff000069697812 */ /* 0x000fe200078ec0ff */
[----:B------:R-:W-:Y:S01]  /*112a0*/  FFMA.FTZ R62, R31, R28, -R62 ;  /* 0x0000001c1f3e7223 */ /* 0x000fe2000001083e */
[----:B------:R-:W-:Y:S01]  /*112b0*/  FMUL.FTZ R28, R45, R100 ;  /* 0x000000642d1c7220 */ /* 0x000fe20000410000 */
[----:B------:R-:W-:Y:S01]  /*112c0*/  FFMA.FTZ R40, R29, R98, R40 ;  /* 0x000000621d287223 */ /* 0x000fe20000010028 */
[----:B------:R-:W-:Y:S01]  /*112d0*/  FMUL.FTZ R45, R45, R104 ;  /* 0x000000682d2d7220 */ /* 0x000fe20000410000 */
[----:B------:R-:W-:Y:S01]  /*112e0*/  FFMA.FTZ R31, R31, R30, R32 ;  /* 0x0000001e1f1f7223 */ /* 0x000fe20000010020 */
[C---:B------:R-:W-:Y:S01]  /*112f0*/  FMUL.FTZ R29, R46.reuse, R101 ;  /* 0x000000652e1d7220 */ /* 0x040fe20000410000 */
[-C--:B------:R-:W-:Y:S01]  /*11300*/  FMUL.FTZ R30, R46, R105.reuse ;  /* 0x000000692e1e7220 */ /* 0x080fe20000410000 */
[C---:B------:R-:W-:Y:S01]  /*11310*/  FFMA.FTZ R100, R33.reuse, R100, R45 ;  /* 0x0000006421647223 */ /* 0x040fe2000001002d */
[----:B------:R-:W-:Y:S01]  /*11320*/  FFMA.FTZ R35, R33, R104, -R28 ;  /* 0x0000006821237223 */ /* 0x000fe2000001081c */
[C---:B------:R-:W-:Y:S01]  /*11330*/  FFMA.FTZ R46, R34.reuse, R105, -R29 ;  /* 0x00000069222e7223 */ /* 0x040fe2000001081d */
[----:B------:R-:W-:Y:S01]  /*11340*/  FFMA.FTZ R64, R34, R101, R30 ;  /* 0x0000006522407223 */ /* 0x000fe2000001001e */
[----:B------:R-:W-:-:S02]  /*11350*/  F2FP.BF16.F32.PACK_AB R28, R102, R65 ;  /* 0x00000041661c723e */ /* 0x000fc400000010ff */
[----:B------:R-:W-:Y:S02]  /*11360*/  F2FP.BF16.F32.PACK_AB R34, R100, R31 ;  /* 0x0000001f6422723e */ /* 0x000fe400000010ff */
[----:B------:R-:W-:Y:S02]  /*11370*/  F2FP.BF16.F32.PACK_AB R29, R42, R109 ;  /* 0x0000006d2a1d723e */ /* 0x000fe400000010ff */
[----:B------:R-:W-:Y:S02]  /*11380*/  F2FP.BF16.F32.PACK_AB R30, R35, R62 ;  /* 0x0000003e231e723e */ /* 0x000fe400000010ff */
[----:B------:R-:W-:Y:S02]  /*11390*/  F2FP.BF16.F32.PACK_AB R31, R46, R47 ;  /* 0x0000002f2e1f723e */ /* 0x000fe400000010ff */
[----:B------:R-:W-:Y:S02]  /*113a0*/  F2FP.BF16.F32.PACK_AB R32, R40, R67 ;  /* 0x000000432820723e */ /* 0x000fe400000010ff */
[----:B------:R-:W-:Y:S01]  /*113b0*/  F2FP.BF16.F32.PACK_AB R33, R44, R63 ;  /* 0x0000003f2c21723e */ /* 0x000fe200000010ff */
[----:B------:R2:W-:Y:S01]  /*113c0*/  STS.128 [R217], R28 ;  /* 0x0000001cd9007388 */ /* 0x0005e20000000c00 */
[----:B------:R-:W-:-:S05]  /*113d0*/  F2FP.BF16.F32.PACK_AB R35, R64, R61 ;  /* 0x0000003d4023723e */ /* 0x000fca00000010ff */
[----:B------:R2:W-:Y:S02]  /*113e0*/  STS.128 [R60+0xc400], R32 ;  /* 0x00c400203c007388 */ /* 0x0005e40000000c00 */
.L_x_1753:
[----:B------:R-:W-:Y:S05]  /*113f0*/  BSYNC B2 ;  /* 0x0000000000027941 */ /* 0x000fea0003800000 */
.L_x_1752:
[----:B------:R-:W-:Y:S05]  /*11400*/  @P2 BRA `(.L_x_1749) ;  /* 0x0000000400982947 */ /* 0x000fea0003800000 */
[----:B------:R-:W-:Y:S02]  /*11410*/  LEA.HI R107, R107, R171, RZ, 0x1d ;  /* 0x000000ab6b6b7211 */ /* 0x000fe400078fe8ff */
[----:B-1----:R-:W-:Y:S02]  /*11420*/  SHF.R.U64 R44, R24, 0x10, R25 ;  /* 0x00000010182c7819 */ /* 0x002fe40000001219 */
[----:B--2---:R-:W-:Y:S01]  /*11430*/  SHF.R.S32.HI R28, RZ, 0x1f, R107 ;  /* 0x0000001fff1c7819 */ /* 0x004fe2000001146b */
[----:B------:R-:W-:Y:S01]  /*11440*/  IMAD.SHL.U32 R29, R107, 0x8, RZ ;  /* 0x000000086b1d7824 */ /* 0x000fe200078e00ff */
[----:B------:R-:W-:Y:S02]  /*11450*/  SHF.R.U64 R42, R26, 0x10, R27 ;  /* 0x000000101a2a7819 */ /* 0x000fe4000000121b */
[----:B------:R-:W-:Y:S02]  /*11460*/  LEA.HI R107, R28, R107, RZ, 0x3 ;  /* 0x0000006b1c6b7211 */ /* 0x000fe400078f18ff */
[----:B------:R-:W-:-:S02]  /*11470*/  LOP3.LUT R28, R184, 0x38, R29, 0xf8, !PT ;  /* 0x00000038b81c7812 */ /* 0x000fc400078ef81d */
[----:B------:R-:W-:Y:S01]  /*11480*/  SHF.R.U32.HI R25, RZ, 0x10, R25 ;  /* 0x00000010ff197819 */ /* 0x000fe20000011619 */
[----:B------:R-:W-:Y:S01]  /*11490*/  IMAD.SHL.U32 R107, R107, 0x400, RZ ;  /* 0x000004006b6b7824 */ /* 0x000fe200078e00ff */
[----:B------:R-:W-:Y:S02]  /*114a0*/  LOP3.LUT R28, R28, R185, RZ, 0x3c, !PT ;  /* 0x000000b91c1c7212 */ /* 0x000fe400078e3cff */
[----:B------:R-:W-:Y:S02]  /*114b0*/  SHF.R.U64 R26, R36, 0x10, R37 ;  /* 0x00000010241a7819 */ /* 0x000fe40000001225 */
[----:B------:R-:W-:Y:S02]  /*114c0*/  LOP3.LUT R107, R107, 0x7fffe000, RZ, 0xc0, !PT ;  /* 0x7fffe0006b6b7812 */ /* 0x000fe400078ec0ff */
[----:B------:R-:W-:Y:S02]  /*114d0*/  SHF.R.U64 R24, R38, 0x10, R39 ;  /* 0x0000001026187819 */ /* 0x000fe40000001227 */
[----:B------:R-:W-:-:S02]  /*114e0*/  IADD3 R107, R28, R107, R186 ;  /* 0x0000006b1c6b7210 */ /* 0x000fc40007ffe0ba */
[----:B------:R-:W1:Y:S01]  /*114f0*/  LDS.128 R28, [R215] ;  /* 0x00000000d71c7984 */ /* 0x000e620000000c00 */
[----:B------:R-:W-:Y:S02]  /*11500*/  SHF.R.U32.HI R27, RZ, 0x10, R27 ;  /* 0x00000010ff1b7819 */ /* 0x000fe4000001161b */
[----:B------:R-:W-:Y:S01]  /*11510*/  IMAD R40, R107, 0x2, R18 ;  /* 0x000000026b287824 */ /* 0x000fe200078e0212 */
[----:B------:R-:W-:Y:S02]  /*11520*/  SHF.R.U32.HI R37, RZ, 0x10, R37 ;  /* 0x00000010ff257819 */ /* 0x000fe40000011625 */
[----:B------:R-:W-:Y:S02]  /*11530*/  PRMT R86, R86, 0x5410, R25 ;  /* 0x0000541056567816 */ /* 0x000fe40000000019 */
[----:B------:R-:W2:Y:S01]  /*11540*/  LDS.128 R32, [R40+0xc400] ;  /* 0x00c4000028207984 */ /* 0x000ea20000000c00 */
[----:B------:R-:W-:Y:S02]  /*11550*/  PRMT R81, R81, 0x5410, R26 ;  /* 0x0000541051517816 */ /* 0x000fe4000000001a */
[----:B------:R-:W-:-:S02]  /*11560*/  PRMT R83, R83, 0x5410, R24 ;  /* 0x0000541053537816 */ /* 0x000fc40000000018 */
[----:B------:R-:W-:Y:S02]  /*11570*/  PRMT R88, R88, 0x5410, R27 ;  /* 0x0000541058587816 */ /* 0x000fe4000000001b */
[----:B------:R-:W-:Y:S02]  /*11580*/  PRMT R85, R85, 0x5410, R44 ;  /* 0x0000541055557816 */ /* 0x000fe4000000002c */
[----:B------:R-:W-:Y:S01]  /*11590*/  PRMT R87, R87, 0x5410, R42 ;  /* 0x0000541057577816 */ /* 0x000fe2000000002a */
[----:B------:R-:W-:Y:S01]  /*115a0*/  IMAD.U32 R42, R81, 0x10000, RZ ;  /* 0x00010000512a7824 */ /* 0x000fe200078e00ff */
[----:B------:R-:W-:Y:S01]  /*115b0*/  PRMT R82, R82, 0x5410, R37 ;  /* 0x0000541052527816 */ /* 0x000fe20000000025 */
[----:B------:R-:W-:Y:S01]  /*115c0*/  IMAD.U32 R41, R85, 0x10000, RZ ;  /* 0x0001000055297824 */ /* 0x000fe200078e00ff */
[----:B------:R-:W-:Y:S02]  /*115d0*/  SHF.R.U32.HI R39, RZ, 0x10, R39 ;  /* 0x00000010ff277819 */ /* 0x000fe40000011627 */
[----:B------:R-:W-:Y:S01]  /*115e0*/  LOP3.LUT R81, R81, 0xffff0000, RZ, 0xc0, !PT ;  /* 0xffff000051517812 */ /* 0x000fe200078ec0ff */
[----:B------:R-:W-:Y:S01]  /*115f0*/  IMAD.U32 R43, R82, 0x10000, RZ ;  /* 0x00010000522b7824 */ /* 0x000fe200078e00ff */
[----:B------:R-:W-:-:S02]  /*11600*/  PRMT R84, R84, 0x5410, R39 ;  /* 0x0000541054547816 */ /* 0x000fc40000000027 */
[----:B------:R-:W-:Y:S02]  /*11610*/  LOP3.LUT R85, R85, 0xffff0000, RZ, 0xc0, !PT ;  /* 0xffff000055557812 */ /* 0x000fe400078ec0ff */
        /* <DEDUP_REMOVED lines=9> */
[C---:B--2---:R-:W-:Y:S01]  /*116b0*/  IMAD.U32 R31, R32.reuse, 0x10000, RZ ;  /* 0x00010000201f7824 */ /* 0x044fe200078e00ff */
[----:B------:R-:W-:Y:S01]  /*116c0*/  LOP3.LUT R32, R32, 0xffff0000, RZ, 0xc0, !PT ;  /* 0xffff000020207812 */ /* 0x000fe200078ec0ff */
[C---:B------:R-:W-:Y:S01]  /*116d0*/  IMAD.U32 R37, R33.reuse, 0x10000, RZ ;  /* 0x0001000021257824 */ /* 0x040fe200078e00ff */
[----:B------:R-:W-:Y:S01]  /*116e0*/  LOP3.LUT R33, R33, 0xffff0000, RZ, 0xc0, !PT ;  /* 0xffff000021217812 */ /* 0x000fe200078ec0ff */
[C---:B------:R-:W-:Y:S01]  /*116f0*/  FMUL.FTZ R45, R31.reuse, R42 ;  /* 0x0000002a1f2d7220 */ /* 0x040fe20000410000 */
[----:B------:R-:W-:Y:S01]  /*11700*/  FMUL.FTZ R47, R31, R41 ;  /* 0x000000291f2f7220 */ /* 0x000fe20000410000 */
[----:B------:R-:W-:-:S02]  /*11710*/  IMAD.U32 R31, R86, 0x10000, RZ ;  /* 0x00010000561f7824 */ /* 0x000fc400078e00ff */
[----:B0-----:R-:W-:Y:S01]  /*11720*/  FMUL.FTZ R61, R37, R43 ;  /* 0x0000002b253d7220 */ /* 0x001fe20000410000 */
[C---:B------:R-:W-:Y:S01]  /*11730*/  FFMA.FTZ R45, R24.reuse, R41, -R45 ;  /* 0x00000029182d7223 */ /* 0x040fe2000001082d */
[----:B------:R-:W-:Y:S02]  /*11740*/  IMAD.U32 R39, R35, 0x10000, RZ ;  /* 0x0001000023277824 */ /* 0x000fe400078e00ff */
[----:B------:R-:W-:Y:S01]  /*11750*/  FFMA.FTZ R47, R24, R42, R47 ;  /* 0x0000002a182f7223 */ /* 0x000fe2000001002f */
[----:B------:R-:W-:Y:S02]  /*11760*/  IMAD.U32 R41, R84, 0x10000, RZ ;  /* 0x0001000054297824 */ /* 0x000fe400078e00ff */
[-C--:B------:R-:W-:Y:S01]  /*11770*/  FMUL.FTZ R37, R37, R31.reuse ;  /* 0x0000001f25257220 */ /* 0x080fe20000410000 */
[----:B------:R-:W-:Y:S02]  /*11780*/  IMAD.U32 R24, R88, 0x10000, RZ ;  /* 0x0001000058187824 */ /* 0x000fe400078e00ff */
[C---:B------:R-:W-:Y:S01]  /*11790*/  FFMA.FTZ R61, R26.reuse, R31, -R61 ;  /* 0x0000001f1a3d7223 */ /* 0x040fe2000001083d */
[C---:B------:R-:W-:Y:S01]  /*117a0*/  FMUL.FTZ R31, R39.reuse, R41 ;  /* 0x00000029271f7220 */ /* 0x040fe20000410000 */
[----:B------:R-:W-:Y:S01]  /*117b0*/  FFMA.FTZ R37, R26, R43, R37 ;  /* 0x0000002b1a257223 */ /* 0x000fe20000010025 */
[----:B------:R-:W-:Y:S01]  /*117c0*/  FMUL.FTZ R42, R39, R24 ;  /* 0x00000018272a7220 */ /* 0x000fe20000410000 */
[----:B------:R-:W-:-:S02]  /*117d0*/  IMAD.U32 R38, R34, 0x10000, RZ ;  /* 0x0001000022267824 */ /* 0x000fc400078e00ff */
[----:B------:R-:W-:Y:S01]  /*117e0*/  FFMA.FTZ R39, R36, R24, -R31 ;  /* 0x0000001824277223 */ /* 0x000fe2000001081f */
[----:B------:R-:W-:Y:S01]  /*117f0*/  FMUL.FTZ R24, R32, R81 ;  /* 0x0000005120187220 */ /* 0x000fe20000410000 */
[----:B------:R-:W-:Y:S02]  /*11800*/  IMAD.U32 R26, R83, 0x10000, RZ ;  /* 0x00010000531a7824 */ /* 0x000fe400078e00ff */
[----:B------:R-:W-:Y:S01]  /*11810*/  FFMA.FTZ R41, R36, R41, R42 ;  /* 0x0000002924297223 */ /* 0x000fe2000001002a */
[-C--:B------:R-:W-:Y:S01]  /*11820*/  FMUL.FTZ R36, R32, R85.reuse ;  /* 0x0000005520247220 */ /* 0x080fe20000410000 */
[----:B------:R-:W-:Y:S01]  /*11830*/  FFMA.FTZ R32, R25, R85, -R24 ;  /* 0x0000005519207223 */ /* 0x000fe20000010818 */
[----:B------:R-:W-:Y:S01]  /*11840*/  LOP3.LUT R34, R34, 0xffff0000, RZ, 0xc0, !PT ;  /* 0xffff000022227812 */ /* 0x000fe200078ec0ff */
[----:B------:R-:W-:Y:S01]  /*11850*/  IMAD.U32 R24, R87, 0x10000, RZ ;  /* 0x0001000057187824 */ /* 0x000fe200078e00ff */
[----:B------:R-:W-:Y:S01]  /*11860*/  LOP3.LUT R35, R35, 0xffff0000, RZ, 0xc0, !PT ;  /* 0xffff000023237812 */ /* 0x000fe200078ec0ff */
[----:B------:R-:W-:Y:S01]  /*11870*/  FMUL.FTZ R42, R38, R26 ;  /* 0x0000001a262a7220 */ /* 0x000fe20000410000 */
[----:B------:R-:W-:Y:S01]  /*11880*/  LOP3.LUT R83, R83, 0xffff0000, RZ, 0xc0, !PT ;  /* 0xffff000053537812 */ /* 0x000fe200078ec0ff */
[----:B------:R-:W-:Y:S01]  /*11890*/  FFMA.FTZ R36, R25, R81, R36 ;  /* 0x0000005119247223 */ /* 0x000fe20000010024 */
[----:B------:R-:W-:Y:S01]  /*118a0*/  LOP3.LUT R84, R84, 0xffff0000, RZ, 0xc0, !PT ;  /* 0xffff000054547812 */ /* 0x000fe200078ec0ff */
[-C--:B------:R-:W-:Y:S01]  /*118b0*/  FMUL.FTZ R38, R38, R24.reuse ;  /* 0x0000001826267220 */ /* 0x080fe20000410000 */
[----:B------:R-:W-:Y:S01]  /*118c0*/  LOP3.LUT R86, R86, 0xffff0000, RZ, 0xc0, !PT ;  /* 0xffff000056567812 */ /* 0x000fe200078ec0ff */
[----:B------:R-:W-:Y:S01]  /*118d0*/  FFMA.FTZ R42, R27, R24, -R42 ;  /* 0x000000181b2a7223 */ /* 0x000fe2000001082a */
[----:B------:R-:W-:Y:S01]  /*118e0*/  LOP3.LUT R87, R87, 0xffff0000, RZ, 0xc0, !PT ;  /* 0xffff000057577812 */ /* 0x000fe200078ec0ff */
[----:B------:R-:W-:Y:S01]  /*118f0*/  FMUL.FTZ R31, R33, R82 ;  /* 0x00000052211f7220 */ /* 0x000fe20000410000 */
[----:B------:R-:W-:Y:S01]  /*11900*/  LOP3.LUT R88, R88, 0xffff0000, RZ, 0xc0, !PT ;  /* 0xffff000058587812 */ /* 0x000fe200078ec0ff */
[C---:B------:R-:W-:Y:S01]  /*11910*/  FMUL.FTZ R24, R34.reuse, R83 ;  /* 0x0000005322187220 */ /* 0x040fe20000410000 */
[----:B------:R-:W-:Y:S01]  /*11920*/  FMUL.FTZ R25, R35, R84 ;  /* 0x0000005423197220 */ /* 0x000fe20000410000 */
[----:B------:R-:W-:Y:S01]  /*11930*/  FMUL.FTZ R33, R33, R86 ;  /* 0x0000005621217220 */ /* 0x000fe20000410000 */
[-C--:B------:R-:W-:Y:S01]  /*11940*/  FMUL.FTZ R34, R34, R87.reuse ;  /* 0x0000005722227220 */ /* 0x080fe20000410000 */
[----:B------:R-:W-:Y:S01]  /*11950*/  FMUL.FTZ R35, R35, R88 ;  /* 0x0000005823237220 */ /* 0x000fe20000410000 */
[----:B------:R-:W-:Y:S01]  /*11960*/  FFMA.FTZ R86, R28, R86, -R31 ;  /* 0x000000561c567223 */ /* 0x000fe2000001081f */
        /* <DEDUP_REMOVED lines=16> */
.L_x_1749:
[----:B------:R-:W-:Y:S05]  /*11a70*/  BSYNC B1 ;  /* 0x0000000000017941 */ /* 0x000fea0003800000 */
.L_x_1748:
[----:B------:R-:W-:-:S13]  /*11a80*/  ISETP.GE.AND P0, PT, R219, R89, PT ;  /* 0x00000059db00720c */ /* 0x000fda0003f06270 */
[----:B------:R-:W-:Y:S05]  /*11a90*/  @P0 BRA `(.L_x_1729) ;  /* 0x0000001000f40947 */ /* 0x000fea0003800000 */
[----:B-12---:R-:W1:Y:S01]  /*11aa0*/  LDC R33, c[0x0][0x3f4] ;  /* 0x0000fd00ff217b82 */ /* 0x006e620000000800 */
[----:B------:R-:W-:Y:S01]  /*11ab0*/  BSSY B1, `(.L_x_1754) ;  /* 0x000006b000017945 */ /* 0x000fe20003800000 */
[-C--:B-1----:R-:W-:Y:S02]  /*11ac0*/  ISETP.GE.AND P0, PT, R16, R33.reuse, PT ;  /* 0x000000211000720c */ /* 0x082fe40003f06270 */
[-C--:B------:R-:W-:Y:S02]  /*11ad0*/  ISETP.GE.AND P1, PT, R168, R33.reuse, PT ;  /* 0x00000021a800720c */ /* 0x080fe40003f26270 */
[----:B------:R-:W-:-:S09]  /*11ae0*/  ISETP.GE.AND P2, PT, R169, R33, PT ;  /* 0x00000021a900720c */ /* 0x000fd20003f46270 */
[----:B------:R-:W-:Y:S05]  /*11af0*/  @P0 BRA `(.L_x_1755) ;  /* 0x0000000400980947 */ /* 0x000fea0003800000 */
[----:B---3--:R-:W-:Y:S02]  /*11b00*/  LEA.HI R24, R33, R198, RZ, 0x1d ;  /* 0x000000c621187211 */ /* 0x008fe400078fe8ff */
[--C-:B------:R-:W-:Y:S02]  /*11b10*/  SHF.R.U64 R35, R4, 0x10, R5.reuse ;  /* 0x0000001004237819 */ /* 0x100fe40000001205 */
[----:B------:R-:W-:Y:S01]  /*11b20*/  SHF.R.S32.HI R25, RZ, 0x1f, R24 ;  /* 0x0000001fff197819 */ /* 0x000fe20000011418 */
[----:B------:R-:W-:Y:S01]  /*11b30*/  IMAD.SHL.U32 R26, R24, 0x8, RZ ;  /* 0x00000008181a7824 */ /* 0x000fe200078e00ff */
[----:B------:R-:W-:Y:S02]  /*11b40*/  SHF.R.U32.HI R4, RZ, 0x10, R5 ;  /* 0x00000010ff047819 */ /* 0x000fe40000011605 */
[----:B------:R-:W-:Y:S02]  /*11b50*/  LEA.HI R24, R25, R24, RZ, 0x3 ;  /* 0x0000001819187211 */ /* 0x000fe400078f18ff */
[----:B------:R-:W-:-:S02]  /*11b60*/  LOP3.LUT R25, R181, 0x38, R26, 0xf8, !PT ;  /* 0x00000038b5197812 */ /* 0x000fc400078ef81a */
[--C-:B------:R-:W-:Y:S01]  /*11b70*/  SHF.R.U64 R5, R6, 0x10, R7.reuse ;  /* 0x0000001006057819 */ /* 0x100fe20000001207 */
[----:B------:R-:W-:Y:S01]  /*11b80*/  IMAD.SHL.U32 R24, R24, 0x400, RZ ;  /* 0x0000040018187824 */ /* 0x000fe200078e00ff */
[----:B------:R-:W-:Y:S02]  /*11b90*/  LOP3.LUT R25, R25, R218, RZ, 0x3c, !PT ;  /* 0x000000da19197212 */ /* 0x000fe400078e3cff */
[----:B------:R-:W-:Y:S02]  /*11ba0*/  SHF.R.U32.HI R6, RZ, 0x10, R7 ;  /* 0x00000010ff067819 */ /* 0x000fe40000011607 */
[----:B------:R-:W-:Y:S02]  /*11bb0*/  LOP3.LUT R24, R24, 0x7fffe000, RZ, 0xc0, !PT ;  /* 0x7fffe00018187812 */ /* 0x000fe400078ec0ff */
[----:B------:R-:W-:Y:S02]  /*11bc0*/  SHF.R.U64 R39, R48, 0x10, R49 ;  /* 0x0000001030277819 */ /* 0x000fe40000001231 */
[----:B------:R-:W-:-:S02]  /*11bd0*/  IADD3 R29, R25, R24, R188 ;  /* 0x00000018191d7210 */ /* 0x000fc40007ffe0bc */
[----:B------:R-:W1:Y:S01]  /*11be0*/  LDS.128 R24, [R216] ;  /* 0x00000000d8187984 */ /* 0x000e620000000c00 */
[----:B------:R-:W-:Y:S02]  /*11bf0*/  PRMT R90, R90, 0x5410, R35 ;  /* 0x000054105a5a7816 */ /* 0x000fe40000000023 */
[----:B------:R-:W-:Y:S01]  /*11c00*/  IMAD R32, R29, 0x2, R18 ;  /* 0x000000021d207824 */ /* 0x000fe200078e0212 */
[----:B------:R-:W-:Y:S02]  /*11c10*/  PRMT R91, R91, 0x5410, R4 ;  /* 0x000054105b5b7816 */ /* 0x000fe40000000004 */
[----:B------:R-:W-:Y:S02]  /*11c20*/  PRMT R92, R92, 0x5410, R5 ;  /* 0x000054105c5c7816 */ /* 0x000fe40000000005 */
[----:B------:R-:W2:Y:S01]  /*11c30*/  LDS.128 R28, [R32+0xc400] ;  /* 0x00c40000201c7984 */ /* 0x000ea20000000c00 */
[----:B------:R-:W-:Y:S01]  /*11c40*/  PRMT R93, R93, 0x5410, R6 ;  /* 0x000054105d5d7816 */ /* 0x000fe20000000006 */
[----:B------:R-:W-:Y:S01]  /*11c50*/  IMAD.U32 R40, R91, 0x10000, RZ ;  /* 0x000100005b287824 */ /* 0x000fe200078e00ff */
[----:B------:R-:W-:Y:S01]  /*11c60*/  PRMT R94, R94, 0x5410, R39 ;  /* 0x000054105e5e7816 */ /* 0x000fe20000000027 */
[----:B------:R-:W-:Y:S01]  /*11c70*/  IMAD.U32 R39, R90, 0x10000, RZ ;  /* 0x000100005a277824 */ /* 0x000fe200078e00ff */
[----:B------:R-:W-:-:S02]  /*11c80*/  SHF.R.U32.HI R48, RZ, 0x10, R49 ;  /* 0x00000010ff307819 */ /* 0x000fc40000011631 */
[--C-:B------:R-:W-:Y:S01]  /*11c90*/  SHF.R.U64 R37, R50, 0x10, R51.reuse ;  /* 0x0000001032257819 */ /* 0x100fe20000001233 */
[----:B------:R-:W-:Y:S01]  /*11ca0*/  IMAD.U32 R38, R94, 0x10000, RZ ;  /* 0x000100005e267824 */ /* 0x000fe200078e00ff */
[----:B------:R-:W-:Y:S02]  /*11cb0*/  SHF.R.U32.HI R50, RZ, 0x10, R51 ;  /* 0x00000010ff327819 */ /* 0x000fe40000011633 */
[----:B------:R-:W-:Y:S02]  /*11cc0*/  PRMT R95, R95, 0x5410, R48 ;  /* 0x000054105f5f7816 */ /* 0x000fe40000000030 */
[----:B------:R-:W-:Y:S02]  /*11cd0*/  PRMT R97, R97, 0x5410, R50 ;  /* 0x0000541061617816 */ /* 0x000fe40000000032 */
[----:B------:R-:W-:Y:S02]  /*11ce0*/  PRMT R96, R96, 0x5410, R37 ;  /* 0x0000541060607816 */ /* 0x000fe40000000025 */
[----:B------:R-:W-:-:S02]  /*11cf0*/  LOP3.LUT R90, R90, 0xffff0000, RZ, 0xc0, !PT ;  /* 0xffff00005a5a7812 */ /* 0x000fc400078ec0ff */
        /* <DEDUP_REMOVED lines=30> */
[C---:B------:R-:W-:Y:S01]  /*11ee0*/  FMUL.FTZ R4, R28.reuse, R90 ;  /* 0x0000005a1c047220 */ /* 0x040fe20000410000 */
[-C--:B------:R-:W-:Y:S01]  /*11ef0*/  FMUL.FTZ R28, R28, R94.reuse ;  /* 0x0000005e1c1c7220 */ /* 0x080fe20000410000 */
[----:B------:R-:W-:Y:S01]  /*11f00*/  IMAD.U32 R6, R92, 0x10000, RZ ;  /* 0x000100005c067824 */ /* 0x000fe200078e00ff */
[----:B------:R-:W-:Y:S01]  /*11f10*/  LOP3.LUT R30, R30, 0xffff0000, RZ, 0xc0, !PT ;  /* 0xffff00001e1e7812 */ /* 0x000fe200078ec0ff */
[----:B------:R-:W-:Y:S01]  /*11f20*/  FFMA.FTZ R94, R5, R94, -R4 ;  /* 0x0000005e055e7223 */ /* 0x000fe20000010804 */
[----:B------:R-:W-:Y:S01]  /*11f30*/  IMAD.U32 R4, R96, 0x10000, RZ ;  /* 0x0001000060047824 */ /* 0x000fe200078e00ff */
[----:B------:R-:W-:Y:S01]  /*11f40*/  LOP3.LUT R95, R95, 0xffff0000, RZ, 0xc0, !PT ;  /* 0xffff00005f5f7812 */ /* 0x000fe200078ec0ff */
[----:B------:R-:W-:Y:S01]  /*11f50*/  FMUL.FTZ R40, R36, R6 ;  /* 0x0000000624287220 */ /* 0x000fe20000410000 */
[----:B------:R-:W-:Y:S01]  /*11f60*/  LOP3.LUT R92, R92, 0xffff0000, RZ, 0xc0, !PT ;  /* 0xffff00005c5c7812 */ /* 0x000fe200078ec0ff */
[----:B------:R-:W-:Y:S01]  /*11f70*/  FMUL.FTZ R36, R36, R4 ;  /* 0x0000000424247220 */ /* 0x000fe20000410000 */
[----:B------:R-:W-:Y:S01]  /*11f80*/  LOP3.LUT R31, R31, 0xffff0000, RZ, 0xc0, !PT ;  /* 0xffff00001f1f7812 */ /* 0x000fe200078ec0ff */
[----:B------:R-:W-:Y:S01]  /*11f90*/  FFMA.FTZ R39, R34, R38, R39 ;  /* 0x0000002622277223 */ /* 0x000fe20000010027 */
[----:B------:R-:W-:Y:S01]  /*11fa0*/  LOP3.LUT R96, R96, 0xffff0000, RZ, 0xc0, !PT ;  /* 0xffff000060607812 */ /* 0x000fe200078ec0ff */
[----:B------:R-:W-:Y:S01]  /*11fb0*/  FFMA.FTZ R40, R7, R4, -R40 ;  /* 0x0000000407287223 */ /* 0x000fe20000010828 */
[----:B------:R-:W-:Y:S01]  /*11fc0*/  LOP3.LUT R93, R93, 0xffff0000, RZ, 0xc0, !PT ;  /* 0xffff00005d5d7812 */ /* 0x000fe200078ec0ff */
[----:B------:R-:W-:Y:S01]  /*11fd0*/  FMUL.FTZ R27, R29, R91 ;  /* 0x0000005b1d1b7220 */ /* 0x000fe20000410000 */
[----:B------:R-:W-:Y:S01]  /*11fe0*/  LOP3.LUT R97, R97, 0xffff0000, RZ, 0xc0, !PT ;  /* 0xffff000061617812 */ /* 0x000fe200078ec0ff */
[----:B------:R-:W-:Y:S01]  /*11ff0*/  FMUL.FTZ R38, R29, R95 ;  /* 0x0000005f1d267220 */ /* 0x000fe20000410000 */
[----:B------:R-:W-:Y:S01]  /*12000*/  FFMA.FTZ R28, R5, R90, R28 ;  /* 0x0000005a051c7223 */ /* 0x000fe2000001001c */
[C---:B------:R-:W-:Y:S01]  /*12010*/  FMUL.FTZ R4, R30.reuse, R92 ;  /* 0x0000005c1e047220 */ /* 0x040fe20000410000 */
[----:B------:R-:W-:Y:S01]  /*12020*/  FFMA.FTZ R36, R7, R6, R36 ;  /* 0x0000000607247223 */ /* 0x000fe20000010024 */
[-C--:B------:R-:W-:Y:S01]  /*12030*/  FMUL.FTZ R5, R30, R96.reuse ;  /* 0x000000601e057220 */ /* 0x080fe20000410000 */
[C---:B------:R-:W-:Y:S01]  /*12040*/  FMUL.FTZ R29, R31.reuse, R93 ;  /* 0x0000005d1f1d7220 */ /* 0x040fe20000410000 */
[----:B------:R-:W-:Y:S01]  /*12050*/  FMUL.FTZ R6, R31, R97 ;  /* 0x000000611f067220 */ /* 0x000fe20000410000 */
[----:B------:R-:W-:Y:S01]  /*12060*/  FFMA.FTZ R34, R24, R95, -R27 ;  /* 0x0000005f18227223 */ /* 0x000fe2000001081b */
        /* <DEDUP_REMOVED lines=15> */
.L_x_1755:
[----:B------:R-:W-:Y:S05]  /*12160*/  BSYNC B1 ;  /* 0x0000000000017941 */ /* 0x000fea0003800000 */
.L_x_1754:
[----:B------:R-:W-:Y:S04]  /*12170*/  BSSY B1, `(.L_x_1756) ;  /* 0x0000068000017945 */ /* 0x000fe80003800000 */
[----:B------:R-:W-:Y:S05]  /*12180*/  @P1 BRA `(.L_x_1757) ;  /* 0x0000000400981947 */ /* 0x000fea0003800000 */
[----:B-1----:R-:W-:Y:S02]  /*12190*/  LEA.HI R4, R33, R170, RZ, 0x1d ;  /* 0x000000aa21047211 */ /* 0x002fe400078fe8ff */
[----:B------:R-:W-:Y:S02]  /*121a0*/  SHF.R.U64 R34, R52, 0x10, R53 ;  /* 0x0000001034227819 */ /* 0x000fe40000001235 */
[----:B------:R-:W-:Y:S01]  /*121b0*/  SHF.R.S32.HI R5, RZ, 0x1f, R4 ;  /* 0x0000001fff057819 */ /* 0x000fe20000011404 */
[----:B------:R-:W-:Y:S01]  /*121c0*/  IMAD.SHL.U32 R6, R4, 0x8, RZ ;  /* 0x0000000804067824 */ /* 0x000fe200078e00ff */
[----:B---3--:R-:W-:Y:S02]  /*121d0*/  SHF.R.U64 R30, R8, 0x10, R9 ;  /* 0x00000010081e7819 */ /* 0x008fe40000001209 */
[----:B------:R-:W-:Y:S02]  /*121e0*/  LEA.HI R4, R5, R4, RZ, 0x3 ;  /* 0x0000000405047211 */ /* 0x000fe400078f18ff */
[----:B------:R-:W-:-:S02]  /*121f0*/  LOP3.LUT R5, R181, 0x38, R6, 0xf8, !PT ;  /* 0x00000038b5057812 */ /* 0x000fc400078ef806 */
[----:B------:R-:W-:Y:S01]  /*12200*/  SHF.R.U32.HI R9, RZ, 0x10, R9 ;  /* 0x00000010ff097819 */ /* 0x000fe20000011609 */
[----:B------:R-:W-:Y:S01]  /*12210*/  IMAD.SHL.U32 R4, R4, 0x400, RZ ;  /* 0x0000040004047824 */ /* 0x000fe200078e00ff */
[----:B------:R-:W-:Y:S02]  /*12220*/  LOP3.LUT R5, R5, R218, RZ, 0x3c, !PT ;  /* 0x000000da05057212 */ /* 0x000fe400078e3cff */
[----:B------:R-:W-:Y:S02]  /*12230*/  PRMT R77, R77, 0x5410, R34 ;  /* 0x000054104d4d7816 */ /* 0x000fe40000000022 */
[----:B------:R-:W-:Y:S02]  /*12240*/  LOP3.LUT R4, R4, 0x7fffe000, RZ, 0xc0, !PT ;  /* 0x7fffe00004047812 */ /* 0x000fe400078ec0ff */
[----:B------:R-:W-:Y:S01]  /*12250*/  PRMT R73, R73, 0x5410, R30 ;  /* 0x0000541049497816 */ /* 0x000fe2000000001e */
[----:B------:R-:W-:Y:S01]  /*12260*/  IMAD.U32 R34, R77, 0x10000, RZ ;  /* 0x000100004d227824 */ /* 0x000fe200078e00ff */
[----:B------:R-:W-:-:S02]  /*12270*/  IADD3 R25, R5, R4, R188 ;  /* 0x0000000405197210 */ /* 0x000fc40007ffe0bc */
[----:B------:R-:W1:Y:S01]  /*12280*/  LDS.128 R4, [R214] ;  /* 0x00000000d6047984 */ /* 0x000e620000000c00 */
[----:B------:R-:W-:Y:S01]  /*12290*/  SHF.R.U32.HI R53, RZ, 0x10, R53 ;  /* 0x00000010ff357819 */ /* 0x000fe20000011635 */
[----:B------:R-:W-:Y:S01]  /*122a0*/  IMAD.U32 R35, R73, 0x10000, RZ ;  /* 0x0001000049237824 */ /* 0x000fe200078e00ff */
[----:B------:R-:W-:Y:S01]  /*122b0*/  SHF.R.U64 R32, R54, 0x10, R55 ;  /* 0x0000001036207819 */ /* 0x000fe20000001237 */
[----:B------:R-:W-:Y:S01]  /*122c0*/  IMAD R28, R25, 0x2, R18 ;  /* 0x00000002191c7824 */ /* 0x000fe200078e0212 */
[----:B------:R-:W-:Y:S02]  /*122d0*/  SHF.R.U64 R8, R10, 0x10, R11 ;  /* 0x000000100a087819 */ /* 0x000fe4000000120b */
[----:B------:R-:W-:Y:S02]  /*122e0*/  PRMT R74, R74, 0x5410, R9 ;  /* 0x000054104a4a7816 */ /* 0x000fe40000000009 */
[----:B------:R-:W2:Y:S01]  /*122f0*/  LDS.128 R24, [R28+0xc400] ;  /* 0x00c400001c187984 */ /* 0x000ea20000000c00 */
[----:B------:R-:W-:-:S02]  /*12300*/  SHF.R.U32.HI R55, RZ, 0x10, R55 ;  /* 0x00000010ff377819 */ /* 0x000fc40000011637 */
[----:B------:R-:W-:Y:S01]  /*12310*/  SHF.R.U32.HI R11, RZ, 0x10, R11 ;  /* 0x00000010ff0b7819 */ /* 0x000fe2000001160b */
[----:B------:R-:W-:Y:S01]  /*12320*/  IMAD.U32 R36, R74, 0x10000, RZ ;  /* 0x000100004a247824 */ /* 0x000fe200078e00ff */
[----:B------:R-:W-:Y:S02]  /*12330*/  PRMT R78, R78, 0x5410, R53 ;  /* 0x000054104e4e7816 */ /* 0x000fe40000000035 */
[----:B------:R-:W-:Y:S02]  /*12340*/  PRMT R75, R75, 0x5410, R8 ;  /* 0x000054104b4b7816 */ /* 0x000fe40000000008 */
[----:B------:R-:W-:Y:S02]  /*12350*/  PRMT R80, R80, 0x5410, R55 ;  /* 0x0000541050507816 */ /* 0x000fe40000000037 */
[----:B------:R-:W-:Y:S02]  /*12360*/  PRMT R76, R76, 0x5410, R11 ;  /* 0x000054104c4c7816 */ /* 0x000fe4000000000b */
[----:B------:R-:W-:-:S02]  /*12370*/  PRMT R79, R79, 0x5410, R32 ;  /* 0x000054104f4f7816 */ /* 0x000fc40000000020 */
[----:B------:R-:W-:Y:S02]  /*12380*/  LOP3.LUT R73, R73, 0xffff0000, RZ, 0xc0, !PT ;  /* 0xffff000049497812 */ /* 0x000fe400078ec0ff */
        /* <DEDUP_REMOVED lines=20> */
[----:B------:R-:W-:Y:S02]  /*124d0*/  IMAD.U32 R32, R27, 0x10000, RZ ;  /* 0x000100001b207824 */ /* 0x000fe400078e00ff */
[-C--:B------:R-:W-:Y:S01]  /*124e0*/  FMUL.FTZ R30, R30, R29.reuse ;  /* 0x0000001d1e1e7220 */ /* 0x080fe20000410000 */
[----:B------:R-:W-:Y:S02]  /*124f0*/  IMAD.U32 R34, R76, 0x10000, RZ ;  /* 0x000100004c227824 */ /* 0x000fe400078e00ff */
[C---:B------:R-:W-:Y:S01]  /*12500*/  FFMA.FTZ R38, R9.reuse, R29, -R38 ;  /* 0x0000001d09267223 */ /* 0x040fe20000010826 */
[----:B------:R-:W-:Y:S02]  /*12510*/  IMAD.U32 R8, R80, 0x10000, RZ ;  /* 0x0001000050087824 */ /* 0x000fe400078e00ff */
[----:B------:R-:W-:Y:S01]  /*12520*/  FFMA.FTZ R36, R9, R36, R30 ;  /* 0x0000002409247223 */ /* 0x000fe2000001001e */
[----:B------:R-:W-:Y:S01]  /*12530*/  FMUL.FTZ R40, R32, R34 ;  /* 0x0000002220287220 */ /* 0x000fe20000410000 */
[----:B------:R-:W-:Y:S01]  /*12540*/  FMUL.FTZ R9, R24, R73 ;  /* 0x0000004918097220 */ /* 0x000fe20000410000 */
[-C--:B------:R-:W-:Y:S01]  /*12550*/  FMUL.FTZ R29, R32, R8.reuse ;  /* 0x00000008201d7220 */ /* 0x080fe20000410000 */
[----:B------:R-:W-:Y:S01]  /*12560*/  LOP3.LUT R78, R78, 0xffff0000, RZ, 0xc0, !PT ;  /* 0xffff00004e4e7812 */ /* 0x000fe200078ec0ff */
[----:B------:R-:W-:Y:S01]  /*12570*/  FFMA.FTZ R40, R11, R8, -R40 ;  /* 0x000000080b287223 */ /* 0x000fe20000010828 */
[----:B------:R-:W-:-:S02]  /*12580*/  IMAD.U32 R31, R26, 0x10000, RZ ;  /* 0x000100001a1f7824 */ /* 0x000fc400078e00ff */
[----:B------:R-:W-:Y:S01]  /*12590*/  FFMA.FTZ R34, R11, R34, R29 ;  /* 0x000000220b227223 */ /* 0x000fe2000001001d */
[-C--:B------:R-:W-:Y:S01]  /*125a0*/  FMUL.FTZ R11, R24, R77.reuse ;  /* 0x0000004d180b7220 */ /* 0x080fe20000410000 */
[----:B------:R-:W-:Y:S01]  /*125b0*/  FFMA.FTZ R24, R4, R77, -R9 ;  /* 0x0000004d04187223 */ /* 0x000fe20000010809 */
[----:B------:R-:W-:Y:S02]  /*125c0*/  IMAD.U32 R9, R75, 0x10000, RZ ;  /* 0x000100004b097824 */ /* 0x000fe400078e00ff */
[----:B------:R-:W-:Y:S01]  /*125d0*/  FMUL.FTZ R32, R25, R74 ;  /* 0x0000004a19207220 */ /* 0x000fe20000410000 */
        /* <DEDUP_REMOVED lines=8> */
[----:B------:R-:W-:Y:S01]  /*12660*/  FFMA.FTZ R30, R4, R73, R11 ;  /* 0x00000049041e7223 */ /* 0x000fe2000001000b */
[----:B------:R-:W-:Y:S01]  /*12670*/  LOP3.LUT R79, R79, 0xffff0000, RZ, 0xc0, !PT ;  /* 0xffff00004f4f7812 */ /* 0x000fe200078ec0ff */
[C---:B------:R-:W-:Y:S01]  /*12680*/  FFMA.FTZ R11, R5.reuse, R78, -R32 ;  /* 0x0000004e050b7223 */ /* 0x040fe20000010820 */
[----:B------:R-:W-:Y:S01]  /*12690*/  LOP3.LUT R80, R80, 0xffff0000, RZ, 0xc0, !PT ;  /* 0xffff000050507812 */ /* 0x000fe200078ec0ff */
[----:B------:R-:W-:Y:S01]  /*126a0*/  FFMA.FTZ R25, R5, R74, R25 ;  /* 0x0000004a05197223 */ /* 0x000fe20000010019 */
[C---:B------:R-:W-:Y:S01]  /*126b0*/  FFMA.FTZ R29, R10.reuse, R8, -R29 ;  /* 0x000000080a1d7223 */ /* 0x040fe2000001081d */
        /* <DEDUP_REMOVED lines=19> */
.L_x_1757:
[----:B------:R-:W-:Y:S05]  /*127f0*/  BSYNC B1 ;  /* 0x0000000000017941 */ /* 0x000fea0003800000 */
.L_x_1756:
[----:B------:R-:W-:Y:S05]  /*12800*/  @P2 BRA `(.L_x_1729) ;  /* 0x0000000400982947 */ /* 0x000fea0003800000 */
[----:B------:R-:W-:Y:S02]  /*12810*/  LEA.HI R33, R33, R171, RZ, 0x1d ;  /* 0x000000ab21217211 */ /* 0x000fe400078fe8ff */
[----:B-1-3--:R-:W-:Y:S02]  /*12820*/  SHF.R.U64 R26, R58, 0x10, R59 ;  /* 0x000000103a1a7819 */ /* 0x00afe4000000123b */
        /* <DEDUP_REMOVED lines=10> */
[----:B------:R-:W-:Y:S02]  /*128d0*/  PRMT R71, R71, 0x5410, R26 ;  /* 0x0000541047477816 */ /* 0x000fe4000000001a */
[----:B------:R-:W-:-:S02]  /*128e0*/  IADD3 R9, R5, R6, R188 ;  /* 0x0000000605097210 */ /* 0x000fc40007ffe0bc */
[----:B------:R-:W1:Y:S01]  /*128f0*/  LDS.128 R4, [R213] ;  /* 0x00000000d5047984 */ /* 0x000e620000000c00 */
[----:B------:R-:W-:Y:S02]  /*12900*/  SHF.R.U64 R30, R56, 0x10, R57 ;  /* 0x00000010381e7819 */ /* 0x000fe40000001239 */
[----:B------:R-:W-:Y:S01]  /*12910*/  IMAD R24, R9, 0x2, R18 ;  /* 0x0000000209187824 */ /* 0x000fe200078e0212 */
[----:B------:R-:W-:Y:S02]  /*12920*/  SHF.R.U32.HI R14, RZ, 0x10, R15 ;  /* 0x00000010ff0e7819 */ /* 0x000fe4000001160f */
[----:B------:R-:W-:Y:S02]  /*12930*/  PRMT R26, R0, 0x5410, R25 ;  /* 0x00005410001a7816 */ /* 0x000fe40000000019 */
[----:B------:R-:W2:Y:S01]  /*12940*/  LDS.128 R8, [R24+0xc400] ;  /* 0x00c4000018087984 */ /* 0x000ea20000000c00 */
[----:B------:R-:W-:Y:S02]  /*12950*/  PRMT R69, R69, 0x5410, R30 ;  /* 0x0000541045457816 */ /* 0x000fe4000000001e */
[----:B------:R-:W-:Y:S01]  /*12960*/  PRMT R31, R21, 0x5410, R14 ;  /* 0x00005410151f7816 */ /* 0x000fe2000000000e */
[----:B------:R-:W-:Y:S01]  /*12970*/  IMAD.U32 R27, R26, 0x10000, RZ ;  /* 0x000100001a1b7824 */ /* 0x000fe200078e00ff */
[----:B------:R-:W-:Y:S01]  /*12980*/  SHF.R.U32.HI R57, RZ, 0x10, R57 ;  /* 0x00000010ff397819 */ /* 0x000fe20000011639 */
[----:B------:R-:W-:Y:S01]  /*12990*/  IMAD.U32 R25, R69, 0x10000, RZ ;  /* 0x0001000045197824 */ /* 0x000fe200078e00ff */
[----:B------:R-:W-:Y:S01]  /*129a0*/  PRMT R28, R3, 0x5410, R28 ;  /* 0x00005410031c7816 */ /* 0x000fe2000000001c */
[----:B------:R-:W-:Y:S01]  /*129b0*/  IMAD.U32 R32, R31, 0x10000, RZ ;  /* 0x000100001f207824 */ /* 0x000fe200078e00ff */
[----:B------:R-:W-:-:S02]  /*129c0*/  SHF.R.U32.HI R59, RZ, 0x10, R59 ;  /* 0x00000010ff3b7819 */ /* 0x000fc4000001163b */
[----:B------:R-:W-:Y:S01]  /*129d0*/  PRMT R70, R70, 0x5410, R57 ;  /* 0x0000541046467816 */ /* 0x000fe20000000039 */
[----:B------:R-:W-:Y:S01]  /*129e0*/  IMAD.U32 R29, R28, 0x10000, RZ ;  /* 0x000100001c1d7824 */ /* 0x000fe200078e00ff */
[----:B------:R-:W-:Y:S02]  /*129f0*/  PRMT R72, R72, 0x5410, R59 ;  /* 0x0000541048487816 */ /* 0x000fe4000000003b */
[----:B------:R-:W-:Y:S02]  /*12a00*/  PRMT R30, R20, 0x5410, R13 ;  /* 0x00005410141e7816 */ /* 0x000fe4000000000d */
        /* <DEDUP_REMOVED lines=16> */
[-C--:B------:R-:W-:Y:S01]  /*12b10*/  FMUL.FTZ R35, R14, R25.reuse ;  /* 0x000000190e237220 */ /* 0x080fe20000410000 */
[C---:B------:R-:W-:Y:S01]  /*12b20*/  IMAD.U32 R14, R70.reuse, 0x10000, RZ ;  /* 0x00010000460e7824 */ /* 0x040fe200078e00ff */
[----:B------:R-:W-:Y:S01]  /*12b30*/  LOP3.LUT R70, R70, 0xffff0000, RZ, 0xc0, !PT ;  /* 0xffff000046467812 */ /* 0x000fe200078ec0ff */
[----:B------:R-:W-:Y:S01]  /*12b40*/  FFMA.FTZ R33, R0, R25, -R33 ;  /* 0x0000001900217223 */ /* 0x000fe20000010821 */
[----:B------:R-:W-:Y:S01]  /*12b50*/  FMUL.FTZ R25, R15, R29 ;  /* 0x0000001d0f197220 */ /* 0x000fe20000410000 */
[----:B------:R-:W-:-:S02]  /*12b60*/  IMAD.U32 R21, R11, 0x10000, RZ ;  /* 0x000100000b157824 */ /* 0x000fc400078e00ff */
[----:B------:R-:W-:Y:S01]  /*12b70*/  FFMA.FTZ R35, R0, R27, R35 ;  /* 0x0000001b00237223 */ /* 0x000fe20000010023 */
[----:B------:R-:W-:Y:S02]  /*12b80*/  IMAD.U32 R0, R72, 0x10000, RZ ;  /* 0x0001000048007824 */ /* 0x000fe400078e00ff */
[-C--:B------:R-:W-:Y:S01]  /*12b90*/  FMUL.FTZ R15, R15, R14.reuse ;  /* 0x0000000e0f0f7220 */ /* 0x080fe20000410000 */
[----:B------:R-:W-:Y:S01]  /*12ba0*/  FFMA.FTZ R25, R12, R14, -R25 ;  /* 0x0000000e0c197223 */ /* 0x000fe20000010819 */
[C---:B------:R-:W-:Y:S01]  /*12bb0*/  FMUL.FTZ R14, R21.reuse, R32 ;  /* 0x00000020150e7220 */ /* 0x040fe20000410000 */
[-C--:B------:R-:W-:Y:S01]  /*12bc0*/  FMUL.FTZ R27, R21, R0.reuse ;  /* 0x00000000151b7220 */ /* 0x080fe20000410000 */
[----:B------:R-:W-:Y:S02]  /*12bd0*/  IMAD.U32 R20, R10, 0x10000, RZ ;  /* 0x000100000a147824 */ /* 0x000fe400078e00ff */
[----:B------:R-:W-:Y:S01]  /*12be0*/  FFMA.FTZ R15, R12, R29, R15 ;  /* 0x0000001d0c0f7223 */ /* 0x000fe2000001000f */
[----:B------:R-:W-:Y:S01]  /*12bf0*/  FFMA.FTZ R21, R13, R0, -R14 ;  /* 0x000000000d157223 */ /* 0x000fe2000001080e */
[C---:B------:R-:W-:Y:S01]  /*12c00*/  FMUL.FTZ R0, R8.reuse, R26 ;  /* 0x0000001a08007220 */ /* 0x040fe20000410000 */
[----:B------:R-:W-:Y:S01]  /*12c10*/  FMUL.FTZ R14, R8, R69 ;  /* 0x00000045080e7220 */ /* 0x000fe20000410000 */
[----:B------:R-:W-:-:S02]  /*12c20*/  IMAD.U32 R8, R30, 0x10000, RZ ;  /* 0x000100001e087824 */ /* 0x000fc400078e00ff */
[----:B------:R-:W-:Y:S01]  /*12c30*/  FFMA.FTZ R27, R13, R32, R27 ;  /* 0x000000200d1b7223 */ /* 0x000fe2000001001b */
[C---:B------:R-:W-:Y:S01]  /*12c40*/  FFMA.FTZ R12, R3.reuse, R69, -R0 ;  /* 0x00000045030c7223 */ /* 0x040fe20000010800 */
[----:B------:R-:W-:Y:S01]  /*12c50*/  FFMA.FTZ R14, R3, R26, R14 ;  /* 0x0000001a030e7223 */ /* 0x000fe2000001000e */
[----:B------:R-:W-:Y:S02]  /*12c60*/  IMAD.U32 R0, R71, 0x10000, RZ ;  /* 0x0001000047007824 */ /* 0x000fe400078e00ff */
[----:B------:R-:W-:Y:S01]  /*12c70*/  FMUL.FTZ R26, R20, R8 ;  /* 0x00000008141a7220 */ /* 0x000fe20000410000 */
[----:B------:R-:W-:Y:S01]  /*12c80*/  FMUL.FTZ R13, R9, R28 ;  /* 0x0000001c090d7220 */ /* 0x000fe20000410000 */
[----:B------:R-:W-:Y:S01]  /*12c90*/  LOP3.LUT R10, R10, 0xffff0000, RZ, 0xc0, !PT ;  /* 0xffff00000a0a7812 */ /* 0x000fe200078ec0ff */
[-C--:B------:R-:W-:Y:S01]  /*12ca0*/  FMUL.FTZ R20, R20, R0.reuse ;  /* 0x0000000014147220 */ /* 0x080fe20000410000 */
        /* <DEDUP_REMOVED lines=8> */
[----:B------:R-:W-:Y:S01]  /*12d30*/  FFMA.FTZ R20, R5, R8, R20 ;  /* 0x0000000805147223 */ /* 0x000fe20000010014 */
[----:B------:R-:W-:Y:S01]  /*12d40*/  LOP3.LUT R72, R72, 0xffff0000, RZ, 0xc0, !PT ;  /* 0xffff000048487812 */ /* 0x000fe200078ec0ff */
[C---:B------:R-:W-:Y:S01]  /*12d50*/  FMUL.FTZ R5, R10.reuse, R3 ;  /* 0x000000030a057220 */ /* 0x040fe20000410000 */
[C---:B------:R-:W-:Y:S01]  /*12d60*/  FMUL.FTZ R4, R11.reuse, R0 ;  /* 0x000000000b047220 */ /* 0x040fe20000410000 */
[----:B------:R-:W-:Y:S01]  /*12d70*/  FMUL.FTZ R10, R10, R71 ;  /* 0x000000470a0a7220 */ /* 0x000fe20000410000 */
[----:B------:R-:W-:Y:S01]  /*12d80*/  F2FP.BF16.F32.PACK_AB R8, R14, R35 ;  /* 0x000000230e08723e */ /* 0x000fe200000010ff */
        /* <DEDUP_REMOVED lines=14> */
.L_x_1729:
[----:B------:R-:W-:Y:S05]  /*12e70*/  BSYNC B0 ;  /* 0x0000000000007941 */ /* 0x000fea0003800000 */
.L_x_1707:
        /* <DEDUP_REMOVED lines=8> */
.L_x_1705:
[----:B01-3--:R-:W3:Y:S02]  /*12f00*/  LDL R0, [R1+0x30] ;  /* 0x0000300001007983 */ /* 0x00bee40000100800 */
[----:B---3--:R-:W-:-:S13]  /*12f10*/  R2UR UR4, R0 ;  /* 0x00000000000472ca */ /* 0x008fda00000e0000 */
[----:B------:R-:W-:-:S05]  /*12f20*/  IMAD.U32 R0, RZ, RZ, UR4 ;  /* 0x00000004ff007e24 */ /* 0x000fca000f8e00ff */
[----:B------:R-:W-:-:S13]  /*12f30*/  ISETP.NE.AND P0, PT, R0, 0x3, PT ;  /* 0x000000030000780c */ /* 0x000fda0003f05270 */
[----:B------:R-:W-:Y:S05]  /*12f40*/  @!P0 BRA `(.L_x_1758) ;  /* 0x0000000000048947 */ /* 0x000fea0003800000 */
[----:B------:R-:W-:Y:S01]  /*12f50*/  BPT.TRAP 0x1 ;  /* 0x000000040000795c */ /* 0x000fe20000300000 */
.L_x_1758:
[----:B--2-4-:R-:W-:Y:S01]  /*12f60*/  IMAD R9, R160, 0x8, R18 ;  /* 0x00000008a0097824 */ /* 0x014fe200078e0212 */
[----:B------:R-:W-:-:S04]  /*12f70*/  SHF.L.U32 R0, R163, 0x1f, RZ ;  /* 0x0000001fa3007819 */ /* 0x000fc800000006ff */
[----:B------:R0:W1:Y:S01]  /*12f80*/  SYNCS.PHASECHK.TRANS64.TRYWAIT P1, [R9+URZ+0x2a830], R0 ;  /* 0x02a83000090075a7 */ /* 0x000062000802017f */
[----:B------:R-:W-:Y:S05]  /*12f90*/  @!P0 BRA `(.L_x_1759) ;  /* 0x0000000000048947 */ /* 0x000fea0003800000 */
[----:B------:R-:W-:Y:S01]  /*12fa0*/  BPT.TRAP 0x1 ;  /* 0x000000040000795c */ /* 0x000fe20000300000 */
.L_x_1759:
[----:B-1----:R-:W-:Y:S05]  /*12fb0*/  @P1 BRA `(.L_x_1760) ;  /* 0x0000000000081947 */ /* 0x002fea0003800000 */
[----:B------:R-:W1:Y:S02]  /*12fc0*/  SYNCS.PHASECHK.TRANS64.TRYWAIT P1, [R9+URZ+0x2a830], R0 ;  /* 0x02a83000090075a7 */ /* 0x000e64000802017f */
[----:B-1----:R-:W-:Y:S05]  /*12fd0*/  @!P1 BRA `(.L_x_1761) ;  /* 0x0000016800409947 */ /* 0x002fea0003800000 */
.L_x_1760:
        /* <DEDUP_REMOVED lines=40> */
[----:B------:R-:W-:Y:S01]  /*13260*/  UIADD3 UR36, UR4, 0x806, URZ ;  /* 0x0000080604247890 */ /* 0x000fe2000fffe03f */
[----:B0-----:R-:W-:Y:S01]  /*13270*/  IMAD.U32 R10, RZ, RZ, UR8 ;  /* 0x00000008ff0a7e24 */ /* 0x001fe2000f8e00ff */
[----:B------:R-:W-:Y:S01]  /*13280*/  UMOV UR37, 0x40000040 ;  /* 0x4000004000257882 */ /* 0x000fe20000000000 */
        /* <DEDUP_REMOVED lines=54> */
[----:B------:R-:W-:-:S02]  /*135f0*/  IMAD.MOV.U32 R7, RZ, RZ, 0x40000040 ;  /* 0x40000040ff077424 */ /* 0x000fc400078e00ff */
[----:B------:R-:W-:Y:S01]  /*13600*/  IMAD.U32 R11, RZ, RZ, UR9 ;  /* 0x00000009ff0b7e24 */ /* 0x000fe2000f8e00ff */
        /* <DEDUP_REMOVED lines=41> */
.L_x_1762:
[----:B------:R-:W0:Y:S01]  /*138a0*/  LDC R200, c[0x0][0x448] ;  /* 0x00011200ffc87b82 */ /* 0x000e220000000800 */
[----:B------:R-:W-:Y:S01]  /*138b0*/  IMAD.IADD R0, R191, 0x1, R187 ;  /* 0x00000001bf007824 */ /* 0x000fe200078e02bb */
[----:B------:R-:W-:Y:S01]  /*138c0*/  LOP3.LUT R22, R22, 0xffefffff, RZ, 0xc0, !PT ;  /* 0xffefffff16167812 */ /* 0x000fe200078ec0ff */
[----:B------:R-:W-:Y:S01]  /*138d0*/  IMAD.MOV.U32 R5, RZ, RZ, -0x60 ;  /* 0xffffffa0ff057424 */ /* 0x000fe200078e00ff */
[----:B------:R-:W-:Y:S01]  /*138e0*/  ULDC UR4, c[0x0][0x9dc] ;  /* 0x0002770000047ab9 */ /* 0x000fe20000000800 */
[----:B------:R-:W-:Y:S02]  /*138f0*/  IMAD.MOV.U32 R7, RZ, RZ, R0 ;  /* 0x000000ffff077224 */ /* 0x000fe400078e0000 */
[----:B------:R-:W-:Y:S01]  /*13900*/  IMAD R5, R2, R5, 0x61 ;  /* 0x0000006102057424 */ /* 0x000fe200078e0205 */
[----:B------:R-:W1:Y:S03]  /*13910*/  LDC.64 R12, c[0x0][0x9e0] ;  /* 0x00027800ff0c7b82 */ /* 0x000e660000000a00 */
[----:B------:R-:W-:Y:S01]  /*13920*/  VIADD R73, R5, 0xffffffff ;  /* 0xffffffff05497836 */ /* 0x000fe20000000000 */
[----:B0-----:R-:W-:-:S13]  /*13930*/  ISETP.NE.AND P1, PT, R200, 0x1, PT ;  /* 0x00000001c800780c */ /* 0x001fda0003f25270 */
[----:B------:R-:W0:Y:S01]  /*13940*/  @P1 LDC R3, c[0x0][0x44c] ;  /* 0x00011300ff031b82 */ /* 0x000e220000000800 */
[----:B------:R-:W-:-:S04]  /*13950*/  @P1 LOP3.LUT R22, R22, 0x100000, RZ, 0xfc, !PT ;  /* 0x0010000016161812 */ /* 0x000fc800078efcff */
[----:B------:R-:W-:-:S03]  /*13960*/  LOP3.LUT R22, R22, 0xfff7ffff, RZ, 0xc0, !PT ;  /* 0xfff7ffff16167812 */ /* 0x000fc600078ec0ff */
[----:B------:R-:W2:Y:S01]  /*13970*/  @P1 LDC R4, c[0x0][0x450] ;  /* 0x00011400ff041b82 */ /* 0x000ea20000000800 */
[----:B0-----:R-:W-:-:S04]  /*13980*/  @P1 IMAD.HI.U32 R3, R0, R3, RZ ;  /* 0x0000000300031227 */ /* 0x001fc800078e00ff */
[----:B------:R-:W-:Y:S01]  /*13990*/  IMAD R0, R2, -0x60, R167 ;  /* 0xffffffa002007824 */ /* 0x000fe200078e02a7 */
[----:B--2---:R-:W-:Y:S01]  /*139a0*/  @P1 SHF.R.U32.HI R7, RZ, R4, R3 ;  /* 0x00000004ff071219 */ /* 0x004fe20000011603 */
[----:B------:R-:W-:Y:S01]  /*139b0*/  VIADD R3, R9, 0x2a840 ;  /* 0x0002a84009037836 */ /* 0x000fe20000000000 */
[----:B-1----:R-:W-:Y:S01]  /*139c0*/  ISETP.GE.AND P1, PT, R13, 0x1, PT ;  /* 0x000000010d00780c */ /* 0x002fe20003f26270 */
[----:B------:R-:W-:Y:S02]  /*139d0*/  IMAD R4, R190, -0x2, R5 ;  /* 0xfffffffebe047824 */ /* 0x000fe400078e0205 */
[----:B------:R-:W0:Y:S01]  /*139e0*/  SHFL.IDX PT, R6, R7, RZ, 0x1c1f ;  /* 0x001c1fff07067589 */ /* 0x000e2200000e0000 */
[----:B------:R-:W-:Y:S01]  /*139f0*/  PRMT R3, R172, 0x654, R3 ;  /* 0x00000654ac037816 */ /* 0x000fe20000000003 */
[----:B------:R-:W-:Y:S01]  /*13a00*/  IMAD.U32 R9, RZ, RZ, UR4 ;  /* 0x00000004ff097e24 */ /* 0x000fe2000f8e00ff */
[----:B------:R-:W-:Y:S01]  /*13a10*/  IADD3 R11, -R166, R4, R167 ;  /* 0x00000004a60b7210 */ /* 0x000fe20007ffe1a7 */
[----:B------:R-:W-:Y:S01]  /*13a20*/  VIADD R74, R4, 0xffffffff ;  /* 0xffffffff044a7836 */ /* 0x000fe20000000000 */
[----:B------:R1:W-:Y:S03]  /*13a30*/  SYNCS.ARRIVE.TRANS64.RED.A1T0 RZ, [R3+URZ], RZ ;  /* 0x000000ff03ff79a7 */ /* 0x0003e6000810043f */
[----:B------:R-:W-:-:S02]  /*13a40*/  IMAD.IADD R15, R11, 0x1, R12 ;  /* 0x000000010b0f7824 */ /* 0x000fc400078e020c */
[----:B------:R-:W-:Y:S01]  /*13a50*/  @P1 LOP3.LUT R22, R22, 0x80000, RZ, 0xfc, !PT ;  /* 0x0008000016161812 */ /* 0x000fe200078efcff */
[----:B-1----:R-:W-:Y:S01]  /*13a60*/  VIADD R3, R0, 0x60 ;  /* 0x0000006000037836 */ /* 0x002fe20000000000 */
[----:B------:R-:W-:-:S03]  /*13a70*/  LOP3.LUT R0, RZ, R9, RZ, 0x33, !PT ;  /* 0x00000009ff007212 */ /* 0x000fc600078e33ff */
[----:B------:R-:W-:Y:S02]  /*13a80*/  IMAD R100, R190, -0x2, R3 ;  /* 0xfffffffebe647824 */ /* 0x000fe400078e0203 */
[----:B------:R-:W-:-:S04]  /*13a90*/  IMAD.IADD R21, R11, 0x1, R0 ;  /* 0x000000010b157824 */ /* 0x000fc800078e0200 */
[----:B0-----:R-:W-:Y:S01]  /*13aa0*/  IMAD.IADD R3, R21, 0x1, R6 ;  /* 0x0000000115037824 */ /* 0x001fe200078e0206 */
[----:B------:R-:W-:Y:S01]  /*13ab0*/  VIADDMNMX R72, R6, R15, R100, PT ;  /* 0x0000000f06487246 */ /* 0x000fe20003800164 */
[----:B------:R-:W-:Y:S06]  /*13ac0*/  @!P1 BRA `(.L_x_1763) ;  /* 0x00000000004c9947 */ /* 0x000fec0003800000 */
[----:B------:R-:W-:Y:S01]  /*13ad0*/  IADD3 R0, -R166, R167, R6 ;  /* 0x000000a7a6007210 */ /* 0x000fe20007ffe106 */
[----:B------:R-:W-:Y:S03]  /*13ae0*/  BSSY B0, `(.L_x_1764) ;  /* 0x000000e000007945 */ /* 0x000fe60003800000 */
        /* <DEDUP_REMOVED lines=9> */
.L_x_1765:
[----:B------:R-:W-:-:S13]  /*13b80*/  ISETP.NE.AND P1, PT, R13, 0x1, PT ;  /* 0x000000010d00780c */ /* 0x000fda0003f25270 */
[----:B------:R-:W0:Y:S02]  /*13b90*/  @P1 LDC.64 R4, c[0x0][0x9e8] ;  /* 0x00027a00ff041b82 */ /* 0x000e240000000a00 */
[----:B0-----:R-:W-:-:S05]  /*13ba0*/  @P1 IMAD.HI.U32 R4, R0, R4, RZ ;  /* 0x0000000400041227 */ /* 0x001fca00078e00ff */
[----:B------:R-:W-:-:S07]  /*13bb0*/  @P1 SHF.R.U32.HI R0, RZ, R5, R4 ;  /* 0x00000005ff001219 */ /* 0x000fce0000011604 */
.L_x_1766:
[----:B------:R-:W-:Y:S05]  /*13bc0*/  BSYNC B0 ;  /* 0x0000000000007941 */ /* 0x000fea0003800000 */
.L_x_1764:
[----:B------:R-:W-:-:S05]  /*13bd0*/  IMAD R0, R0, R13, R74 ;  /* 0x0000000d00007224 */ /* 0x000fca00078e024a */
[----:B------:R-:W-:Y:S02]  /*13be0*/  VIMNMX R3, R3, R0, !PT ;  /* 0x0000000003037248 */ /* 0x000fe40007fe0100 */
[----:B------:R-:W-:-:S07]  /*13bf0*/  VIADDMNMX R72, R0, R13, R72, PT ;  /* 0x0000000d00487246 */ /* 0x000fce0003800148 */
.L_x_1763:
        /* <DEDUP_REMOVED lines=31> */
[C---:B------:R-:W-:Y:S02]  /*13df0*/  ISETP.LT.OR P2, PT, R72.reuse, 0x1a, P2 ;  /* 0x0000001a4800780c */ /* 0x040fe40001741670 */
        /* <DEDUP_REMOVED lines=65> */
[----:B------:R-:W-:Y:S02]  /*14210*/  P2R R11, PR, RZ, 0x10 ;  /* 0x00000010ff0b7803 */ /* 0x000fe40000000000 */
[----:B------:R-:W-:Y:S02]  /*14220*/  FSEL R64, R64, -INF , !P2 ;  /* 0xff80000040407808 */ /* 0x000fe40005000000 */
[----:B------:R-:W-:Y:S02]  /*14230*/  ISETP.GE.AND P2, PT, R73, 0x52, PT ;  /* 0x000000524900780c */ /* 0x000fe40003f46270 */
[----:B0-----:R-:W-:Y:S02]  /*14240*/  VIADDMNMX R100, R4, R15, R100, PT ;  /* 0x0000000f04647246 */ /* 0x001fe40003800164 */
        /* <DEDUP_REMOVED lines=13> */
[----:B------:R-:W-:Y:S01]  /*14320*/  ISETP.GT.AND P5, PT, R3, 0x59, !P5 ;  /* 0x000000590300780c */ /* 0x000fe20006fa4270 */
[----:B------:R-:W-:-:S03]  /*14330*/  IMAD.IADD R3, R21, 0x1, R4 ;  /* 0x0000000115037824 */ /* 0x000fc600078e0204 */
[----:B------:R-:W-:-:S04]  /*14340*/  ISETP.LT.OR P5, PT, R72, 0x5a, P5 ;  /* 0x0000005a4800780c */ /* 0x000fc80002fa1670 */
[----:B------:R-:W-:Y:S02]  /*14350*/  FSEL R24, R69, -INF , !P5 ;  /* 0xff80000045187808 */ /* 0x000fe40006800000 */
[----:B------:R-:W-:-:S13]  /*14360*/  ISETP.GE.AND P5, PT, R13, 0x1, PT ;  /* 0x000000010d00780c */ /* 0x000fda0003fa6270 */
[----:B------:R-:W-:Y:S05]  /*14370*/  @!P5 BRA `(.L_x_1767) ;  /* 0x00000000004cd947 */ /* 0x000fea0003800000 */
        /* <DEDUP_REMOVED lines=11> */
.L_x_1769:
[----:B------:R-:W-:-:S13]  /*14430*/  ISETP.NE.AND P5, PT, R13, 0x1, PT ;  /* 0x000000010d00780c */ /* 0x000fda0003fa5270 */
[----:B------:R-:W0:Y:S02]  /*14440*/  @P5 LDC.64 R4, c[0x0][0x9e8] ;  /* 0x00027a00ff045b82 */ /* 0x000e240000000a00 */
[----:B0-----:R-:W-:-:S05]  /*14450*/  @P5 IMAD.HI.U32 R4, R7, R4, RZ ;  /* 0x0000000407045227 */ /* 0x001fca00078e00ff */
[----:B------:R-:W-:-:S07]  /*14460*/  @P5 SHF.R.U32.HI R7, RZ, R5, R4 ;  /* 0x00000005ff075219 */ /* 0x000fce0000011604 */
.L_x_1770:
[----:B------:R-:W-:Y:S05]  /*14470*/  BSYNC B0 ;  /* 0x0000000000007941 */ /* 0x000fea0003800000 */
.L_x_1768:
[----:B------:R-:W-:-:S05]  /*14480*/  IMAD R4, R7, R13, R74 ;  /* 0x0000000d07047224 */ /* 0x000fca00078e024a */
[----:B------:R-:W-:Y:S02]  /*14490*/  VIMNMX R3, R3, R4, !PT ;  /* 0x0000000403037248 */ /* 0x000fe40007fe0100 */
[----:B------:R-:W-:-:S07]  /*144a0*/  VIADDMNMX R100, R4, R13, R100, PT ;  /* 0x0000000d04647246 */ /* 0x000fce0003800164 */
.L_x_1767:
[C---:B------:R-:W-:Y:S01]  /*144b0*/  ISETP.GT.AND P1, PT, R3.reuse, 0x1, !P1 ;  /* 0x000000010300780c */ /* 0x040fe20004f24270 */
[----:B------:R-:W-:Y:S01]  /*144c0*/  ULDC UR4, c[0x0][0x988] ;  /* 0x0002620000047ab9 */ /* 0x000fe20000000800 */
[----:B------:R-:W-:Y:S02]  /*144d0*/  ISETP.GT.AND P6, PT, R3, 0x8, !P6 ;  /* 0x000000080300780c */ /* 0x000fe400077c4270 */
[C---:B------:R-:W-:Y:S02]  /*144e0*/  ISETP.LT.OR P1, PT, R100.reuse, 0x2, P1 ;  /* 0x000000026400780c */ /* 0x040fe40000f21670 */
[----:B------:R-:W-:Y:S02]  /*144f0*/  ISETP.LT.OR P6, PT, R100, 0x9, P6 ;  /* 0x000000096400780c */ /* 0x000fe400037c1670 */
[----:B------:R-:W-:Y:S02]  /*14500*/  FSEL R82, R27, -INF , !P1 ;  /* 0xff8000001b527808 */ /* 0x000fe40004800000 */
[----:B------:R-:W-:-:S02]  /*14510*/  ISETP.NE.AND P1, PT, R11, RZ, PT ;  /* 0x000000ff0b00720c */ /* 0x000fc40003f25270 */
[----:B------:R-:W-:Y:S02]  /*14520*/  FSEL R30, R30, -INF , !P6 ;  /* 0xff8000001e1e7808 */ /* 0x000fe40007000000 */
[----:B------:R-:W-:Y:S02]  /*14530*/  ISETP.GT.AND P1, PT, R3, 0x9, !P1 ;  /* 0x000000090300780c */ /* 0x000fe40004f24270 */
[----:B------:R-:W-:Y:S02]  /*14540*/  FMNMX.FTZ R5, R156, R104, !PT ;  /* 0x000000689c057209 */ /* 0x000fe40007810000 */
        /* <DEDUP_REMOVED lines=8> */
[----:B------:R-:W-:-:S02]  /*145d0*/  ISETP.NE.AND P5, PT, R75, RZ, PT ;  /* 0x000000ff4b00720c */ /* 0x000fc40003fa5270 */
        /* <DEDUP_REMOVED lines=8> */
[----:B------:R-:W-:Y:S02]  /*14660*/  ISETP.GT.AND P1, PT, R3, 0x18, !P6 ;  /* 0x000000180300780c */ /* 0x000fe40007724270 */
[----:B------:R-:W-:Y:S02]  /*14670*/  ISETP.NE.AND P6, PT, R76, RZ, PT ;  /* 0x000000ff4c00720c */ /* 0x000fe40003fc5270 */
        /* <DEDUP_REMOVED lines=35> */
[----:B------:R-:W-:Y:S01]  /*148b0*/  FSEL R72, R47, -INF , !P1 ;  /* 0xff8000002f487808 */ /* 0x000fe20004800000 */
[----:B------:R-:W-:Y:S01]  /*148c0*/  IMAD.MOV.U32 R47, RZ, RZ, R187 ;  /* 0x000000ffff2f7224 */ /* 0x000fe200078e00bb */
[----:B------:R-:W-:Y:S02]  /*148d0*/  ISETP.NE.AND P1, PT, R45, RZ, PT ;  /* 0x000000ff2d00720c */ /* 0x000fe40003f25270 */
[----:B------:R-:W-:-:S02]  /*148e0*/  FMNMX.FTZ R5, R68, R5, !PT ;  /* 0x0000000544057209 */ /* 0x000fc40007810000 */
[C---:B------:R-:W-:Y:S02]  /*148f0*/  ISETP.GT.AND P1, PT, R3.reuse, 0x30, !P1 ;  /* 0x000000300300780c */ /* 0x040fe40004f24270 */
[----:B------:R-:W-:Y:S01]  /*14900*/  FMNMX.FTZ R7, R24, R5, !PT ;  /* 0x0000000518077209 */ /* 0x000fe20007810000 */
[----:B------:R-:W-:Y:S01]  /*14910*/  IMAD.U32 R5, RZ, RZ, UR4 ;  /* 0x00000004ff057e24 */ /* 0x000fe2000f8e00ff */
[----:B------:R-:W-:Y:S02]  /*14920*/  ISETP.LT.OR P1, PT, R100, 0x31, P1 ;  /* 0x000000316400780c */ /* 0x000fe40000f21670 */
[----:B------:R-:W-:Y:S01]  /*14930*/  ISETP.GT.AND P4, PT, R3, RZ, !P4 ;  /* 0x000000ff0300720c */ /* 0x000fe20006784270 */
[----:B------:R-:W0:Y:S01]  /*14940*/  SHFL.BFLY PT, R4, R7, 0x2, 0x1f ;  /* 0x0c401f0007047f89 */ /* 0x000e2200000e0000 */
[----:B------:R-:W-:Y:S02]  /*14950*/  FSEL R50, R50, -INF , !P1 ;  /* 0xff80000032327808 */ /* 0x000fe40004800000 */
[----:B------:R-:W-:-:S02]  /*14960*/  ISETP.NE.AND P1, PT, R81, RZ, PT ;  /* 0x000000ff5100720c */ /* 0x000fc40003f25270 */
[----:B------:R-:W-:Y:S02]  /*14970*/  ISETP.LT.OR P4, PT, R100, 0x1, P4 ;  /* 0x000000016400780c */ /* 0x000fe40002781670 */
[----:B------:R-:W-:Y:S02]  /*14980*/  ISETP.GT.AND P1, PT, R3, 0x31, !P1 ;  /* 0x000000310300780c */ /* 0x000fe40004f24270 */
[----:B------:R-:W-:Y:S02]  /*14990*/  FSEL R26, R26, -INF , !P4 ;  /* 0xff8000001a1a7808 */ /* 0x000fe40006000000 */
[----:B------:R-:W-:Y:S02]  /*149a0*/  ISETP.LT.OR P1, PT, R100, 0x32, P1 ;  /* 0x000000326400780c */ /* 0x000fe40000f21670 */
[----:B------:R-:W-:Y:S02]  /*149b0*/  ISETP.NE.AND P5, PT, R57, RZ, PT ;  /* 0x000000ff3900720c */ /* 0x000fe40003fa5270 */
[----:B------:R-:W-:-:S02]  /*149c0*/  FSEL R84, R51, -INF , !P1 ;  /* 0xff80000033547808 */ /* 0x000fc40004800000 */
[----:B------:R-:W-:Y:S02]  /*149d0*/  ISETP.NE.AND P1, PT, R49, RZ, PT ;  /* 0x000000ff3100720c */ /* 0x000fe40003f25270 */
[C---:B------:R-:W-:Y:S02]  /*149e0*/  ISETP.GT.AND P2, PT, R3.reuse, 0x51, !P2 ;  /* 0x000000510300780c */ /* 0x040fe40005744270 */
[C---:B------:R-:W-:Y:S02]  /*149f0*/  ISETP.GT.AND P1, PT, R3.reuse, 0x38, !P1 ;  /* 0x000000380300780c */ /* 0x040fe40004f24270 */
[----:B------:R-:W-:Y:S02]  /*14a00*/  ISETP.GT.AND P3, PT, R3, 0x58, !P3 ;  /* 0x000000580300780c */ /* 0x000fe40005f64270 */
[----:B------:R-:W-:Y:S02]  /*14a10*/  ISETP.LT.OR P1, PT, R100, 0x39, P1 ;  /* 0x000000396400780c */ /* 0x000fe40000f21670 */
[----:B0-----:R-:W-:-:S02]  /*14a20*/  FMNMX.FTZ R11, R7, R4, !PT ;  /* 0x00000004070b7209 */ /* 0x001fc40007810000 */
[----:B------:R-:W-:Y:S02]  /*14a30*/  FSEL R54, R54, -INF , !P1 ;  /* 0xff80000036367808 */ /* 0x000fe40004800000 */
[----:B------:R-:W-:Y:S01]  /*14a40*/  ISETP.NE.AND P1, PT, R83, RZ, PT ;  /* 0x000000ff5300720c */ /* 0x000fe20003f25270 */
[----:B------:R-:W0:Y:S01]  /*14a50*/  SHFL.BFLY PT, R4, R11, 0x1, 0x1f ;  /* 0x0c201f000b047f89 */ /* 0x000e2200000e0000 */
[----:B------:R-:W-:Y:S02]  /*14a60*/  FMNMX.FTZ R7, R26, R82, !PT ;  /* 0x000000521a077209 */ /* 0x000fe40007810000 */
[----:B------:R-:W-:Y:S02]  /*14a70*/  ISETP.GT.AND P1, PT, R3, 0x39, !P1 ;  /* 0x000000390300780c */ /* 0x000fe40004f24270 */
[----:B------:R-:W-:Y:S02]  /*14a80*/  FMNMX.FTZ R7, R30, R7, !PT ;  /* 0x000000071e077209 */ /* 0x000fe40007810000 */
[----:B------:R-:W-:-:S02]  /*14a90*/  ISETP.LT.OR P1, PT, R100, 0x3a, P1 ;  /* 0x0000003a6400780c */ /* 0x000fc40000f21670 */
[----:B------:R-:W-:Y:S02]  /*14aa0*/  FMNMX.FTZ R7, R80, R7, !PT ;  /* 0x0000000750077209 */ /* 0x000fe40007810000 */
[----:B------:R-:W-:Y:S02]  /*14ab0*/  FSEL R88, R55, -INF , !P1 ;  /* 0xff80000037587808 */ /* 0x000fe40004800000 */
[----:B------:R-:W-:Y:S02]  /*14ac0*/  ISETP.NE.AND P1, PT, R53, RZ, PT ;  /* 0x000000ff3500720c */ /* 0x000fe40003f25270 */
[C---:B------:R-:W-:Y:S02]  /*14ad0*/  ISETP.LT.OR P2, PT, R100.reuse, 0x52, P2 ;  /* 0x000000526400780c */ /* 0x040fe40001741670 */
[----:B------:R-:W-:Y:S02]  /*14ae0*/  ISETP.GT.AND P1, PT, R3, 0x40, !P1 ;  /* 0x000000400300780c */ /* 0x000fe40004f24270 */
[----:B------:R-:W-:-:S02]  /*14af0*/  ISETP.LT.OR P3, PT, R100, 0x59, P3 ;  /* 0x000000596400780c */ /* 0x000fc40001f61670 */
[----:B------:R-:W-:Y:S02]  /*14b00*/  ISETP.LT.OR P1, PT, R100, 0x41, P1 ;  /* 0x000000416400780c */ /* 0x000fe40000f21670 */
[----:B------:R-:W-:Y:S02]  /*14b10*/  FSEL R70, R70, -INF , !P3 ;  /* 0xff80000046467808 */ /* 0x000fe40005800000 */
[----:B------:R-:W-:Y:S02]  /*14b20*/  FSEL R58, R58, -INF , !P1 ;  /* 0xff8000003a3a7808 */ /* 0x000fe40004800000 */
[----:B------:R-:W-:Y:S02]  /*14b30*/  ISETP.GT.AND P1, PT, R3, 0x41, !P6 ;  /* 0x000000410300780c */ /* 0x000fe40007724270 */
[----:B0-----:R-:W-:Y:S02]  /*14b40*/  FMNMX.FTZ R4, R11, R4, !PT ;  /* 0x000000040b047209 */ /* 0x001fe40007810000 */
[----:B------:R-:W-:-:S02]  /*14b50*/  ISETP.LT.OR P1, PT, R100, 0x42, P1 ;  /* 0x000000426400780c */ /* 0x000fc40000f21670 */
[----:B------:R-:W-:Y:S01]  /*14b60*/  FMNMX.FTZ R11, R34, R7, !PT ;  /* 0x00000007220b7209 */ /* 0x000fe20007810000 */
[----:B------:R-:W-:Y:S01]  /*14b70*/  FMUL.FTZ R15, R4, R5 ;  /* 0x00000005040f7220 */ /* 0x000fe20000410000 */
[----:B------:R-:W-:Y:S02]  /*14b80*/  FSEL R92, R59, -INF , !P1 ;  /* 0xff8000003b5c7808 */ /* 0x000fe40004800000 */
[----:B------:R-:W-:Y:S02]  /*14b90*/  ISETP.GT.AND P1, PT, R3, 0x48, !P5 ;  /* 0x000000480300780c */ /* 0x000fe40006f24270 */
[----:B------:R-:W-:Y:S02]  /*14ba0*/  FMNMX.FTZ R11, R78, R11, !PT ;  /* 0x0000000b4e0b7209 */ /* 0x000fe40007810000 */
[----:B------:R-:W-:Y:S02]  /*14bb0*/  ISETP.LT.OR P1, PT, R100, 0x49, P1 ;  /* 0x000000496400780c */ /* 0x000fe40000f21670 */
[----:B------:R-:W-:-:S02]  /*14bc0*/  FMNMX.FTZ R11, R38, R11, !PT ;  /* 0x0000000b260b7209 */ /* 0x000fc40007810000 */
[----:B------:R-:W-:Y:S02]  /*14bd0*/  FSEL R62, R62, -INF , !P1 ;  /* 0xff8000003e3e7808 */ /* 0x000fe40004800000 */
[----:B------:R-:W-:Y:S02]  /*14be0*/  FSETP.NEU.FTZ.AND P1, PT, R4, -INF , PT ;  /* 0xff8000000400780b */ /* 0x000fe40003f3d000 */
[----:B------:R-:W-:Y:S02]  /*14bf0*/  FMNMX.FTZ R11, R76, R11, !PT ;  /* 0x0000000b4c0b7209 */ /* 0x000fe40007810000 */
[----:B------:R-:W-:Y:S02]  /*14c00*/  FSEL R39, R15, RZ, P1 ;  /* 0x000000ff0f277208 */ /* 0x000fe40000800000 */
[----:B------:R-:W-:Y:S02]  /*14c10*/  FMNMX.FTZ R15, R42, R11, !PT ;  /* 0x0000000b2a0f7209 */ /* 0x000fe40007810000 */
[----:B------:R-:W-:Y:S01]  /*14c20*/  ISETP.NE.AND P5, PT, R85, RZ, PT ;  /* 0x000000ff5500720c */ /* 0x000fe20003fa5270 */
[--C-:B------:R-:W-:Y:S01]  /*14c30*/  FFMA.FTZ R36, R36, R5, -R39.reuse ;  /* 0x0000000524247223 */ /* 0x100fe20000010827 */
[----:B------:R-:W-:Y:S01]  /*14c40*/  FMNMX.FTZ R15, R74, R15, !PT ;  /* 0x0000000f4a0f7209 */ /* 0x000fe20007810000 */
[-CC-:B------:R-:W-:Y:S01]  /*14c50*/  FFMA.FTZ R29, R32, R5.reuse, -R39.reuse ;  /* 0x00000005201d7223 */ /* 0x180fe20000010827 */
[----:B------:R-:W-:Y:S01]  /*14c60*/  ISETP.GT.AND P1, PT, R3, 0x49, !P5 ;  /* 0x000000490300780c */ /* 0x000fe20006f24270 */
[--C-:B------:R-:W-:Y:S01]  /*14c70*/  FFMA.FTZ R27, R0, R5, -R39.reuse ;  /* 0x00000005001b7223 */ /* 0x100fe20000010827 */
[----:B------:R-:W-:Y:S01]  /*14c80*/  FMNMX.FTZ R15, R46, R15, !PT ;  /* 0x0000000f2e0f7209 */ /* 0x000fe20007810000 */
[-CC-:B------:R-:W-:Y:S01]  /*14c90*/  FFMA.FTZ R31, R20, R5.reuse, -R39.reuse ;  /* 0x00000005141f7223 */ /* 0x180fe20000010827 */
[----:B------:R-:W-:Y:S01]  /*14ca0*/  ISETP.LT.OR P1, PT, R100, 0x4a, P1 ;  /* 0x0000004a6400780c */ /* 0x000fe20000f21670 */
[--C-:B------:R-:W-:Y:S01]  /*14cb0*/  FFMA.FTZ R156, R156, R5, -R39.reuse ;  /* 0x000000059c9c7223 */ /* 0x100fe20000010827 */
[----:B------:R-:W-:Y:S01]  /*14cc0*/  FMNMX.FTZ R15, R72, R15, !PT ;  /* 0x0000000f480f7209 */ /* 0x000fe20007810000 */
[-CC-:B------:R-:W-:Y:S01]  /*14cd0*/  FFMA.FTZ R104, R104, R5.reuse, -R39.reuse ;  /* 0x0000000568687223 */ /* 0x180fe20000010827 */
[----:B------:R-:W-:Y:S01]  /*14ce0*/  ISETP.NE.AND P6, PT, R61, RZ, PT ;  /* 0x000000ff3d00720c */ /* 0x000fe20003fc5270 */
[--C-:B------:R-:W-:Y:S01]  /*14cf0*/  FFMA.FTZ R37, R6, R5, -R39.reuse ;  /* 0x0000000506257223 */ /* 0x100fe20000010827 */
[----:B------:R-:W-:Y:S01]  /*14d00*/  FMNMX.FTZ R21, R50, R15, !PT ;  /* 0x0000000f32157209 */ /* 0x000fe20007810000 */
[--C-:B------:R-:W-:Y:S01]  /*14d10*/  FFMA.FTZ R158, R98, R5, -R39.reuse ;  /* 0x00000005629e7223 */ /* 0x100fe20000010827 */
[----:B------:R-:W-:Y:S01]  /*14d20*/  FSEL R102, R63, -INF , !P1 ;  /* 0xff8000003f667808 */ /* 0x000fe20004800000 */
[----:B------:R-:W-:Y:S01]  /*14d30*/  MUFU.EX2 R156, R156 ;  /* 0x0000009c009c7308 */ /* 0x000fe20000000800 */
[----:B------:R-:W-:Y:S01]  /*14d40*/  FMNMX.FTZ R21, R84, R21, !PT ;  /* 0x0000001554157209 */ /* 0x000fe20007810000 */
[-CC-:B------:R-:W-:Y:S01]  /*14d50*/  FFMA.FTZ R96, R96, R5.reuse, -R39.reuse ;  /* 0x0000000560607223 */ /* 0x180fe20000010827 */
[----:B------:R-:W-:Y:S01]  /*14d60*/  ISETP.GT.AND P1, PT, R3, 0x50, !P6 ;  /* 0x000000500300780c */ /* 0x000fe20007724270 */
[--C-:B------:R-:W-:Y:S01]  /*14d70*/  FFMA.FTZ R152, R94, R5, -R39.reuse ;  /* 0x000000055e987223 */ /* 0x100fe20000010827 */
[----:B------:R-:W-:Y:S01]  /*14d80*/  FMNMX.FTZ R21, R54, R21, !PT ;  /* 0x0000001536157209 */ /* 0x000fe20007810000 */
[--C-:B------:R-:W-:Y:S01]  /*14d90*/  FFMA.FTZ R90, R90, R5, -R39.reuse ;  /* 0x000000055a5a7223 */ /* 0x100fe20000010827 */
[----:B------:R-:W-:Y:S01]  /*14da0*/  ISETP.LT.OR P1, PT, R100, 0x51, P1 ;  /* 0x000000516400780c */ /* 0x000fe20000f21670 */
[----:B------:R-:W0:Y:S01]  /*14db0*/  MUFU.EX2 R7, R104 ;  /* 0x0000006800077308 */ /* 0x000e220000000800 */
[----:B------:R-:W-:Y:S01]  /*14dc0*/  FMNMX.FTZ R21, R88, R21, !PT ;  /* 0x0000001558157209 */ /* 0x000fe20007810000 */
[-CC-:B------:R-:W-:Y:S01]  /*14dd0*/  FFMA.FTZ R154, R86, R5.reuse, -R39.reuse ;  /* 0x00000005569a7223 */ /* 0x180fe20000010827 */
[----:B------:R-:W-:Y:S01]  /*14de0*/  ISETP.NE.AND P5, PT, R65, RZ, PT ;  /* 0x000000ff4100720c */ /* 0x000fe20003fa5270 */
[--C-:B------:R-:W-:Y:S01]  /*14df0*/  FFMA.FTZ R35, R10, R5, -R39.reuse ;  /* 0x000000050a237223 */ /* 0x100fe20000010827 */
[----:B------:R-:W-:Y:S01]  /*14e00*/  FMNMX.FTZ R25, R58, R21, !PT ;  /* 0x000000153a197209 */ /* 0x000fe20007810000 */
[--C-:B------:R-:W-:Y:S01]  /*14e10*/  FFMA.FTZ R148, R40, R5, -R39.reuse ;  /* 0x0000000528947223 */ /* 0x100fe20000010827 */
[----:B------:R-:W-:Y:S01]  /*14e20*/  FSEL R66, R66, -INF , !P1 ;  /* 0xff80000042427808 */ /* 0x000fe20004800000 */
[----:B------:R1:W-:Y:S01]  /*14e30*/  MUFU.EX2 R21, R36 ;  /* 0x0000002400157308 */ /* 0x0003e20000000800 */
[----:B------:R-:W-:Y:S01]  /*14e40*/  FMNMX.FTZ R25, R92, R25, !PT ;  /* 0x000000195c197209 */ /* 0x000fe20007810000 */
[-CC-:B------:R-:W-:Y:S01]  /*14e50*/  FFMA.FTZ R33, R14, R5.reuse, -R39.reuse ;  /* 0x000000050e217223 */ /* 0x180fe20000010827 */
[----:B------:R-:W-:Y:S01]  /*14e60*/  ISETP.GT.AND P4, PT, R3, 0x59, !P5 ;  /* 0x000000590300780c */ /* 0x000fe20006f84270 */
[--C-:B------:R-:W-:Y:S01]  /*14e70*/  FFMA.FTZ R150, R44, R5, -R39.reuse ;  /* 0x000000052c967223 */ /* 0x100fe20000010827 */
[----:B------:R-:W-:Y:S01]  /*14e80*/  FMNMX.FTZ R25, R62, R25, !PT ;  /* 0x000000193e197209 */ /* 0x000fe20007810000 */
[----:B------:R-:W-:Y:S01]  /*14e90*/  FFMA.FTZ R144, R48, R5, -R39 ;  /* 0x0000000530907223 */ /* 0x000fe20000010827 */
[----:B------:R-:W-:Y:S01]  /*14ea0*/  ISETP.LT.OR P4, PT, R100, 0x5a, P4 ;  /* 0x0000005a6400780c */ /* 0x000fe20002781670 */
[----:B------:R-:W2:Y:S01]  /*14eb0*/  MUFU.EX2 R158, R158 ;  /* 0x0000009e009e7308 */ /* 0x000ea20000000800 */
[----:B------:R-:W-:Y:S01]  /*14ec0*/  FMNMX.FTZ R25, R102, R25, !PT ;  /* 0x0000001966197209 */ /* 0x000fe20007810000 */
[----:B0-----:R-:W-:Y:S01]  /*14ed0*/  FADD.FTZ R43, R156, R7 ;  /* 0x000000079c2b7221 */ /* 0x001fe20000010000 */
[----:B-1----:R-:W-:Y:S01]  /*14ee0*/  FSEL R36, R67, -INF , !P2 ;  /* 0xff80000043247808 */ /* 0x002fe20005000000 */
[--C-:B------:R-:W-:Y:S01]  /*14ef0*/  FFMA.FTZ R146, R52, R5, -R39.reuse ;  /* 0x0000000534927223 */ /* 0x100fe20000010827 */
[----:B------:R-:W-:Y:S01]  /*14f00*/  FMNMX.FTZ R3, R66, R25, !PT ;  /* 0x0000001942037209 */ /* 0x000fe20007810000 */
[--C-:B------:R-:W-:Y:S01]  /*14f10*/  FFMA.FTZ R140, R56, R5, -R39.reuse ;  /* 0x00000005388c7223 */ /* 0x100fe20000010827 */
[----:B------:R-:W-:Y:S01]  /*14f20*/  FSEL R32, R71, -INF , !P4 ;  /* 0xff80000047207808 */ /* 0x000fe20006000000 */
[----:B------:R-:W0:Y:S01]  /*14f30*/  MUFU.EX2 R11, R96 ;  /* 0x00000060000b7308 */ /* 0x000e220000000800 */
[----:B------:R-:W-:Y:S01]  /*14f40*/  FMNMX.FTZ R3, R36, R3, !PT ;  /* 0x0000000324037209 */ /* 0x000fe20007810000 */
[-CC-:B------:R-:W-:Y:S01]  /*14f50*/  FFMA.FTZ R136, R64, R5.reuse, -R39.reuse ;  /* 0x0000000540887223 */ /* 0x180fe20000010827 */
[----:B------:R-:W-:Y:S01]  /*14f60*/  FFMA.FTZ R138, R68, R5, -R39 ;  /* 0x00000005448a7223 */ /* 0x000fe20000010827 */
[----:B------:R-:W-:-:S02]  /*14f70*/  ISETP.NE.AND P5, PT, R200, 0x1, PT ;  /* 0x00000001c800780c */ /* 0x000fc40003fa5270 */
[----:B------:R-:W-:Y:S02]  /*14f80*/  FMNMX.FTZ R3, R70, R3, !PT ;  /* 0x0000000346037209 */ /* 0x000fe40007810000 */
[----:B------:R-:W1:Y:S01]  /*14f90*/  MUFU.EX2 R152, R152 ;  /* 0x0000009800987308 */ /* 0x000e620000000800 */
[----:B------:R-:W-:Y:S02]  /*14fa0*/  F2FP.BF16.F32.PACK_AB R156, R7, R156 ;  /* 0x0000009c079c723e */ /* 0x000fe400000010ff */
[----:B------:R-:W-:-:S05]  /*14fb0*/  FMNMX.FTZ R3, R32, R3, !PT ;  /* 0x0000000320037209 */ /* 0x000fca0007810000 */
[----:B------:R-:W3:Y:S01]  /*14fc0*/  SHFL.BFLY PT, R0, R3, 0x2, 0x1f ;  /* 0x0c401f0003007f89 */ /* 0x000ee200000e0000 */
[----:B------:R-:W4:Y:S01]  /*14fd0*/  MUFU.EX2 R15, R90 ;  /* 0x0000005a000f7308 */ /* 0x000f220000000800 */
[----:B------:R-:W4:Y:S07]  /*14fe0*/  @P5 LDC R49, c[0x0][0x450] ;  /* 0x00011400ff315b82 */ /* 0x000f2e0000000800 */
[----:B------:R2:W-:Y:S08]  /*14ff0*/  MUFU.EX2 R25, R29 ;  /* 0x0000001d00197308 */ /* 0x0005f00000000800 */
[----:B------:R-:W4:Y:S01]  /*15000*/  MUFU.EX2 R154, R154 ;  /* 0x0000009a009a7308 */ /* 0x000f220000000800 */
[----:B--2---:R-:W-:Y:S01]  /*15010*/  FFMA.FTZ R29, R28, R5, -R39 ;  /* 0x000000051c1d7223 */ /* 0x004fe20000010827 */
[----:B------:R-:W-:Y:S01]  /*15020*/  FADD.FTZ R28, R158, R43 ;  /* 0x0000002b9e1c7221 */ /* 0x000fe20000010000 */
[----:B0-----:R-:W-:-:S03]  /*15030*/  F2FP.BF16.F32.PACK_AB R158, R11, R158 ;  /* 0x0000009e0b9e723e */ /* 0x001fc600000010ff */
[----:B------:R-:W-:Y:S01]  /*15040*/  FADD.FTZ R43, R11, R28 ;  /* 0x0000001c0b2b7221 */ /* 0x000fe20000010000 */
[----:B---3--:R-:W-:Y:S01]  /*15050*/  FMNMX.FTZ R20, R3, R0, !PT ;  /* 0x0000000003147209 */ /* 0x008fe20007810000 */
[----:B------:R-:W0:Y:S01]  /*15060*/  MUFU.EX2 R148, R148 ;  /* 0x0000009400947308 */ /* 0x000e220000000800 */
[-CC-:B------:R-:W-:Y:S01]  /*15070*/  FFMA.FTZ R0, R60, R5.reuse, -R39.reuse ;  /* 0x000000053c007223 */ /* 0x180fe20000010827 */
[----:B------:R-:W-:Y:S02]  /*15080*/  FFMA.FTZ R39, R24, R5, -R39 ;  /* 0x0000000518277223 */ /* 0x000fe40000010827 */
[----:B------:R-:W2:Y:S04]  /*15090*/  SHFL.BFLY PT, R3, R20, 0x1, 0x1f ;  /* 0x0c201f0014037f89 */ /* 0x000ea800000e0000 */
[----:B------:R-:W-:Y:S08]  /*150a0*/  MUFU.EX2 R150, R150 ;  /* 0x0000009600967308 */ /* 0x000ff00000000800 */
[----:B------:R-:W-:Y:S08]  /*150b0*/  MUFU.EX2 R27, R27 ;  /* 0x0000001b001b7308 */ /* 0x000ff00000000800 */
[----:B------:R-:W-:Y:S01]  /*150c0*/  MUFU.EX2 R144, R144 ;  /* 0x0000009000907308 */ /* 0x000fe20000000800 */
[----:B--2---:R-:W-:-:S04]  /*150d0*/  FMNMX.FTZ R3, R20, R3, !PT ;  /* 0x0000000314037209 */ /* 0x004fc80007810000 */
[C---:B------:R-:W-:Y:S01]  /*150e0*/  FSETP.NEU.FTZ.AND P1, PT, R3.reuse, -INF , PT ;  /* 0xff8000000300780b */ /* 0x040fe20003f3d000 */
[----:B------:R-:W-:Y:S02]  /*150f0*/  FMUL.FTZ R6, R3, R5 ;  /* 0x0000000503067220 */ /* 0x000fe40000410000 */
[----:B------:R-:W-:Y:S03]  /*15100*/  MUFU.EX2 R29, R29 ;  /* 0x0000001d001d7308 */ /* 0x000fe60000000800 */
[----:B------:R-:W-:-:S05]  /*15110*/  FSEL R41, R6, RZ, P1 ;  /* 0x000000ff06297208 */ /* 0x000fca0000800000 */
[----:B------:R-:W-:Y:S01]  /*15120*/  MUFU.EX2 R146, R146 ;  /* 0x0000009200927308 */ /* 0x000fe20000000800 */
[-CC-:B------:R-:W-:Y:S01]  /*15130*/  FFMA.FTZ R157, R26, R5.reuse, -R41.reuse ;  /* 0x000000051a9d7223 */ /* 0x180fe20000010829 */
[-CC-:B------:R-:W-:Y:S01]  /*15140*/  FFMA.FTZ R6, R82, R5.reuse, -R41.reuse ;  /* 0x0000000552067223 */ /* 0x180fe20000010829 */
[-CC-:B------:R-:W-:Y:S01]  /*15150*/  FFMA.FTZ R159, R30, R5.reuse, -R41.reuse ;  /* 0x000000051e9f7223 */ /* 0x180fe20000010829 */
[-CC-:B------:R-:W-:Y:S01]  /*15160*/  FFMA.FTZ R10, R80, R5.reuse, -R41.reuse ;  /* 0x00000005500a7223 */ /* 0x180fe20000010829 */
[-CC-:B------:R-:W-:Y:S01]  /*15170*/  FFMA.FTZ R153, R34, R5.reuse, -R41.reuse ;  /* 0x0000000522997223 */ /* 0x180fe20000010829 */
[-CC-:B------:R-:W-:Y:S01]  /*15180*/  FFMA.FTZ R14, R78, R5.reuse, -R41.reuse ;  /* 0x000000054e0e7223 */ /* 0x180fe20000010829 */
[-C--:B------:R-:W-:Y:S01]  /*15190*/  FFMA.FTZ R155, R38, R5.reuse, -R41 ;  /* 0x00000005269b7223 */ /* 0x080fe20000010829 */
[----:B------:R-:W-:Y:S01]  /*151a0*/  MUFU.EX2 R157, R157 ;  /* 0x0000009d009d7308 */ /* 0x000fe20000000800 */
[----:B-1----:R-:W-:Y:S01]  /*151b0*/  FADD.FTZ R30, R152, R43 ;  /* 0x0000002b981e7221 */ /* 0x002fe20000010000 */
[-CC-:B------:R-:W-:Y:S01]  /*151c0*/  FFMA.FTZ R20, R76, R5.reuse, -R41.reuse ;  /* 0x000000054c147223 */ /* 0x180fe20000010829 */
[-CC-:B------:R-:W-:Y:S01]  /*151d0*/  FFMA.FTZ R149, R42, R5.reuse, -R41.reuse ;  /* 0x000000052a957223 */ /* 0x180fe20000010829 */
[-CC-:B------:R-:W-:Y:S01]  /*151e0*/  FFMA.FTZ R24, R74, R5.reuse, -R41.reuse ;  /* 0x000000054a187223 */ /* 0x180fe20000010829 */
[----:B----4-:R-:W-:Y:S01]  /*151f0*/  FADD.FTZ R45, R15, R30 ;  /* 0x0000001e0f2d7221 */ /* 0x010fe20000010000 */
[-CC-:B------:R-:W-:Y:S01]  /*15200*/  FFMA.FTZ R151, R46, R5.reuse, -R41.reuse ;  /* 0x000000052e977223 */ /* 0x180fe20000010829 */
[-C--:B------:R-:W-:Y:S01]  /*15210*/  FFMA.FTZ R26, R72, R5.reuse, -R41 ;  /* 0x00000005481a7223 */ /* 0x080fe20000010829 */
[----:B------:R-:W1:Y:S01]  /*15220*/  MUFU.EX2 R6, R6 ;  /* 0x0000000600067308 */ /* 0x000e620000000800 */
[----:B------:R-:W-:Y:S01]  /*15230*/  FADD.FTZ R30, R154, R45 ;  /* 0x0000002d9a1e7221 */ /* 0x000fe20000010000 */
[-CC-:B------:R-:W-:Y:S01]  /*15240*/  FFMA.FTZ R50, R50, R5.reuse, -R41.reuse ;  /* 0x0000000532327223 */ /* 0x180fe20000010829 */
[-CC-:B------:R-:W-:Y:S01]  /*15250*/  FFMA.FTZ R84, R84, R5.reuse, -R41.reuse ;  /* 0x0000000554547223 */ /* 0x180fe20000010829 */
[-CC-:B------:R-:W-:Y:S01]  /*15260*/  FFMA.FTZ R54, R54, R5.reuse, -R41.reuse ;  /* 0x0000000536367223 */ /* 0x180fe20000010829 */
[----:B------:R-:W-:Y:S01]  /*15270*/  FADD.FTZ R45, R21, R30 ;  /* 0x0000001e152d7221 */ /* 0x000fe20000010000 */
[----:B------:R-:W2:Y:S01]  /*15280*/  @P5 LDC R34, c[0x0][0x44c] ;  /* 0x00011300ff225b82 */ /* 0x000ea20000000800 */
[-C--:B------:R-:W-:Y:S01]  /*15290*/  FFMA.FTZ R88, R88, R5.reuse, -R41 ;  /* 0x0000000558587223 */ /* 0x080fe20000010829 */
[----:B------:R-:W3:Y:S01]  /*152a0*/  MUFU.EX2 R159, R159 ;  /* 0x0000009f009f7308 */ /* 0x000ee20000000800 */
[----:B0-----:R-:W-:Y:S01]  /*152b0*/  FADD.FTZ R30, R148, R45 ;  /* 0x0000002d941e7221 */ /* 0x001fe20000010000 */
[-CC-:B------:R-:W-:Y:S01]  /*152c0*/  FFMA.FTZ R58, R58, R5.reuse, -R41.reuse ;  /* 0x000000053a3a7223 */ /* 0x180fe20000010829 */
[-CC-:B------:R-:W-:Y:S01]  /*152d0*/  FFMA.FTZ R92, R92, R5.reuse, -R41.reuse ;  /* 0x000000055c5c7223 */ /* 0x180fe20000010829 */
[-CC-:B------:R-:W-:Y:S01]  /*152e0*/  FFMA.FTZ R62, R62, R5.reuse, -R41.reuse ;  /* 0x000000053e3e7223 */ /* 0x180fe20000010829 */
[----:B------:R-:W-:Y:S01]  /*152f0*/  FADD.FTZ R45, R25, R30 ;  /* 0x0000001e192d7221 */ /* 0x000fe20000010000 */
[-CC-:B------:R-:W-:Y:S01]  /*15300*/  FFMA.FTZ R102, R102, R5.reuse, -R41.reuse ;  /* 0x0000000566667223 */ /* 0x180fe20000010829 */
[-C--:B------:R-:W-:Y:S01]  /*15310*/  FFMA.FTZ R66, R66, R5.reuse, -R41 ;  /* 0x0000000542427223 */ /* 0x080fe20000010829 */
[----:B------:R-:W0:Y:S01]  /*15320*/  MUFU.EX2 R10, R10 ;  /* 0x0000000a000a7308 */ /* 0x000e220000000800 */
[----:B-1----:R-:W-:Y:S01]  /*15330*/  FADD.FTZ R28, R157, R6 ;  /* 0x000000069d1c7221 */ /* 0x002fe20000010000 */
[----:B------:R-:W-:Y:S01]  /*15340*/  FADD.FTZ R30, R150, R45 ;  /* 0x0000002d961e7221 */ /* 0x000fe20000010000 */
[-CC-:B------:R-:W-:Y:S01]  /*15350*/  FFMA.FTZ R36, R36, R5.reuse, -R41.reuse ;  /* 0x0000000524247223 */ /* 0x180fe20000010829 */
[-CC-:B------:R-:W-:Y:S01]  /*15360*/  FFMA.FTZ R70, R70, R5.reuse, -R41.reuse ;  /* 0x0000000546467223 */ /* 0x180fe20000010829 */
[----:B------:R-:W-:Y:S01]  /*15370*/  FFMA.FTZ R32, R32, R5, -R41 ;  /* 0x0000000520207223 */ /* 0x000fe20000010829 */
[----:B------:R-:W-:Y:S01]  /*15380*/  FADD.FTZ R45, R27, R30 ;  /* 0x0000001e1b2d7221 */ /* 0x000fe20000010000 */
[----:B------:R-:W-:Y:S01]  /*15390*/  F2FP.BF16.F32.PACK_AB R157, R6, R157 ;  /* 0x0000009d069d723e */ /* 0x000fe200000010ff */
[----:B------:R-:W1:Y:S01]  /*153a0*/  MUFU.EX2 R153, R153 ;  /* 0x0000009900997308 */ /* 0x000e620000000800 */
[----:B---3--:R-:W-:Y:S01]  /*153b0*/  FADD.FTZ R43, R159, R28 ;  /* 0x0000001c9f2b7221 */ /* 0x008fe20000010000 */
[----:B------:R-:W-:Y:S01]  /*153c0*/  FADD.FTZ R30, R144, R45 ;  /* 0x0000002d901e7221 */ /* 0x000fe20000010000 */
[----:B------:R-:W-:-:S02]  /*153d0*/  F2FP.BF16.F32.PACK_AB R152, R15, R152 ;  /* 0x000000980f98723e */ /* 0x000fc400000010ff */
[----:B------:R-:W-:Y:S01]  /*153e0*/  F2FP.BF16.F32.PACK_AB R154, R21, R154 ;  /* 0x0000009a159a723e */ /* 0x000fe200000010ff */
[----:B--2---:R-:W-:Y:S01]  /*153f0*/  @P5 IMAD.HI.U32 R34, R187, R34, RZ ;  /* 0x00000022bb225227 */ /* 0x004fe200078e00ff */
[----:B------:R-:W-:Y:S01]  /*15400*/  F2FP.BF16.F32.PACK_AB R148, R25, R148 ;  /* 0x000000941994723e */ /* 0x000fe200000010ff */
[----:B------:R-:W2:Y:S02]  /*15410*/  MUFU.EX2 R14, R14 ;  /* 0x0000000e000e7308 */ /* 0x000ea40000000800 */
[C---:B0-----:R-:W-:Y:S01]  /*15420*/  FADD.FTZ R28, R10.reuse, R43 ;  /* 0x0000002b0a1c7221 */ /* 0x041fe20000010000 */
[----:B------:R-:W-:Y:S01]  /*15430*/  F2FP.BF16.F32.PACK_AB R159, R10, R159 ;  /* 0x0000009f0a9f723e */ /* 0x000fe200000010ff */
[----:B------:R-:W-:Y:S01]  /*15440*/  VIADD R10, R2, 0xfffffffe ;  /* 0xfffffffe020a7836 */ /* 0x000fe20000000000 */
[----:B------:R-:W-:Y:S02]  /*15450*/  @P5 SHF.R.U32.HI R47, RZ, R49, R34 ;  /* 0x00000031ff2f5219 */ /* 0x000fe40000011622 */
[----:B------:R-:W-:Y:S01]  /*15460*/  ISETP.GE.AND P5, PT, R13, 0x1, PT ;  /* 0x000000010d00780c */ /* 0x000fe20003fa6270 */
[----:B------:R-:W0:Y:S01]  /*15470*/  MUFU.EX2 R155, R155 ;  /* 0x0000009b009b7308 */ /* 0x000e220000000800 */
[----:B-1----:R-:W-:Y:S01]  /*15480*/  FADD.FTZ R43, R153, R28 ;  /* 0x0000001c992b7221 */ /* 0x002fe20000010000 */
[----:B------:R-:W-:Y:S01]  /*15490*/  IMAD.IADD R45, R142, 0x1, R47 ;  /* 0x000000018e2d7824 */ /* 0x000fe200078e022f */
[----:B------:R-:W-:-:S02]  /*154a0*/  F2FP.BF16.F32.PACK_AB R150, R27, R150 ;  /* 0x000000961b96723e */ /* 0x000fc400000010ff */
[----:B------:R-:W-:Y:S01]  /*154b0*/  F2FP.BF16.F32.PACK_AB R144, R29, R144 ;  /* 0x000000901d90723e */ /* 0x000fe200000010ff */
[----:B------:R-:W-:Y:S02]  /*154c0*/  IMAD.IADD R12, R45, 0x1, R12 ;  /* 0x000000012d0c7824 */ /* 0x000fe400078e020c */
[----:B------:R-:W1:Y:S01]  /*154d0*/  MUFU.EX2 R20, R20 ;  /* 0x0000001400147308 */ /* 0x000e620000000800 */
[C---:B--2---:R-:W-:Y:S01]  /*154e0*/  FADD.FTZ R28, R14.reuse, R43 ;  /* 0x0000002b0e1c7221 */ /* 0x044fe20000010000 */
[----:B------:R-:W-:-:S06]  /*154f0*/  F2FP.BF16.F32.PACK_AB R153, R14, R153 ;  /* 0x000000990e99723e */ /* 0x000fcc00000010ff */
[----:B------:R-:W2:Y:S01]  /*15500*/  MUFU.EX2 R149, R149 ;  /* 0x0000009500957308 */ /* 0x000ea20000000800 */
[----:B0-----:R-:W-:-:S07]  /*15510*/  FADD.FTZ R43, R155, R28 ;  /* 0x0000001c9b2b7221 */ /* 0x001fce0000010000 */
[----:B------:R-:W0:Y:S01]  /*15520*/  MUFU.EX2 R24, R24 ;  /* 0x0000001800187308 */ /* 0x000e220000000800 */
[C---:B-1----:R-:W-:Y:S01]  /*15530*/  FADD.FTZ R28, R20.reuse, R43 ;  /* 0x0000002b141c7221 */ /* 0x042fe20000010000 */
[----:B------:R-:W-:-:S06]  /*15540*/  F2FP.BF16.F32.PACK_AB R155, R20, R155 ;  /* 0x0000009b149b723e */ /* 0x000fcc00000010ff */
[----:B------:R-:W1:Y:S01]  /*15550*/  MUFU.EX2 R151, R151 ;  /* 0x0000009700977308 */ /* 0x000e620000000800 */
[----:B--2---:R-:W-:-:S07]  /*15560*/  FADD.FTZ R43, R149, R28 ;  /* 0x0000001c952b7221 */ /* 0x004fce0000010000 */
[----:B------:R-:W2:Y:S01]  /*15570*/  MUFU.EX2 R26, R26 ;  /* 0x0000001a001a7308 */ /* 0x000ea20000000800 */
[C---:B0-----:R-:W-:Y:S01]  /*15580*/  FADD.FTZ R28, R24.reuse, R43 ;  /* 0x0000002b181c7221 */ /* 0x041fe20000010000 */
[----:B------:R-:W-:Y:S01]  /*15590*/  FADD.FTZ R43, R29, R30 ;  /* 0x0000001e1d2b7221 */ /* 0x000fe20000010000 */
[----:B------:R-:W-:-:S05]  /*155a0*/  F2FP.BF16.F32.PACK_AB R149, R24, R149 ;  /* 0x000000951895723e */ /* 0x000fca00000010ff */
[----:B------:R-:W0:Y:S01]  /*155b0*/  MUFU.EX2 R31, R31 ;  /* 0x0000001f001f7308 */ /* 0x000e220000000800 */
[----:B-1----:R-:W-:Y:S01]  /*155c0*/  FADD.FTZ R41, R151, R28 ;  /* 0x0000001c97297221 */ /* 0x002fe20000010000 */
[----:B------:R-:W-:-:S06]  /*155d0*/  FADD.FTZ R28, R146, R43 ;  /* 0x0000002b921c7221 */ /* 0x000fcc0000010000 */
        /* <DEDUP_REMOVED lines=26> */
[----:B-----5:R-:W2:Y:S01]  /*15780*/  MUFU.EX2 R141, R92 ;  /* 0x0000005c008d7308 */ /* 0x020ea20000000800 */
        /* <DEDUP_REMOVED lines=17> */
[----:B-1----:R-:W-:-:S07]  /*158a0*/  FADD.FTZ R0, R66, R11 ;  /* 0x0000000b42007221 */ /* 0x002fce0000010000 */
[----:B------:R-:W1:Y:S01]  /*158b0*/  MUFU.EX2 R139, R32 ;  /* 0x00000020008b7308 */ /* 0x000e620000000800 */
[C---:B--2---:R-:W-:Y:S01]  /*158c0*/  FADD.FTZ R11, R137.reuse, R0 ;  /* 0x00000000890b7221 */ /* 0x044fe20000010000 */
[----:B------:R-:W-:-:S06]  /*158d0*/  F2FP.BF16.F32.PACK_AB R137, R137, R66 ;  /* 0x000000428989723e */ /* 0x000fcc00000010ff */
[----:B------:R-:W2:Y:S01]  /*158e0*/  MUFU.EX2 R39, R39 ;  /* 0x0000002700277308 */ /* 0x000ea20000000800 */
[----:B0-----:R-:W-:-:S04]  /*158f0*/  FADD.FTZ R6, R70, R11 ;  /* 0x0000000b46067221 */ /* 0x001fc80000010000 */
[C---:B-1----:R-:W-:Y:S01]  /*15900*/  FADD.FTZ R6, R139.reuse, R6 ;  /* 0x000000068b067221 */ /* 0x042fe20000010000 */
[----:B------:R-:W-:Y:S01]  /*15910*/  F2FP.BF16.F32.PACK_AB R139, R139, R70 ;  /* 0x000000468b8b723e */ /* 0x000fe200000010ff */
[C---:B--2---:R-:W-:Y:S01]  /*15920*/  FADD.FTZ R7, R39.reuse, R28 ;  /* 0x0000001c27077221 */ /* 0x044fe20000010000 */
[----:B------:R-:W-:Y:S01]  /*15930*/  F2FP.BF16.F32.PACK_AB R138, R39, R138 ;  /* 0x0000008a278a723e */ /* 0x000fe200000010ff */
[----:B------:R-:W-:Y:S06]  /*15940*/  @!P5 BRA `(.L_x_1771) ;  /* 0x000000000048d947 */ /* 0x000fec0003800000 */
        /* <DEDUP_REMOVED lines=11> */
.L_x_1773:
[----:B------:R-:W-:-:S13]  /*15a00*/  ISETP.NE.AND P1, PT, R13, 0x1, PT ;  /* 0x000000010d00780c */ /* 0x000fda0003f25270 */
[----:B------:R-:W0:Y:S02]  /*15a10*/  @P1 LDC.64 R14, c[0x0][0x9e8] ;  /* 0x00027a00ff0e1b82 */ /* 0x000e240000000a00 */
[----:B0-----:R-:W-:-:S05]  /*15a20*/  @P1 IMAD.HI.U32 R2, R0, R14, RZ ;  /* 0x0000000e00021227 */ /* 0x001fca00078e00ff */
[----:B------:R-:W-:-:S07]  /*15a30*/  @P1 SHF.R.U32.HI R0, RZ, R15, R2 ;  /* 0x0000000fff001219 */ /* 0x000fce0000011602 */
.L_x_1774:
[----:B------:R-:W-:Y:S05]  /*15a40*/  BSYNC B0 ;  /* 0x0000000000007941 */ /* 0x000fea0003800000 */
.L_x_1772:
[----:B------:R-:W-:-:S05]  /*15a50*/  IMAD R13, R0, R13, R13 ;  /* 0x0000000d000d7224 */ /* 0x000fca00078e020d */
[----:B------:R-:W-:-:S07]  /*15a60*/  VIMNMX R12, R12, R13, PT ;  /* 0x0000000d0c0c7248 */ /* 0x000fce0003fe0100 */
.L_x_1771:
[----:B------:R-:W-:Y:S01]  /*15a70*/  IMAD.HI R12, R12, 0x2aaaaaab, RZ ;  /* 0x2aaaaaab0c0c7827 */ /* 0x000fe200078e02ff */
[----:B------:R-:W-:Y:S01]  /*15a80*/  ULDC UR39, c[0x0][0x9e4] ;  /* 0x0002790000277ab9 */ /* 0x000fe20000000800 */
[----:B------:R-:W-:Y:S01]  /*15a90*/  ULDC UR38, c[0x0][0x9e4] ;  /* 0x0002790000267ab9 */ /* 0x000fe20000000800 */
[----:B------:R-:W-:Y:S01]  /*15aa0*/  ULDC UR50, c[0x0][0x9dc] ;  /* 0x0002770000327ab9 */ /* 0x000fe20000000800 */
[----:B------:R-:W-:Y:S01]  /*15ab0*/  ULDC UR42, c[0x0][0x9dc] ;  /* 0x00027700002a7ab9 */ /* 0x000fe20000000800 */
[----:B------:R-:W-:Y:S01]  /*15ac0*/  SHF.R.U32.HI R11, RZ, 0x1f, R12 ;  /* 0x0000001fff0b7819 */ /* 0x000fe2000001160c */
[----:B------:R-:W-:Y:S01]  /*15ad0*/  ULDC UR43, c[0x0][0x988] ;  /* 0x00026200002b7ab9 */ /* 0x000fe20000000800 */
[----:B------:R-:W-:Y:S01]  /*15ae0*/  ULDC UR47, c[0x0][0x988] ;  /* 0x00026200002f7ab9 */ /* 0x000fe20000000800 */
[----:B------:R-:W-:Y:S01]  /*15af0*/  ULDC UR46, c[0x0][0x988] ;  /* 0x00026200002e7ab9 */ /* 0x000fe20000000800 */
[----:B------:R-:W-:Y:S01]  /*15b00*/  LEA.HI.SX32 R12, R12, R11, 0x1c ;  /* 0x0000000b0c0c7211 */ /* 0x000fe200078fe2ff */
[----:B------:R-:W-:Y:S01]  /*15b10*/  ULDC UR54, c[0x0][0x9e0] ;  /* 0x0002780000367ab9 */ /* 0x000fe20000000800 */
[----:B------:R-:W-:Y:S01]  /*15b20*/  ULDC UR51, c[0x0][0x9e0] ;  /* 0x0002780000337ab9 */ /* 0x000fe20000000800 */
[----:B------:R-:W-:Y:S01]  /*15b30*/  BSSY B1, `(.L_x_1775) ;  /* 0x0000352000017945 */ /* 0x000fe20003800000 */
[----:B------:R-:W-:Y:S01]  /*15b40*/  VIMNMX R11, R189, R12, !PT ;  /* 0x0000000cbd0b7248 */ /* 0x000fe20007fe0100 */
[----:B------:R-:W-:Y:S01]  /*15b50*/  IMAD.MOV.U32 R2, RZ, RZ, 0x3f800000 ;  /* 0x3f800000ff027424 */ /* 0x000fe200078e00ff */
[----:B------:R-:W-:Y:S01]  /*15b60*/  CS2R R86, SRZ ;  /* 0x0000000000567805 */ /* 0x000fe2000001ff00 */
[----:B------:R-:W-:Y:S01]  /*15b70*/  IMAD.MOV.U32 R0, RZ, RZ, 0x3f800000 ;  /* 0x3f800000ff007424 */ /* 0x000fe200078e00ff */
[----:B------:R-:W-:-:S02]  /*15b80*/  ISETP.GE.AND P1, PT, R10, R11, PT ;  /* 0x0000000b0a00720c */ /* 0x000fc40003f26270 */
        /* <DEDUP_REMOVED lines=30> */
[----:B------:R-:W-:Y:S01]  /*15d70*/  CS2R R24, SRZ ;  /* 0x0000000000187805 */ /* 0x000fe2000001ff00 */
[----:B------:R-:W-:Y:S06]  /*15d80*/  @!P1 BRA `(.L_x_1776) ;  /* 0x0000003000b09947 */ /* 0x000fec0003800000 */
[----:B------:R-:W-:Y:S01]  /*15d90*/  BSSY B0, `(.L_x_1777) ;  /* 0x0000327000007945 */ /* 0x000fe20003800000 */
[----:B------:R-:W-:Y:S02]  /*15da0*/  IMAD.MOV.U32 R2, RZ, RZ, 0x3f800000 ;  /* 0x3f800000ff027424 */ /* 0x000fe400078e00ff */
[----:B------:R-:W-:-:S07]  /*15db0*/  IMAD.MOV.U32 R87, RZ, RZ, RZ ;  /* 0x000000ffff577224 */ /* 0x000fce00078e00ff */
.L_x_1798:
[----:B------:R-:W-:-:S05]  /*15dc0*/  VIADD R20, R160, 0x1 ;  /* 0x00000001a0147836 */ /* 0x000fca0000000000 */
[----:B------:R-:W-:-:S04]  /*15dd0*/  ISETP.NE.AND P1, PT, R20, 0x2, PT ;  /* 0x000000021400780c */ /* 0x000fc80003f25270 */
[----:B------:R-:W-:Y:S02]  /*15de0*/  SEL R12, RZ, 0x1, P1 ;  /* 0x00000001ff0c7807 */ /* 0x000fe40000800000 */
[----:B------:R-:W-:Y:S02]  /*15df0*/  SEL R20, R20, RZ, P1 ;  /* 0x000000ff14147207 */ /* 0x000fe40000800000 */
[----:B------:R-:W-:Y:S01]  /*15e00*/  LOP3.LUT R21, R163, R12, RZ, 0x3c, !PT ;  /* 0x0000000ca3157212 */ /* 0x000fe200078e3cff */
[----:B------:R-:W-:Y:S06]  /*15e10*/  @!P0 BRA `(.L_x_1778) ;  /* 0x0000000000048947 */ /* 0x000fec0003800000 */
[----:B------:R-:W-:Y:S01]  /*15e20*/  BPT.TRAP 0x1 ;  /* 0x000000040000795c */ /* 0x000fe20000300000 */
.L_x_1778:
[----:B------:R-:W-:Y:S01]  /*15e30*/  IMAD R5, R20, 0x8, R18 ;  /* 0x0000000814057824 */ /* 0x000fe200078e0212 */
[----:B------:R-:W-:-:S04]  /*15e40*/  SHF.L.U32 R14, R21, 0x1f, RZ ;  /* 0x0000001f150e7819 */ /* 0x000fc800000006ff */
[----:B------:R0:W1:Y:S01]  /*15e50*/  SYNCS.PHASECHK.TRANS64.TRYWAIT P1, [R5+URZ+0x2a830], R14 ;  /* 0x02a8300e050075a7 */ /* 0x000062000802017f */
[----:B------:R-:W-:Y:S05]  /*15e60*/  @!P0 BRA `(.L_x_1779) ;  /* 0x0000000000048947 */ /* 0x000fea0003800000 */
[----:B------:R-:W-:Y:S01]  /*15e70*/  BPT.TRAP 0x1 ;  /* 0x000000040000795c */ /* 0x000fe20000300000 */
.L_x_1779:
[----:B------:R-:W-:Y:S01]  /*15e80*/  BSSY B2, `(.L_x_1780) ;  /* 0x0000006000027945 */ /* 0x000fe20003800000 */
[----:B------:R-:W-:Y:S02]  /*15e90*/  IMAD R12, R20, 0x900, R8 ;  /* 0x00000900140c7824 */ /* 0x000fe400078e0208 */
[----:B------:R-:W-:Y:S01]  /*15ea0*/  IMAD.MOV.U32 R13, RZ, RZ, 0x40000040 ;  /* 0x40000040ff0d7424 */ /* 0x000fe200078e00ff */
[----:B-1----:R-:W-:Y:S06]  /*15eb0*/  @P1 BRA `(.L_x_1781) ;  /* 0x0000000000081947 */ /* 0x002fec0003800000 */
[----:B------:R-:W1:Y:S02]  /*15ec0*/  SYNCS.PHASECHK.TRANS64.TRYWAIT P1, [R5+URZ+0x2a830], R14 ;  /* 0x02a8300e050075a7 */ /* 0x000e64000802017f */
[----:B-1----:R-:W-:Y:S05]  /*15ed0*/  @!P1 BRA `(.L_x_1782) ;  /* 0x0000013800949947 */ /* 0x002fea0003800000 */
.L_x_1781:
[----:B------:R-:W-:Y:S05]  /*15ee0*/  BSYNC B2 ;  /* 0x0000000000027941 */ /* 0x000fea0003800000 */
.L_x_1780:
[----:B------:R-:W2:Y:S04]  /*15ef0*/  LDL.64 R88, [R1+0x28] ;  /* 0x0000280001587983 */ /* 0x000ea80000100a00 */
[----:B------:R-:W3:Y:S04]  /*15f00*/  LDL.64 R226, [R1+0x20] ;  /* 0x0000200001e27983 */ /* 0x000ee80000100a00 */
[----:B------:R-:W4:Y:S01]  /*15f10*/  LDL.64 R210, [R1+0x18] ;  /* 0x0000180001d27983 */ /* 0x000f220000100a00 */
[C---:B------:R-:W-:Y:S02]  /*15f20*/  R2UR UR6, R12.reuse ;  /* 0x000000000c0672ca */ /* 0x040fe400000e0000 */
[----:B------:R-:W-:Y:S01]  /*15f30*/  R2UR UR7, R13 ;  /* 0x000000000d0772ca */ /* 0x000fe200000e0000 */
[----:B------:R0:W-:Y:S04]  /*15f40*/  STL.64 [R1+0x40], R4 ;  /* 0x0000400401007387 */ /* 0x0001e80000100a00 */
[----:B01----:R-:W4:Y:S01]  /*15f50*/  LDL.64 R4, [R1+0x10] ;  /* 0x0000100001047983 */ /* 0x003f220000100a00 */
[----:B------:R-:W-:-:S02]  /*15f60*/  VIADD R14, R12, 0x2 ;  /* 0x000000020c0e7836 */ /* 0x000fc40000000000 */
[----:B------:R-:W-:Y:S01]  /*15f70*/  IMAD.MOV.U32 R15, RZ, RZ, 0x40000040 ;  /* 0x40000040ff0f7424 */ /* 0x000fe200078e00ff */
[----:B--2---:R-:W-:Y:S02]  /*15f80*/  R2UR UR4, R88 ;  /* 0x00000000580472ca */ /* 0x004fe400000e0000 */
[----:B------:R-:W-:Y:S02]  /*15f90*/  R2UR UR5, R89 ;  /* 0x00000000590572ca */ /* 0x000fe400000e0000 */
[----:B------:R-:W-:-:S11]  /*15fa0*/  WARPGROUP.ARRIVE ;  /* 0x00000000000079c5 */ /* 0x000fd60000000000 */
[----:B------:R-:W-:Y:S01]  /*15fb0*/  HGMMA.64x96x16.F32.BF16 R88, gdesc[UR4], RZ, !UPT, gsb0 ;  /* 0x01600000045879f0 */ /* 0x000fe2000c0018ff */
[----:B---3--:R-:W-:Y:S02]  /*15fc0*/  R2UR UR4, R226 ;  /* 0x00000000e20472ca */ /* 0x008fe400000e0000 */
[----:B------:R-:W-:Y:S02]  /*15fd0*/  R2UR UR5, R227 ;  /* 0x00000000e30572ca */ /* 0x000fe400000e0000 */
[----:B------:R-:W2:Y:S01]  /*15fe0*/  LDL.64 R226, [R1+0x8] ;  /* 0x0000080001e27983 */ /* 0x000ea20000100a00 */
[----:B------:R-:W-:Y:S02]  /*15ff0*/  R2UR UR6, R14 ;  /* 0x000000000e0672ca */ /* 0x000fe400000e0000 */
[----:B------:R-:W-:Y:S01]  /*16000*/  R2UR UR7, R15 ;  /* 0x000000000f0772ca */ /* 0x000fe200000e0000 */
[----:B------:R-:W-:Y:S02]  /*16010*/  VIADD R14, R12, 0x4 ;  /* 0x000000040c0e7836 */ /* 0x000fe40000000000 */
[----:B------:R-:W-:Y:S01]  /*16020*/  IMAD.MOV.U32 R15, RZ, RZ, 0x40000040 ;  /* 0x40000040ff0f7424 */ /* 0x000fe200078e00ff */
[----:B------:R-:W-:-:S02]  /*16030*/  WARPGROUP.DEPBAR.LE gsb0, 0x0 ;  /* 0x00008000000079c5 */ /* 0x000fc40000010000 */
[----:B------:R-:W-:-:S07]  /*16040*/  WARPGROUP.ARRIVE ;  /* 0x00000000000079c5 */ /* 0x000fce0000000000 */
[----:B------:R-:W-:Y:S01]  /*16050*/  HGMMA.64x96x16.F32.BF16 R88, gdesc[UR4], R88, gsb0 ;  /* 0x01600000045879f0 */ /* 0x000fe20008001858 */
[----:B----4-:R-:W-:Y:S02]  /*16060*/  R2UR UR4, R210 ;  /* 0x00000000d20472ca */ /* 0x010fe400000e0000 */
[----:B------:R-:W-:Y:S02]  /*16070*/  R2UR UR5, R211 ;  /* 0x00000000d30572ca */ /* 0x000fe400000e0000 */
[----:B------:R-:W3:Y:S01]  /*16080*/  LDL.64 R210, [R1] ;  /* 0x0000000001d27983 */ /* 0x000ee20000100a00 */
        /* <DEDUP_REMOVED lines=11> */
[----:B------:R-:W-:Y:S01]  /*16140*/  VIADD R14, R12, 0x300 ;  /* 0x000003000c0e7836 */ /* 0x000fe20000000000 */
[----:B------:R0:W5:Y:S01]  /*16150*/  LDL.LU.64 R4, [R1+0x40] ;  /* 0x0000400001047983 */ /* 0x0001620000300a00 */
[----:B------:R-:W-:Y:S01]  /*16160*/  IMAD.MOV.U32 R15, RZ, RZ, 0x40000040 ;  /* 0x40000040ff0f7424 */ /* 0x000fe200078e00ff */
[----:B------:R-:W-:-:S02]  /*16170*/  WARPGROUP.DEPBAR.LE gsb0, 0x0 ;  /* 0x00008000000079c5 */ /* 0x000fc40000010000 */
[----:B------:R-:W-:-:S07]  /*16180*/  WARPGROUP.ARRIVE ;  /* 0x00000000000079c5 */ /* 0x000fce0000000000 */
[----:B------:R-:W-:Y:S01]  /*16190*/  HGMMA.64x96x16.F32.BF16 R88, gdesc[UR4], R88, gsb0 ;  /* 0x01600000045879f0 */ /* 0x000fe20008001858 */
[----:B------:R-:W-:Y:S02]  /*161a0*/  R2UR UR6, R14 ;  /* 0x000000000e0672ca */ /* 0x000fe400000e0000 */
[----:B------:R-:W-:Y:S02]  /*161b0*/  R2UR UR7, R15 ;  /* 0x000000000f0772ca */ /* 0x000fe400000e0000 */
[----:B--2---:R-:W-:Y:S02]  /*161c0*/  R2UR UR4, R226 ;  /* 0x00000000e20472ca */ /* 0x004fe400000e0000 */
        /* <DEDUP_REMOVED lines=132> */
[----:B0-----:R-:W-:Y:S05]  /*16a10*/  @!P0 BRA `(.L_x_1783) ;  /* 0x0000000000048947 */ /* 0x001fea0003800000 */
[----:B------:R-:W-:Y:S01]  /*16a20*/  BPT.TRAP 0x1 ;  /* 0x000000040000795c */ /* 0x000fe20000300000 */
.L_x_1783:
[----:B------:R-:W-:Y:S01]  /*16a30*/  SHF.L.U32 R2, R163, 0x1f, RZ ;  /* 0x0000001fa3027819 */ /* 0x000fe200000006ff */
[----:B------:R-:W-:-:S04]  /*16a40*/  IMAD R14, R160, 0x8, R18 ;  /* 0x00000008a00e7824 */ /* 0x000fc800078e0212 */
[----:B------:R0:W1:Y:S01]  /*16a50*/  SYNCS.PHASECHK.TRANS64.TRYWAIT P1, [R14+URZ+0x2a850], R2 ;  /* 0x02a850020e0075a7 */ /* 0x000062000802017f */
[----:B------:R-:W-:Y:S05]  /*16a60*/  @!P0 BRA `(.L_x_1784) ;  /* 0x0000000000048947 */ /* 0x000fea0003800000 */
[----:B------:R-:W-:Y:S01]  /*16a70*/  BPT.TRAP 0x1 ;  /* 0x000000040000795c */ /* 0x000fe20000300000 */
.L_x_1784:
        /* <DEDUP_REMOVED lines=9> */
.L_x_1786:
[----:B------:R-:W-:Y:S05]  /*16b10*/  BSYNC B2 ;  /* 0x0000000000027941 */ /* 0x000fea0003800000 */
.L_x_1785:
[----:B------:R-:W-:Y:S01]  /*16b20*/  IMAD.MOV.U32 R12, RZ, RZ, R0 ;  /* 0x000000ffff0c7224 */ /* 0x000fe200078e0000 */
[----:B------:R-:W-:Y:S01]  /*16b30*/  WARPGROUP.ARRIVE ;  /* 0x00000000000079c5 */ /* 0x000fe20000000000 */
[----:B------:R-:W-:-:S03]  /*16b40*/  IMAD.MOV.U32 R13, RZ, RZ, 0x40000040 ;  /* 0x40000040ff0d7424 */ /* 0x000fc600078e00ff */
        /* <DEDUP_REMOVED lines=41> */
.L_x_1788:
[----:B------:R-:W-:Y:S01]  /*16de0*/  ISETP.NE.AND P2, PT, R200, 0x1, PT ;  /* 0x00000001c800780c */ /* 0x000fe20003f45270 */
[----:B01----:R-:W-:Y:S01]  /*16df0*/  IMAD.IADD R2, R191, 0x1, R187 ;  /* 0x00000001bf027824 */ /* 0x003fe200078e02bb */
[----:B------:R-:W-:Y:S01]  /*16e00*/  LOP3.LUT P1, RZ, R22, 0x80000, RZ, 0xc0, !PT ;  /* 0x0008000016ff7812 */ /* 0x000fe2000782c0ff */
[----:B------:R-:W-:Y:S02]  /*16e10*/  IMAD R139, R10, -0x60, RZ ;  /* 0xffffffa00a8b7824 */ /* 0x000fe400078e02ff */
[----:B-----5:R-:W-:-:S05]  /*16e20*/  VIADD R5, R5, 0x2a840 ;  /* 0x0002a84005057836 */ /* 0x020fca0000000000 */
[----:B------:R-:W-:-:S03]  /*16e30*/  PRMT R5, R172, 0x654, R5 ;  /* 0x00000654ac057816 */ /* 0x000fc60000000005 */
[----:B------:R-:W0:Y:S08]  /*16e40*/  @P2 LDC R9, c[0x0][0x44c] ;  /* 0x00011300ff092b82 */ /* 0x000e300000000800 */
[----:B------:R-:W1:Y:S01]  /*16e50*/  @P2 LDC R0, c[0x0][0x450] ;  /* 0x00011400ff002b82 */ /* 0x000e620000000800 */
[----:B------:R2:W-:Y:S01]  /*16e60*/  SYNCS.ARRIVE.TRANS64.RED.A1T0 RZ, [R5+URZ], RZ ;  /* 0x000000ff05ff79a7 */ /* 0x0005e2000810043f */
[----:B0-----:R-:W-:-:S05]  /*16e70*/  @P2 IMAD.HI.U32 R9, R2, R9, RZ ;  /* 0x0000000902092227 */ /* 0x001fca00078e00ff */
[----:B-1----:R-:W-:Y:S01]  /*16e80*/  @P2 SHF.R.U32.HI R2, RZ, R0, R9 ;  /* 0x00000000ff022219 */ /* 0x002fe20000011609 */
[----:B------:R-:W-:-:S04]  /*16e90*/  VIADD R9, R139, 0x1 ;  /* 0x000000018b097836 */ /* 0x000fc80000000000 */
[----:B------:R-:W0:Y:S01]  /*16ea0*/  SHFL.IDX PT, R141, R2, RZ, 0x1c1f ;  /* 0x001c1fff028d7589 */ /* 0x000e2200000e0000 */
[----:B------:R-:W-:Y:S02]  /*16eb0*/  IMAD R0, R190, -0x2, R9 ;  /* 0xfffffffebe007824 */ /* 0x000fe400078e0209 */
[----:B------:R-:W-:-:S03]  /*16ec0*/  IMAD.U32 R9, RZ, RZ, UR50 ;  /* 0x00000032ff097e24 */ /* 0x000fc6000f8e00ff */
[----:B------:R-:W-:Y:S01]  /*16ed0*/  IADD3 R137, -R166, R0, R167 ;  /* 0x00000000a6897210 */ /* 0x000fe20007ffe1a7 */
[----:B------:R-:W-:Y:S01]  /*16ee0*/  VIADD R0, R0, 0xffffffff ;  /* 0xffffffff00007836 */ /* 0x000fe20000000000 */
[----:B------:R-:W-:-:S03]  /*16ef0*/  LOP3.LUT R12, RZ, R9, RZ, 0x33, !PT ;  /* 0x00000009ff0c7212 */ /* 0x000fc600078e33ff */
[----:B------:R-:W-:Y:S02]  /*16f00*/  VIADD R138, R137, UR54 ;  /* 0x00000036898a7c36 */ /* 0x000fe40008000000 */
[----:B------:R-:W-:Y:S02]  /*16f10*/  IMAD.IADD R137, R12, 0x1, R137 ;  /* 0x000000010c897824 */ /* 0x000fe400078e0289 */
[--C-:B0-----:R-:W-:Y:S02]  /*16f20*/  IMAD.IADD R15, R138, 0x1, R141.reuse ;  /* 0x000000018a0f7824 */ /* 0x101fe400078e028d */
[----:B--2---:R-:W-:Y:S01]  /*16f30*/  IMAD.IADD R5, R137, 0x1, R141 ;  /* 0x0000000189057824 */ /* 0x004fe200078e028d */
[----:B------:R-:W-:Y:S06]  /*16f40*/  @!P1 BRA `(.L_x_1789) ;  /* 0x0000000000549947 */ /* 0x000fec0003800000 */
        /* <DEDUP_REMOVED lines=12> */
.L_x_1791:
[----:B------:R-:W-:-:S05]  /*17010*/  IMAD.U32 R136, RZ, RZ, UR39 ;  /* 0x00000027ff887e24 */ /* 0x000fca000f8e00ff */
[----:B------:R-:W-:-:S13]  /*17020*/  ISETP.NE.AND P1, PT, R136, 0x1, PT ;  /* 0x000000018800780c */ /* 0x000fda0003f25270 */
[----:B------:R-:W0:Y:S02]  /*17030*/  @P1 LDC.64 R12, c[0x0][0x9e8] ;  /* 0x00027a00ff0c1b82 */ /* 0x000e240000000a00 */
[----:B0-----:R-:W-:-:S05]  /*17040*/  @P1 IMAD.HI.U32 R12, R141, R12, RZ ;  /* 0x0000000c8d0c1227 */ /* 0x001fca00078e00ff */
[----:B------:R-:W-:-:S07]  /*17050*/  @P1 SHF.R.U32.HI R141, RZ, R13, R12 ;  /* 0x0000000dff8d1219 */ /* 0x000fce000001160c */
.L_x_1792:
[----:B------:R-:W-:Y:S05]  /*17060*/  BSYNC B2 ;  /* 0x0000000000027941 */ /* 0x000fea0003800000 */
.L_x_1790:
[----:B------:R-:W-:-:S05]  /*17070*/  IMAD R12, R141, R136, R0 ;  /* 0x000000888d0c7224 */ /* 0x000fca00078e0200 */
[----:B------:R-:W-:Y:S02]  /*17080*/  VIADDMNMX R15, R12, R136, R15, PT ;  /* 0x000000880c0f7246 */ /* 0x000fe4000380010f */
[----:B------:R-:W-:-:S07]  /*17090*/  VIMNMX R5, R5, R12, !PT ;  /* 0x0000000c05057248 */ /* 0x000fce0007fe0100 */
.L_x_1789:
[C---:B------:R-:W-:Y:S01]  /*170a0*/  ISETP.GE.AND P1, PT, R139.reuse, 0x2, PT ;  /* 0x000000028b00780c */ /* 0x040fe20003f26270 */
[----:B------:R-:W0:Y:S01]  /*170b0*/  SHFL.IDX PT, R2, R2, 0x1, 0x1c1f ;  /* 0x003c1f0002027f89 */ /* 0x000e2200000e0000 */
[----:B------:R-:W-:Y:S02]  /*170c0*/  ISETP.GE.AND P2, PT, R139, 0x9, PT ;  /* 0x000000098b00780c */ /* 0x000fe40003f46270 */
[----:B------:R-:W-:Y:S02]  /*170d0*/  ISETP.GT.AND P4, PT, R5, 0x1, !P1 ;  /* 0x000000010500780c */ /* 0x000fe40004f84270 */
[----:B------:R-:W-:Y:S02]  /*170e0*/  ISETP.GE.AND P5, PT, R139, 0xa, PT ;  /* 0x0000000a8b00780c */ /* 0x000fe40003fa6270 */
[----:B------:R-:W-:Y:S02]  /*170f0*/  ISETP.GT.AND P3, PT, R5, 0x8, !P2 ;  /* 0x000000080500780c */ /* 0x000fe40005764270 */
[----:B------:R-:W-:-:S02]  /*17100*/  ISETP.LT.OR P4, PT, R15, 0x2, P4 ;  /* 0x000000020f00780c */ /* 0x000fc40002781670 */
[----:B------:R-:W-:Y:S02]  /*17110*/  ISETP.LT.OR P3, PT, R15, 0x9, P3 ;  /* 0x000000090f00780c */ /* 0x000fe40001f61670 */
[----:B------:R-:W-:Y:S02]  /*17120*/  FSEL R136, R89, -INF , !P4 ;  /* 0xff80000059887808 */ /* 0x000fe40006000000 */
[----:B------:R-:W-:Y:S02]  /*17130*/  ISETP.GE.AND P4, PT, R139, 0x11, PT ;  /* 0x000000118b00780c */ /* 0x000fe40003f86270 */
[----:B------:R-:W-:Y:S02]  /*17140*/  LOP3.LUT R22, R22, 0xfffffffb, RZ, 0xc0, !PT ;  /* 0xfffffffb16167812 */ /* 0x000fe400078ec0ff */
[----:B------:R-:W-:Y:S02]  /*17150*/  FSEL R92, R92, -INF , !P3 ;  /* 0xff8000005c5c7808 */ /* 0x000fe40005800000 */
[----:B------:R-:W-:-:S02]  /*17160*/  ISETP.GT.AND P3, PT, R5, 0x9, !P5 ;  /* 0x000000090500780c */ /* 0x000fc40006f64270 */
[----:B------:R-:W-:Y:S01]  /*17170*/  @P5 LOP3.LUT R22, R22, 0x4, RZ, 0xfc, !PT ;  /* 0x0000000416165812 */ /* 0x000fe200078efcff */
[--C-:B0-----:R-:W-:Y:S01]  /*17180*/  IMAD.IADD R138, R138, 0x1, R2.reuse ;  /* 0x000000018a8a7824 */ /* 0x101fe200078e0202 */
[----:B------:R-:W-:Y:S01]  /*17190*/  ISETP.LT.OR P3, PT, R15, 0xa, P3 ;  /* 0x0000000a0f00780c */ /* 0x000fe20001f61670 */
[----:B------:R-:W-:Y:S01]  /*171a0*/  IMAD.IADD R137, R137, 0x1, R2 ;  /* 0x0000000189897824 */ /* 0x000fe200078e0202 */
[----:B------:R-:W-:Y:S02]  /*171b0*/  LOP3.LUT R22, R22, 0xfffffff7, RZ, 0xc0, !PT ;  /* 0xfffffff716167812 */ /* 0x000fe400078ec0ff */
[----:B------:R-:W-:Y:S02]  /*171c0*/  FSEL R140, R93, -INF , !P3 ;  /* 0xff8000005d8c7808 */ /* 0x000fe40005800000 */
[----:B------:R-:W-:Y:S02]  /*171d0*/  @P4 LOP3.LUT R22, R22, 0x8, RZ, 0xfc, !PT ;  /* 0x0000000816164812 */ /* 0x000fe400078efcff */
[----:B------:R-:W-:-:S02]  /*171e0*/  ISETP.GT.AND P3, PT, R5, 0x10, !P4 ;  /* 0x000000100500780c */ /* 0x000fc40006764270 */
[----:B------:R-:W-:Y:S02]  /*171f0*/  ISETP.GE.AND P4, PT, R139, 0x12, PT ;  /* 0x000000128b00780c */ /* 0x000fe40003f86270 */
[----:B------:R-:W-:Y:S02]  /*17200*/  ISETP.LT.OR P3, PT, R15, 0x11, P3 ;  /* 0x000000110f00780c */ /* 0x000fe40001f61670 */
[----:B------:R-:W-:Y:S02]  /*17210*/  LOP3.LUT R22, R22, 0xffffffef, RZ, 0xc0, !PT ;  /* 0xffffffef16167812 */ /* 0x000fe400078ec0ff */
[----:B------:R-:W-:Y:S02]  /*17220*/  FSEL R96, R96, -INF , !P3 ;  /* 0xff80000060607808 */ /* 0x000fe40005800000 */
[----:B------:R-:W-:-:S04]  /*17230*/  ISETP.GT.AND P3, PT, R5, 0x11, !P4 ;  /* 0x000000110500780c */ /* 0x000fc80006764270 */
[----:B------:R-:W-:Y:S02]  /*17240*/  ISETP.LT.OR P3, PT, R15, 0x12, P3 ;  /* 0x000000120f00780c */ /* 0x000fe40001f61670 */
[----:B------:R-:W-:Y:S02]  /*17250*/  @P4 LOP3.LUT R22, R22, 0x10, RZ, 0xfc, !PT ;  /* 0x0000001016164812 */ /* 0x000fe400078efcff */
[----:B------:R-:W-:Y:S02]  /*17260*/  ISETP.GE.AND P4, PT, R139, 0x19, PT ;  /* 0x000000198b00780c */ /* 0x000fe40003f86270 */
[----:B------:R-:W-:Y:S02]  /*17270*/  LOP3.LUT R22, R22, 0xfffbffff, RZ, 0xc0, !PT ;  /* 0xfffbffff16167812 */ /* 0x000fe400078ec0ff */
[----:B------:R-:W-:Y:S02]  /*17280*/  FSEL R142, R97, -INF , !P3 ;  /* 0xff800000618e7808 */ /* 0x000fe40005800000 */
[----:B------:R-:W-:-:S04]  /*17290*/  ISETP.GT.AND P3, PT, R5, 0x18, !P4 ;  /* 0x000000180500780c */ /* 0x000fc80006764270 */
[----:B------:R-:W-:-:S03]  /*172a0*/  ISETP.LT.OR P3, PT, R15, 0x19, P3 ;  /* 0x000000190f00780c */ /* 0x000fc60001f61670 */
        /* <DEDUP_REMOVED lines=68> */
[----:B------:R-:W-:Y:S02]  /*176f0*/  FSEL R154, R121, -INF , !P3 ;  /* 0xff800000799a7808 */ /* 0x000fe40005800000 */
[----:B------:R-:W-:Y:S02]  /*17700*/  LOP3.LUT R22, R22, 0xffffffbf, RZ, 0xc0, !PT ;  /* 0xffffffbf16167812 */ /* 0x000fe400078ec0ff */
[----:B------:R-:W-:-:S04]  /*17710*/  ISETP.GT.AND P3, PT, R5, 0x48, !P4 ;  /* 0x000000480500780c */ /* 0x000fc80006764270 */
[----:B------:R-:W-:-:S03]  /*17720*/  ISETP.LT.OR P3, PT, R15, 0x49, P3 ;  /* 0x000000490f00780c */ /* 0x000fc60001f61670 */
[----:B------:R-:W-:Y:S02]  /*17730*/  @P4 LOP3.LUT R22, R22, 0x40, RZ, 0xfc, !PT ;  /* 0x0000004016164812 */ /* 0x000fe400078efcff */
[----:B------:R-:W-:Y:S02]  /*17740*/  ISETP.GE.AND P4, PT, R139, 0x4a, PT ;  /* 0x0000004a8b00780c */ /* 0x000fe40003f86270 */
[----:B------:R-:W-:Y:S02]  /*17750*/  FSEL R124, R124, -INF , !P3 ;  /* 0xff8000007c7c7808 */ /* 0x000fe40005800000 */
[----:B------:R-:W-:Y:S02]  /*17760*/  ISETP.GT.AND P3, PT, R5, 0x49, !P4 ;  /* 0x000000490500780c */ /* 0x000fe40006764270 */
[----:B------:R-:W-:Y:S02]  /*17770*/  LOP3.LUT R22, R22, 0xffffffdf, RZ, 0xc0, !PT ;  /* 0xffffffdf16167812 */ /* 0x000fe400078ec0ff */
[----:B------:R-:W-:-:S04]  /*17780*/  ISETP.LT.OR P3, PT, R15, 0x4a, P3 ;  /* 0x0000004a0f00780c */ /* 0x000fc80001f61670 */
[----:B------:R-:W-:Y:S02]  /*17790*/  FSEL R156, R125, -INF , !P3 ;  /* 0xff8000007d9c7808 */ /* 0x000fe40005800000 */
[----:B------:R-:W-:Y:S02]  /*177a0*/  ISETP.GE.AND P3, PT, R139, 0x51, PT ;  /* 0x000000518b00780c */ /* 0x000fe40003f66270 */
[----:B------:R-:W-:Y:S02]  /*177b0*/  @P4 LOP3.LUT R22, R22, 0x20, RZ, 0xfc, !PT ;  /* 0x0000002016164812 */ /* 0x000fe400078efcff */
[----:B------:R-:W-:Y:S02]  /*177c0*/  ISETP.GT.AND P4, PT, R5, 0x50, !P3 ;  /* 0x000000500500780c */ /* 0x000fe40005f84270 */
[----:B------:R-:W-:Y:S02]  /*177d0*/  LOP3.LUT R22, R22, 0xfffffffd, RZ, 0xc0, !PT ;  /* 0xfffffffd16167812 */ /* 0x000fe400078ec0ff */
        /* <DEDUP_REMOVED lines=10> */
[----:B------:R-:W-:-:S13]  /*17880*/  ISETP.GE.AND P6, PT, R139, 0x1, PT ;  /* 0x000000018b00780c */ /* 0x000fda0003fc6270 */
[----:B------:R-:W-:Y:S02]  /*17890*/  @P6 LOP3.LUT R22, R22, 0x2, RZ, 0xfc, !PT ;  /* 0x0000000216166812 */ /* 0x000fe400078efcff */
[----:B------:R-:W-:Y:S02]  /*178a0*/  ISETP.GT.AND P6, PT, R5, RZ, !P6 ;  /* 0x000000ff0500720c */ /* 0x000fe400077c4270 */
[----:B------:R-:W-:Y:S02]  /*178b0*/  LOP3.LUT R22, R22, 0xfffffffe, RZ, 0xc0, !PT ;  /* 0xfffffffe16167812 */ /* 0x000fe400078ec0ff */
[----:B------:R-:W-:-:S04]  /*178c0*/  ISETP.LT.OR P6, PT, R15, 0x1, P6 ;  /* 0x000000010f00780c */ /* 0x000fc800037c1670 */
[----:B------:R-:W-:Y:S02]  /*178d0*/  FSEL R88, R88, -INF , !P6 ;  /* 0xff80000058587808 */ /* 0x000fe40007000000 */
[----:B------:R-:W-:-:S13]  /*178e0*/  ISETP.GE.AND P6, PT, R139, 0x5a, PT ;  /* 0x0000005a8b00780c */ /* 0x000fda0003fc6270 */
[----:B------:R-:W-:Y:S02]  /*178f0*/  @P6 LOP3.LUT R22, R22, 0x1, RZ, 0xfc, !PT ;  /* 0x0000000116166812 */ /* 0x000fe400078efcff */
[----:B------:R-:W-:-:S04]  /*17900*/  ISETP.GT.AND P6, PT, R5, 0x59, !P6 ;  /* 0x000000590500780c */ /* 0x000fc800077c4270 */
[----:B------:R-:W-:-:S04]  /*17910*/  ISETP.LT.OR P6, PT, R15, 0x5a, P6 ;  /* 0x0000005a0f00780c */ /* 0x000fc800037c1670 */
        /* <DEDUP_REMOVED lines=15> */
.L_x_1795:
[----:B------:R-:W-:-:S05]  /*17a10*/  IMAD.U32 R15, RZ, RZ, UR39 ;  /* 0x00000027ff0f7e24 */ /* 0x000fca000f8e00ff */
[----:B------:R-:W-:-:S13]  /*17a20*/  ISETP.NE.AND P6, PT, R15, 0x1, PT ;  /* 0x000000010f00780c */ /* 0x000fda0003fc5270 */
[----:B------:R-:W0:Y:S02]  /*17a30*/  @P6 LDC.64 R12, c[0x0][0x9e8] ;  /* 0x00027a00ff0c6b82 */ /* 0x000e240000000a00 */
[----:B0-----:R-:W-:-:S05]  /*17a40*/  @P6 IMAD.HI.U32 R12, R5, R12, RZ ;  /* 0x0000000c050c6227 */ /* 0x001fca00078e00ff */
[----:B------:R-:W-:-:S07]  /*17a50*/  @P6 SHF.R.U32.HI R5, RZ, R13, R12 ;  /* 0x0000000dff056219 */ /* 0x000fce000001160c */
.L_x_1796:
[----:B------:R-:W-:Y:S05]  /*17a60*/  BSYNC B2 ;  /* 0x0000000000027941 */ /* 0x000fea0003800000 */
.L_x_1794:
[----:B------:R-:W-:-:S05]  /*17a70*/  IMAD R0, R5, R15, R0 ;  /* 0x0000000f05007224 */ /* 0x000fca00078e0200 */
[----:B------:R-:W-:Y:S02]  /*17a80*/  VIADDMNMX R138, R0, R15, R138, PT ;  /* 0x0000000f008a7246 */ /* 0x000fe4000380018a */
[----:B------:R-:W-:-:S07]  /*17a90*/  VIMNMX R137, R137, R0, !PT ;  /* 0x0000000089897248 */ /* 0x000fce0007fe0100 */
.L_x_1793:
[C---:B------:R-:W-:Y:S02]  /*17aa0*/  ISETP.GT.AND P1, PT, R137.reuse, 0x1, !P1 ;  /* 0x000000018900780c */ /* 0x040fe40004f24270 */
[----:B------:R-:W-:Y:S02]  /*17ab0*/  ISETP.GT.AND P2, PT, R137, 0x8, !P2 ;  /* 0x000000088900780c */ /* 0x000fe40005744270 */
[C---:B------:R-:W-:Y:S02]  /*17ac0*/  ISETP.LT.OR P1, PT, R138.reuse, 0x2, P1 ;  /* 0x000000028a00780c */ /* 0x040fe40000f21670 */
[----:B------:R-:W-:Y:S02]  /*17ad0*/  ISETP.LT.OR P2, PT, R138, 0x9, P2 ;  /* 0x000000098a00780c */ /* 0x000fe40001741670 */
[----:B------:R-:W-:Y:S02]  /*17ae0*/  FSEL R2, R91, -INF , !P1 ;  /* 0xff8000005b027808 */ /* 0x000fe40004800000 */
[----:B------:R-:W-:-:S02]  /*17af0*/  LOP3.LUT P1, RZ, R22, 0x4, RZ, 0xc0, !PT ;  /* 0x0000000416ff7812 */ /* 0x000fc4000782c0ff */
[----:B------:R-:W-:Y:S02]  /*17b00*/  FSEL R94, R94, -INF , !P2 ;  /* 0xff8000005e5e7808 */ /* 0x000fe40005000000 */
[----:B------:R-:W-:Y:S02]  /*17b10*/  ISETP.GT.AND P1, PT, R137, 0x9, !P1 ;  /* 0x000000098900780c */ /* 0x000fe40004f24270 */
[----:B------:R-:W-:Y:S02]  /*17b20*/  LOP3.LUT P2, RZ, R22, 0x20000, RZ, 0xc0, !PT ;  /* 0x0002000016ff7812 */ /* 0x000fe4000784c0ff */
[----:B------:R-:W-:Y:S02]  /*17b30*/  ISETP.LT.OR P1, PT, R138, 0xa, P1 ;  /* 0x0000000a8a00780c */ /* 0x000fe40000f21670 */
[----:B------:R-:W-:Y:S02]  /*17b40*/  LOP3.LUT P6, RZ, R22, 0x10000, RZ, 0xc0, !PT ;  /* 0x0001000016ff7812 */ /* 0x000fe400078cc0ff */
[----:B------:R-:W-:-:S02]  /*17b50*/  FSEL R204, R95, -INF , !P1 ;  /* 0xff8000005fcc7808 */ /* 0x000fc40004800000 */
[----:B------:R-:W-:Y:S02]  /*17b60*/  LOP3.LUT P1, RZ, R22, 0x8, RZ, 0xc0, !PT ;  /* 0x0000000816ff7812 */ /* 0x000fe4000782c0ff */
[----:B------:R-:W-:Y:S02]  /*17b70*/  FMNMX.FTZ R5, R88, R4, !PT ;  /* 0x0000000458057209 */ /* 0x000fe40007810000 */
[----:B------:R-:W-:Y:S02]  /*17b80*/  ISETP.GT.AND P1, PT, R137, 0x10, !P1 ;  /* 0x000000108900780c */ /* 0x000fe40004f24270 */
[----:B------:R-:W-:Y:S02]  /*17b90*/  FMNMX.FTZ R5, R136, R5, !PT ;  /* 0x0000000588057209 */ /* 0x000fe40007810000 */
[----:B------:R-:W-:Y:S02]  /*17ba0*/  ISETP.LT.OR P1, PT, R138, 0x11, P1 ;  /* 0x000000118a00780c */ /* 0x000fe40000f21670 */
[----:B------:R-:W-:-:S02]  /*17bb0*/  FMNMX.FTZ R5, R92, R5, !PT ;  /* 0x000000055c057209 */ /* 0x000fc40007810000 */
[----:B------:R-:W-:Y:S02]  /*17bc0*/  FSEL R98, R98, -INF , !P1 ;  /* 0xff80000062627808 */ /* 0x000fe40004800000 */
[----:B------:R-:W-:Y:S02]  /*17bd0*/  LOP3.LUT P1, RZ, R22, 0x10, RZ, 0xc0, !PT ;  /* 0x0000001016ff7812 */ /* 0x000fe4000782c0ff */
[----:B------:R-:W-:Y:S02]  /*17be0*/  FMNMX.FTZ R5, R140, R5, !PT ;  /* 0x000000058c057209 */ /* 0x000fe40007810000 */
[----:B------:R-:W-:Y:S02]  /*17bf0*/  ISETP.GT.AND P1, PT, R137, 0x11, !P1 ;  /* 0x000000118900780c */ /* 0x000fe40004f24270 */
[----:B------:R-:W-:Y:S02]  /*17c00*/  FMNMX.FTZ R5, R96, R5, !PT ;  /* 0x0000000560057209 */ /* 0x000fe40007810000 */
[----:B------:R-:W-:-:S02]  /*17c10*/  ISETP.LT.OR P1, PT, R138, 0x12, P1 ;  /* 0x000000128a00780c */ /* 0x000fc40000f21670 */
[----:B------:R-:W-:Y:S02]  /*17c20*/  FMNMX.FTZ R5, R142, R5, !PT ;  /* 0x000000058e057209 */ /* 0x000fe40007810000 */
[----:B------:R-:W-:Y:S02]  /*17c30*/  FSEL R210, R99, -INF , !P1 ;  /* 0xff80000063d27808 */ /* 0x000fe40004800000 */
[----:B------:R-:W-:Y:S02]  /*17c40*/  LOP3.LUT P1, RZ, R22, 0x40000, RZ, 0xc0, !PT ;  /* 0x0004000016ff7812 */ /* 0x000fe4000782c0ff */
[----:B------:R-:W-:Y:S02]  /*17c50*/  FMNMX.FTZ R5, R100, R5, !PT ;  /* 0x0000000564057209 */ /* 0x000fe40007810000 */
[----:B------:R-:W-:Y:S02]  /*17c60*/  ISETP.GT.AND P1, PT, R137, 0x18, !P1 ;  /* 0x000000188900780c */ /* 0x000fe40004f24270 */
[----:B------:R-:W-:-:S02]  /*17c70*/  FMNMX.FTZ R5, R144, R5, !PT ;  /* 0x0000000590057209 */ /* 0x000fc40007810000 */
[----:B------:R-:W-:Y:S02]  /*17c80*/  ISETP.LT.OR P1, PT, R138, 0x19, P1 ;  /* 0x000000198a00780c */ /* 0x000fe40000f21670 */
[----:B------:R-:W-:Y:S02]  /*17c90*/  FMNMX.FTZ R5, R104, R5, !PT ;  /* 0x0000000568057209 */ /* 0x000fe40007810000 */
[----:B------:R-:W-:Y:S02]  /*17ca0*/  FSEL R102, R102, -INF , !P1 ;  /* 0xff80000066667808 */ /* 0x000fe40004800000 */
[----:B------:R-:W-:Y:S02]  /*17cb0*/  ISETP.GT.AND P1, PT, R137, 0x19, !P2 ;  /* 0x000000198900780c */ /* 0x000fe40005724270 */
[----:B------:R-:W-:Y:S02]  /*17cc0*/  FMNMX.FTZ R5, R146, R5, !PT ;  /* 0x0000000592057209 */ /* 0x000fe40007810000 */
        /* <DEDUP_REMOVED lines=22> */
[----:B------:R-:W-:Y:S02]  /*17e30*/  LOP3.LUT P1, RZ, R22, 0x2000, RZ, 0xc0, !PT ;  /* 0x0000200016ff7812 */ /* 0x000fe4000782c0ff */
[----:B------:R-:W-:Y:S02]  /*17e40*/  FMNMX.FTZ R5, R156, R5, !PT ;  /* 0x000000059c057209 */ /* 0x000fe40007810000 */
[----:B------:R-:W-:-:S02]  /*17e50*/  ISETP.GT.AND P1, PT, R137, 0x29, !P1 ;  /* 0x000000298900780c */ /* 0x000fc40004f24270 */
[----:B------:R-:W-:Y:S02]  /*17e60*/  FMNMX.FTZ R5, R128, R5, !PT ;  /* 0x0000000580057209 */ /* 0x000fe40007810000 */
[----:B------:R-:W-:Y:S02]  /*17e70*/  ISETP.LT.OR P1, PT, R138, 0x2a, P1 ;  /* 0x0000002a8a00780c */ /* 0x000fe40000f21670 */
[----:B------:R-:W-:Y:S02]  /*17e80*/  FMNMX.FTZ R5, R158, R5, !PT ;  /* 0x000000059e057209 */ /* 0x000fe40007810000 */
[----:B------:R-:W-:Y:S02]  /*17e90*/  FSEL R226, R111, -INF , !P1 ;  /* 0xff8000006fe27808 */ /* 0x000fe40004800000 */
[----:B------:R-:W-:Y:S02]  /*17ea0*/  LOP3.LUT P1, RZ, R22, 0x1000, RZ, 0xc0, !PT ;  /* 0x0000100016ff7812 */ /* 0x000fe4000782c0ff */
[----:B------:R-:W-:-:S02]  /*17eb0*/  FMNMX.FTZ R5, R132, R5, !PT ;  /* 0x0000000584057209 */ /* 0x000fc40007810000 */
[----:B------:R-:W-:Y:S02]  /*17ec0*/  ISETP.GT.AND P1, PT, R137, 0x30, !P1 ;  /* 0x000000308900780c */ /* 0x000fe40004f24270 */
[----:B------:R-:W-:Y:S02]  /*17ed0*/  FMNMX.FTZ R0, R160, R5, !PT ;  /* 0x00000005a0007209 */ /* 0x000fe40007810000 */
[----:B------:R-:W-:Y:S02]  /*17ee0*/  ISETP.LT.OR P1, PT, R138, 0x31, P1 ;  /* 0x000000318a00780c */ /* 0x000fe40000f21670 */
[----:B------:R-:W-:Y:S01]  /*17ef0*/  LOP3.LUT P2, RZ, R22, 0x40, RZ, 0xc0, !PT ;  /* 0x0000004016ff7812 */ /* 0x000fe2000784c0ff */
[----:B------:R-:W0:Y:S01]  /*17f00*/  SHFL.BFLY PT, R5, R0, 0x2, 0x1f ;  /* 0x0c401f0000057f89 */ /* 0x000e2200000e0000 */
[----:B------:R-:W-:Y:S02]  /*17f10*/  FSEL R114, R114, -INF , !P1 ;  /* 0xff80000072727808 */ /* 0x000fe40004800000 */
[----:B------:R-:W-:-:S02]  /*17f20*/  LOP3.LUT P1, RZ, R22, 0x800, RZ, 0xc0, !PT ;  /* 0x0000080016ff7812 */ /* 0x000fc4000782c0ff */
[----:B------:R-:W-:Y:S02]  /*17f30*/  LOP3.LUT P6, RZ, R22, 0x20, RZ, 0xc0, !PT ;  /* 0x0000002016ff7812 */ /* 0x000fe400078cc0ff */
[C---:B------:R-:W-:Y:S02]  /*17f40*/  ISETP.GT.AND P1, PT, R137.reuse, 0x31, !P1 ;  /* 0x000000318900780c */ /* 0x040fe40004f24270 */
[----:B------:R-:W-:Y:S02]  /*17f50*/  ISETP.GT.AND P3, PT, R137, 0x50, !P3 ;  /* 0x000000508900780c */ /* 0x000fe40005f64270 */
[C---:B------:R-:W-:Y:S02]  /*17f60*/  ISETP.LT.OR P1, PT, R138.reuse, 0x32, P1 ;  /* 0x000000328a00780c */ /* 0x040fe40000f21670 */
[----:B------:R-:W-:Y:S02]  /*17f70*/  ISETP.LT.OR P3, PT, R138, 0x51, P3 ;  /* 0x000000518a00780c */ /* 0x000fe40001f61670 */
[----:B------:R-:W-:-:S02]  /*17f80*/  FSEL R228, R115, -INF , !P1 ;  /* 0xff80000073e47808 */ /* 0x000fc40004800000 */
[----:B------:R-:W-:Y:S02]  /*17f90*/  LOP3.LUT P1, RZ, R22, 0x400, RZ, 0xc0, !PT ;  /* 0x0000040016ff7812 */ /* 0x000fe4000782c0ff */
[C---:B------:R-:W-:Y:S02]  /*17fa0*/  ISETP.GT.AND P4, PT, R137.reuse, 0x51, !P4 ;  /* 0x000000518900780c */ /* 0x040fe40006784270 */
[----:B------:R-:W-:Y:S02]  /*17fb0*/  ISETP.GT.AND P1, PT, R137, 0x38, !P1 ;  /* 0x000000388900780c */ /* 0x000fe40004f24270 */
[----:B------:R-:W-:Y:S02]  /*17fc0*/  FSEL R130, R130, -INF , !P3 ;  /* 0xff80000082827808 */ /* 0x000fe40005800000 */
[----:B------:R-:W-:Y:S02]  /*17fd0*/  ISETP.LT.OR P1, PT, R138, 0x39, P1 ;  /* 0x000000398a00780c */ /* 0x000fe40000f21670 */
[----:B0-----:R-:W-:Y:S01]  /*17fe0*/  FMNMX.FTZ R13, R0, R5, !PT ;  /* 0x00000005000d7209 */ /* 0x001fe20007810000 */
[----:B------:R-:W-:Y:S01]  /*17ff0*/  IMAD.U32 R5, RZ, RZ, UR47 ;  /* 0x0000002fff057e24 */ /* 0x000fe2000f8e00ff */
[----:B------:R-:W-:-:S02]  /*18000*/  FSEL R118, R118, -INF , !P1 ;  /* 0xff80000076767808 */ /* 0x000fc40004800000 */
[----:B------:R-:W-:Y:S01]  /*18010*/  LOP3.LUT P1, RZ, R22, 0x200, RZ, 0xc0, !PT ;  /* 0x0000020016ff7812 */ /* 0x000fe2000782c0ff */
[----:B------:R-:W0:Y:S01]  /*18020*/  SHFL.BFLY PT, R12, R13, 0x1, 0x1f ;  /* 0x0c201f000d0c7f89 */ /* 0x000e2200000e0000 */
[C---:B------:R-:W-:Y:S02]  /*18030*/  ISETP.GT.AND P5, PT, R137.reuse, 0x58, !P5 ;  /* 0x000000588900780c */ /* 0x040fe40006fa4270 */
[----:B------:R-:W-:Y:S02]  /*18040*/  ISETP.GT.AND P1, PT, R137, 0x39, !P1 ;  /* 0x000000398900780c */ /* 0x000fe40004f24270 */
[C---:B------:R-:W-:Y:S02]  /*18050*/  ISETP.LT.OR P4, PT, R138.reuse, 0x52, P4 ;  /* 0x000000528a00780c */ /* 0x040fe40002781670 */
[C---:B------:R-:W-:Y:S02]  /*18060*/  ISETP.LT.OR P1, PT, R138.reuse, 0x3a, P1 ;  /* 0x0000003a8a00780c */ /* 0x040fe40000f21670 */
[----:B------:R-:W-:-:S02]  /*18070*/  ISETP.LT.OR P5, PT, R138, 0x59, P5 ;  /* 0x000000598a00780c */ /* 0x000fc40002fa1670 */
[----:B------:R-:W-:Y:S02]  /*18080*/  FSEL R119, R119, -INF , !P1 ;  /* 0xff80000077777808 */ /* 0x000fe40004800000 */
[----:B------:R-:W-:Y:S02]  /*18090*/  LOP3.LUT P1, RZ, R22, 0x100, RZ, 0xc0, !PT ;  /* 0x0000010016ff7812 */ /* 0x000fe4000782c0ff */
[----:B------:R-:W-:Y:S02]  /*180a0*/  FSEL R131, R131, -INF , !P4 ;  /* 0xff80000083837808 */ /* 0x000fe40006000000 */
[----:B------:R-:W-:Y:S02]  /*180b0*/  ISETP.GT.AND P1, PT, R137, 0x40, !P1 ;  /* 0x000000408900780c */ /* 0x000fe40004f24270 */
[----:B------:R-:W-:Y:S02]  /*180c0*/  FSEL R134, R134, -INF , !P5 ;  /* 0xff80000086867808 */ /* 0x000fe40006800000 */
[----:B------:R-:W-:-:S02]  /*180d0*/  ISETP.LT.OR P1, PT, R138, 0x41, P1 ;  /* 0x000000418a00780c */ /* 0x000fc40000f21670 */
[----:B0-----:R-:W-:Y:S02]  /*180e0*/  FMNMX.FTZ R12, R13, R12, !PT ;  /* 0x0000000c0d0c7209 */ /* 0x001fe40007810000 */
[----:B------:R-:W-:Y:S02]  /*180f0*/  FSEL R122, R122, -INF , !P1 ;  /* 0xff8000007a7a7808 */ /* 0x000fe40004800000 */
[----:B------:R-:W-:Y:S01]  /*18100*/  LOP3.LUT P1, RZ, R22, 0x80, RZ, 0xc0, !PT ;  /* 0x0000008016ff7812 */ /* 0x000fe2000782c0ff */
[----:B------:R-:W-:-:S03]  /*18110*/  FMUL.FTZ R99, R12, R5 ;  /* 0x000000050c637220 */ /* 0x000fc60000410000 */
[----:B------:R-:W-:-:S04]  /*18120*/  ISETP.GT.AND P1, PT, R137, 0x41, !P1 ;  /* 0x000000418900780c */ /* 0x000fc80004f24270 */
[----:B------:R-:W-:-:S04]  /*18130*/  ISETP.LT.OR P1, PT, R138, 0x42, P1 ;  /* 0x000000428a00780c */ /* 0x000fc80000f21670 */
[----:B------:R-:W-:Y:S02]  /*18140*/  FSEL R123, R123, -INF , !P1 ;  /* 0xff8000007b7b7808 */ /* 0x000fe40004800000 */
[----:B------:R-:W-:-:S04]  /*18150*/  ISETP.GT.AND P1, PT, R137, 0x48, !P2 ;  /* 0x000000488900780c */ /* 0x000fc80005724270 */
[----:B------:R-:W-:-:S04]  /*18160*/  ISETP.LT.OR P1, PT, R138, 0x49, P1 ;  /* 0x000000498a00780c */ /* 0x000fc80000f21670 */
[----:B------:R-:W-:Y:S02]  /*18170*/  FSEL R126, R126, -INF , !P1 ;  /* 0xff8000007e7e7808 */ /* 0x000fe40004800000 */
[----:B------:R-:W-:Y:S02]  /*18180*/  ISETP.GT.AND P1, PT, R137, 0x49, !P6 ;  /* 0x000000498900780c */ /* 0x000fe40007724270 */
[----:B------:R-:W-:Y:S02]  /*18190*/  LOP3.LUT P6, RZ, R22, 0x2, RZ, 0xc0, !PT ;  /* 0x0000000216ff7812 */ /* 0x000fe400078cc0ff */
[----:B------:R-:W-:-:S04]  /*181a0*/  ISETP.LT.OR P1, PT, R138, 0x4a, P1 ;  /* 0x0000004a8a00780c */ /* 0x000fc80000f21670 */
[----:B------:R-:W-:Y:S02]  /*181b0*/  FSEL R127, R127, -INF , !P1 ;  /* 0xff8000007f7f7808 */ /* 0x000fe40004800000 */
[C---:B------:R-:W-:Y:S02]  /*181c0*/  ISETP.GT.AND P1, PT, R137.reuse, RZ, !P6 ;  /* 0x000000ff8900720c */ /* 0x040fe40007724270 */
[----:B------:R-:W-:Y:S02]  /*181d0*/  LOP3.LUT P6, RZ, R22, 0x1, RZ, 0xc0, !PT ;  /* 0x0000000116ff7812 */ /* 0x000fe400078cc0ff */
        /* <DEDUP_REMOVED lines=11> */
[----:B------:R-:W-:Y:S01]  /*18290*/  FSEL R113, R12, RZ, P1 ;  /* 0x000000ff0c717208 */ /* 0x000fe20000800000 */
        /* <DEDUP_REMOVED lines=23> */
[----:B------:R-:W-:-:S02]  /*18410*/  FFMA.FTZ R138, R132, R5, -R99 ;  /* 0x00000005848a7223 */ /* 0x000fc40000010863 */
        /* <DEDUP_REMOVED lines=8> */
[----:B------:R-:W-:Y:S01]  /*184a0*/  FMNMX.FTZ R0, R118, R13, !PT ;  /* 0x0000000d76007209 */ /* 0x000fe20007810000 */
[-CC-:B------:R-:W-:Y:S01]  /*184b0*/  FFMA.FTZ R13, R104, R5.reuse, -R99.reuse ;  /* 0x00000005680d7223 */ /* 0x180fe20000010863 */
[----:B------:R-:W-:Y:S02]  /*184c0*/  FFMA.FTZ R104, R158, R5, -R99 ;  /* 0x000000059e687223 */ /* 0x000fe40000010863 */
[----:B------:R-:W-:Y:S01]  /*184d0*/  FMNMX.FTZ R97, R119, R0, !PT ;  /* 0x0000000077617209 */ /* 0x000fe20007810000 */
[----:B------:R-:W-:Y:S03]  /*184e0*/  MUFU.EX2 R93, R93 ;  /* 0x0000005d005d7308 */ /* 0x000fe60000000800 */
[----:B------:R-:W-:-:S04]  /*184f0*/  FMNMX.FTZ R0, R122, R97, !PT ;  /* 0x000000617a007209 */ /* 0x000fc80007810000 */
[----:B------:R-:W-:Y:S01]  /*18500*/  FMNMX.FTZ R97, R123, R0, !PT ;  /* 0x000000007b617209 */ /* 0x000fe20007810000 */
[----:B------:R-:W-:Y:S03]  /*18510*/  MUFU.EX2 R15, R15 ;  /* 0x0000000f000f7308 */ /* 0x000fe60000000800 */
[----:B------:R-:W-:Y:S01]  /*18520*/  FMNMX.FTZ R0, R126, R97, !PT ;  /* 0x000000617e007209 */ /* 0x000fe20007810000 */
[-CC-:B------:R-:W-:Y:S01]  /*18530*/  FFMA.FTZ R97, R108, R5.reuse, -R99.reuse ;  /* 0x000000056c617223 */ /* 0x180fe20000010863 */
[----:B------:R-:W-:Y:S01]  /*18540*/  FFMA.FTZ R108, R148, R5, -R99 ;  /* 0x00000005946c7223 */ /* 0x000fe20000010863 */
[----:B------:R-:W-:Y:S02]  /*18550*/  FSEL R148, R135, -INF , !P2 ;  /* 0xff80000087947808 */ /* 0x000fe40005000000 */
[----:B------:R-:W-:Y:S01]  /*18560*/  FMNMX.FTZ R101, R127, R0, !PT ;  /* 0x000000007f657209 */ /* 0x000fe20007810000 */
[----:B------:R-:W-:Y:S03]  /*18570*/  MUFU.EX2 R96, R96 ;  /* 0x0000006000607308 */ /* 0x000fe60000000800 */
[----:B------:R-:W-:-:S04]  /*18580*/  FMNMX.FTZ R0, R130, R101, !PT ;  /* 0x0000006582007209 */ /* 0x000fc80007810000 */
[----:B------:R-:W-:Y:S01]  /*18590*/  FMNMX.FTZ R101, R131, R0, !PT ;  /* 0x0000000083657209 */ /* 0x000fe20007810000 */
[----:B------:R-:W-:Y:S03]  /*185a0*/  MUFU.EX2 R13, R13 ;  /* 0x0000000d000d7308 */ /* 0x000fe60000000800 */
[----:B------:R-:W-:-:S04]  /*185b0*/  FMNMX.FTZ R101, R134, R101, !PT ;  /* 0x0000006586657209 */ /* 0x000fc80007810000 */
[----:B------:R-:W-:Y:S01]  /*185c0*/  FMNMX.FTZ R101, R148, R101, !PT ;  /* 0x0000006594657209 */ /* 0x000fe20007810000 */
[----:B------:R-:W-:Y:S04]  /*185d0*/  MUFU.EX2 R92, R92 ;  /* 0x0000005c005c7308 */ /* 0x000fe80000000800 */
[----:B------:R-:W0:Y:S04]  /*185e0*/  SHFL.BFLY PT, R0, R101, 0x2, 0x1f ;  /* 0x0c401f0065007f89 */ /* 0x000e2800000e0000 */
[----:B------:R-:W-:Y:S08]  /*185f0*/  MUFU.EX2 R97, R97 ;  /* 0x0000006100617308 */ /* 0x000ff00000000800 */
[----:B------:R-:W-:Y:S08]  /*18600*/  MUFU.EX2 R108, R108 ;  /* 0x0000006c006c7308 */ /* 0x000ff00000000800 */
[----:B------:R-:W-:Y:S01]  /*18610*/  MUFU.EX2 R144, R144 ;  /* 0x0000009000907308 */ /* 0x000fe20000000800 */
[----:B0-----:R-:W-:Y:S01]  /*18620*/  FMNMX.FTZ R0, R101, R0, !PT ;  /* 0x0000000065007209 */ /* 0x001fe20007810000 */
[-CC-:B------:R-:W-:Y:S01]  /*18630*/  FFMA.FTZ R101, R128, R5.reuse, -R99.reuse ;  /* 0x0000000580657223 */ /* 0x180fe20000010863 */
[----:B------:R-:W-:-:S05]  /*18640*/  FFMA.FTZ R99, R160, R5, -R99 ;  /* 0x00000005a0637223 */ /* 0x000fca0000010863 */
[----:B------:R-:W-:Y:S01]  /*18650*/  MUFU.EX2 R109, R109 ;  /* 0x0000006d006d7308 */ /* 0x000fe20000000800 */
[----:B------:R-:W0:Y:S07]  /*18660*/  SHFL.BFLY PT, R111, R0, 0x1, 0x1f ;  /* 0x0c201f00006f7f89 */ /* 0x000e2e00000e0000 */
[----:B------:R-:W-:Y:S08]  /*18670*/  MUFU.EX2 R146, R146 ;  /* 0x0000009200927308 */ /* 0x000ff00000000800 */
[----:B------:R-:W-:Y:S08]  /*18680*/  MUFU.EX2 R107, R107 ;  /* 0x0000006b006b7308 */ /* 0x000ff00000000800 */
[----:B------:R-:W-:Y:S01]  /*18690*/  MUFU.EX2 R140, R140 ;  /* 0x0000008c008c7308 */ /* 0x000fe20000000800 */
[----:B0-----:R-:W-:Y:S01]  /*186a0*/  FMNMX.FTZ R100, R0, R111, !PT ;  /* 0x0000006f00647209 */ /* 0x001fe20007810000 */
[----:B------:R-:W-:-:S03]  /*186b0*/  FADD.FTZ R0, -R113, R4 ;  /* 0x0000000471007221 */ /* 0x000fc60000010100 */
[C---:B------:R-:W-:Y:S01]  /*186c0*/  FSETP.NEU.FTZ.AND P1, PT, R100.reuse, -INF , PT ;  /* 0xff8000006400780b */ /* 0x040fe20003f3d000 */
[-C--:B------:R-:W-:Y:S01]  /*186d0*/  FMUL.FTZ R111, R100, R5.reuse ;  /* 0x00000005646f7220 */ /* 0x080fe20000410000 */
[----:B------:R-:W-:Y:S01]  /*186e0*/  FMUL.FTZ R0, R0, R5 ;  /* 0x0000000500007220 */ /* 0x000fe20000410000 */
[----:B------:R-:W-:Y:S03]  /*186f0*/  MUFU.EX2 R105, R105 ;  /* 0x0000006900697308 */ /* 0x000fe60000000800 */
[----:B------:R-:W-:-:S05]  /*18700*/  FSEL R111, R111, RZ, P1 ;  /* 0x000000ff6f6f7208 */ /* 0x000fca0000800000 */
[-CC-:B------:R-:W-:Y:S01]  /*18710*/  FFMA.FTZ R116, R2, R5.reuse, -R111.reuse ;  /* 0x0000000502747223 */ /* 0x180fe2000001086f */
[----:B------:R-:W-:Y:S01]  /*18720*/  FSEL R2, R100, RZ, P1 ;  /* 0x000000ff64027208 */ /* 0x000fe20000800000 */
[-CC-:B------:R-:W-:Y:S01]  /*18730*/  FFMA.FTZ R157, R90, R5.reuse, -R111.reuse ;  /* 0x000000055a9d7223 */ /* 0x180fe2000001086f */
[----:B------:R-:W0:Y:S01]  /*18740*/  MUFU.EX2 R0, R0 ;  /* 0x0000000000007308 */ /* 0x000e220000000800 */
[-CC-:B------:R-:W-:Y:S01]  /*18750*/  FFMA.FTZ R159, R94, R5.reuse, -R111.reuse ;  /* 0x000000055e9f7223 */ /* 0x180fe2000001086f */
[-C--:B------:R-:W-:Y:S01]  /*18760*/  FFMA.FTZ R112, R204, R5.reuse, -R111 ;  /* 0x00000005cc707223 */ /* 0x080fe2000001086f */
[----:B------:R-:W-:Y:S01]  /*18770*/  FADD.FTZ R2, -R2, R3 ;  /* 0x0000000302027221 */ /* 0x000fe20000010100 */
[-CC-:B------:R-:W-:Y:S01]  /*18780*/  FFMA.FTZ R153, R98, R5.reuse, -R111.reuse ;  /* 0x0000000562997223 */ /* 0x180fe2000001086f */
[-CC-:B------:R-:W-:Y:S01]  /*18790*/  FFMA.FTZ R94, R210, R5.reuse, -R111.reuse ;  /* 0x00000005d25e7223 */ /* 0x180fe2000001086f */
[-CC-:B------:R-:W-:Y:S01]  /*187a0*/  FFMA.FTZ R155, R102, R5.reuse, -R111.reuse ;  /* 0x00000005669b7223 */ /* 0x180fe2000001086f */
[-C--:B------:R-:W-:Y:S01]  /*187b0*/  FMUL.FTZ R2, R2, R5.reuse ;  /* 0x0000000502027220 */ /* 0x080fe20000410000 */
[----:B------:R-:W-:Y:S01]  /*187c0*/  MUFU.EX2 R157, R157 ;  /* 0x0000009d009d7308 */ /* 0x000fe20000000800 */
[-CC-:B------:R-:W-:Y:S01]  /*187d0*/  FFMA.FTZ R90, R212, R5.reuse, -R111.reuse ;  /* 0x00000005d45a7223 */ /* 0x180fe2000001086f */
[-CC-:B------:R-:W-:Y:S01]  /*187e0*/  FFMA.FTZ R149, R106, R5.reuse, -R111.reuse ;  /* 0x000000056a957223 */ /* 0x180fe2000001086f */
[-CC-:B------:R-:W-:Y:S01]  /*187f0*/  FFMA.FTZ R4, R224, R5.reuse, -R111.reuse ;  /* 0x00000005e0047223 */ /* 0x180fe2000001086f */
[-CC-:B------:R-:W-:Y:S01]  /*18800*/  FFMA.FTZ R151, R110, R5.reuse, -R111.reuse ;  /* 0x000000056e977223 */ /* 0x180fe2000001086f */
[-CC-:B------:R-:W-:Y:S01]  /*18810*/  FFMA.FTZ R120, R226, R5.reuse, -R111.reuse ;  /* 0x00000005e2787223 */ /* 0x180fe2000001086f */
[-CC-:B------:R-:W-:Y:S01]  /*18820*/  FFMA.FTZ R145, R114, R5.reuse, -R111.reuse ;  /* 0x0000000572917223 */ /* 0x180fe2000001086f */
[----:B------:R-:W-:Y:S01]  /*18830*/  FFMA.FTZ R114, R228, R5, -R111 ;  /* 0x00000005e4727223 */ /* 0x000fe2000001086f */
        /* <DEDUP_REMOVED lines=9> */
[-CC-:B------:R-:W-:Y:S01]  /*188d0*/  FFMA.FTZ R102, R127, R5.reuse, -R111.reuse ;  /* 0x000000057f667223 */ /* 0x180fe2000001086f */
[-CC-:B------:R-:W-:Y:S01]  /*188e0*/  FFMA.FTZ R137, R130, R5.reuse, -R111.reuse ;  /* 0x0000000582897223 */ /* 0x180fe2000001086f */
[----:B------:R-:W-:-:S05]  /*188f0*/  FFMA.FTZ R139, R134, R5, -R111 ;  /* 0x00000005868b7223 */ /* 0x000fca000001086f */
[----:B------:R-:W2:Y:S01]  /*18900*/  MUFU.EX2 R159, R159 ;  /* 0x0000009f009f7308 */ /* 0x000ea20000000800 */
[----:B-1----:R-:W-:-:S07]  /*18910*/  FFMA.FTZ R3, R2, R6, R157 ;  /* 0x0000000602037223 */ /* 0x002fce000001009d */
        /* <DEDUP_REMOVED lines=9> */
[----:B-1----:R-:W-:-:S07]  /*189b0*/  FADD.FTZ R6, R112, R7 ;  /* 0x0000000770067221 */ /* 0x002fce0000010000 */
[----:B------:R-:W1:Y:S01]  /*189c0*/  MUFU.EX2 R155, R155 ;  /* 0x0000009b009b7308 */ /* 0x000e620000000800 */
[----:B0-----:R-:W-:-:S07]  /*189d0*/  FADD.FTZ R3, R153, R6 ;  /* 0x0000000699037221 */ /* 0x001fce0000010000 */
[----:B------:R-:W0:Y:S01]  /*189e0*/  MUFU.EX2 R90, R90 ;  /* 0x0000005a005a7308 */ /* 0x000e220000000800 */
[----:B--2---:R-:W-:Y:S01]  /*189f0*/  FADD.FTZ R6, R94, R3 ;  /* 0x000000035e067221 */ /* 0x004fe20000010000 */
[----:B------:R-:W-:-:S06]  /*18a00*/  FADD.FTZ R3, R15, R98 ;  /* 0x000000620f037221 */ /* 0x000fcc0000010000 */
[----:B------:R-:W2:Y:S01]  /*18a10*/  MUFU.EX2 R149, R149 ;  /* 0x0000009500957308 */ /* 0x000ea20000000800 */
[----:B-1----:R-:W-:Y:S01]  /*18a20*/  FADD.FTZ R7, R155, R6 ;  /* 0x000000069b077221 */ /* 0x002fe20000010000 */
[----:B------:R-:W-:-:S04]  /*18a30*/  FADD.FTZ R6, R96, R3 ;  /* 0x0000000360067221 */ /* 0x000fc80000010000 */
[----:B------:R-:W-:Y:S02]  /*18a40*/  FADD.FTZ R3, R13, R6 ;  /* 0x000000060d037221 */ /* 0x000fe40000010000 */
[----:B------:R-:W1:Y:S01]  /*18a50*/  MUFU.EX2 R4, R4 ;  /* 0x0000000400047308 */ /* 0x000e620000000800 */
[----:B0-----:R-:W-:Y:S01]  /*18a60*/  FADD.FTZ R98, R90, R7 ;  /* 0x000000075a627221 */ /* 0x001fe20000010000 */
[----:B------:R-:W-:-:S04]  /*18a70*/  FADD.FTZ R6, R92, R3 ;  /* 0x000000035c067221 */ /* 0x000fc80000010000 */
[----:B------:R-:W-:Y:S02]  /*18a80*/  FADD.FTZ R3, R97, R6 ;  /* 0x0000000661037221 */ /* 0x000fe40000010000 */
[----:B------:R-:W0:Y:S01]  /*18a90*/  MUFU.EX2 R151, R151 ;  /* 0x0000009700977308 */ /* 0x000e220000000800 */
[----:B--2---:R-:W-:Y:S01]  /*18aa0*/  FADD.FTZ R7, R149, R98 ;  /* 0x0000006295077221 */ /* 0x004fe20000010000 */
[----:B------:R-:W-:-:S06]  /*18ab0*/  FADD.FTZ R3, R108, R3 ;  /* 0x000000036c037221 */ /* 0x000fcc0000010000 */
[----:B------:R-:W2:Y:S01]  /*18ac0*/  MUFU.EX2 R120, R120 ;  /* 0x0000007800787308 */ /* 0x000ea20000000800 */
[----:B-1----:R-:W-:-:S07]  /*18ad0*/  FADD.FTZ R98, R4, R7 ;  /* 0x0000000704627221 */ /* 0x002fce0000010000 */
[----:B------:R-:W1:Y:S01]  /*18ae0*/  MUFU.EX2 R145, R145 ;  /* 0x0000009100917308 */ /* 0x000e620000000800 */
[----:B0-----:R-:W-:Y:S01]  /*18af0*/  FADD.FTZ R7, R151, R98 ;  /* 0x0000006297077221 */ /* 0x001fe20000010000 */
[----:B------:R-:W-:-:S06]  /*18b00*/  FADD.FTZ R98, R144, R3 ;  /* 0x0000000390627221 */ /* 0x000fcc0000010000 */
[----:B------:R-:W0:Y:S01]  /*18b10*/  MUFU.EX2 R114, R114 ;  /* 0x0000007200727308 */ /* 0x000e220000000800 */
[----:B--2---:R-:W-:Y:S01]  /*18b20*/  FADD.FTZ R6, R120, R7 ;  /* 0x0000000778067221 */ /* 0x004fe20000010000 */
[----:B------:R-:W-:Y:S01]  /*18b30*/  FADD.FTZ R7, R109, R98 ;  /* 0x000000626d077221 */ /* 0x000fe20000010000 */
[----:B------:R-:W-:-:S03]  /*18b40*/  FFMA.FTZ R98, R131, R5, -R111 ;  /* 0x0000000583627223 */ /* 0x000fc6000001086f */
[----:B------:R-:W-:Y:S02]  /*18b50*/  FADD.FTZ R118, R146, R7 ;  /* 0x0000000792767221 */ /* 0x000fe40000010000 */
[----:B------:R-:W2:Y:S01]  /*18b60*/  MUFU.EX2 R147, R147 ;  /* 0x0000009300937308 */ /* 0x000ea20000000800 */
[----:B-1----:R-:W-:Y:S01]  /*18b70*/  FADD.FTZ R3, R145, R6 ;  /* 0x0000000691037221 */ /* 0x002fe20000010000 */
[----:B------:R-:W-:-:S04]  /*18b80*/  FADD.FTZ R7, R107, R118 ;  /* 0x000000766b077221 */ /* 0x000fc80000010000 */
[----:B------:R-:W-:Y:S02]  /*18b90*/  FADD.FTZ R118, R140, R7 ;  /* 0x000000078c767221 */ /* 0x000fe40000010000 */
[----:B------:R-:W1:Y:S01]  /*18ba0*/  MUFU.EX2 R110, R110 ;  /* 0x0000006e006e7308 */ /* 0x000e620000000800 */
[----:B0-----:R-:W-:Y:S01]  /*18bb0*/  FADD.FTZ R6, R114, R3 ;  /* 0x0000000372067221 */ /* 0x001fe20000010000 */
[----:B------:R-:W-:Y:S01]  /*18bc0*/  FADD.FTZ R7, R105, R118 ;  /* 0x0000007669077221 */ /* 0x000fe20000010000 */
[----:B------:R-:W-:-:S05]  /*18bd0*/  FFMA.FTZ R118, R148, R5, -R111 ;  /* 0x0000000594767223 */ /* 0x000fca000001086f */
        /* <DEDUP_REMOVED lines=32> */
.L_x_1797:
[----:B------:R-:W-:Y:S01]  /*18de0*/  ISETP.GT.AND P1, PT, R10, R11, PT ;  /* 0x0000000b0a00720c */ /* 0x000fe20003f24270 */
        /* <DEDUP_REMOVED lines=10> */
[----:B------:R-:W-:-:S02]  /*18e90*/  F2FP.BF16.F32.PACK_AB R157, R116, R157 ;  /* 0x0000009d749d723e */ /* 0x000fc400000010ff */
[----:B------:R-:W-:Y:S02]  /*18ea0*/  F2FP.BF16.F32.PACK_AB R159, R112, R159 ;  /* 0x0000009f709f723e */ /* 0x000fe400000010ff */
[----:B------:R-:W-:Y:S02]  /*18eb0*/  F2FP.BF16.F32.PACK_AB R152, R93, R88 ;  /* 0x000000585d98723e */ /* 0x000fe400000010ff */
[----:B------:R-:W-:Y:S01]  /*18ec0*/  F2FP.BF16.F32.PACK_AB R153, R94, R153 ;  /* 0x000000995e99723e */ /* 0x000fe200000010ff */
[----:B0-----:R-:W-:Y:S01]  /*18ed0*/  IMAD.MOV.U32 R3, RZ, RZ, R100 ;  /* 0x000000ffff037224 */ /* 0x001fe200078e0064 */
        /* <DEDUP_REMOVED lines=18> */
[----:B------:R-:W-:Y:S05]  /*19000*/  BSYNC B0 ;  /* 0x0000000000007941 */ /* 0x000fea0003800000 */
.L_x_1777:
[----:B------:R-:W-:Y:S02]  /*19010*/  IMAD.MOV.U32 R3, RZ, RZ, R100 ;  /* 0x000000ffff037224 */ /* 0x000fe400078e0064 */
[----:B------:R-:W-:Y:S02]  /*19020*/  IMAD.MOV.U32 R4, RZ, RZ, R12 ;  /* 0x000000ffff047224 */ /* 0x000fe400078e000c */
[----:B------:R-:W-:Y:S02]  /*19030*/  IMAD.MOV.U32 R160, RZ, RZ, R20 ;  /* 0x000000ffffa07224 */ /* 0x000fe400078e0014 */
[----:B------:R-:W-:-:S07]  /*19040*/  IMAD.MOV.U32 R163, RZ, RZ, R21 ;  /* 0x000000ffffa37224 */ /* 0x000fce00078e0015 */
.L_x_1776:
[----:B------:R-:W-:Y:S05]  /*19050*/  BSYNC B1 ;  /* 0x0000000000017941 */ /* 0x000fea0003800000 */
.L_x_1775:
[----:B------:R-:W0:Y:S01]  /*19060*/  LDC R204, c[0x0][0x448] ;  /* 0x00011200ffcc7b82 */ /* 0x000e220000000800 */
[----:B------:R-:W-:Y:S01]  /*19070*/  VIADD R11, R187, 0x7f ;  /* 0x0000007fbb0b7836 */ /* 0x000fe20000000000 */
[----:B------:R-:W-:Y:S02]  /*19080*/  LOP3.LUT R22, R22, 0xfff7ffff, RZ, 0xc0, !PT ;  /* 0xfff7ffff16167812 */ /* 0x000fe400078ec0ff */
[----:B------:R-:W-:-:S04]  /*19090*/  IADD3 R14, R167, 0x1, -R166 ;  /* 0x00000001a70e7810 */ /* 0x000fc80007ffe8a6 */
[----:B------:R-:W1:Y:S01]  /*190a0*/  LDC R200, c[0x0][0x9e4] ;  /* 0x00027900ffc87b82 */ /* 0x000e620000000800 */
[----:B0-----:R-:W-:-:S13]  /*190b0*/  ISETP.NE.AND P1, PT, R204, 0x1, PT ;  /* 0x00000001cc00780c */ /* 0x001fda0003f25270 */
[----:B------:R-:W0:Y:S01]  /*190c0*/  @P1 LDC R12, c[0x0][0x44c] ;  /* 0x00011300ff0c1b82 */ /* 0x000e220000000800 */
[----:B------:R-:W-:-:S04]  /*190d0*/  @P1 LOP3.LUT R22, R22, 0x80000, RZ, 0xfc, !PT ;  /* 0x0008000016161812 */ /* 0x000fc800078efcff */
[----:B------:R-:W-:-:S03]  /*190e0*/  LOP3.LUT R22, R22, 0xffefffff, RZ, 0xc0, !PT ;  /* 0xffefffff16167812 */ /* 0x000fc600078ec0ff */
[----:B------:R-:W2:Y:S01]  /*190f0*/  @P1 LDC R13, c[0x0][0x450] ;  /* 0x00011400ff0d1b82 */ /* 0x000ea20000000800 */
[----:B0-----:R-:W-:-:S05]  /*19100*/  @P1 IMAD.HI.U32 R12, R11, R12, RZ ;  /* 0x0000000c0b0c1227 */ /* 0x001fca00078e00ff */
[----:B--2---:R-:W-:Y:S02]  /*19110*/  @P1 SHF.R.U32.HI R11, RZ, R13, R12 ;  /* 0x0000000dff0b1219 */ /* 0x004fe4000001160c */
[----:B-1----:R-:W-:-:S03]  /*19120*/  ISETP.GE.AND P1, PT, R200, 0x1, PT ;  /* 0x00000001c800780c */ /* 0x002fc60003f26270 */
[----:B------:R-:W-:-:S04]  /*19130*/  IMAD.IADD R12, R14, 0x1, R11 ;  /* 0x000000010e0c7824 */ /* 0x000fc800078e020b */
[----:B------:R-:W-:-:S06]  /*19140*/  IMAD.IADD R11, R12, 0x1, -R9 ;  /* 0x000000010c0b7824 */ /* 0x000fcc00078e0a09 */
[----:B------:R-:W-:Y:S01]  /*19150*/  @P1 LOP3.LUT R22, R22, 0x100000, RZ, 0xfc, !PT ;  /* 0x0010000016161812 */ /* 0x000fe200078efcff */
[----:B------:R-:W-:Y:S06]  /*19160*/  @!P1 BRA `(.L_x_1799) ;  /* 0x0000000000489947 */ /* 0x000fec0003800000 */
[----:B------:R-:W-:Y:S01]  /*19170*/  IMAD.MOV.U32 R9, RZ, RZ, R12 ;  /* 0x000000ffff097224 */ /* 0x000fe200078e000c */
[----:B------:R-:W-:Y:S04]  /*19180*/  BSSY B0, `(.L_x_1800) ;  /* 0x000000e000007945 */ /* 0x000fe80003800000 */
        /* <DEDUP_REMOVED lines=9> */
.L_x_1801:
[----:B------:R-:W-:-:S13]  /*19220*/  ISETP.NE.AND P1, PT, R200, 0x1, PT ;  /* 0x00000001c800780c */ /* 0x000fda0003f25270 */
[----:B------:R-:W0:Y:S02]  /*19230*/  @P1 LDC.64 R12, c[0x0][0x9e8] ;  /* 0x00027a00ff0c1b82 */ /* 0x000e240000000a00 */
[----:B0-----:R-:W-:-:S05]  /*19240*/  @P1 IMAD.HI.U32 R12, R9, R12, RZ ;  /* 0x0000000c090c1227 */ /* 0x001fca00078e00ff */
[----:B------:R-:W-:-:S07]  /*19250*/  @P1 SHF.R.U32.HI R9, RZ, R13, R12 ;  /* 0x0000000dff091219 */ /* 0x000fce000001160c */
.L_x_1802:
[----:B------:R-:W-:Y:S05]  /*19260*/  BSYNC B0 ;  /* 0x0000000000007941 */ /* 0x000fea0003800000 */
.L_x_1800:
[----:B------:R-:W-:-:S05]  /*19270*/  IMAD R12, R9, R200, RZ ;  /* 0x000000c8090c7224 */ /* 0x000fca00078e02ff */
[----:B------:R-:W-:-:S07]  /*19280*/  VIMNMX R11, R11, R12, !PT ;  /* 0x0000000c0b0b7248 */ /* 0x000fce0007fe0100 */
.L_x_1799:
[----:B------:R-:W-:Y:S01]  /*19290*/  VIADD R11, R11, 0x5f ;  /* 0x0000005f0b0b7836 */ /* 0x000fe20000000000 */
[----:B------:R-:W-:Y:S03]  /*192a0*/  BSSY B0, `(.L_x_1803) ;  /* 0x000020a000007945 */ /* 0x000fe60003800000 */
[----:B------:R-:W-:-:S05]  /*192b0*/  IMAD.HI R11, R11, 0x2aaaaaab, RZ ;  /* 0x2aaaaaab0b0b7827 */ /* 0x000fca00078e02ff */
[----:B------:R-:W-:-:S04]  /*192c0*/  SHF.R.U32.HI R12, RZ, 0x1f, R11 ;  /* 0x0000001fff0c7819 */ /* 0x000fc8000001160b */
[----:B------:R-:W-:-:S04]  /*192d0*/  LEA.HI.SX32 R12, R11, R12, 0x1c ;  /* 0x0000000c0b0c7211 */ /* 0x000fc800078fe2ff */
[----:B------:R-:W-:-:S04]  /*192e0*/  VIMNMX R13, R189, R12, !PT ;  /* 0x0000000cbd0d7248 */ /* 0x000fc80007fe0100 */
[----:B------:R-:W-:-:S13]  /*192f0*/  ISETP.GE.AND P1, PT, R10, R13, PT ;  /* 0x0000000d0a00720c */ /* 0x000fda0003f26270 */
[----:B------:R-:W-:Y:S05]  /*19300*/  @!P1 BRA `(.L_x_1804) ;  /* 0x00000020000c9947 */ /* 0x000fea0003800000 */
[----:B------:R-:W-:Y:S01]  /*19310*/  BSSY B1, `(.L_x_1804) ;  /* 0x0000202000017945 */ /* 0x000fe20003800000 */
[----:B------:R-:W-:Y:S02]  /*19320*/  IMAD.MOV.U32 R12, RZ, RZ, R3 ;  /* 0x000000ffff0c7224 */ /* 0x000fe400078e0003 */
[----:B------:R-:W-:Y:S02]  /*19330*/  IMAD.MOV.U32 R9, RZ, RZ, R4 ;  /* 0x000000ffff097224 */ /* 0x000fe400078e0004 */
[----:B------:R-:W-:Y:S02]  /*19340*/  IMAD.MOV.U32 R14, RZ, RZ, R10 ;  /* 0x000000ffff0e7224 */ /* 0x000fe400078e000a */
[----:B------:R-:W-:Y:S02]  /*19350*/  IMAD.MOV.U32 R20, RZ, RZ, R163 ;  /* 0x000000ffff147224 */ /* 0x000fe400078e00a3 */
[----:B------:R-:W-:-:S07]  /*19360*/  IMAD.MOV.U32 R21, RZ, RZ, R160 ;  /* 0x000000ffff157224 */ /* 0x000fce00078e00a0 */
.L_x_1817:
[----:B------:R-:W-:-:S04]  /*19370*/  ISETP.NE.AND P1, PT, R21, 0x1, PT ;  /* 0x000000011500780c */ /* 0x000fc80003f25270 */
[----:B------:R-:W-:-:S04]  /*19380*/  SEL R163, RZ, 0x1, P1 ;  /* 0x00000001ffa37807 */ /* 0x000fc80000800000 */
[----:B------:R-:W-:Y:S01]  /*19390*/  LOP3.LUT R163, R20, R163, RZ, 0x3c, !PT ;  /* 0x000000a314a37212 */ /* 0x000fe200078e3cff */
[----:B------:R-:W-:Y:S06]  /*193a0*/  @!P0 BRA `(.L_x_1805) ;  /* 0x0000000000048947 */ /* 0x000fec0003800000 */
[----:B------:R-:W-:Y:S01]  /*193b0*/  BPT.TRAP 0x1 ;  /* 0x000000040000795c */ /* 0x000fe20000300000 */
.L_x_1805:
        /* <DEDUP_REMOVED lines=8> */
.L_x_1806:
[----:B------:R-:W-:Y:S01]  /*19440*/  BSSY B2, `(.L_x_1807) ;  /* 0x0000006000027945 */ /* 0x000fe20003800000 */
[----:B------:R-:W-:Y:S02]  /*19450*/  IMAD R4, R160, 0x900, R8 ;  /* 0x00000900a0047824 */ /* 0x000fe400078e0208 */
[----:B------:R-:W-:Y:S01]  /*19460*/  IMAD.MOV.U32 R5, RZ, RZ, 0x40000040 ;  /* 0x40000040ff057424 */ /* 0x000fe200078e00ff */
[----:B-1----:R-:W-:Y:S06]  /*19470*/  @P1 BRA `(.L_x_1808) ;  /* 0x0000000000081947 */ /* 0x002fec0003800000 */
[----:B------:R-:W1:Y:S02]  /*19480*/  SYNCS.PHASECHK.TRANS64.TRYWAIT P1, [R15+URZ+0x2a830], R10 ;  /* 0x02a8300a0f0075a7 */ /* 0x000e64000802017f */
[----:B-1----:R-:W-:Y:S05]  /*19490*/  @!P1 BRA `(.L_x_1809) ;  /* 0x00000104004c9947 */ /* 0x002fea0003800000 */
.L_x_1808:
[----:B------:R-:W-:Y:S05]  /*194a0*/  BSYNC B2 ;  /* 0x0000000000027941 */ /* 0x000fea0003800000 */
.L_x_1807:
[----:B------:R-:W2:Y:S04]  /*194b0*/  LDL.64 R88, [R1+0x28] ;  /* 0x0000280001587983 */ /* 0x000ea80000100a00 */
[----:B------:R-:W3:Y:S04]  /*194c0*/  LDL.64 R226, [R1+0x20] ;  /* 0x0000200001e27983 */ /* 0x000ee80000100a00 */
[----:B------:R-:W4:Y:S01]  /*194d0*/  LDL.64 R210, [R1+0x18] ;  /* 0x0000180001d27983 */ /* 0x000f220000100a00 */
[C---:B------:R-:W-:Y:S02]  /*194e0*/  R2UR UR6, R4.reuse ;  /* 0x00000000040672ca */ /* 0x040fe400000e0000 */
[----:B------:R-:W-:Y:S01]  /*194f0*/  R2UR UR7, R5 ;  /* 0x00000000050772ca */ /* 0x000fe200000e0000 */
[----:B------:R0:W-:Y:S04]  /*19500*/  STL.64 [R1+0x40], R6 ;  /* 0x0000400601007387 */ /* 0x0001e80000100a00 */
[----:B0-----:R-:W4:Y:S01]  /*19510*/  LDL.64 R6, [R1+0x10] ;  /* 0x0000100001067983 */ /* 0x001f220000100a00 */
[----:B-1----:R-:W-:-:S02]  /*19520*/  VIADD R10, R4, 0x2 ;  /* 0x00000002040a7836 */ /* 0x002fc40000000000 */
        /* <DEDUP_REMOVED lines=172> */
.L_x_1810:
[----:B------:R-:W-:Y:S01]  /*19ff0*/  SHF.L.U32 R2, R20, 0x1f, RZ ;  /* 0x0000001f14027819 */ /* 0x000fe200000006ff */
[----:B------:R-:W-:-:S04]  /*1a000*/  IMAD R10, R21, 0x8, R18 ;  /* 0x00000008150a7824 */ /* 0x000fc800078e0212 */
[----:B------:R0:W1:Y:S01]  /*1a010*/  SYNCS.PHASECHK.TRANS64.TRYWAIT P1, [R10+URZ+0x2a850], R2 ;  /* 0x02a850020a0075a7 */ /* 0x000062000802017f */
[----:B------:R-:W-:Y:S05]  /*1a020*/  @!P0 BRA `(.L_x_1811) ;  /* 0x0000000000048947 */ /* 0x000fea0003800000 */
[----:B------:R-:W-:Y:S01]  /*1a030*/  BPT.TRAP 0x1 ;  /* 0x000000040000795c */ /* 0x000fe20000300000 */
.L_x_1811:
        /* <DEDUP_REMOVED lines=9> */
.L_x_1813:
[----:B------:R-:W-:Y:S05]  /*1a0d0*/  BSYNC B2 ;  /* 0x0000000000027941 */ /* 0x000fea0003800000 */
.L_x_1812:
[----:B01----:R-:W-:Y:S01]  /*1a0e0*/  IMAD.MOV.U32 R2, RZ, RZ, R0 ;  /* 0x000000ffff027224 */ /* 0x003fe200078e0000 */
        /* <DEDUP_REMOVED lines=43> */
.L_x_1815:
        /* <DEDUP_REMOVED lines=59> */
[C---:B------:R-:W-:Y:S01]  /*1a750*/  FMUL.FTZ R12, R4.reuse, R5 ;  /* 0x00000005040c7220 */ /* 0x040fe20000410000 */
[----:B------:R-:W-:-:S03]  /*1a760*/  FADD.FTZ R136, -R4, R9 ;  /* 0x0000000904887221 */ /* 0x000fc60000010100 */
[-CC-:B------:R-:W-:Y:S01]  /*1a770*/  FFMA.FTZ R154, R100, R5.reuse, -R12.reuse ;  /* 0x00000005649a7223 */ /* 0x180fe2000001080c */
[-C--:B------:R-:W-:Y:S01]  /*1a780*/  FMUL.FTZ R100, R3, R5.reuse ;  /* 0x0000000503647220 */ /* 0x080fe20000410000 */
[-CC-:B------:R-:W-:Y:S01]  /*1a790*/  FFMA.FTZ R156, R88, R5.reuse, -R12.reuse ;  /* 0x00000005589c7223 */ /* 0x180fe2000001080c */
[-C--:B------:R-:W-:Y:S01]  /*1a7a0*/  FMUL.FTZ R136, R136, R5.reuse ;  /* 0x0000000588887220 */ /* 0x080fe20000410000 */
[-C--:B------:R-:W-:Y:S01]  /*1a7b0*/  FFMA.FTZ R139, R89, R5.reuse, -R12 ;  /* 0x00000005598b7223 */ /* 0x080fe2000001080c */
[-CC-:B------:R-:W-:Y:S01]  /*1a7c0*/  FFMA.FTZ R157, R90, R5.reuse, -R100.reuse ;  /* 0x000000055a9d7223 */ /* 0x180fe20000010864 */
[-C--:B------:R-:W-:Y:S01]  /*1a7d0*/  FFMA.FTZ R91, R91, R5.reuse, -R100 ;  /* 0x000000055b5b7223 */ /* 0x080fe20000010864 */
[----:B------:R-:W-:Y:S01]  /*1a7e0*/  MUFU.EX2 R0, R136 ;  /* 0x0000008800007308 */ /* 0x000fe20000000800 */
[-C--:B------:R-:W-:Y:S01]  /*1a7f0*/  FFMA.FTZ R158, R92, R5.reuse, -R12 ;  /* 0x000000055c9e7223 */ /* 0x080fe2000001080c */
        /* <DEDUP_REMOVED lines=21> */
[----:B------:R-:W-:Y:S01]  /*1a950*/  FFMA.FTZ R145, R114, R5, -R100 ;  /* 0x0000000572917223 */ /* 0x000fe20000010864 */
[----:B------:R-:W1:Y:S01]  /*1a960*/  MUFU.EX2 R157, R157 ;  /* 0x0000009d009d7308 */ /* 0x000e620000000800 */
[----:B0----5:R-:W-:Y:S01]  /*1a970*/  FFMA.FTZ R90, R0, R7, R156 ;  /* 0x00000007005a7223 */ /* 0x021fe2000001009c */
[-C--:B------:R-:W-:Y:S01]  /*1a980*/  FFMA.FTZ R88, R113, R5.reuse, -R12 ;  /* 0x0000000571587223 */ /* 0x080fe2000001080c */
[-C--:B------:R-:W-:Y:S01]  /*1a990*/  FFMA.FTZ R101, R115, R5.reuse, -R100 ;  /* 0x0000000573657223 */ /* 0x080fe20000010864 */
[-C--:B------:R-:W-:Y:S01]  /*1a9a0*/  FFMA.FTZ R146, R116, R5.reuse, -R12 ;  /* 0x0000000574927223 */ /* 0x080fe2000001080c */
[-C--:B------:R-:W-:Y:S01]  /*1a9b0*/  FFMA.FTZ R147, R118, R5.reuse, -R100 ;  /* 0x0000000576937223 */ /* 0x080fe20000010864 */
[-C--:B------:R-:W-:Y:S01]  /*1a9c0*/  FFMA.FTZ R21, R117, R5.reuse, -R12 ;  /* 0x0000000575157223 */ /* 0x080fe2000001080c */
[-C--:B------:R-:W-:Y:S01]  /*1a9d0*/  FFMA.FTZ R102, R119, R5.reuse, -R100 ;  /* 0x0000000577667223 */ /* 0x080fe20000010864 */
[----:B------:R-:W0:Y:S01]  /*1a9e0*/  MUFU.EX2 R139, R139 ;  /* 0x0000008b008b7308 */ /* 0x000e220000000800 */
[-C--:B------:R-:W-:Y:S01]  /*1a9f0*/  FFMA.FTZ R140, R120, R5.reuse, -R12 ;  /* 0x00000005788c7223 */ /* 0x080fe2000001080c */
[-C--:B------:R-:W-:Y:S01]  /*1aa00*/  FFMA.FTZ R141, R122, R5.reuse, -R100 ;  /* 0x000000057a8d7223 */ /* 0x080fe20000010864 */
[-CC-:B------:R-:W-:Y:S01]  /*1aa10*/  FFMA.FTZ R20, R121, R5.reuse, -R12.reuse ;  /* 0x0000000579147223 */ /* 0x180fe2000001080c */
[-C--:B------:R-:W-:Y:S01]  /*1aa20*/  FFMA.FTZ R142, R124, R5.reuse, -R12 ;  /* 0x000000057c8e7223 */ /* 0x080fe2000001080c */
[-C--:B------:R-:W-:Y:S01]  /*1aa30*/  FFMA.FTZ R143, R126, R5.reuse, -R100 ;  /* 0x000000057e8f7223 */ /* 0x080fe20000010864 */
[-C--:B------:R-:W-:Y:S01]  /*1aa40*/  FFMA.FTZ R11, R125, R5.reuse, -R12 ;  /* 0x000000057d0b7223 */ /* 0x080fe2000001080c */
[-C--:B------:R-:W-:Y:S01]  /*1aa50*/  FFMA.FTZ R104, R127, R5.reuse, -R100 ;  /* 0x000000057f687223 */ /* 0x080fe20000010864 */
[----:B------:R-:W2:Y:S01]  /*1aa60*/  MUFU.EX2 R91, R91 ;  /* 0x0000005b005b7308 */ /* 0x000ea20000000800 */
[----:B-1----:R-:W-:Y:S01]  /*1aa70*/  FFMA.FTZ R6, R2, R6, R157 ;  /* 0x0000000602067223 */ /* 0x002fe2000001009d */
[-CC-:B------:R-:W-:Y:S01]  /*1aa80*/  FFMA.FTZ R136, R128, R5.reuse, -R12.reuse ;  /* 0x0000000580887223 */ /* 0x180fe2000001080c */
[-CC-:B------:R-:W-:Y:S01]  /*1aa90*/  FFMA.FTZ R9, R129, R5.reuse, -R12.reuse ;  /* 0x0000000581097223 */ /* 0x180fe2000001080c */
[-C--:B------:R-:W-:Y:S01]  /*1aaa0*/  FFMA.FTZ R138, R132, R5.reuse, -R12 ;  /* 0x00000005848a7223 */ /* 0x080fe2000001080c */
[-C--:B------:R-:W-:Y:S01]  /*1aab0*/  FFMA.FTZ R134, R134, R5.reuse, -R100 ;  /* 0x0000000586867223 */ /* 0x080fe20000010864 */
[----:B------:R-:W-:-:S02]  /*1aac0*/  FFMA.FTZ R12, R133, R5, -R12 ;  /* 0x00000005850c7223 */ /* 0x000fc4000001080c */
        /* <DEDUP_REMOVED lines=43> */
[----:B-1----:R-:W-:Y:S01]  /*1ad80*/  FADD.FTZ R7, R89, R90 ;  /* 0x0000005a59077221 */ /* 0x002fe20000010000 */
[-CC-:B------:R-:W-:Y:S01]  /*1ad90*/  FFMA.FTZ R90, R130, R5.reuse, -R100.reuse ;  /* 0x00000005825a7223 */ /* 0x180fe20000010864 */
[----:B------:R-:W-:-:S05]  /*1ada0*/  FFMA.FTZ R100, R135, R5, -R100 ;  /* 0x0000000587647223 */ /* 0x000fca0000010864 */
        /* <DEDUP_REMOVED lines=18> */
[----:B------:R-:W-:-:S05]  /*1aed0*/  VIADD R7, R15, 0x2a840 ;  /* 0x0002a8400f077836 */ /* 0x000fca0000000000 */
[----:B------:R-:W-:Y:S01]  /*1aee0*/  PRMT R7, R172, 0x654, R7 ;  /* 0x00000654ac077816 */ /* 0x000fe20000000007 */
[----:B------:R-:W1:Y:S01]  /*1aef0*/  MUFU.EX2 R20, R20 ;  /* 0x0000001400147308 */ /* 0x000e620000000800 */
[----:B0-----:R-:W-:Y:S02]  /*1af00*/  FADD.FTZ R107, R140, R107 ;  /* 0x0000006b8c6b7221 */ /* 0x001fe40000010000 */
[----:B------:R0:W-:Y:S05]  /*1af10*/  SYNCS.ARRIVE.TRANS64.RED.A1T0 RZ, [R7+URZ], RZ ;  /* 0x000000ff07ff79a7 */ /* 0x0001ea000810043f */
[----:B------:R-:W3:Y:S01]  /*1af20*/  MUFU.EX2 R103, R103 ;  /* 0x0000006700677308 */ /* 0x000ee20000000800 */
[----:B--2---:R-:W-:-:S07]  /*1af30*/  FADD.FTZ R6, R141, R6 ;  /* 0x000000068d067221 */ /* 0x004fce0000010000 */
[----:B------:R-:W2:Y:S01]  /*1af40*/  MUFU.EX2 R142, R142 ;  /* 0x0000008e008e7308 */ /* 0x000ea20000000800 */
[----:B-1----:R-:W-:-:S07]  /*1af50*/  FADD.FTZ R107, R20, R107 ;  /* 0x0000006b146b7221 */ /* 0x002fce0000010000 */
[----:B------:R-:W1:Y:S01]  /*1af60*/  MUFU.EX2 R143, R143 ;  /* 0x0000008f008f7308 */ /* 0x000e620000000800 */
[----:B---3--:R-:W-:-:S07]  /*1af70*/  FADD.FTZ R6, R103, R6 ;  /* 0x0000000667067221 */ /* 0x008fce0000010000 */
        /* <DEDUP_REMOVED lines=24> */
.L_x_1816:
[----:B------:R-:W-:Y:S01]  /*1b100*/  ISETP.GT.AND P1, PT, R14, R13, PT ;  /* 0x0000000d0e00720c */ /* 0x000fe20003f24270 */
[----:B------:R-:W-:Y:S01]  /*1b110*/  VIADD R107, R10, 0x2a860 ;  /* 0x0002a8600a6b7836 */ /* 0x000fe20000000000 */
[----:B------:R-:W-:Y:S01]  /*1b120*/  F2FP.BF16.F32.PACK_AB R156, R139, R156 ;  /* 0x0000009c8b9c723e */ /* 0x000fe200000010ff */
[----:B------:R-:W-:Y:S01]  /*1b130*/  VIADD R10, R14, 0xffffffff ;  /* 0xffffffff0e0a7836 */ /* 0x000fe20000000000 */
[----:B------:R-:W-:Y:S02]  /*1b140*/  F2FP.BF16.F32.PACK_AB R158, R137, R158 ;  /* 0x0000009e899e723e */ /* 0x000fe400000010ff */
[----:B------:R-:W-:Y:S01]  /*1b150*/  PRMT R107, R172, 0x654, R107 ;  /* 0x00000654ac6b7816 */ /* 0x000fe2000000006b */
[----:B------:R-:W-:Y:S01]  /*1b160*/  IMAD.MOV.U32 R14, RZ, RZ, R10 ;  /* 0x000000ffff0e7224 */ /* 0x000fe200078e000a */
[----:B------:R-:W-:Y:S01]  /*1b170*/  F2FP.BF16.F32.PACK_AB R146, R21, R146 ;  /* 0x000000921592723e */ /* 0x000fe200000010ff */
[----:B------:R-:W-:Y:S01]  /*1b180*/  IMAD.MOV.U32 R21, RZ, RZ, R160 ;  /* 0x000000ffff157224 */ /* 0x000fe200078e00a0 */
[----:B------:R0:W-:Y:S01]  /*1b190*/  SYNCS.ARRIVE.TRANS64.RED.A1T0 RZ, [R107+URZ], RZ ;  /* 0x000000ff6bff79a7 */ /* 0x0001e2000810043f */
[----:B------:R-:W-:Y:S01]  /*1b1a0*/  F2FP.BF16.F32.PACK_AB R140, R20, R140 ;  /* 0x0000008c148c723e */ /* 0x000fe200000010ff */
[----:B------:R-:W-:Y:S01]  /*1b1b0*/  IMAD.MOV.U32 R20, RZ, RZ, R163 ;  /* 0x000000ffff147224 */ /* 0x000fe200078e00a3 */
[----:B------:R-:W-:Y:S01]  /*1b1c0*/  F2FP.BF16.F32.PACK_AB R136, R9, R136 ;  /* 0x000000880988723e */ /* 0x000fe200000010ff */
[----:B------:R-:W-:Y:S01]  /*1b1d0*/  IMAD.MOV.U32 R9, RZ, RZ, R4 ;  /* 0x000000ffff097224 */ /* 0x000fe200078e0004 */
        /* <DEDUP_REMOVED lines=19> */
[----:B------:R-:W-:Y:S01]  /*1b310*/  F2FP.BF16.F32.PACK_AB R139, R100, R15 ;  /* 0x0000000f648b723e */ /* 0x000fe200000010ff */
[----:B0-----:R-:W-:Y:S06]  /*1b320*/  @P1 BRA `(.L_x_1817) ;  /* 0xffffffe000101947 */ /* 0x001fec000383ffff */
[----:B------:R-:W-:Y:S05]  /*1b330*/  BSYNC B1 ;  /* 0x0000000000017941 */ /* 0x000fea0003800000 */
.L_x_1804:
[----:B------:R-:W-:Y:S05]  /*1b340*/  BSYNC B0 ;  /* 0x0000000000007941 */ /* 0x000fea0003800000 */
.L_x_1803:
[----:B------:R-:W-:Y:S01]  /*1b350*/  ISETP.GE.AND P1, PT, R10, R189, PT ;  /* 0x000000bd0a00720c */ /* 0x000fe20003f26270 */
[----:B------:R-:W-:-:S12]  /*1b360*/  BSSY B0, `(.L_x_1818) ;  /* 0x000032a000007945 */ /* 0x000fd80003800000 */
[----:B------:R-:W-:Y:S05]  /*1b370*/  @!P1 BRA `(.L_x_1819) ;  /* 0x0000003000a09947 */ /* 0x000fea0003800000 */
[----:B------:R-:W-:Y:S02]  /*1b380*/  IMAD.MOV.U32 R11, RZ, RZ, R3 ;  /* 0x000000ffff0b7224 */ /* 0x000fe400078e0003 */
[----:B------:R-:W-:Y:S02]  /*1b390*/  IMAD.MOV.U32 R9, RZ, RZ, R4 ;  /* 0x000000ffff097224 */ /* 0x000fe400078e0004 */
[----:B------:R-:W-:Y:S02]  /*1b3a0*/  IMAD.MOV.U32 R15, RZ, RZ, R163 ;  /* 0x000000ffff0f7224 */ /* 0x000fe400078e00a3 */
[----:B------:R-:W-:-:S07]  /*1b3b0*/  IMAD.MOV.U32 R20, RZ, RZ, R160 ;  /* 0x000000ffff147224 */ /* 0x000fce00078e00a0 */
.L_x_1840:
[----:B------:R-:W-:-:S04]  /*1b3c0*/  ISETP.NE.AND P1, PT, R20, 0x1, PT ;  /* 0x000000011400780c */ /* 0x000fc80003f25270 */
[----:B------:R-:W-:-:S04]  /*1b3d0*/  SEL R4, RZ, 0x1, P1 ;  /* 0x00000001ff047807 */ /* 0x000fc80000800000 */
[----:B------:R-:W-:Y:S01]  /*1b3e0*/  LOP3.LUT R163, R15, R4, RZ, 0x3c, !PT ;  /* 0x000000040fa37212 */ /* 0x000fe200078e3cff */
[----:B------:R-:W-:Y:S06]  /*1b3f0*/  @!P0 BRA `(.L_x_1820) ;  /* 0x0000000000048947 */ /* 0x000fec0003800000 */
[----:B------:R-:W-:Y:S01]  /*1b400*/  BPT.TRAP 0x1 ;  /* 0x000000040000795c */ /* 0x000fe20000300000 */
.L_x_1820:
        /* <DEDUP_REMOVED lines=8> */
.L_x_1821:
[----:B------:R-:W-:Y:S01]  /*1b490*/  BSSY B1, `(.L_x_1822) ;  /* 0x0000006000017945 */ /* 0x000fe20003800000 */
[----:B------:R-:W-:Y:S02]  /*1b4a0*/  IMAD R4, R160, 0x900, R8 ;  /* 0x00000900a0047824 */ /* 0x000fe400078e0208 */
[----:B------:R-:W-:Y:S01]  /*1b4b0*/  IMAD.MOV.U32 R5, RZ, RZ, 0x40000040 ;  /* 0x40000040ff057424 */ /* 0x000fe200078e00ff */
[----:B-1----:R-:W-:Y:S06]  /*1b4c0*/  @P1 BRA `(.L_x_1823) ;  /* 0x0000000000081947 */ /* 0x002fec0003800000 */
[----:B------:R-:W1:Y:S02]  /*1b4d0*/  SYNCS.PHASECHK.TRANS64.TRYWAIT P1, [R14+URZ+0x2a830], R3 ;  /* 0x02a830030e0075a7 */ /* 0x000e64000802017f */
[----:B-1----:R-:W-:Y:S05]  /*1b4e0*/  @!P1 BRA `(.L_x_1824) ;  /* 0x000000e400609947 */ /* 0x002fea0003800000 */
.L_x_1823:
[----:B------:R-:W-:Y:S05]  /*1b4f0*/  BSYNC B1 ;  /* 0x0000000000017941 */ /* 0x000fea0003800000 */
.L_x_1822:
[----:B------:R-:W2:Y:S04]  /*1b500*/  LDL.64 R88, [R1+0x28] ;  /* 0x0000280001587983 */ /* 0x000ea80000100a00 */
[----:B------:R-:W3:Y:S04]  /*1b510*/  LDL.64 R226, [R1+0x20] ;  /* 0x0000200001e27983 */ /* 0x000ee80000100a00 */
[----:B------:R-:W4:Y:S01]  /*1b520*/  LDL.64 R210, [R1+0x18] ;  /* 0x0000180001d27983 */ /* 0x000f220000100a00 */
[C---:B------:R-:W-:Y:S02]  /*1b530*/  R2UR UR6, R4.reuse ;  /* 0x00000000040672ca */ /* 0x040fe400000e0000 */
[----:B------:R-:W-:Y:S01]  /*1b540*/  R2UR UR7, R5 ;  /* 0x00000000050772ca */ /* 0x000fe200000e0000 */
[----:B------:R0:W-:Y:S04]  /*1b550*/  STL.64 [R1+0x40], R6 ;  /* 0x0000400601007387 */ /* 0x0001e80000100a00 */
[----:B0-----:R-:W4:Y:S01]  /*1b560*/  LDL.64 R6, [R1+0x10] ;  /* 0x0000100001067983 */ /* 0x001f220000100a00 */
        /* <DEDUP_REMOVED lines=173> */
.L_x_1825:
[----:B------:R-:W-:Y:S01]  /*1c040*/  SHF.L.U32 R2, R15, 0x1f, RZ ;  /* 0x0000001f0f027819 */ /* 0x000fe200000006ff */
[----:B------:R-:W-:-:S04]  /*1c050*/  IMAD R12, R20, 0x8, R18 ;  /* 0x00000008140c7824 */ /* 0x000fc800078e0212 */
[----:B------:R0:W2:Y:S01]  /*1c060*/  SYNCS.PHASECHK.TRANS64.TRYWAIT P1, [R12+URZ+0x2a850], R2 ;  /* 0x02a850020c0075a7 */ /* 0x0000a2000802017f */
[----:B------:R-:W-:Y:S05]  /*1c070*/  @!P0 BRA `(.L_x_1826) ;  /* 0x0000000000048947 */ /* 0x000fea0003800000 */
[----:B------:R-:W-:Y:S01]  /*1c080*/  BPT.TRAP 0x1 ;  /* 0x000000040000795c */ /* 0x000fe20000300000 */
.L_x_1826:
[----:B------:R-:W-:Y:S01]  /*1c090*/  VIADD R0, R18, 0x400 ;  /* 0x0000040012007836 */ /* 0x000fe20000000000 */
[----:B------:R-:W-:Y:S04]  /*1c0a0*/  BSSY B1, `(.L_x_1827) ;  /* 0x0000008000017945 */ /* 0x000fe80003800000 */
[----:B------:R-:W-:-:S04]  /*1c0b0*/  SHF.R.U32.HI R0, RZ, 0x4, R0 ;  /* 0x00000004ff007819 */ /* 0x000fc80000011600 */
[----:B------:R-:W-:-:S04]  /*1c0c0*/  LOP3.LUT R0, R0, 0x3fff, RZ, 0xc0, !PT ;  /* 0x00003fff00007812 */ /* 0x000fc800078ec0ff */
[----:B------:R-:W-:-:S05]  /*1c0d0*/  LOP3.LUT R0, R0, 0x3000000, RZ, 0xfc, !PT ;  /* 0x0300000000007812 */ /* 0x000fca00078efcff */
[----:B------:R-:W-:Y:S01]  /*1c0e0*/  IMAD R0, R20, 0x600, R0 ;  /* 0x0000060014007824 */ /* 0x000fe200078e0200 */
[----:B--2---:R-:W-:Y:S06]  /*1c0f0*/  @P1 BRA `(.L_x_1828) ;  /* 0x0000000000081947 */ /* 0x004fec0003800000 */
[----:B------:R-:W2:Y:S02]  /*1c100*/  SYNCS.PHASECHK.TRANS64.TRYWAIT P1, [R12+URZ+0x2a850], R2 ;  /* 0x02a850020c0075a7 */ /* 0x000ea4000802017f */
[----:B--2---:R-:W-:Y:S05]  /*1c110*/  @!P1 BRA `(.L_x_1829) ;  /* 0x000000d800689947 */ /* 0x004fea0003800000 */
.L_x_1828:
[----:B------:R-:W-:Y:S05]  /*1c120*/  BSYNC B1 ;  /* 0x0000000000017941 */ /* 0x000fea0003800000 */
.L_x_1827:
[----:B0-2---:R-:W-:Y:S01]  /*1c130*/  IMAD.MOV.U32 R2, RZ, RZ, R0 ;  /* 0x000000ffff027224 */ /* 0x005fe200078e0000 */
[----:B------:R-:W-:Y:S01]  /*1c140*/  WARPGROUP.ARRIVE ;  /* 0x00000000000079c5 */ /* 0x000fe20000000000 */
[----:B-1----:R-:W-:-:S03]  /*1c150*/  IMAD.MOV.U32 R3, RZ, RZ, 0x40000040 ;  /* 0x40000040ff037424 */ /* 0x002fc600078e00ff */
        /* <DEDUP_REMOVED lines=41> */
.L_x_1830:
[----:B------:R-:W-:Y:S01]  /*1c3f0*/  ISETP.NE.AND P1, PT, R204, 0x1, PT ;  /* 0x00000001cc00780c */ /* 0x000fe20003f25270 */
[----:B------:R-:W-:Y:S01]  /*1c400*/  IMAD.IADD R4, R191, 0x1, R187 ;  /* 0x00000001bf047824 */ /* 0x000fe200078e02bb */
[----:B------:R-:W-:Y:S01]  /*1c410*/  ULOP3.LUT UR4, URZ, UR42, URZ, 0x33, !UPT ;  /* 0x0000002a3f047292 */ /* 0x000fe2000f8e333f */
[----:B------:R-:W-:-:S04]  /*1c420*/  IMAD R21, R10, -0x60, RZ ;  /* 0xffffffa00a157824 */ /* 0x000fc800078e02ff */
[----:B------:R-:W-:-:S04]  /*1c430*/  VIADD R5, R21, 0x1 ;  /* 0x0000000115057836 */ /* 0x000fc80000000000 */
[----:B------:R-:W-:Y:S02]  /*1c440*/  IMAD R5, R190, -0x2, R5 ;  /* 0xfffffffebe057824 */ /* 0x000fe400078e0205 */
[----:B------:R-:W0:Y:S03]  /*1c450*/  @P1 LDC R3, c[0x0][0x44c] ;  /* 0x00011300ff031b82 */ /* 0x000e260000000800 */
[----:B------:R-:W-:-:S05]  /*1c460*/  IADD3 R15, -R166, R5, R167 ;  /* 0x00000005a60f7210 */ /* 0x000fca0007ffe1a7 */
[----:B------:R-:W1:Y:S01]  /*1c470*/  @P1 LDC R0, c[0x0][0x450] ;  /* 0x00011400ff001b82 */ /* 0x000e620000000800 */
[C---:B------:R-:W-:Y:S02]  /*1c480*/  VIADD R20, R15.reuse, UR51 ;  /* 0x000000330f147c36 */ /* 0x040fe40008000000 */
[----:B------:R-:W-:Y:S02]  /*1c490*/  VIADD R15, R15, UR4 ;  /* 0x000000040f0f7c36 */ /* 0x000fe40008000000 */
[----:B0-----:R-:W-:-:S05]  /*1c4a0*/  @P1 IMAD.HI.U32 R3, R4, R3, RZ ;  /* 0x0000000304031227 */ /* 0x001fca00078e00ff */
[----:B-1----:R-:W-:Y:S01]  /*1c4b0*/  @P1 SHF.R.U32.HI R4, RZ, R0, R3 ;  /* 0x00000000ff041219 */ /* 0x002fe20000011603 */
[----:B------:R-:W-:Y:S01]  /*1c4c0*/  VIADD R3, R14, 0x2a840 ;  /* 0x0002a8400e037836 */ /* 0x000fe20000000000 */
[----:B------:R-:W-:Y:S01]  /*1c4d0*/  ISETP.GE.AND P1, PT, R200, 0x1, PT ;  /* 0x00000001c800780c */ /* 0x000fe20003f26270 */
[----:B------:R-:W-:Y:S02]  /*1c4e0*/  VIADD R0, R5, 0xffffffff ;  /* 0xffffffff05007836 */ /* 0x000fe40000000000 */
[----:B------:R-:W0:Y:S01]  /*1c4f0*/  SHFL.IDX PT, R137, R4, RZ, 0x1c1f ;  /* 0x001c1fff04897589 */ /* 0x000e2200000e0000 */
[----:B------:R-:W-:-:S04]  /*1c500*/  PRMT R3, R172, 0x654, R3 ;  /* 0x00000654ac037816 */ /* 0x000fc80000000003 */
[----:B------:R1:W-:Y:S01]  /*1c510*/  SYNCS.ARRIVE.TRANS64.RED.A1T0 RZ, [R3+URZ], RZ ;  /* 0x000000ff03ff79a7 */ /* 0x0003e2000810043f */
[--C-:B0-----:R-:W-:Y:S02]  /*1c520*/  IMAD.IADD R13, R20, 0x1, R137.reuse ;  /* 0x00000001140d7824 */ /* 0x101fe400078e0289 */
[----:B------:R-:W-:Y:S02]  /*1c530*/  IMAD.IADD R5, R15, 0x1, R137 ;  /* 0x000000010f057824 */ /* 0x000fe400078e0289 */
[----:B-1----:R-:W-:Y:S05]  /*1c540*/  @!P1 BRA `(.L_x_1831) ;  /* 0x0000000000549947 */ /* 0x002fea0003800000 */
        /* <DEDUP_REMOVED lines=12> */
.L_x_1833:
[----:B------:R-:W-:-:S05]  /*1c610*/  IMAD.U32 R14, RZ, RZ, UR38 ;  /* 0x00000026ff0e7e24 */ /* 0x000fca000f8e00ff */
[----:B------:R-:W-:-:S13]  /*1c620*/  ISETP.NE.AND P1, PT, R14, 0x1, PT ;  /* 0x000000010e00780c */ /* 0x000fda0003f25270 */
[----:B------:R-:W0:Y:S02]  /*1c630*/  @P1 LDC.64 R2, c[0x0][0x9e8] ;  /* 0x00027a00ff021b82 */ /* 0x000e240000000a00 */
[----:B0-----:R-:W-:-:S05]  /*1c640*/  @P1 IMAD.HI.U32 R2, R137, R2, RZ ;  /* 0x0000000289021227 */ /* 0x001fca00078e00ff */
[----:B------:R-:W-:-:S07]  /*1c650*/  @P1 SHF.R.U32.HI R137, RZ, R3, R2 ;  /* 0x00000003ff891219 */ /* 0x000fce0000011602 */
.L_x_1834:
[----:B------:R-:W-:Y:S05]  /*1c660*/  BSYNC B1 ;  /* 0x0000000000017941 */ /* 0x000fea0003800000 */
.L_x_1832:
[----:B------:R-:W-:-:S05]  /*1c670*/  IMAD R2, R137, R14, R0 ;  /* 0x0000000e89027224 */ /* 0x000fca00078e0200 */
[----:B------:R-:W-:Y:S02]  /*1c680*/  VIADDMNMX R13, R2, R14, R13, PT ;  /* 0x0000000e020d7246 */ /* 0x000fe4000380010d */
[----:B------:R-:W-:-:S07]  /*1c690*/  VIMNMX R5, R5, R2, !PT ;  /* 0x0000000205057248 */ /* 0x000fce0007fe0100 */
.L_x_1831:
        /* <DEDUP_REMOVED lines=151> */
.L_x_1837:
[----:B------:R-:W-:-:S05]  /*1d010*/  IMAD.U32 R13, RZ, RZ, UR38 ;  /* 0x00000026ff0d7e24 */ /* 0x000fca000f8e00ff */
[----:B------:R-:W-:-:S13]  /*1d020*/  ISETP.NE.AND P6, PT, R13, 0x1, PT ;  /* 0x000000010d00780c */ /* 0x000fda0003fc5270 */
[----:B------:R-:W0:Y:S02]  /*1d030*/  @P6 LDC.64 R2, c[0x0][0x9e8] ;  /* 0x00027a00ff026b82 */ /* 0x000e240000000a00 */
[----:B0-----:R-:W-:-:S05]  /*1d040*/  @P6 IMAD.HI.U32 R2, R5, R2, RZ ;  /* 0x0000000205026227 */ /* 0x001fca00078e00ff */
[----:B------:R-:W-:-:S07]  /*1d050*/  @P6 SHF.R.U32.HI R5, RZ, R3, R2 ;  /* 0x00000003ff056219 */ /* 0x000fce0000011602 */
.L_x_1838:
[----:B------:R-:W-:Y:S05]  /*1d060*/  BSYNC B1 ;  /* 0x0000000000017941 */ /* 0x000fea0003800000 */
.L_x_1836:
[----:B------:R-:W-:-:S05]  /*1d070*/  IMAD R0, R5, R13, R0 ;  /* 0x0000000d05007224 */ /* 0x000fca00078e0200 */
[----:B------:R-:W-:Y:S02]  /*1d080*/  VIADDMNMX R20, R0, R13, R20, PT ;  /* 0x0000000d00147246 */ /* 0x000fe40003800114 */
[----:B------:R-:W-:-:S07]  /*1d090*/  VIMNMX R15, R15, R0, !PT ;  /* 0x000000000f0f7248 */ /* 0x000fce0007fe0100 */
.L_x_1835:
[C---:B------:R-:W-:Y:S01]  /*1d0a0*/  ISETP.GT.AND P1, PT, R15.reuse, 0x1, !P1 ;  /* 0x000000010f00780c */ /* 0x040fe20004f24270 */
[----:B------:R-:W-:Y:S01]  /*1d0b0*/  IMAD.U32 R5, RZ, RZ, UR43 ;  /* 0x0000002bff057e24 */ /* 0x000fe2000f8e00ff */
        /* <DEDUP_REMOVED lines=83> */
[----:B0-----:R-:W-:-:S02]  /*1d5f0*/  FMNMX.FTZ R13, R0, R3, !PT ;  /* 0x00000003000d7209 */ /* 0x001fc40007810000 */
[----:B------:R-:W-:Y:S02]  /*1d600*/  FSEL R118, R118, -INF , !P1 ;  /* 0xff80000076767808 */ /* 0x000fe40004800000 */
[----:B------:R-:W-:Y:S01]  /*1d610*/  LOP3.LUT P1, RZ, R22, 0x200, RZ, 0xc0, !PT ;  /* 0x0000020016ff7812 */ /* 0x000fe2000782c0ff */
[----:B------:R-:W0:Y:S01]  /*1d620*/  SHFL.BFLY PT, R4, R13, 0x1, 0x1f ;  /* 0x0c201f000d047f89 */ /* 0x000e2200000e0000 */
[C---:B------:R-:W-:Y:S02]  /*1d630*/  ISETP.GT.AND P5, PT, R15.reuse, 0x58, !P5 ;  /* 0x000000580f00780c */ /* 0x040fe40006fa4270 */
[----:B------:R-:W-:Y:S02]  /*1d640*/  ISETP.GT.AND P1, PT, R15, 0x39, !P1 ;  /* 0x000000390f00780c */ /* 0x000fe40004f24270 */
[C---:B------:R-:W-:Y:S02]  /*1d650*/  ISETP.LT.OR P4, PT, R20.reuse, 0x52, P4 ;  /* 0x000000521400780c */ /* 0x040fe40002781670 */
[----:B------:R-:W-:-:S02]  /*1d660*/  ISETP.LT.OR P1, PT, R20, 0x3a, P1 ;  /* 0x0000003a1400780c */ /* 0x000fc40000f21670 */
[----:B------:R-:W-:Y:S02]  /*1d670*/  ISETP.LT.OR P5, PT, R20, 0x59, P5 ;  /* 0x000000591400780c */ /* 0x000fe40002fa1670 */
[----:B------:R-:W-:Y:S02]  /*1d680*/  FSEL R119, R119, -INF , !P1 ;  /* 0xff80000077777808 */ /* 0x000fe40004800000 */
[----:B------:R-:W-:Y:S02]  /*1d690*/  LOP3.LUT P1, RZ, R22, 0x100, RZ, 0xc0, !PT ;  /* 0x0000010016ff7812 */ /* 0x000fe4000782c0ff */
[----:B------:R-:W-:Y:S02]  /*1d6a0*/  FSEL R134, R134, -INF , !P5 ;  /* 0xff80000086867808 */ /* 0x000fe40006800000 */
[----:B------:R-:W-:-:S04]  /*1d6b0*/  ISETP.GT.AND P1, PT, R15, 0x40, !P1 ;  /* 0x000000400f00780c */ /* 0x000fc80004f24270 */
[----:B------:R-:W-:Y:S02]  /*1d6c0*/  ISETP.LT.OR P1, PT, R20, 0x41, P1 ;  /* 0x000000411400780c */ /* 0x000fe40000f21670 */
        /* <DEDUP_REMOVED lines=55> */
[----:B------:R-:W-:Y:S01]  /*1da40*/  FSEL R108, R4, RZ, P1 ;  /* 0x000000ff046c7208 */ /* 0x000fe20000800000 */
[----:B------:R-:W-:Y:S01]  /*1da50*/  MUFU.EX2 R89, R89 ;  /* 0x0000005900597308 */ /* 0x000fe20000000800 */
[----:B------:R-:W-:-:S03]  /*1da60*/  FMNMX.FTZ R13, R110, R13, !PT ;  /* 0x0000000d6e0d7209 */ /* 0x000fc60007810000 */
[----:B------:R-:W-:Y:S01]  /*1da70*/  FADD.FTZ R108, -R108, R9 ;  /* 0x000000096c6c7221 */ /* 0x000fe20000010100 */
[----:B------:R-:W-:-:S03]  /*1da80*/  FMNMX.FTZ R13, R226, R13, !PT ;  /* 0x0000000de20d7209 */ /* 0x000fc60007810000 */
[----:B------:R-:W-:Y:S01]  /*1da90*/  MUFU.EX2 R95, R95 ;  /* 0x0000005f005f7308 */ /* 0x000fe20000000800 */
[----:B------:R-:W-:-:S04]  /*1daa0*/  FMNMX.FTZ R13, R114, R13, !PT ;  /* 0x0000000d720d7209 */ /* 0x000fc80007810000 */
[----:B------:R-:W-:-:S03]  /*1dab0*/  FMNMX.FTZ R13, R228, R13, !PT ;  /* 0x0000000de40d7209 */ /* 0x000fc60007810000 */
[----:B------:R-:W-:Y:S01]  /*1dac0*/  MUFU.EX2 R88, R88 ;  /* 0x0000005800587308 */ /* 0x000fe20000000800 */
[----:B------:R-:W-:Y:S01]  /*1dad0*/  FMNMX.FTZ R0, R118, R13, !PT ;  /* 0x0000000d76007209 */ /* 0x000fe20007810000 */
[----:B------:R-:W-:Y:S01]  /*1dae0*/  FFMA.FTZ R13, R104, R5, -R3 ;  /* 0x00000005680d7223 */ /* 0x000fe20000010803 */
[----:B------:R-:W-:Y:S02]  /*1daf0*/  FSEL R104, R135, -INF , !P2 ;  /* 0xff80000087687808 */ /* 0x000fe40005000000 */
[----:B------:R-:W-:-:S03]  /*1db00*/  FMNMX.FTZ R97, R119, R0, !PT ;  /* 0x0000000077617209 */ /* 0x000fc60007810000 */
[----:B------:R-:W-:Y:S01]  /*1db10*/  MUFU.EX2 R93, R93 ;  /* 0x0000005d005d7308 */ /* 0x000fe20000000800 */
[----:B------:R-:W-:-:S04]  /*1db20*/  FMNMX.FTZ R0, R122, R97, !PT ;  /* 0x000000617a007209 */ /* 0x000fc80007810000 */
        /* <DEDUP_REMOVED lines=10> */
[----:B------:R-:W-:Y:S02]  /*1dbd0*/  MUFU.EX2 R91, R91 ;  /* 0x0000005b005b7308 */ /* 0x000fe40000000800 */
[----:B------:R-:W0:Y:S06]  /*1dbe0*/  SHFL.BFLY PT, R0, R97, 0x2, 0x1f ;  /* 0x0c401f0061007f89 */ /* 0x000e2c00000e0000 */
[----:B------:R-:W-:Y:S08]  /*1dbf0*/  MUFU.EX2 R13, R13 ;  /* 0x0000000d000d7308 */ /* 0x000ff00000000800 */
[----:B------:R-:W-:Y:S08]  /*1dc00*/  MUFU.EX2 R92, R92 ;  /* 0x0000005c005c7308 */ /* 0x000ff00000000800 */
[----:B------:R-:W-:Y:S01]  /*1dc10*/  MUFU.EX2 R15, R15 ;  /* 0x0000000f000f7308 */ /* 0x000fe20000000800 */
[----:B0-----:R-:W-:Y:S01]  /*1dc20*/  FMNMX.FTZ R0, R97, R0, !PT ;  /* 0x0000000061007209 */ /* 0x001fe20007810000 */
[----:B------:R-:W-:-:S04]  /*1dc30*/  FFMA.FTZ R97, R154, R5, -R3 ;  /* 0x000000059a617223 */ /* 0x000fc80000010803 */
[----:B------:R-:W0:Y:S02]  /*1dc40*/  SHFL.BFLY PT, R107, R0, 0x1, 0x1f ;  /* 0x0c201f00006b7f89 */ /* 0x000e2400000e0000 */
[----:B------:R-:W-:Y:S08]  /*1dc50*/  MUFU.EX2 R20, R20 ;  /* 0x0000001400147308 */ /* 0x000ff00000000800 */
[----:B------:R-:W-:Y:S08]  /*1dc60*/  MUFU.EX2 R144, R144 ;  /* 0x0000009000907308 */ /* 0x000ff00000000800 */
[----:B------:R-:W-:Y:S01]  /*1dc70*/  MUFU.EX2 R105, R105 ;  /* 0x0000006900697308 */ /* 0x000fe20000000800 */
[----:B0-----:R-:W-:Y:S01]  /*1dc80*/  FMNMX.FTZ R3, R0, R107, !PT ;  /* 0x0000006b00037209 */ /* 0x001fe20007810000 */
[----:B------:R-:W-:-:S06]  /*1dc90*/  FMUL.FTZ R0, R108, R5 ;  /* 0x000000056c007220 */ /* 0x000fcc0000410000 */
[----:B------:R-:W-:Y:S01]  /*1dca0*/  MUFU.EX2 R146, R146 ;  /* 0x0000009200927308 */ /* 0x000fe20000000800 */
[C---:B------:R-:W-:Y:S01]  /*1dcb0*/  FSETP.NEU.FTZ.AND P1, PT, R3.reuse, -INF , PT ;  /* 0xff8000000300780b */ /* 0x040fe20003f3d000 */
[----:B------:R-:W-:-:S05]  /*1dcc0*/  FMUL.FTZ R107, R3, R5 ;  /* 0x00000005036b7220 */ /* 0x000fca0000410000 */
[----:B------:R-:W-:Y:S01]  /*1dcd0*/  FSEL R107, R107, RZ, P1 ;  /* 0x000000ff6b6b7208 */ /* 0x000fe20000800000 */
[----:B------:R-:W0:Y:S04]  /*1dce0*/  MUFU.EX2 R0, R0 ;  /* 0x0000000000007308 */ /* 0x000e280000000800 */
[-CC-:B------:R-:W-:Y:S01]  /*1dcf0*/  FFMA.FTZ R112, R2, R5.reuse, -R107.reuse ;  /* 0x0000000502707223 */ /* 0x180fe2000001086b */
[----:B------:R-:W-:Y:S01]  /*1dd00*/  FSEL R2, R3, RZ, P1 ;  /* 0x000000ff03027208 */ /* 0x000fe20000800000 */
[-CC-:B------:R-:W-:Y:S01]  /*1dd10*/  FFMA.FTZ R157, R90, R5.reuse, -R107.reuse ;  /* 0x000000055a9d7223 */ /* 0x180fe2000001086b */
[-CC-:B------:R-:W-:Y:S01]  /*1dd20*/  FFMA.FTZ R159, R94, R5.reuse, -R107.reuse ;  /* 0x000000055e9f7223 */ /* 0x180fe2000001086b */
[-CC-:B------:R-:W-:Y:S01]  /*1dd30*/  FFMA.FTZ R108, R158, R5.reuse, -R107.reuse ;  /* 0x000000059e6c7223 */ /* 0x180fe2000001086b */
[-C--:B------:R-:W-:Y:S01]  /*1dd40*/  FFMA.FTZ R153, R98, R5.reuse, -R107 ;  /* 0x0000000562997223 */ /* 0x080fe2000001086b */
[----:B------:R-:W-:Y:S01]  /*1dd50*/  FADD.FTZ R2, -R2, R11 ;  /* 0x0000000b02027221 */ /* 0x000fe20000010100 */
[----:B------:R-:W-:Y:S01]  /*1dd60*/  MUFU.EX2 R112, R112 ;  /* 0x0000007000707308 */ /* 0x000fe20000000800 */
[-CC-:B------:R-:W-:Y:S01]  /*1dd70*/  FFMA.FTZ R98, R210, R5.reuse, -R107.reuse ;  /* 0x00000005d2627223 */ /* 0x180fe2000001086b */
[-CC-:B------:R-:W-:Y:S01]  /*1dd80*/  FFMA.FTZ R151, R110, R5.reuse, -R107.reuse ;  /* 0x000000056e977223 */ /* 0x180fe2000001086b */
[-C--:B------:R-:W-:Y:S01]  /*1dd90*/  FMUL.FTZ R2, R2, R5.reuse ;  /* 0x0000000502027220 */ /* 0x080fe20000410000 */
[-CC-:B------:R-:W-:Y:S01]  /*1dda0*/  FFMA.FTZ R155, R102, R5.reuse, -R107.reuse ;  /* 0x00000005669b7223 */ /* 0x180fe2000001086b */
[----:B------:R-:W-:Y:S01]  /*1ddb0*/  FFMA.FTZ R94, R212, R5, -R107 ;  /* 0x00000005d45e7223 */ /* 0x000fe2000001086b */
[----:B0----5:R-:W-:Y:S01]  /*1ddc0*/  FFMA.FTZ R110, R0, R7, R89 ;  /* 0x00000007006e7223 */ /* 0x021fe20000010059 */
[-CC-:B------:R-:W-:Y:S01]  /*1ddd0*/  FFMA.FTZ R145, R114, R5.reuse, -R107.reuse ;  /* 0x0000000572917223 */ /* 0x180fe2000001086b */
[----:B------:R-:W-:Y:S01]  /*1dde0*/  MUFU.EX2 R157, R157 ;  /* 0x0000009d009d7308 */ /* 0x000fe20000000800 */
[-CC-:B------:R-:W-:Y:S01]  /*1ddf0*/  FFMA.FTZ R149, R106, R5.reuse, -R107.reuse ;  /* 0x000000056a957223 */ /* 0x180fe2000001086b */
[----:B------:R-:W-:Y:S01]  /*1de00*/  FADD.FTZ R11, R95, R110 ;  /* 0x0000006e5f0b7221 */ /* 0x000fe20000010000 */
[-CC-:B------:R-:W-:Y:S01]  /*1de10*/  FFMA.FTZ R90, R224, R5.reuse, -R107.reuse ;  /* 0x00000005e05a7223 */ /* 0x180fe2000001086b */
[-CC-:B------:R-:W-:Y:S01]  /*1de20*/  FFMA.FTZ R102, R226, R5.reuse, -R107.reuse ;  /* 0x00000005e2667223 */ /* 0x180fe2000001086b */
[-C--:B------:R-:W-:Y:S01]  /*1de30*/  FFMA.FTZ R106, R228, R5.reuse, -R107 ;  /* 0x00000005e46a7223 */ /* 0x080fe2000001086b */
        /* <DEDUP_REMOVED lines=13> */
[----:B0-----:R-:W-:-:S04]  /*1df10*/  FFMA.FTZ R7, R2, R6, R157 ;  /* 0x0000000602077223 */ /* 0x001fc8000001009d */
[----:B------:R-:W-:-:S03]  /*1df20*/  FADD.FTZ R6, R112, R7 ;  /* 0x0000000770067221 */ /* 0x000fc60000010000 */
[----:B------:R-:W0:Y:S01]  /*1df30*/  MUFU.EX2 R153, R153 ;  /* 0x0000009900997308 */ /* 0x000e220000000800 */
[----:B-1----:R-:W-:-:S07]  /*1df40*/  FADD.FTZ R7, R159, R6 ;  /* 0x000000069f077221 */ /* 0x002fce0000010000 */
[----:B------:R-:W1:Y:S01]  /*1df50*/  MUFU.EX2 R98, R98 ;  /* 0x0000006200627308 */ /* 0x000e620000000800 */
[----:B--2---:R-:W-:Y:S01]  /*1df60*/  FADD.FTZ R6, R108, R7 ;  /* 0x000000076c067221 */ /* 0x004fe20000010000 */
[----:B------:R-:W-:Y:S01]  /*1df70*/  FADD.FTZ R7, R21, R114 ;  /* 0x0000007215077221 */ /* 0x000fe20000010000 */
[----:B------:R-:W-:-:S03]  /*1df80*/  FFMA.FTZ R114, R123, R5, -R107 ;  /* 0x000000057b727223 */ /* 0x000fc6000001086b */
        /* <DEDUP_REMOVED lines=10> */
[----:B0-----:R-:W-:Y:S01]  /*1e030*/  FADD.FTZ R6, R94, R7 ;  /* 0x000000075e067221 */ /* 0x001fe20000010000 */
[----:B------:R-:W-:Y:S01]  /*1e040*/  FADD.FTZ R7, R13, R116 ;  /* 0x000000740d077221 */ /* 0x000fe20000010000 */
[----:B------:R-:W-:-:S05]  /*1e050*/  FFMA.FTZ R116, R127, R5, -R107 ;  /* 0x000000057f747223 */ /* 0x000fca000001086b */
        /* <DEDUP_REMOVED lines=56> */
.L_x_1839:
        /* <DEDUP_REMOVED lines=34> */
.L_x_1819:
[----:B------:R-:W-:Y:S05]  /*1e600*/  BSYNC B0 ;  /* 0x0000000000007941 */ /* 0x000fea0003800000 */
.L_x_1818:
        /* <DEDUP_REMOVED lines=67> */
.L_x_1841:
[----:B------:R-:W-:Y:S01]  /*1ea40*/  IMAD R13, R160, 0x8, R18 ;  /* 0x00000008a00d7824 */ /* 0x000fe200078e0212 */
[----:B------:R-:W-:-:S04]  /*1ea50*/  SHF.L.U32 R2, R163, 0x1f, RZ ;  /* 0x0000001fa3027819 */ /* 0x000fc800000006ff */
[----:B------:R0:W1:Y:S01]  /*1ea60*/  SYNCS.PHASECHK.TRANS64.TRYWAIT P1, [R13+URZ+0x2a850], R2 ;  /* 0x02a850020d0075a7 */ /* 0x000062000802017f */
[----:B------:R-:W-:Y:S05]  /*1ea70*/  @!P0 BRA `(.L_x_1842) ;  /* 0x0000000000048947 */ /* 0x000fea0003800000 */
[----:B------:R-:W-:Y:S01]  /*1ea80*/  BPT.TRAP 0x1 ;  /* 0x000000040000795c */ /* 0x000fe20000300000 */
.L_x_1842:
        /* <DEDUP_REMOVED lines=9> */
.L_x_1844:
[----:B------:R-:W-:Y:S05]  /*1eb20*/  BSYNC B0 ;  /* 0x0000000000007941 */ /* 0x000fea0003800000 */
.L_x_1843:
[----:B------:R-:W-:Y:S01]  /*1eb30*/  IMAD.MOV.U32 R8, RZ, RZ, R0 ;  /* 0x000000ffff087224 */ /* 0x000fe200078e0000 */
[----:B------:R-:W-:Y:S01]  /*1eb40*/  WARPGROUP.ARRIVE ;  /* 0x00000000000079c5 */ /* 0x000fe20000000000 */
[----:B------:R-:W-:Y:S02]  /*1eb50*/  IMAD.MOV.U32 R9, RZ, RZ, 0x40000040 ;  /* 0x40000040ff097424 */ /* 0x000fe400078e00ff */
[----:B------:R-:W-:Y:S01]  /*1eb60*/  IMAD.MOV.U32 R10, RZ, RZ, RZ ;  /* 0x000000ffff0a7224 */ /* 0x000fe200078e00ff */
        /* <DEDUP_REMOVED lines=31> */
[----:B------:R-:W2:Y:S02]  /*1ed60*/  SHFL.BFLY PT, R0, R7, 0x2, 0x1f ;  /* 0x0c401f0007007f89 */ /* 0x000ea400000e0000 */
[----:B--2---:R-:W-:Y:S01]  /*1ed70*/  FADD.FTZ R0, R0, R7 ;  /* 0x0000000700007221 */ /* 0x004fe20000010000 */
[----:B------:R-:W-:Y:S02]  /*1ed80*/  WARPGROUP.DEPBAR.LE gsb0, 0x0 ;  /* 0x00008000000079c5 */ /* 0x000fe40000010000 */
[----:B------:R-:W-:-:S06]  /*1ed90*/  WARPGROUP.ARRIVE ;  /* 0x00000000000079c5 */ /* 0x000fcc0000000000 */
[----:B------:R-:W-:Y:S01]  /*1eda0*/  HGMMA.64x128x16.F32.BF16 R24, R140, gdesc[UR4].tnspB, R24, gsb0 ;  /* 0x41e000048c187df0 */ /* 0x000fe20008001818 */
[----:B------:R-:W-:Y:S01]  /*1edb0*/  R2UR UR6, R8 ;  /* 0x00000000080672ca */ /* 0x000fe200000e0000 */
[----:B------:R-:W-:Y:S01]  /*1edc0*/  IMAD.MOV.U32 R8, RZ, RZ, RZ ;  /* 0x000000ffff087224 */ /* 0x000fe200078e00ff */
[----:B------:R-:W-:Y:S02]  /*1edd0*/  R2UR UR7, R9 ;  /* 0x00000000090772ca */ /* 0x000fe400000e0000 */
[----:B------:R-:W0:Y:S02]  /*1ede0*/  SHFL.BFLY PT, R9, R6, 0x2, 0x1f ;  /* 0x0c401f0006097f89 */ /* 0x000e2400000e0000 */
[----:B01----:R-:W-:Y:S02]  /*1edf0*/  FADD.FTZ R2, R9, R6 ;  /* 0x0000000609027221 */ /* 0x003fe40000010000 */
        /* <DEDUP_REMOVED lines=23> */
.L_x_1846:
[----:B------:R-:W-:Y:S02]  /*1ef70*/  VIADD R3, R13, 0x2a860 ;  /* 0x0002a8600d037836 */ /* 0x000fe40000000000 */
[-C--:B------:R-:W-:Y:S01]  /*1ef80*/  FMUL.FTZ R21, R36, R8.reuse ;  /* 0x0000000824157220 */ /* 0x080fe20000410000 */
[----:B------:R-:W-:Y:S02]  /*1ef90*/  VIADD R160, R160, 0x1 ;  /* 0x00000001a0a07836 */ /* 0x000fe40000000000 */
[----:B------:R-:W-:Y:S01]  /*1efa0*/  FMUL.FTZ R36, R72, R8 ;  /* 0x0000000848247220 */ /* 0x000fe20000410000 */
[----:B0-----:R-:W-:Y:S01]  /*1efb0*/  FMUL.FTZ R93, R34, R10 ;  /* 0x0000000a225d7220 */ /* 0x001fe20000410000 */
[----:B------:R-:W-:Y:S01]  /*1efc0*/  PRMT R3, R172, 0x654, R3 ;  /* 0x00000654ac037816 */ /* 0x000fe20000000003 */
[-C--:B------:R-:W-:Y:S01]  /*1efd0*/  FMUL.FTZ R88, R32, R8.reuse ;  /* 0x0000000820587220 */ /* 0x080fe20000410000 */
[----:B------:R-:W-:Y:S01]  /*1efe0*/  ISETP.NE.AND P1, PT, R160, 0x2, PT ;  /* 0x00000002a000780c */ /* 0x000fe20003f25270 */
[----:B------:R-:W-:Y:S01]  /*1eff0*/  FMUL.FTZ R90, R37, R8 ;  /* 0x00000008255a7220 */ /* 0x000fe20000410000 */
[----:B------:R1:W-:Y:S01]  /*1f000*/  SYNCS.ARRIVE.TRANS64.RED.A1T0 RZ, [R3+URZ], RZ ;  /* 0x000000ff03ff79a7 */ /* 0x0003e2000810043f */
[-C--:B------:R-:W-:Y:S01]  /*1f010*/  FMUL.FTZ R99, R26, R10.reuse ;  /* 0x0000000a1a637220 */ /* 0x080fe20000410000 */
[----:B------:R-:W-:Y:S01]  /*1f020*/  SEL R2, RZ, 0x1, P1 ;  /* 0x00000001ff027807 */ /* 0x000fe20000800000 */
        /* <DEDUP_REMOVED lines=59> */
[----:B------:R-:W-:Y:S01]  /*1f3e0*/  LOP3.LUT R163, R163, R2, RZ, 0x3c, !PT ;  /* 0x00000002a3a37212 */ /* 0x000fe200078e3cff */
[----:B------:R-:W-:Y:S01]  /*1f3f0*/  VIADD R197, R197, 0x1 ;  /* 0x00000001c5c57836 */ /* 0x000fe20000000000 */
[----:B-1----:R-:W-:-:S07]  /*1f400*/  SEL R160, R160, RZ, P1 ;  /* 0x000000ffa0a07207 */ /* 0x002fce0000800000 */
.L_x_1699:
[----:B------:R-:W1:Y:S08]  /*1f410*/  S2UR UR4, SR_CgaCtaId ;  /* 0x00000000000479c3 */ /* 0x000e700000008800 */
[----:B------:R-:W-:Y:S01]  /*1f420*/  BAR.SYNC.DEFER_BLOCKING 0x5, 0x180 ;  /* 0x0146000000007b1d */ /* 0x000fe20000010000 */
[----:B------:R-:W-:-:S05]  /*1f430*/  MOV R3, 0x400 ;  /* 0x0000040000037802 */ /* 0x000fca0000000f00 */
[----:B------:R-:W-:Y:S01]  /*1f440*/  BSSY B0, `(.L_x_1847) ;  /* 0x00001f3000007945 */ /* 0x000fe20003800000 */
[----:B-1----:R-:W-:-:S05]  /*1f450*/  IMAD.U32 R172, RZ, RZ, UR4 ;  /* 0x00000004ffac7e24 */ /* 0x002fca000f8e00ff */
[----:B------:R-:W-:-:S05]  /*1f460*/  LEA R18, R172, R3, 0x18 ;  /* 0x00000003ac127211 */ /* 0x000fca00078ec0ff */
[----:B0---4-:R0:W1:Y:S01]  /*1f470*/  LDS.128 R28, [R18+0x2a8d0] ;  /* 0x02a8d000121c7984 */ /* 0x0110620000000c00 */
[----:B------:R-:W-:Y:S06]  /*1f480*/  BAR.ARV 0x4, 0x180 ;  /* 0x0106000000007b1d */ /* 0x000fec0000002000 */
[----:B------:R-:W-:Y:S05]  /*1f490*/  @P0 BRA `(.L_x_1848) ;  /* 0x0000001400000947 */ /* 0x000fea0003800000 */
[----:B------:R-:W2:Y:S01]  /*1f4a0*/  S2R R5, SR_SWINHI ;  /* 0x0000000000057919 */ /* 0x000ea20000002f00 */
        /* <DEDUP_REMOVED lines=8> */
[----:B------:R-:W-:Y:S02]  /*1f530*/  MOV R2, R18 ;  /* 0x0000001200027202 */ /* 0x000fe40000000f00 */
[----:B--2---:R-:W-:-:S03]  /*1f540*/  MOV R3, R5 ;  /* 0x0000000500037202 */ /* 0x004fc60000000f00 */
[----:B------:R-:W-:-:S03]  /*1f550*/  IMAD.WIDE R4, R222, 0x2, R2 ;  /* 0x00000002de047825 */ /* 0x000fc600078e0202 */
[C---:B------:R-:W-:Y:S02]  /*1f560*/  LOP3.LUT R15, R4.reuse, 0x380, RZ, 0xc0, !PT ;  /* 0x00000380040f7812 */ /* 0x040fe400078ec0ff */
[C---:B------:R-:W-:Y:S02]  /*1f570*/  IADD3 R107, P0, R4.reuse, 0x4060, RZ ;  /* 0x00004060046b7810 */ /* 0x040fe40007f1e0ff */
[----:B------:R-:W-:Y:S01]  /*1f580*/  SHF.R.U64 R15, R15, 0x3, RZ ;  /* 0x000000030f0f7819 */ /* 0x000fe200000012ff */
[----:B------:R-:W-:Y:S01]  /*1f590*/  BAR.SYNC.DEFER_BLOCKING 0x1, 0x100 ;  /* 0x0044000000007b1d */ /* 0x000fe20000010000 */
[C---:B------:R-:W-:Y:S01]  /*1f5a0*/  IADD3 R71, P6, R4.reuse, 0x20, RZ ;  /* 0x0000002004477810 */ /* 0x040fe20007fde0ff */
[--C-:B------:R-:W-:Y:S01]  /*1f5b0*/  IMAD.X R33, RZ, RZ, R5.reuse, P0 ;  /* 0x000000ffff217224 */ /* 0x100fe200000e0605 */
[C---:B------:R-:W-:Y:S02]  /*1f5c0*/  IADD3 R75, P5, R4.reuse, 0x40, RZ ;  /* 0x00000040044b7810 */ /* 0x040fe40007fbe0ff */
[C---:B------:R-:W-:Y:S01]  /*1f5d0*/  IADD3 R79, P4, R4.reuse, 0x60, RZ ;  /* 0x00000060044f7810 */ /* 0x040fe20007f9e0ff */
[--C-:B------:R-:W-:Y:S01]  /*1f5e0*/  IMAD.X R9, RZ, RZ, R5.reuse, P6 ;  /* 0x000000ffff097224 */ /* 0x100fe200030e0605 */
[C---:B------:R-:W-:Y:S01]  /*1f5f0*/  IADD3 R101, P3, R4.reuse, 0x4000, RZ ;  /* 0x0000400004657810 */ /* 0x040fe20007f7e0ff */
[--C-:B------:R-:W-:Y:S01]  /*1f600*/  IMAD.X R11, RZ, RZ, R5.reuse, P5 ;  /* 0x000000ffff0b7224 */ /* 0x100fe200028e0605 */
[C---:B------:R-:W-:Y:S01]  /*1f610*/  IADD3 R103, P2, R4.reuse, 0x4020, RZ ;  /* 0x0000402004677810 */ /* 0x040fe20007f5e0ff */
[----:B------:R-:W-:Y:S01]  /*1f620*/  IMAD.X R13, RZ, RZ, R5, P4 ;  /* 0x000000ffff0d7224 */ /* 0x000fe200020e0605 */
[----:B------:R-:W-:-:S02]  /*1f630*/  IADD3 R105, P1, R4, 0x4040, RZ ;  /* 0x0000404004697810 */ /* 0x000fc40007f3e0ff */
[----:B------:R-:W-:Y:S01]  /*1f640*/  ISETP.NE.U32.AND P0, PT, RZ, UR4, PT ;  /* 0x00000004ff007c0c */ /* 0x000fe2000bf05070 */
[--C-:B------:R-:W-:Y:S01]  /*1f650*/  IMAD.X R25, RZ, RZ, R5.reuse, P2 ;  /* 0x000000ffff197224 */ /* 0x100fe200010e0605 */
[----:B------:R-:W-:Y:S01]  /*1f660*/  LOP3.LUT R4, R15, R4, RZ, 0x3c, !PT ;  /* 0x000000040f047212 */ /* 0x000fe200078e3cff */
[--C-:B------:R-:W-:Y:S01]  /*1f670*/  IMAD.X R15, RZ, RZ, R5.reuse, P3 ;  /* 0x000000ffff0f7224 */ /* 0x100fe200018e0605 */
[----:B------:R-:W-:Y:S01]  /*1f680*/  ISETP.NE.AND.EX P0, PT, RZ, UR5, PT, P0 ;  /* 0x00000005ff007c0c */ /* 0x000fe2000bf05300 */
[----:B------:R-:W-:Y:S01]  /*1f690*/  ULDC.64 UR4, c[0x0][0xc08] ;  /* 0x0003020000047ab9 */ /* 0x000fe20000000a00 */
[----:B------:R-:W-:Y:S01]  /*1f6a0*/  LOP3.LUT R8, R71, 0x380, RZ, 0xc0, !PT ;  /* 0x0000038047087812 */ /* 0x000fe200078ec0ff */
[----:B------:R-:W-:Y:S01]  /*1f6b0*/  IMAD.X R27, RZ, RZ, R5, P1 ;  /* 0x000000ffff1b7224 */ /* 0x000fe200008e0605 */
[----:B------:R-:W-:Y:S02]  /*1f6c0*/  LOP3.LUT R10, R75, 0x380, RZ, 0xc0, !PT ;  /* 0x000003804b0a7812 */ /* 0x000fe400078ec0ff */
[----:B------:R-:W-:-:S02]  /*1f6d0*/  MOV R96, R4 ;  /* 0x0000000400607202 */ /* 0x000fc40000000f00 */
[----:B------:R-:W-:Y:S02]  /*1f6e0*/  LOP3.LUT R12, R79, 0x380, RZ, 0xc0, !PT ;  /* 0x000003804f0c7812 */ /* 0x000fe400078ec0ff */
[----:B------:R-:W-:Y:S02]  /*1f6f0*/  LOP3.LUT R14, R101, 0x380, RZ, 0xc0, !PT ;  /* 0x00000380650e7812 */ /* 0x000fe400078ec0ff */
[----:B------:R-:W-:Y:S02]  /*1f700*/  F2FP.BF16.F32.PACK_AB R4, R91, R24 ;  /* 0x000000185b04723e */ /* 0x000fe400000010ff */
[----:B------:R-:W-:Y:S02]  /*1f710*/  F2FP.BF16.F32.PACK_AB R5, R32, R99 ;  /* 0x000000632005723e */ /* 0x000fe400000010ff */
[----:B------:R-:W-:Y:S02]  /*1f720*/  LOP3.LUT R24, R103, 0x380, RZ, 0xc0, !PT ;  /* 0x0000038067187812 */ /* 0x000fe400078ec0ff */
[----:B-1----:R-:W-:Y:S01]  /*1f730*/  LOP3.LUT R28, R105, 0x380, RZ, 0xc0, !PT ;  /* 0x00000380691c7812 */ /* 0x002fe200078ec0ff */
[----:B------:R1:W-:Y:S01]  /*1f740*/  STSM.16.M88.4 [R96], R4 ;  /* 0x0000000460007844 */ /* 0x0003e20000000200 */
[----:B------:R-:W-:-:S02]  /*1f750*/  ISETP.NE.U32.AND P2, PT, RZ, UR4, PT ;  /* 0x00000004ff007c0c */ /* 0x000fc4000bf45070 */
[----:B------:R-:W-:Y:S02]  /*1f760*/  LOP3.LUT R32, R107, 0x380, RZ, 0xc0, !PT ;  /* 0x000003806b207812 */ /* 0x000fe400078ec0ff */
[----:B------:R-:W-:Y:S02]  /*1f770*/  SHF.R.U64 R8, R8, 0x3, RZ ;  /* 0x0000000308087819 */ /* 0x000fe400000012ff */
[----:B------:R-:W-:Y:S02]  /*1f780*/  SHF.R.U64 R10, R10, 0x3, RZ ;  /* 0x000000030a0a7819 */ /* 0x000fe400000012ff */
[----:B------:R-:W-:Y:S02]  /*1f790*/  SHF.R.U64 R12, R12, 0x3, RZ ;  /* 0x000000030c0c7819 */ /* 0x000fe400000012ff */
[----:B------:R-:W-:Y:S02]  /*1f7a0*/  SHF.R.U64 R14, R14, 0x3, RZ ;  /* 0x000000030e0e7819 */ /* 0x000fe400000012ff */
[----:B------:R-:W-:-:S02]  /*1f7b0*/  SHF.R.U64 R24, R24, 0x3, RZ ;  /* 0x0000000318187819 */ /* 0x000fc400000012ff */
[----:B------:R-:W-:Y:S02]  /*1f7c0*/  SHF.R.U64 R28, R28, 0x3, RZ ;  /* 0x000000031c1c7819 */ /* 0x000fe400000012ff */
[----:B------:R-:W-:Y:S02]  /*1f7d0*/  ISETP.NE.AND.EX P2, PT, RZ, UR5, PT, P2 ;  /* 0x00000005ff007c0c */ /* 0x000fe4000bf45320 */
[----:B------:R-:W-:Y:S02]  /*1f7e0*/  SHF.R.U64 R32, R32, 0x3, RZ ;  /* 0x0000000320207819 */ /* 0x000fe400000012ff */
[----:B------:R-:W-:Y:S02]  /*1f7f0*/  LOP3.LUT R8, R8, R71, RZ, 0x3c, !PT ;  /* 0x0000004708087212 */ /* 0x000fe400078e3cff */
[----:B------:R-:W-:Y:S02]  /*1f800*/  LOP3.LUT R10, R10, R75, RZ, 0x3c, !PT ;  /* 0x0000004b0a0a7212 */ /* 0x000fe400078e3cff */
[----:B------:R-:W-:-:S02]  /*1f810*/  LOP3.LUT R12, R12, R79, RZ, 0x3c, !PT ;  /* 0x0000004f0c0c7212 */ /* 0x000fc400078e3cff */
[----:B------:R-:W-:Y:S02]  /*1f820*/  LOP3.LUT R14, R14, R101, RZ, 0x3c, !PT ;  /* 0x000000650e0e7212 */ /* 0x000fe400078e3cff */
[----:B------:R-:W-:Y:S02]  /*1f830*/  LOP3.LUT R24, R24, R103, RZ, 0x3c, !PT ;  /* 0x0000006718187212 */ /* 0x000fe400078e3cff */
[----:B------:R-:W-:Y:S02]  /*1f840*/  LOP3.LUT R26, R28, R105, RZ, 0x3c, !PT ;  /* 0x000000691c1a7212 */ /* 0x000fe400078e3cff */
[----:B------:R-:W-:Y:S02]  /*1f850*/  LOP3.LUT R32, R32, R107, RZ, 0x3c, !PT ;  /* 0x0000006b20207212 */ /* 0x000fe400078e3cff */
[----:B------:R-:W-:Y:S02]  /*1f860*/  MOV R79, R8 ;  /* 0x00000008004f7202 */ /* 0x000fe40000000f00 */
[----:B------:R-:W-:-:S02]  /*1f870*/  MOV R78, R10 ;  /* 0x0000000a004e7202 */ /* 0x000fc40000000f00 */
[----:B-1----:R-:W-:Y:S02]  /*1f880*/  F2FP.BF16.F32.PACK_AB R4, R89, R88 ;  /* 0x000000585904723e */ /* 0x002fe400000010ff */
[----:B------:R-:W-:Y:S02]  /*1f890*/  F2FP.BF16.F32.PACK_AB R5, R94, R93 ;  /* 0x0000005d5e05723e */ /* 0x000fe400000010ff */
[----:B------:R-:W-:Y:S02]  /*1f8a0*/  F2FP.BF16.F32.PACK_AB R6, R90, R21 ;  /* 0x000000155a06723e */ /* 0x000fe400000010ff */
[----:B------:R-:W-:Y:S01]  /*1f8b0*/  F2FP.BF16.F32.PACK_AB R7, R95, R92 ;  /* 0x0000005c5f07723e */ /* 0x000fe200000010ff */
[----:B------:R-:W-:Y:S01]  /*1f8c0*/  ULDC UR4, c[0x0][0xa88] ;  /* 0x0002a20000047ab9 */ /* 0x000fe20000000800 */
[----:B------:R-:W-:Y:S01]  /*1f8d0*/  MOV R75, R12 ;  /* 0x0000000c004b7202 */ /* 0x000fe20000000f00 */
[----:B------:R-:W1:Y:S01]  /*1f8e0*/  LDC R21, c[0x0][0xbe8] ;  /* 0x0002fa00ff157b82 */ /* 0x000e620000000800 */
[----:B------:R-:W-:Y:S01]  /*1f8f0*/  MOV R74, R14 ;  /* 0x0000000e004a7202 */ /* 0x000fe20000000f00 */
[----:B------:R-:W-:Y:S01]  /*1f900*/  STSM.16.M88.4 [R79], R4 ;  /* 0x000000044f007844 */ /* 0x000fe20000000200 */
[----:B------:R-:W-:-:S02]  /*1f910*/  F2FP.BF16.F32.PACK_AB R8, R41, R40 ;  /* 0x000000282908723e */ /* 0x000fc400000010ff */
[----:B------:R-:W-:Y:S02]  /*1f920*/  F2FP.BF16.F32.PACK_AB R9, R43, R72 ;  /* 0x000000482b09723e */ /* 0x000fe400000010ff */
[----:B------:R-:W-:Y:S01]  /*1f930*/  F2FP.BF16.F32.PACK_AB R10, R45, R44 ;  /* 0x0000002c2d0a723e */ /* 0x000fe200000010ff */
[----:B------:R-:W2:Y:S01]  /*1f940*/  LDC.64 R40, c[0x0][0xc00] ;  /* 0x00030000ff287b82 */ /* 0x000ea20000000a00 */
[----:B------:R-:W-:Y:S02]  /*1f950*/  F2FP.BF16.F32.PACK_AB R11, R47, R34 ;  /* 0x000000222f0b723e */ /* 0x000fe400000010ff */
[----:B------:R-:W-:Y:S02]  /*1f960*/  MOV R71, R24 ;  /* 0x0000001800477202 */ /* 0x000fe40000000f00 */
[----:B------:R-:W-:Y:S01]  /*1f970*/  MOV R70, R26 ;  /* 0x0000001a00467202 */ /* 0x000fe20000000f00 */
[----:B------:R3:W-:Y:S01]  /*1f980*/  STSM.16.M88.4 [R78], R8 ;  /* 0x000000084e007844 */ /* 0x0007e20000000200 */
[----:B------:R-:W-:Y:S01]  /*1f990*/  F2FP.BF16.F32.PACK_AB R12, R49, R48 ;  /* 0x00000030310c723e */ /* 0x000fe200000010ff */
[----:B------:R-:W-:Y:S01]  /*1f9a0*/  IMAD.MOV.U32 R48, RZ, RZ, RZ ;  /* 0x000000ffff307224 */ /* 0x000fe200078e00ff */
[----:B------:R-:W-:-:S02]  /*1f9b0*/  F2FP.BF16.F32.PACK_AB R13, R51, R50 ;  /* 0x00000032330d723e */ /* 0x000fc400000010ff */
[----:B------:R-:W-:Y:S02]  /*1f9c0*/  F2FP.BF16.F32.PACK_AB R14, R53, R52 ;  /* 0x00000034350e723e */ /* 0x000fe400000010ff */
[----:B------:R-:W-:Y:S02]  /*1f9d0*/  F2FP.BF16.F32.PACK_AB R15, R55, R54 ;  /* 0x00000036370f723e */ /* 0x000fe400000010ff */
[----:B------:R-:W-:Y:S02]  /*1f9e0*/  MOV R28, R32 ;  /* 0x00000020001c7202 */ /* 0x000fe40000000f00 */
[----:B------:R-:W-:Y:S01]  /*1f9f0*/  F2FP.BF16.F32.PACK_AB R24, R57, R56 ;  /* 0x000000383918723e */ /* 0x000fe200000010ff */
[----:B------:R-:W-:Y:S01]  /*1fa00*/  STSM.16.M88.4 [R75], R12 ;  /* 0x0000000c4b007844 */ /* 0x000fe20000000200 */
[----:B------:R-:W-:Y:S02]  /*1fa10*/  F2FP.BF16.F32.PACK_AB R25, R59, R58 ;  /* 0x0000003a3b19723e */ /* 0x000fe400000010ff */
[----:B------:R-:W-:Y:S01]  /*1fa20*/  F2FP.BF16.F32.PACK_AB R26, R61, R60 ;  /* 0x0000003c3d1a723e */ /* 0x000fe200000010ff */
[----:B---3--:R-:W3:Y:S01]  /*1fa30*/  @P2 LDC.64 R8, c[0x0][0xc08] ;  /* 0x00030200ff082b82 */ /* 0x008ee20000000a00 */
[----:B------:R-:W-:Y:S01]  /*1fa40*/  F2FP.BF16.F32.PACK_AB R27, R63, R62 ;  /* 0x0000003e3f1b723e */ /* 0x000fe200000010ff */
[----:B--2---:R-:W-:Y:S01]  /*1fa50*/  IMAD.WIDE R40, R196, 0x4, R40 ;  /* 0x00000004c4287825 */ /* 0x004fe200078e0228 */
[----:B------:R-:W-:-:S02]  /*1fa60*/  F2FP.BF16.F32.PACK_AB R32, R65, R64 ;  /* 0x000000404120723e */ /* 0x000fc400000010ff */
[----:B------:R-:W-:Y:S01]  /*1fa70*/  F2FP.BF16.F32.PACK_AB R33, R67, R66 ;  /* 0x000000424321723e */ /* 0x000fe200000010ff */
[----:B------:R-:W-:Y:S01]  /*1fa80*/  STSM.16.M88.4 [R74], R24 ;  /* 0x000000184a007844 */ /* 0x000fe20000000200 */
[----:B------:R-:W-:Y:S02]  /*1fa90*/  F2FP.BF16.F32.PACK_AB R34, R69, R68 ;  /* 0x000000444522723e */ /* 0x000fe400000010ff */
[----:B------:R-:W-:Y:S02]  /*1faa0*/  F2FP.BF16.F32.PACK_AB R4, R81, R80 ;  /* 0x000000505104723e */ /* 0x000fe400000010ff */
[----:B------:R-:W-:Y:S01]  /*1fab0*/  F2FP.BF16.F32.PACK_AB R5, R83, R82 ;  /* 0x000000525305723e */ /* 0x000fe200000010ff */
[----:B------:R-:W-:Y:S01]  /*1fac0*/  STSM.16.M88.4 [R71], R32 ;  /* 0x0000002047007844 */ /* 0x000fe20000000200 */
[----:B------:R-:W-:Y:S02]  /*1fad0*/  F2FP.BF16.F32.PACK_AB R6, R85, R84 ;  /* 0x000000545506723e */ /* 0x000fe400000010ff */
[----:B------:R-:W-:Y:S01]  /*1fae0*/  F2FP.BF16.F32.PACK_AB R7, R87, R86 ;  /* 0x000000565707723e */ /* 0x000fe200000010ff */
[----:B------:R-:W-:Y:S04]  /*1faf0*/  STSM.16.M88.4 [R70], R36 ;  /* 0x0000002446007844 */ /* 0x000fe80000000200 */
[----:B------:R2:W-:Y:S01]  /*1fb00*/  STSM.16.M88.4 [R28], R4 ;  /* 0x000000041c007844 */ /* 0x0005e20000000200 */
[----:B------:R-:W-:Y:S01]  /*1fb10*/  BAR.SYNC.DEFER_BLOCKING 0x1, 0x100 ;  /* 0x0044000000007b1d */ /* 0x000fe20000010000 */
[----:B--2---:R-:W-:-:S02]  /*1fb20*/  IMAD.U32 R6, RZ, RZ, UR4 ;  /* 0x00000004ff067e24 */ /* 0x004fc4000f8e00ff */
[----:B---3--:R-:W-:-:S03]  /*1fb30*/  @P2 IMAD.WIDE R4, R196, 0x4, R8 ;  /* 0x00000004c4042825 */ /* 0x008fc600078e0208 */
[----:B------:R2:W5:Y:S01]  /*1fb40*/  @P0 LDG.E R48, desc[UR60][R40.64] ;  /* 0x0000003c28300981 */ /* 0x000562000c1e1900 */
[----:B-1----:R-:W-:-:S03]  /*1fb50*/  ISETP.NE.AND P1, PT, R21, 0x1, PT ;  /* 0x000000011500780c */ /* 0x002fc60003f25270 */
[----:B------:R2:W5:Y:S10]  /*1fb60*/  @P2 LDG.E R6, desc[UR60][R4.64] ;  /* 0x0000003c04062981 */ /* 0x000574000c1e1900 */
[----:B------:R-:W1:Y:S08]  /*1fb70*/  @P1 LDC R10, c[0x0][0xbec] ;  /* 0x0002fb00ff0a1b82 */ /* 0x000e700000000800 */
[----:B------:R-:W3:Y:S01]  /*1fb80*/  @P1 LDC R13, c[0x0][0xbf0] ;  /* 0x0002fc00ff0d1b82 */ /* 0x000ee20000000800 */
[----:B--2---:R-:W-:Y:S05]  /*1fb90*/  @P2 BRA `(.L_x_1849) ;  /* 0x0000000000102947 */ /* 0x004fea0003800000 */
[----:B------:R-:W-:Y:S05]  /*1fba0*/  @!P0 BRA `(.L_x_1849) ;  /* 0x00000000000c8947 */ /* 0x000fea0003800000 */
[----:B------:R-:W2:Y:S04]  /*1fbb0*/  LDG.E R5, desc[UR60][R40.64] ;  /* 0x0000003c28057981 */ /* 0x000ea8000c1e1900 */
[----:B-----5:R-:W2:Y:S02]  /*1fbc0*/  LDG.E R6, desc[UR60][R40.64+0x4] ;  /* 0x0000043c28067981 */ /* 0x020ea4000c1e1900 */
[----:B--2---:R-:W-:-:S07]  /*1fbd0*/  IMAD.IADD R6, R6, 0x1, -R5 ;  /* 0x0000000106067824 */ /* 0x004fce00078e0a05 */
.L_x_1849:
[----:B------:R-:W-:Y:S01]  /*1fbe0*/  SHF.R.S32.HI R54, RZ, 0x1f, R195 ;  /* 0x0000001fff367819 */ /* 0x000fe200000114c3 */
[----:B------:R-:W-:Y:S01]  /*1fbf0*/  IMAD.IADD R15, R191, 0x1, R187 ;  /* 0x00000001bf0f7824 */ /* 0x000fe200078e02bb */
[----:B------:R-:W-:Y:S01]  /*1fc00*/  ULDC.64 UR4, c[0x0][0xb90] ;  /* 0x0002e40000047ab9 */ /* 0x000fe20000000a00 */
[----:B-----5:R-:W-:Y:S01]  /*1fc10*/  SHF.R.S32.HI R49, RZ, 0x1f, R48 ;  /* 0x0000001fff317819 */ /* 0x020fe20000011430 */
[----:B------:R-:W-:Y:S01]  /*1fc20*/  IMAD R9, R199, 0x40, R192 ;  /* 0x00000040c7097824 */ /* 0x000fe200078e02c0 */
[----:B------:R-:W-:Y:S01]  /*1fc30*/  SEL R55, R196, RZ, !P0 ;  /* 0x000000ffc4377207 */ /* 0x000fe20004000000 */
[----:B------:R-:W-:Y:S02]  /*1fc40*/  IMAD R4, R54, UR4, RZ ;  /* 0x0000000436047c24 */ /* 0x000fe4000f8e02ff */
[----:B-1----:R-:W-:Y:S01]  /*1fc50*/  @P1 IMAD.HI.U32 R8, R15, R10, RZ ;  /* 0x0000000a0f081227 */ /* 0x002fe200078e00ff */
[----:B------:R-:W-:-:S03]  /*1fc60*/  SHF.R.S32.HI R10, RZ, 0x1f, R196 ;  /* 0x0000001fff0a7819 */ /* 0x000fc600000114c4 */
[----:B------:R-:W-:Y:S01]  /*1fc70*/  IMAD.MOV.U32 R7, RZ, RZ, R15 ;  /* 0x000000ffff077224 */ /* 0x000fe200078e000f */
[----:B---3--:R-:W-:Y:S01]  /*1fc80*/  @P1 SHF.R.U32.HI R7, RZ, R13, R8 ;  /* 0x0000000dff071219 */ /* 0x008fe20000011608 */
[C---:B------:R-:W-:Y:S01]  /*1fc90*/  IMAD R11, R195.reuse, UR5, R4 ;  /* 0x00000005c30b7c24 */ /* 0x040fe2000f8e0204 */
[----:B------:R-:W-:Y:S01]  /*1fca0*/  SEL R28, R10, RZ, !P0 ;  /* 0x000000ff0a1c7207 */ /* 0x000fe20004000000 */
[----:B------:R-:W-:Y:S01]  /*1fcb0*/  IMAD.WIDE.U32 R4, R195, UR4, R48 ;  /* 0x00000004c3047c25 */ /* 0x000fe2000f8e0030 */
[----:B------:R-:W-:-:S03]  /*1fcc0*/  ULDC.64 UR4, c[0x0][0xb98] ;  /* 0x0002e60000047ab9 */ /* 0x000fc60000000a00 */
[----:B------:R-:W-:Y:S01]  /*1fcd0*/  IMAD.IADD R5, R5, 0x1, R11 ;  /* 0x0000000105057824 */ /* 0x000fe200078e020b */
[--C-:B------:R-:W-:Y:S01]  /*1fce0*/  SHF.R.S32.HI R11, RZ, 0x1f, R7.reuse ;  /* 0x0000001fff0b7819 */ /* 0x100fe20000011407 */
[----:B------:R-:W-:Y:S02]  /*1fcf0*/  IMAD.MOV R10, RZ, RZ, -R7 ;  /* 0x000000ffff0a7224 */ /* 0x000fe400078e0a07 */
[----:B------:R-:W-:-:S04]  /*1fd00*/  IMAD.WIDE.U32 R4, R55, UR4, R4 ;  /* 0x0000000437047c25 */ /* 0x000fc8000f8e0004 */
[----:B------:R-:W-:Y:S01]  /*1fd10*/  IMAD.WIDE R2, R9, 0x2, R2 ;  /* 0x0000000209027825 */ /* 0x000fe200078e0202 */
[----:B------:R-:W-:-:S03]  /*1fd20*/  IADD3 R4, P2, R7, R4, RZ ;  /* 0x0000000407047210 */ /* 0x000fc60007f5e0ff */
[----:B------:R-:W-:Y:S01]  /*1fd30*/  IMAD R8, R28, UR4, RZ ;  /* 0x000000041c087c24 */ /* 0x000fe2000f8e02ff */
[C---:B------:R-:W-:Y:S01]  /*1fd40*/  IADD3 R13, P3, R2.reuse, 0x2000, RZ ;  /* 0x00002000020d7810 */ /* 0x040fe20007f7e0ff */
[----:B------:R-:W-:Y:S01]  /*1fd50*/  IMAD R9, R21, R10, R15 ;  /* 0x0000000a15097224 */ /* 0x000fe200078e020f */
[----:B------:R-:W-:Y:S01]  /*1fd60*/  IADD3 R15, P0, R2, 0x1000, RZ ;  /* 0x00001000020f7810 */ /* 0x000fe20007f1e0ff */
[----:B------:R-:W-:Y:S01]  /*1fd70*/  IMAD R8, R55, UR5, R8 ;  /* 0x0000000537087c24 */ /* 0x000fe2000f8e0208 */
[----:B------:R-:W-:Y:S01]  /*1fd80*/  ULDC.64 UR4, c[0x0][0xb88] ;  /* 0x0002e20000047ab9 */ /* 0x000fe20000000a00 */
[----:B------:R-:W-:Y:S01]  /*1fd90*/  IMAD.IADD R14, R221, 0x1, R187 ;  /* 0x00000001dd0e7824 */ /* 0x000fe200078e02bb */
[----:B------:R-:W-:Y:S01]  /*1fda0*/  SHF.R.S32.HI R7, RZ, 0x1f, R9 ;  /* 0x0000001fff077819 */ /* 0x000fe20000011409 */
[----:B------:R-:W-:Y:S01]  /*1fdb0*/  IMAD R57, R6, R21, RZ ;  /* 0x0000001506397224 */ /* 0x000fe200078e02ff */
[----:B------:R-:W-:Y:S02]  /*1fdc0*/  IADD3.X R5, R11, R5, R8, P2, !PT ;  /* 0x000000050b057210 */ /* 0x000fe400017fe408 */
[----:B------:R-:W-:Y:S01]  /*1fdd0*/  IADD3 R25, P2, R2, 0x3000, RZ ;  /* 0x0000300002197810 */ /* 0x000fe20007f5e0ff */
[----:B------:R-:W-:Y:S01]  /*1fde0*/  IMAD R10, R7, UR4, RZ ;  /* 0x00000004070a7c24 */ /* 0x000fe2000f8e02ff */
[----:B------:R-:W-:Y:S01]  /*1fdf0*/  LOP3.LUT R12, R13, 0x380, RZ, 0xc0, !PT ;  /* 0x000003800d0c7812 */ /* 0x000fe200078ec0ff */
[----:B------:R-:W-:Y:S01]  /*1fe00*/  IMAD.WIDE.U32 R4, R9, UR4, R4 ;  /* 0x0000000409047c25 */ /* 0x000fe2000f8e0004 */
[----:B------:R-:W-:-:S02]  /*1fe10*/  LOP3.LUT R24, R25, 0x380, RZ, 0xc0, !PT ;  /* 0x0000038019187812 */ /* 0x000fc400078ec0ff */
[----:B------:R-:W-:Y:S01]  /*1fe20*/  SHF.R.U64 R12, R12, 0x3, RZ ;  /* 0x000000030c0c7819 */ /* 0x000fe200000012ff */
[----:B------:R-:W-:Y:S01]  /*1fe30*/  IMAD R7, R9, UR5, R10 ;  /* 0x0000000509077c24 */ /* 0x000fe2000f8e020a */
[----:B------:R-:W-:Y:S01]  /*1fe40*/  ULDC.64 UR4, c[0x0][0xb50] ;  /* 0x0002d40000047ab9 */ /* 0x000fe20000000a00 */
[----:B------:R-:W-:Y:S01]  /*1fe50*/  SHF.R.U64 R24, R24, 0x3, RZ ;  /* 0x0000000318187819 */ /* 0x000fe200000012ff */
[----:B------:R-:W-:Y:S01]  /*1fe60*/  IMAD.X R9, RZ, RZ, R3, P0 ;  /* 0x000000ffff097224 */ /* 0x000fe200000e0603 */
[----:B------:R-:W-:Y:S01]  /*1fe70*/  LEA R10, P4, R4, UR4, 0x2 ;  /* 0x00000004040a7c11 */ /* 0x000fe2000f8810ff */
[----:B------:R-:W-:Y:S01]  /*1fe80*/  IMAD.IADD R5, R5, 0x1, R7 ;  /* 0x0000000105057824 */ /* 0x000fe200078e0207 */
[----:B------:R-:W-:Y:S02]  /*1fe90*/  LOP3.LUT P0, RZ, R208, 0x3, RZ, 0xc0, !PT ;  /* 0x00000003d0ff7812 */ /* 0x000fe4000780c0ff */
[----:B------:R-:W-:Y:S01]  /*1fea0*/  LOP3.LUT R24, R24, R25, RZ, 0x3c, !PT ;  /* 0x0000001918187212 */ /* 0x000fe200078e3cff */
[----:B------:R-:W-:Y:S01]  /*1feb0*/  SHFL.IDX PT, R50, R10, RZ, 0x1c1f ;  /* 0x001c1fff0a327589 */ /* 0x000fe200000e0000 */
[----:B------:R-:W-:Y:S01]  /*1fec0*/  LEA.HI.X R11, R4, UR5, R5, 0x2, P4 ;  /* 0x00000005040b7c11 */ /* 0x000fe2000a0f1405 */
[--C-:B------:R-:W-:Y:S01]  /*1fed0*/  IMAD.X R25, RZ, RZ, R3.reuse, P2 ;  /* 0x000000ffff197224 */ /* 0x100fe200010e0603 */
[C---:B------:R-:W-:Y:S01]  /*1fee0*/  ISETP.GE.OR P2, PT, R14.reuse, R57, P0 ;  /* 0x000000390e00720c */ /* 0x040fe20000746670 */
[----:B------:R-:W-:Y:S01]  /*1fef0*/  SHFL.IDX PT, R52, R10, 0x1, 0x1c1f ;  /* 0x003c1f000a347f89 */ /* 0x000fe200000e0000 */
[----:B------:R-:W-:Y:S01]  /*1ff00*/  VIADD R4, R14, 0x8 ;  /* 0x000000080e047836 */ /* 0x000fe20000000000 */
[----:B------:R-:W-:Y:S01]  /*1ff10*/  LOP3.LUT R12, R12, R13, RZ, 0x3c, !PT ;  /* 0x0000000d0c0c7212 */ /* 0x000fe200078e3cff */
[--C-:B------:R-:W-:Y:S01]  /*1ff20*/  IMAD.X R13, RZ, RZ, R3.reuse, P3 ;  /* 0x000000ffff0d7224 */ /* 0x100fe200018e0603 */
[----:B------:R-:W1:Y:S01]  /*1ff30*/  SHFL.IDX PT, R51, R11, RZ, 0x1c1f ;  /* 0x001c1fff0b337589 */ /* 0x000e6200000e0000 */
[----:B------:R-:W-:Y:S01]  /*1ff40*/  IADD3 R5, P3, R2, 0x7000, RZ ;  /* 0x0000700002057810 */ /* 0x000fe20007f7e0ff */
[----:B------:R-:W-:Y:S01]  /*1ff50*/  ULDC.64 UR4, c[0x0][0xaa0] ;  /* 0x0002a80000047ab9 */ /* 0x000fe20000000a00 */
[----:B------:R-:W-:Y:S01]  /*1ff60*/  ISETP.GE.OR P0, PT, R4, R57, P0 ;  /* 0x000000390400720c */ /* 0x000fe20000706670 */
[----:B------:R-:W2:Y:S01]  /*1ff70*/  SHFL.IDX PT, R53, R11, 0x1, 0x1c1f ;  /* 0x003c1f000b357f89 */ /* 0x000ea200000e0000 */
[C---:B------:R-:W-:Y:S01]  /*1ff80*/  IADD3 R33, P6, R2.reuse, 0x4000, RZ ;  /* 0x0000400002217810 */ /* 0x040fe20007fde0ff */
[----:B------:R-:W-:Y:S01]  /*1ff90*/  IMAD.X R45, RZ, RZ, R3, P3 ;  /* 0x000000ffff2d7224 */ /* 0x000fe200018e0603 */
[----:B------:R-:W-:-:S02]  /*1ffa0*/  IADD3 R37, P5, R2, 0x5000, RZ ;  /* 0x0000500002257810 */ /* 0x000fc40007fbe0ff */
[C---:B------:R-:W-:Y:S02]  /*1ffb0*/  IADD3 R41, P4, R2.reuse, 0x6000, RZ ;  /* 0x0000600002297810 */ /* 0x040fe40007f9e0ff */
[----:B------:R-:W-:Y:S02]  /*1ffc0*/  LOP3.LUT R7, R2, 0x380, RZ, 0xc0, !PT ;  /* 0x0000038002077812 */ /* 0x000fe400078ec0ff */
[----:B------:R-:W-:Y:S02]  /*1ffd0*/  LOP3.LUT R4, R5, 0x380, RZ, 0xc0, !PT ;  /* 0x0000038005047812 */ /* 0x000fe400078ec0ff */
[----:B------:R-:W-:Y:S02]  /*1ffe0*/  LOP3.LUT R32, R33, 0x380, RZ, 0xc0, !PT ;  /* 0x0000038021207812 */ /* 0x000fe400078ec0ff */
[----:B------:R-:W-:Y:S02]  /*1fff0*/  LOP3.LUT R36, R37, 0x380, RZ, 0xc0, !PT ;  /* 0x0000038025247812 */ /* 0x000fe400078ec0ff */
[----:B------:R-:W-:-:S02]  /*20000*/  LOP3.LUT R40, R41, 0x380, RZ, 0xc0, !PT ;  /* 0x0000038029287812 */ /* 0x000fc400078ec0ff */
[----:B------:R-:W-:Y:S02]  /*20010*/  SHF.R.U64 R7, R7, 0x3, RZ ;  /* 0x0000000307077819 */ /* 0x000fe400000012ff */
[----:B------:R-:W-:Y:S01]  /*20020*/  SHF.R.U64 R4, R4, 0x3, RZ ;  /* 0x0000000304047819 */ /* 0x000fe200000012ff */
[----:B-1----:R1:W-:Y:S01]  /*20030*/  @!P2 ST.E desc[UR60][R50.64], R0 ;  /* 0x000000003200a985 */ /* 0x0023e2000c10193c */
[----:B------:R-:W-:Y:S02]  /*20040*/  SHF.R.U64 R32, R32, 0x3, RZ ;  /* 0x0000000320207819 */ /* 0x000fe400000012ff */
[----:B------:R-:W-:Y:S01]  /*20050*/  SHF.R.U64 R36, R36, 0x3, RZ ;  /* 0x0000000324247819 */ /* 0x000fe200000012ff */
[----:B--2---:R2:W-:Y:S01]  /*20060*/  @!P0 ST.E desc[UR60][R52.64], R20 ;  /* 0x0000001434008985 */ /* 0x0045e2000c10193c */
[----:B------:R-:W-:Y:S02]  /*20070*/  SHF.R.U64 R40, R40, 0x3, RZ ;  /* 0x0000000328287819 */ /* 0x000fe400000012ff */
[----:B------:R-:W-:Y:S01]  /*20080*/  LOP3.LUT R2, R7, R2, RZ, 0x3c, !PT ;  /* 0x0000000207027212 */ /* 0x000fe200078e3cff */
[----:B------:R-:W-:Y:S01]  /*20090*/  IMAD R49, R49, UR4, RZ ;  /* 0x0000000431317c24 */ /* 0x000fe2000f8e02ff */
[----:B------:R-:W-:Y:S01]  /*200a0*/  LOP3.LUT R32, R32, R33, RZ, 0x3c, !PT ;  /* 0x0000002120207212 */ /* 0x000fe200078e3cff */
[--C-:B------:R-:W-:Y:S01]  /*200b0*/  IMAD.X R33, RZ, RZ, R3.reuse, P6 ;  /* 0x000000ffff217224 */ /* 0x100fe200030e0603 */
[----:B------:R-:W-:Y:S01]  /*200c0*/  LOP3.LUT R36, R36, R37, RZ, 0x3c, !PT ;  /* 0x0000002524247212 */ /* 0x000fe200078e3cff */
[----:B-1----:R-:W1:Y:S01]  /*200d0*/  @P1 LDC R51, c[0x0][0xbec] ;  /* 0x0002fb00ff331b82 */ /* 0x002e620000000800 */
[----:B------:R-:W-:Y:S01]  /*200e0*/  LOP3.LUT R40, R40, R41, RZ, 0x3c, !PT ;  /* 0x0000002928287212 */ /* 0x000fe200078e3cff */
[--C-:B------:R-:W-:Y:S01]  /*200f0*/  IMAD.X R37, RZ, RZ, R3.reuse, P5 ;  /* 0x000000ffff257224 */ /* 0x100fe200028e0603 */
[----:B------:R-:W-:Y:S01]  /*20100*/  LOP3.LUT R44, R4, R5, RZ, 0x3c, !PT ;  /* 0x00000005042c7212 */ /* 0x000fe200078e3cff */
[----:B------:R-:W-:Y:S01]  /*20110*/  IMAD.X R41, RZ, RZ, R3, P4 ;  /* 0x000000ffff297224 */ /* 0x000fe200020e0603 */
[----:B------:R3:W5:Y:S01]  /*20120*/  LD.E.128 R4, desc[UR60][R2.64] ;  /* 0x0000003c02047980 */ /* 0x000762000c101d00 */
[----:B------:R-:W-:-:S02]  /*20130*/  LOP3.LUT R8, R15, 0x380, RZ, 0xc0, !PT ;  /* 0x000003800f087812 */ /* 0x000fc400078ec0ff */
[----:B--2---:R-:W2:Y:S01]  /*20140*/  @P1 LDC R53, c[0x0][0xbf0] ;  /* 0x0002fc00ff351b82 */ /* 0x004ea20000000800 */
[----:B------:R-:W-:Y:S01]  /*20150*/  IMAD R49, R48, UR5, R49 ;  /* 0x0000000530317c24 */ /* 0x000fe2000f8e0231 */
[----:B------:R-:W-:Y:S01]  /*20160*/  SHF.R.U64 R8, R8, 0x3, RZ ;  /* 0x0000000308087819 */ /* 0x000fe200000012ff */
[----:B------:R-:W-:Y:S01]  /*20170*/  IMAD R0, R194, 0x20, R199 ;  /* 0x00000020c2007824 */ /* 0x000fe200078e02c7 */
[----:B------:R-:W5:Y:S02]  /*20180*/  LD.E.128 R24, desc[UR60][R24.64] ;  /* 0x0000003c18187980 */ /* 0x000f64000c101d00 */
[----:B------:R-:W-:Y:S01]  /*20190*/  LOP3.LUT R8, R8, R15, RZ, 0x3c, !PT ;  /* 0x0000000f08087212 */ /* 0x000fe200078e3cff */
[----:B---3--:R-:W-:Y:S01]  /*201a0*/  IMAD.WIDE.U32 R2, R48, UR4, RZ ;  /* 0x0000000430027c25 */ /* 0x008fe2000f8e00ff */
[----:B------:R-:W-:Y:S01]  /*201b0*/  ULDC.64 UR4, c[0x0][0xae8] ;  /* 0x0002ba0000047ab9 */ /* 0x000fe20000000a00 */
[----:B------:R-:W5:Y:S02]  /*201c0*/  LD.E.128 R12, desc[UR60][R12.64] ;  /* 0x0000003c0c0c7980 */ /* 0x000f64000c101d00 */
[----:B------:R-:W-:-:S02]  /*201d0*/  IMAD.IADD R3, R3, 0x1, R49 ;  /* 0x0000000103037824 */ /* 0x000fc400078e0231 */
[----:B------:R-:W-:Y:S01]  /*201e0*/  IMAD R20, R54, UR4, RZ ;  /* 0x0000000436147c24 */ /* 0x000fe2000f8e02ff */
[----:B------:R-:W5:Y:S01]  /*201f0*/  LD.E.128 R8, desc[UR60][R8.64] ;  /* 0x0000003c08087980 */ /* 0x000f62000c101d00 */
[----:B------:R-:W-:Y:S02]  /*20200*/  IMAD.IADD R48, R187, 0x1, R0 ;  /* 0x00000001bb307824 */ /* 0x000fe400078e0200 */
[C---:B------:R-:W-:Y:S01]  /*20210*/  IMAD R49, R195.reuse, UR5, R20 ;  /* 0x00000005c3317c24 */ /* 0x040fe2000f8e0214 */
[----:B------:R-:W5:Y:S01]  /*20220*/  LD.E.128 R32, desc[UR60][R32.64] ;  /* 0x0000003c20207980 */ /* 0x000f62000c101d00 */
[----:B------:R-:W-:Y:S01]  /*20230*/  IMAD.WIDE.U32 R2, R195, UR4, R2 ;  /* 0x00000004c3027c25 */ /* 0x000fe2000f8e0002 */
[----:B------:R-:W-:Y:S02]  /*20240*/  ULDC.64 UR4, c[0x0][0xaf0] ;  /* 0x0002bc0000047ab9 */ /* 0x000fe40000000a00 */
[----:B------:R-:W5:Y:S01]  /*20250*/  LD.E.128 R36, desc[UR60][R36.64] ;  /* 0x0000003c24247980 */ /* 0x000f62000c101d00 */
[----:B-1----:R-:W-:-:S03]  /*20260*/  @P1 IMAD.HI.U32 R0, R48, R51, RZ ;  /* 0x0000003330001227 */ /* 0x002fc600078e00ff */
[----:B------:R-:W5:Y:S01]  /*20270*/  LD.E.128 R40, desc[UR60][R40.64] ;  /* 0x0000003c28287980 */ /* 0x000f62000c101d00 */
[----:B------:R-:W-:Y:S02]  /*20280*/  IMAD.IADD R3, R3, 0x1, R49 ;  /* 0x0000000103037824 */ /* 0x000fe400078e0231 */
[----:B------:R-:W-:Y:S01]  /*20290*/  IMAD.MOV.U32 R49, RZ, RZ, R48 ;  /* 0x000000ffff317224 */ /* 0x000fe200078e0030 */
[----:B--2---:R-:W-:Y:S01]  /*202a0*/  @P1 SHF.R.U32.HI R49, RZ, R53, R0 ;  /* 0x00000035ff311219 */ /* 0x004fe20000011600 */
[----:B------:R-:W-:Y:S01]  /*202b0*/  IMAD R20, R28, UR4, RZ ;  /* 0x000000041c147c24 */ /* 0x000fe2000f8e02ff */
[----:B------:R-:W5:Y:S02]  /*202c0*/  LD.E.128 R44, desc[UR60][R44.64] ;  /* 0x0000003c2c2c7980 */ /* 0x000f64000c101d00 */
[--C-:B------:R-:W-:Y:S01]  /*202d0*/  SHF.R.S32.HI R0, RZ, 0x1f, R49.reuse ;  /* 0x0000001fff007819 */ /* 0x100fe20000011431 */
[----:B------:R-:W-:Y:S01]  /*202e0*/  IMAD R51, R55, UR5, R20 ;  /* 0x0000000537337c24 */ /* 0x000fe2000f8e0214 */
[----:B------:R-:W-:Y:S01]  /*202f0*/  @!PT LDS RZ, [RZ] ;  /* 0x00000000fffff984 */ /* 0x000fe20000000800 */
[----:B------:R-:W-:Y:S01]  /*20300*/  @!PT LDS RZ, [RZ] ;  /* 0x00000000fffff984 */ /* 0x000fe20000000800 */
[----:B------:R-:W-:Y:S01]  /*20310*/  @!PT LDS RZ, [RZ] ;  /* 0x00000000fffff984 */ /* 0x000fe20000000800 */
[----:B------:R-:W-:Y:S01]  /*20320*/  @!PT LDS RZ, [RZ] ;  /* 0x00000000fffff984 */ /* 0x000fe20000000800 */
[----:B------:R1:W-:Y:S06]  /*20330*/  MEMBAR.ALL.CTA ;  /* 0x0000000000007992 */ /* 0x0003ec0000008000 */
[----:B-1----:R-:W1:Y:S01]  /*20340*/  FENCE.VIEW.ASYNC.S ;  /* 0x00000000000073c6 */ /* 0x002e620000000000 */
[----:B------:R-:W-:-:S02]  /*20350*/  IMAD.MOV R20, RZ, RZ, -R49 ;  /* 0x000000ffff147224 */ /* 0x000fc400078e0a31 */
        /* <DEDUP_REMOVED lines=18> */
[----:B------:R-:W-:Y:S01]  /*20480*/  VIADD R0, R18, 0x2a820 ;  /* 0x0002a82012007836 */ /* 0x000fe20000000000 */
[----:B------:R-:W-:Y:S01]  /*20490*/  LEA R28, P3, R2, UR4, 0x1 ;  /* 0x00000004021c7c11 */ /* 0x000fe2000f8608ff */
[----:B------:R-:W-:-:S02]  /*204a0*/  IMAD.IADD R3, R3, 0x1, R49 ;  /* 0x0000000103037824 */ /* 0x000fc400078e0231 */
[----:B------:R-:W-:Y:S01]  /*204b0*/  VIADD R20, R50, 0x40 ;  /* 0x0000004032147836 */ /* 0x000fe20000000000 */
[----:B------:R-:W-:Y:S02]  /*204c0*/  PRMT R0, RZ, 0x654, R0 ;  /* 0x00000654ff007816 */ /* 0x000fe40000000000 */
[----:B------:R-:W-:Y:S01]  /*204d0*/  LEA.HI.X R48, R2, UR5, R3, 0x1, P3 ;  /* 0x0000000502307c11 */ /* 0x000fe200098f0c03 */
[----:B------:R-:W-:Y:S01]  /*204e0*/  BSSY B1, `(.L_x_1850) ;  /* 0x000000f000017945 */ /* 0x000fe20003800000 */
[----:B------:R-:W-:Y:S01]  /*204f0*/  ISETP.GE.AND P1, PT, R20, R57, PT ;  /* 0x000000391400720c */ /* 0x000fe20003f26270 */
[----:B-1----:R1:W-:Y:S01]  /*20500*/  SYNCS.ARRIVE.TRANS64.RED.A1T0 RZ, [R0+URZ], RZ ;  /* 0x000000ff00ff79a7 */ /* 0x0023e2000810043f */
[----:B------:R2:W3:Y:S04]  /*20510*/  SHFL.IDX PT, R20, R28, RZ, 0x181f ;  /* 0x00181fff1c147589 */ /* 0x0004e800000e0000 */
[----:B-1----:R2:W1:Y:S01]  /*20520*/  SHFL.IDX PT, R0, R48, RZ, 0x181f ;  /* 0x00181fff30007589 */ /* 0x00246200000e0000 */
[----:B------:R-:W-:Y:S06]  /*20530*/  @P2 BRA `(.L_x_1851) ;  /* 0x0000000000242947 */ /* 0x000fec0003800000 */
[----:B------:R-:W-:Y:S02]  /*20540*/  ULDC UR4, c[0x0][0xac8] ;  /* 0x0002b20000047ab9 */ /* 0x000fe40000000800 */
[----:B------:R-:W-:Y:S02]  /*20550*/  ISETP.GE.AND P2, PT, R192, UR4, PT ;  /* 0x00000004c0007c0c */ /* 0x000fe4000bf46270 */
[----:B------:R-:W-:-:S11]  /*20560*/  ISETP.GE.AND P3, PT, R193, UR4, PT ;  /* 0x00000004c1007c0c */ /* 0x000fd6000bf66270 */
[CC--:B---3--:R-:W-:Y:S02]  /*20570*/  @!P2 LEA R2, P4, R192.reuse, R20.reuse, 0x1 ;  /* 0x00000014c002a211 */ /* 0x0c8fe400078808ff */
[C---:B------:R-:W-:Y:S02]  /*20580*/  @!P3 LEA R20, P5, R193.reuse, R20, 0x1 ;  /* 0x00000014c114b211 */ /* 0x040fe400078a08ff */
[-C--:B-1----:R-:W-:Y:S02]  /*20590*/  @!P2 LEA.HI.X R3, R192, R0.reuse, R225, 0x1, P4 ;  /* 0x00000000c003a211 */ /* 0x082fe400020f0ce1 */
[----:B------:R-:W-:-:S03]  /*205a0*/  @!P3 LEA.HI.X R21, R193, R0, R223, 0x1, P5 ;  /* 0x00000000c115b211 */ /* 0x000fc600028f0cdf */
[----:B-----5:R4:W-:Y:S04]  /*205b0*/  @!P2 ST.E.128 desc[UR60][R2.64], R4 ;  /* 0x000000040200a985 */ /* 0x0209e8000c101d3c */
[----:B------:R4:W-:Y:S02]  /*205c0*/  @!P3 ST.E.128 desc[UR60][R20.64], R32 ;  /* 0x000000201400b985 */ /* 0x0009e4000c101d3c */
.L_x_1851:
[----:B------:R-:W-:Y:S05]  /*205d0*/  BSYNC B1 ;  /* 0x0000000000017941 */ /* 0x000fea0003800000 */
.L_x_1850:
[----:B-1----:R1:W0:Y:S01]  /*205e0*/  SHFL.IDX PT, R0, R48, 0x1, 0x181f ;  /* 0x00381f0030007f89 */ /* 0x00222200000e0000 */
        /* <DEDUP_REMOVED lines=12> */
.L_x_1853:
[----:B------:R-:W-:Y:S05]  /*206b0*/  BSYNC B1 ;  /* 0x0000000000017941 */ /* 0x000fea0003800000 */
.L_x_1852:
        /* <DEDUP_REMOVED lines=13> */
.L_x_1855:
[----:B------:R-:W-:Y:S05]  /*20790*/  BSYNC B1 ;  /* 0x0000000000017941 */ /* 0x000fea0003800000 */
.L_x_1854:
[----:B0-----:R-:W-:Y:S01]  /*207a0*/  VIADD R0, R50, 0x60 ;  /* 0x0000006032007836 */ /* 0x001fe20000000000 */
[----:B-12---:R-:W0:Y:S04]  /*207b0*/  SHFL.IDX PT, R48, R48, 0x3, 0x181f ;  /* 0x00781f0030307f89 */ /* 0x006e2800000e0000 */
[----:B------:R-:W-:Y:S01]  /*207c0*/  ISETP.GE.AND P0, PT, R0, R57, PT ;  /* 0x000000390000720c */ /* 0x000fe20003f06270 */
[----:B----4-:R-:W1:-:S12]  /*207d0*/  SHFL.IDX PT, R28, R28, 0x3, 0x181f ;  /* 0x00781f001c1c7f89 */ /* 0x010e5800000e0000 */
[----:B------:R-:W-:Y:S05]  /*207e0*/  @P0 BRA `(.L_x_1856) ;  /* 0x0000000800e00947 */ /* 0x000fea0003800000 */
[----:B------:R-:W-:Y:S02]  /*207f0*/  ULDC UR4, c[0x0][0xac8] ;  /* 0x0002b20000047ab9 */ /* 0x000fe40000000800 */
[----:B------:R-:W-:-:S13]  /*20800*/  ISETP.GE.AND P1, PT, R192, UR4, PT ;  /* 0x00000004c0007c0c */ /* 0x000fda000bf26270 */
[----:B-1----:R-:W-:-:S04]  /*20810*/  @!P1 LEA R2, P0, R192, R28, 0x1 ;  /* 0x0000001cc0029211 */ /* 0x002fc800078008ff */
[----:B0-----:R-:W-:Y:S02]  /*20820*/  @!P1 LEA.HI.X R3, R192, R48, R225, 0x1, P0 ;  /* 0x00000030c0039211 */ /* 0x001fe400000f0ce1 */
[----:B------:R-:W-:-:S03]  /*20830*/  ISETP.GE.AND P0, PT, R193, UR4, PT ;  /* 0x00000004c1007c0c */ /* 0x000fc6000bf06270 */
[----:B------:R2:W-:Y:S10]  /*20840*/  @!P1 ST.E.128 desc[UR60][R2.64], R24 ;  /* 0x0000001802009985 */ /* 0x0005f4000c101d3c */
[----:B------:R-:W-:Y:S05]  /*20850*/  @P0 BRA `(.L_x_1856) ;  /* 0x0000000800c40947 */ /* 0x000fea0003800000 */
[----:B--2---:R-:W-:-:S04]  /*20860*/  LEA R2, P0, R193, R28, 0x1 ;  /* 0x0000001cc1027211 */ /* 0x004fc800078008ff */
[----:B------:R-:W-:-:S05]  /*20870*/  LEA.HI.X R3, R193, R48, R223, 0x1, P0 ;  /* 0x00000030c1037211 */ /* 0x000fca00000f0cdf */
[----:B------:R4:W-:Y:S01]  /*20880*/  ST.E.128 desc[UR60][R2.64], R44 ;  /* 0x0000002c02007985 */ /* 0x0009e2000c101d3c */
[----:B------:R-:W-:Y:S05]  /*20890*/  BRA `(.L_x_1856) ;  /* 0x0000000800b47947 */ /* 0x000fea0003800000 */
.L_x_1848:
[----:B------:R-:W-:Y:S01]  /*208a0*/  ULDC.64 UR4, c[0x0][0xc00] ;  /* 0x0003000000047ab9 */ /* 0x000fe20000000a00 */
[----:B------:R-:W2:Y:S01]  /*208b0*/  LDC.64 R2, c[0x0][0xc00] ;  /* 0x00030000ff027b82 */ /* 0x000ea20000000a00 */
[----:B------:R-:W-:Y:S01]  /*208c0*/  ISETP.NE.U32.AND P0, PT, RZ, UR4, PT ;  /* 0x00000004ff007c0c */ /* 0x000fe2000bf05070 */
[----:B------:R-:W-:-:S03]  /*208d0*/  IMAD.MOV.U32 R6, RZ, RZ, RZ ;  /* 0x000000ffff067224 */ /* 0x000fc600078e00ff */
[----:B------:R-:W-:Y:S01]  /*208e0*/  ISETP.NE.AND.EX P0, PT, RZ, UR5, PT, P0 ;  /* 0x00000005ff007c0c */ /* 0x000fe2000bf05300 */
[----:B------:R-:W-:Y:S02]  /*208f0*/  ULDC.64 UR4, c[0x0][0xc08] ;  /* 0x0003020000047ab9 */ /* 0x000fe40000000a00 */
[----:B------:R-:W-:Y:S01]  /*20900*/  ISETP.NE.U32.AND P1, PT, RZ, UR4, PT ;  /* 0x00000004ff007c0c */ /* 0x000fe2000bf25070 */
[----:B------:R-:W3:Y:S03]  /*20910*/  LDC R21, c[0x0][0xbe8] ;  /* 0x0002fa00ff157b82 */ /* 0x000ee60000000800 */
[----:B------:R-:W-:Y:S01]  /*20920*/  ISETP.NE.AND.EX P1, PT, RZ, UR5, PT, P1 ;  /* 0x00000005ff007c0c */ /* 0x000fe2000bf25310 */
[----:B--2---:R-:W-:-:S12]  /*20930*/  IMAD.WIDE R2, R196, 0x4, R2 ;  /* 0x00000004c4027825 */ /* 0x004fd800078e0202 */
[----:B------:R-:W2:Y:S01]  /*20940*/  @P1 LDC.64 R4, c[0x0][0xc08] ;  /* 0x00030200ff041b82 */ /* 0x000ea20000000a00 */
[----:B------:R-:W-:Y:S02]  /*20950*/  ULDC UR4, c[0x0][0xa88] ;  /* 0x0002a20000047ab9 */ /* 0x000fe40000000800 */
[----:B------:R-:W-:Y:S01]  /*20960*/  IMAD.U32 R0, RZ, RZ, UR4 ;  /* 0x00000004ff007e24 */ /* 0x000fe2000f8e00ff */
[----:B------:R4:W5:Y:S01]  /*20970*/  @P0 LDG.E R6, desc[UR60][R2.64] ;  /* 0x0000003c02060981 */ /* 0x000962000c1e1900 */
[----:B--2---:R-:W-:-:S05]  /*20980*/  @P1 IMAD.WIDE R4, R196, 0x4, R4 ;  /* 0x00000004c4041825 */ /* 0x004fca00078e0204 */
[----:B------:R4:W5:Y:S01]  /*20990*/  @P1 LDG.E R0, desc[UR60][R4.64] ;  /* 0x0000003c04001981 */ /* 0x000962000c1e1900 */
[----:B---3--:R-:W-:Y:S01]  /*209a0*/  ISETP.NE.AND P2, PT, R21, 0x1, PT ;  /* 0x000000011500780c */ /* 0x008fe20003f45270 */
[----:B------:R-:W2:-:S12]  /*209b0*/  S2R R8, SR_TID.X ;  /* 0x0000000000087919 */ /* 0x000e980000002100 */
[----:B------:R-:W3:Y:S08]  /*209c0*/  @P2 LDC R20, c[0x0][0xbec] ;  /* 0x0002fb00ff142b82 */ /* 0x000ef00000000800 */
[----:B------:R-:W0:Y:S01]  /*209d0*/  @P2 LDC R25, c[0x0][0xbf0] ;  /* 0x0002fc00ff192b82 */ /* 0x000e220000000800 */
[----:B--2---:R-:W-:-:S05]  /*209e0*/  VIADD R7, R8, 0xffffff80 ;  /* 0xffffff8008077836 */ /* 0x004fca0000000000 */
[----:B------:R-:W-:Y:S02]  /*209f0*/  ISETP.GE.AND P3, PT, R7, 0x80, PT ;  /* 0x000000800700780c */ /* 0x000fe40003f66270 */
[----:B------:R-:W-:Y:S01]  /*20a00*/  SHF.R.S32.HI R7, RZ, 0x1f, R196 ;  /* 0x0000001fff077819 */ /* 0x000fe200000114c4 */
[----:B----4-:R-:W-:Y:S10]  /*20a10*/  @P1 BRA `(.L_x_1857) ;  /* 0x0000000000101947 */ /* 0x010ff40003800000 */
[----:B------:R-:W-:Y:S05]  /*20a20*/  @!P0 BRA `(.L_x_1857) ;  /* 0x00000000000c8947 */ /* 0x000fea0003800000 */
[----:B------:R-:W2:Y:S04]  /*20a30*/  LDG.E R5, desc[UR60][R2.64] ;  /* 0x0000003c02057981 */ /* 0x000ea8000c1e1900 */
[----:B-----5:R-:W2:Y:S02]  /*20a40*/  LDG.E R0, desc[UR60][R2.64+0x4] ;  /* 0x0000043c02007981 */ /* 0x020ea4000c1e1900 */
[----:B--2---:R-:W-:-:S07]  /*20a50*/  IMAD.IADD R0, R0, 0x1, -R5 ;  /* 0x0000000100007824 */ /* 0x004fce00078e0a05 */
.L_x_1857:
[----:B------:R-:W-:Y:S01]  /*20a60*/  BSSY B1, `(.L_x_1858) ;  /* 0x000002c000017945 */ /* 0x000fe20003800000 */
[----:B------:R-:W-:Y:S02]  /*20a70*/  SHF.R.S32.HI R10, RZ, 0x1f, R195 ;  /* 0x0000001fff0a7819 */ /* 0x000fe400000114c3 */
[----:B------:R-:W-:Y:S02]  /*20a80*/  SEL R13, R196, RZ, !P0 ;  /* 0x000000ffc40d7207 */ /* 0x000fe40004000000 */
[----:B------:R-:W-:Y:S02]  /*20a90*/  SEL R12, R7, RZ, !P0 ;  /* 0x000000ff070c7207 */ /* 0x000fe40004000000 */
[----:B-----5:R-:W-:Y:S01]  /*20aa0*/  SHF.R.S32.HI R11, RZ, 0x1f, R6 ;  /* 0x0000001fff0b7819 */ /* 0x020fe20000011406 */
[----:B------:R-:W-:Y:S06]  /*20ab0*/  @P3 BRA `(.L_x_1859) ;  /* 0x0000000000983947 */ /* 0x000fec0003800000 */
[----:B------:R-:W2:Y:S01]  /*20ac0*/  LDC R14, c[0x0][0xbe8] ;  /* 0x0002fa00ff0e7b82 */ /* 0x000ea20000000800 */
[----:B------:R-:W-:Y:S01]  /*20ad0*/  IADD3 R9, R187, -0x80, R8 ;  /* 0xffffff80bb097810 */ /* 0x000fe20007ffe008 */
[----:B--2---:R-:W-:-:S05]  /*20ae0*/  IMAD R2, R0, R14, RZ ;  /* 0x0000000e00027224 */ /* 0x004fca00078e02ff */
        /* <DEDUP_REMOVED lines=9> */
[----:B------:R-:W2:Y:S01]  /*20b80*/  @P0 LDC R4, c[0x0][0xbec] ;  /* 0x0002fb00ff040b82 */ /* 0x000ea20000000800 */
[----:B------:R-:W-:Y:S01]  /*20b90*/  IMAD R7, R195, UR5, R8 ;  /* 0x00000005c3077c24 */ /* 0x000fe2000f8e0208 */
[----:B------:R-:W-:-:S03]  /*20ba0*/  ULDC.64 UR4, c[0x0][0xb98] ;  /* 0x0002e60000047ab9 */ /* 0x000fc60000000a00 */
[----:B------:R-:W-:-:S03]  /*20bb0*/  IMAD.IADD R3, R3, 0x1, R7 ;  /* 0x0000000103037824 */ /* 0x000fc600078e0207 */
[----:B------:R-:W4:Y:S01]  /*20bc0*/  @P0 LDC R15, c[0x0][0xbf0] ;  /* 0x0002fc00ff0f0b82 */ /* 0x000f220000000800 */
[----:B------:R-:W-:-:S04]  /*20bd0*/  IMAD.WIDE.U32 R2, R13, UR4, R2 ;  /* 0x000000040d027c25 */ /* 0x000fc8000f8e0002 */
[----:B--2---:R-:W-:-:S05]  /*20be0*/  @P0 IMAD.HI.U32 R4, R9, R4, RZ ;  /* 0x0000000409040227 */ /* 0x004fca00078e00ff */
        /* <DEDUP_REMOVED lines=19> */
.L_x_1859:
[----:B------:R-:W-:Y:S05]  /*20d20*/  BSYNC B1 ;  /* 0x0000000000017941 */ /* 0x000fea0003800000 */
.L_x_1858:
[----:B------:R-:W-:Y:S01]  /*20d30*/  ULDC.64 UR4, c[0x0][0xaa0] ;  /* 0x0002a80000047ab9 */ /* 0x000fe20000000a00 */
[----:B--2---:R-:W-:Y:S01]  /*20d40*/  IMAD R4, R194, 0x20, R199 ;  /* 0x00000020c2047824 */ /* 0x004fe200078e02c7 */
[----:B------:R-:W-:Y:S01]  /*20d50*/  BSSY B1, `(.L_x_1860) ;  /* 0x0000037000017945 */ /* 0x000fe20003800000 */
[----:B------:R-:W-:Y:S02]  /*20d60*/  IMAD R3, R11, UR4, RZ ;  /* 0x000000040b037c24 */ /* 0x000fe4000f8e02ff */
[----:B------:R-:W-:Y:S02]  /*20d70*/  IMAD.IADD R9, R187, 0x1, R4 ;  /* 0x00000001bb097824 */ /* 0x000fe400078e0204 */
[C---:B------:R-:W-:Y:S02]  /*20d80*/  IMAD R5, R6.reuse, UR5, R3 ;  /* 0x0000000506057c24 */ /* 0x040fe4000f8e0203 */
[----:B------:R-:W-:Y:S01]  /*20d90*/  IMAD.WIDE.U32 R2, R6, UR4, RZ ;  /* 0x0000000406027c25 */ /* 0x000fe2000f8e00ff */
[----:B------:R-:W-:-:S03]  /*20da0*/  ULDC.64 UR4, c[0x0][0xae8] ;  /* 0x0002ba0000047ab9 */ /* 0x000fc60000000a00 */
[----:B------:R-:W-:Y:S02]  /*20db0*/  IMAD.IADD R3, R3, 0x1, R5 ;  /* 0x0000000103037824 */ /* 0x000fe400078e0205 */
[----:B------:R-:W-:Y:S02]  /*20dc0*/  IMAD R6, R10, UR4, RZ ;  /* 0x000000040a067c24 */ /* 0x000fe4000f8e02ff */
[----:B---3--:R-:W-:-:S04]  /*20dd0*/  @P2 IMAD.HI.U32 R4, R9, R20, RZ ;  /* 0x0000001409042227 */ /* 0x008fc800078e00ff */
[C---:B------:R-:W-:Y:S02]  /*20de0*/  IMAD R7, R195.reuse, UR5, R6 ;  /* 0x00000005c3077c24 */ /* 0x040fe4000f8e0206 */
[----:B------:R-:W-:Y:S01]  /*20df0*/  IMAD.WIDE.U32 R2, R195, UR4, R2 ;  /* 0x00000004c3027c25 */ /* 0x000fe2000f8e0002 */
[----:B------:R-:W-:-:S03]  /*20e00*/  ULDC.64 UR4, c[0x0][0xaf0] ;  /* 0x0002bc0000047ab9 */ /* 0x000fc60000000a00 */
[----:B------:R-:W-:Y:S01]  /*20e10*/  IMAD.MOV.U32 R5, RZ, RZ, R9 ;  /* 0x000000ffff057224 */ /* 0x000fe200078e0009 */
[----:B0-----:R-:W-:Y:S01]  /*20e20*/  @P2 SHF.R.U32.HI R5, RZ, R25, R4 ;  /* 0x00000019ff052219 */ /* 0x001fe20000011604 */
        /* <DEDUP_REMOVED lines=41> */
.L_x_1861:
[----:B------:R-:W-:Y:S05]  /*210c0*/  BSYNC B1 ;  /* 0x0000000000017941 */ /* 0x000fea0003800000 */
.L_x_1860:
        /* <DEDUP_REMOVED lines=13> */
.L_x_1863:
[----:B------:R-:W-:Y:S05]  /*211a0*/  BSYNC B1 ;  /* 0x0000000000017941 */ /* 0x000fea0003800000 */
.L_x_1862:
        /* <DEDUP_REMOVED lines=13> */
.L_x_1865:
[----:B------:R-:W-:Y:S05]  /*21280*/  BSYNC B1 ;  /* 0x0000000000017941 */ /* 0x000fea0003800000 */
.L_x_1864:
[----:B0-----:R-:W-:Y:S01]  /*21290*/  VIADD R0, R8, 0x60 ;  /* 0x0000006008007836 */ /* 0x001fe20000000000 */
[----:B------:R0:W0:Y:S04]  /*212a0*/  SHFL.IDX PT, R6, R5, 0x3, 0x181f ;  /* 0x00781f0005067f89 */ /* 0x00002800000e0000 */
[----:B------:R-:W-:Y:S01]  /*212b0*/  ISETP.GE.AND P0, PT, R0, R21, PT ;  /* 0x000000150000720c */ /* 0x000fe20003f06270 */
[----:B----4-:R4:W0:-:S12]  /*212c0*/  SHFL.IDX PT, R2, R4, 0x3, 0x181f ;  /* 0x00781f0004027f89 */ /* 0x01081800000e0000 */
[----:B----4-:R-:W-:Y:S05]  /*212d0*/  @P0 BRA `(.L_x_1856) ;  /* 0x0000000000240947 */ /* 0x010fea0003800000 */
[----:B------:R-:W-:Y:S02]  /*212e0*/  ULDC UR4, c[0x0][0xac8] ;  /* 0x0002b20000047ab9 */ /* 0x000fe40000000800 */
[----:B------:R-:W-:Y:S02]  /*212f0*/  ISETP.GE.AND P2, PT, R192, UR4, PT ;  /* 0x00000004c0007c0c */ /* 0x000fe4000bf46270 */
[----:B------:R-:W-:-:S11]  /*21300*/  ISETP.GE.AND P3, PT, R193, UR4, PT ;  /* 0x00000004c1007c0c */ /* 0x000fd6000bf66270 */
[CC--:B0-23--:R-:W-:Y:S02]  /*21310*/  @!P2 LEA R4, P0, R192.reuse, R2.reuse, 0x1 ;  /* 0x00000002c004a211 */ /* 0x0cdfe400078008ff */
[C---:B------:R-:W-:Y:S02]  /*21320*/  @!P3 LEA R2, P1, R193.reuse, R2, 0x1 ;  /* 0x00000002c102b211 */ /* 0x040fe400078208ff */
[-C--:B------:R-:W-:Y:S02]  /*21330*/  @!P2 LEA.HI.X R5, R192, R6.reuse, R225, 0x1, P0 ;  /* 0x00000006c005a211 */ /* 0x080fe400000f0ce1 */
[----:B------:R-:W-:-:S03]  /*21340*/  @!P3 LEA.HI.X R3, R193, R6, R223, 0x1, P1 ;  /* 0x00000006c103b211 */ /* 0x000fc600008f0cdf */
[----:B------:R0:W-:Y:S04]  /*21350*/  @!P2 ST.E.128 desc[UR60][R4.64], RZ ;  /* 0x000000ff0400a985 */ /* 0x0001e8000c101d3c */
[----:B------:R0:W-:Y:S02]  /*21360*/  @!P3 ST.E.128 desc[UR60][R2.64], RZ ;  /* 0x000000ff0200b985 */ /* 0x0001e4000c101d3c */
.L_x_1856:
[----:B------:R-:W-:Y:S05]  /*21370*/  BSYNC B0 ;  /* 0x0000000000007941 */ /* 0x000fea0003800000 */
.L_x_1847:
[----:B------:R-:W-:Y:S02]  /*21380*/  ULDC UR4, c[0x0][0xc3c] ;  /* 0x00030f0000047ab9 */ /* 0x000fe40000000800 */
[----:B-1----:R-:W-:-:S13]  /*21390*/  ISETP.GE.AND P0, PT, R31, UR4, PT ;  /* 0x000000041f007c0c */ /* 0x002fda000bf06270 */
[----:B------:R-:W-:Y:S05]  /*213a0*/  @!P0 BRA `(.L_x_1866) ;  /* 0xfffffdfc00c88947 */ /* 0x000fea000383ffff */
[----:B------:R-:W-:Y:S05]  /*213b0*/  BRA `(.L_x_1566) ;  /* 0x0000007400387947 */ /* 0x000fea0003800000 */
.L_x_1564:
        /* <DEDUP_REMOVED lines=16> */
.L_x_1867:
        /* <DEDUP_REMOVED lines=41> */
.L_x_1873:
        /* <DEDUP_REMOVED lines=12> */
.L_x_1872:
[----:B------:R-:W-:Y:S05]  /*21810*/  BSYNC B0 ;  /* 0x0000000000007941 */ /* 0x000fea0003800000 */
.L_x_1871:
        /* <DEDUP_REMOVED lines=20> */
.L_x_1869:
        /* <DEDUP_REMOVED lines=20> */
.L_x_1874:
[----:B---3--:R-:W-:Y:S01]  /*21aa0*/  IMAD R16, R16, UR5, R13 ;  /* 0x0000000510107c24 */ /* 0x008fe2000f8e020d */
[----:B------:R-:W-:Y:S01]  /*21ab0*/  IABS R2, R6 ;  /* 0x0000000600027213 */ /* 0x000fe20000000000 */
[----:B01----:R-:W-:-:S03]  /*21ac0*/  IMAD.MOV R11, RZ, RZ, -R3 ;  /* 0x000000ffff0b7224 */ /* 0x003fc600078e0a03 */
[----:B--2---:R-:W-:Y:S01]  /*21ad0*/  IADD3 R9, -R16, UR6, RZ ;  /* 0x0000000610097c10 */ /* 0x004fe2000fffe1ff */
[----:B------:R-:W-:Y:S02]  /*21ae0*/  IMAD.MOV R10, RZ, RZ, -R2 ;  /* 0x000000ffff0a7224 */ /* 0x000fe400078e0a02 */
[----:B------:R-:W-:Y:S01]  /*21af0*/  IMAD R11, R11, R12, RZ ;  /* 0x0000000c0b0b7224 */ /* 0x000fe200078e02ff */
        /* <DEDUP_REMOVED lines=22> */
[----:B------:R-:W-:-:S04]  /*21c60*/  VIADDMNMX R18, R10, UR5, R7, PT ;  /* 0x000000050a127c46 */ /* 0x000fc8000b800107 */
[-C--:B------:R-:W-:Y:S02]  /*21c70*/  IABS R10, R18.reuse ;  /* 0x00000012000a7213 */ /* 0x080fe40000000000 */
[----:B------:R-:W-:Y:S02]  /*21c80*/  IABS R6, R18 ;  /* 0x0000001200067213 */ /* 0x000fe40000000000 */
[----:B------:R-:W0:Y:S08]  /*21c90*/  I2F.RP R7, R10 ;  /* 0x0000000a00077306 */ /* 0x000e300000209400 */
[----:B0-----:R-:W0:Y:S02]  /*21ca0*/  MUFU.RCP R7, R7 ;  /* 0x0000000700077308 */ /* 0x001e240000001000 */
[----:B0-----:R-:W-:-:S06]  /*21cb0*/  VIADD R3, R7, 0xffffffe ;  /* 0x0ffffffe07037836 */ /* 0x001fcc0000000000 */
[----:B------:R-:W0:Y:S02]  /*21cc0*/  F2I.FTZ.U32.TRUNC.NTZ R3, R3 ;  /* 0x0000000300037305 */ /* 0x000e24000021f000 */
[----:B0-----:R-:W-:-:S04]  /*21cd0*/  IMAD.MOV R11, RZ, RZ, -R3 ;  /* 0x000000ffff0b7224 */ /* 0x001fc800078e0a03 */
[----:B------:R-:W-:Y:S01]  /*21ce0*/  IMAD.MOV.U32 R9, RZ, RZ, R11 ;  /* 0x000000ffff097224 */ /* 0x000fe200078e000b */
[----:B------:R-:W-:-:S03]  /*21cf0*/  IABS R11, R13 ;  /* 0x0000000d000b7213 */ /* 0x000fc60000000000 */
        /* <DEDUP_REMOVED lines=15> */
[----:B------:R-:W-:Y:S01]  /*21df0*/  @!P1 LOP3.LUT R2, RZ, R18, RZ, 0x33, !PT ;  /* 0x00000012ff029212 */ /* 0x000fe200078e33ff */
[----:B------:R-:W-:-:S03]  /*21e00*/  IMAD.MOV R18, RZ, RZ, -R18 ;  /* 0x000000ffff127224 */ /* 0x000fc600078e0a12 */
[----:B------:R-:W-:Y:S01]  /*21e10*/  LOP3.LUT R17, RZ, R2, RZ, 0x33, !PT ;  /* 0x00000002ff117212 */ /* 0x000fe200078e33ff */
[----:B------:R-:W-:-:S04]  /*21e20*/  IMAD R18, R2, R18, R3 ;  /* 0x0000001202127224 */ /* 0x000fc800078e0203 */
[----:B------:R-:W-:Y:S01]  /*21e30*/  IMAD.IADD R17, R4, 0x1, R17 ;  /* 0x0000000104117824 */ /* 0x000fe200078e0211 */
[----:B------:R-:W-:Y:S06]  /*21e40*/  BRA `(.L_x_1875) ;  /* 0x00000000000c7947 */ /* 0x000fec0003800000 */
.L_x_1870:
[----:B------:R-:W-:Y:S02]  /*21e50*/  IMAD.MOV.U32 R17, RZ, RZ, RZ ;  /* 0x000000ffff117224 */ /* 0x000fe400078e00ff */
[----:B------:R-:W-:Y:S02]  /*21e60*/  IMAD.U32 R16, RZ, RZ, UR6 ;  /* 0x00000006ff107e24 */ /* 0x000fe4000f8e00ff */
[----:B------:R-:W-:-:S07]  /*21e70*/  IMAD.MOV.U32 R18, RZ, RZ, RZ ;  /* 0x000000ffff127224 */ /* 0x000fce00078e00ff */
.L_x_1875:
[----:B------:R-:W-:-:S13]  /*21e80*/  ISETP.NE.AND P0, PT, R5, RZ, PT ;  /* 0x000000ff0500720c */ /* 0x000fda0003f05270 */
[----:B------:R-:W0:Y:S01]  /*21e90*/  @!P0 S2R R3, SR_CgaCtaId ;  /* 0x0000000000038919 */ /* 0x000e220000008800 */
[----:B------:R-:W-:-:S04]  /*21ea0*/  @!P0 MOV R2, 0x400 ;  /* 0x0000040000028802 */ /* 0x000fc80000000f00 */
[----:B0-----:R-:W-:-:S05]  /*21eb0*/  @!P0 LEA R2, R3, R2, 0x18 ;  /* 0x0000000203028211 */ /* 0x001fca00078ec0ff */
[----:B------:R0:W-:Y:S01]  /*21ec0*/  @!P0 STS.128 [R2+0x2a8d0], R16 ;  /* 0x02a8d01002008388 */ /* 0x0001e20000000c00 */
[----:B------:R-:W-:Y:S06]  /*21ed0*/  BAR.ARV 0x5, 0x180 ;  /* 0x0146000000007b1d */ /* 0x000fec0000002000 */
.L_x_1868:
[----:B------:R2:W-:Y:S01]  /*21ee0*/  STL [R1+0x28], RZ ;  /* 0x000028ff01007387 */ /* 0x0005e20000100800 */
[----:B------:R-:W-:Y:S01]  /*21ef0*/  ULDC UR4, c[0x0][0xc3c] ;  /* 0x00030f0000047ab9 */ /* 0x000fe20000000800 */
[----:B------:R-:W-:Y:S01]  /*21f00*/  IMAD.MOV.U32 R29, RZ, RZ, 0x1 ;  /* 0x00000001ff1d7424 */ /* 0x000fe200078e00ff */
[----:B-1----:R-:W-:Y:S01]  /*21f10*/  ISETP.GE.AND P0, PT, R19, UR4, PT ;  /* 0x0000000413007c0c */ /* 0x002fe2000bf06270 */
[----:B------:R-:W-:-:S12]  /*21f20*/  IMAD.MOV.U32 R27, RZ, RZ, RZ ;  /* 0x000000ffff1b7224 */ /* 0x000fd800078e00ff */
[----:B--2---:R-:W-:Y:S05]  /*21f30*/  @P0 BRA `(.L_x_1876) ;  /* 0x0000006400740947 */ /* 0x004fea0003800000 */
[----:B0-----:R-:W2:Y:S01]  /*21f40*/  LDL R2, [R1+0x38] ;  /* 0x0000380001027983 */ /* 0x001ea20000100800 */
[----:B------:R-:W0:Y:S01]  /*21f50*/  S2UR UR5, SR_CgaCtaId ;  /* 0x00000000000579c3 */ /* 0x000e220000008800 */
[----:B------:R-:W-:Y:S01]  /*21f60*/  LOP3.LUT R4, R0, 0x7f, RZ, 0xc0, !PT ;  /* 0x0000007f00047812 */ /* 0x000fe200078ec0ff */
[----:B------:R-:W-:Y:S01]  /*21f70*/  BSSY B8, `(.L_x_1876) ;  /* 0x0000659000087945 */ /* 0x000fe20003800000 */
[----:B------:R1:W-:Y:S01]  /*21f80*/  STL [R1+0x28], RZ ;  /* 0x000028ff01007387 */ /* 0x0003e20000100800 */
[----:B------:R-:W-:Y:S01]  /*21f90*/  IMAD.MOV.U32 R31, RZ, RZ, 0x1 ;  /* 0x00000001ff1f7424 */ /* 0x000fe200078e00ff */
[----:B------:R-:W-:Y:S01]  /*21fa0*/  ULDC.64 UR36, c[0x0][0x198] ;  /* 0x0000660000247ab9 */ /* 0x000fe20000000a00 */
[----:B------:R-:W-:Y:S01]  /*21fb0*/  IMAD.SHL.U32 R36, R4, 0x8, RZ ;  /* 0x0000000804247824 */ /* 0x000fe200078e00ff */
[----:B------:R-:W-:Y:S01]  /*21fc0*/  ULDC UR38, c[0x0][0xc] ;  /* 0x0000030000267ab9 */ /* 0x000fe20000000800 */
[----:B------:R-:W-:Y:S02]  /*21fd0*/  IMAD.MOV.U32 R25, RZ, RZ, RZ ;  /* 0x000000ffff197224 */ /* 0x000fe400078e00ff */
[----:B------:R-:W-:-:S02]  /*21fe0*/  IMAD.MOV.U32 R27, RZ, RZ, RZ ;  /* 0x000000ffff1b7224 */ /* 0x000fc400078e00ff */
[----:B------:R-:W-:Y:S01]  /*21ff0*/  IMAD.MOV.U32 R29, RZ, RZ, 0x1 ;  /* 0x00000001ff1d7424 */ /* 0x000fe200078e00ff */
        /* <DEDUP_REMOVED lines=16> */
.L_x_1993:
[----:B------:R-:W-:Y:S05]  /*22100*/  YIELD ;  /* 0x0000000000007946 */ /* 0x000fea0003800000 */
[----:B------:R-:W-:Y:S01]  /*22110*/  ULDC.64 UR4, c[0x0][0xa28] ;  /* 0x00028a0000047ab9 */ /* 0x000fe20000000a00 */
[----:B------:R-:W-:Y:S01]  /*22120*/  IMAD.MOV.U32 R11, RZ, RZ, RZ ;  /* 0x000000ffff0b7224 */ /* 0x000fe200078e00ff */
[----:B------:R-:W-:Y:S01]  /*22130*/  ISETP.NE.U32.AND P0, PT, RZ, UR4, PT ;  /* 0x00000004ff007c0c */ /* 0x000fe2000bf05070 */
[----:B0-----:R-:W0:Y:S01]  /*22140*/  LDC.64 R4, c[0x0][0xa00] ;  /* 0x00028000ff047b82 */ /* 0x001e220000000a00 */
[----:B------:R-:W-:Y:S02]  /*22150*/  ULDC.64 UR6, c[0x0][0xa10] ;  /* 0x0002840000067ab9 */ /* 0x000fe40000000a00 */
[----:B------:R-:W-:Y:S01]  /*22160*/  ISETP.NE.AND.EX P0, PT, RZ, UR5, PT, P0 ;  /* 0x00000005ff007c0c */ /* 0x000fe2000bf05300 */
[----:B------:R-:W-:-:S12]  /*22170*/  ULDC.64 UR4, c[0x0][0xa18] ;  /* 0x0002860000047ab9 */ /* 0x000fd80000000a00 */
[----:B-1----:R-:W1:Y:S01]  /*22180*/  @P0 LDC.64 R2, c[0x0][0xa28] ;  /* 0x00028a00ff020b82 */ /* 0x002e620000000a00 */
[----:B------:R-:W-:Y:S01]  /*22190*/  ISETP.NE.U32.AND P1, PT, RZ, UR6, PT ;  /* 0x00000006ff007c0c */ /* 0x000fe2000bf25070 */
[----:B-1----:R-:W-:-:S05]  /*221a0*/  @P0 IMAD.WIDE R2, R19, 0x4, R2 ;  /* 0x0000000413020825 */ /* 0x002fca00078e0202 */
[----:B--2---:R1:W2:Y:S01]  /*221b0*/  @P0 LDG.E R11, desc[UR60][R2.64] ;  /* 0x0000003c020b0981 */ /* 0x0042a2000c1e1900 */
[----:B------:R-:W-:Y:S01]  /*221c0*/  ISETP.NE.U32.AND P0, PT, RZ, UR4, PT ;  /* 0x00000004ff007c0c */ /* 0x000fe2000bf05070 */
[----:B------:R-:W-:Y:S01]  /*221d0*/  IMAD.MOV.U32 R35, RZ, RZ, RZ ;  /* 0x000000ffff237224 */ /* 0x000fe200078e00ff */
[----:B------:R-:W-:Y:S01]  /*221e0*/  ISETP.NE.AND.EX P1, PT, RZ, UR7, PT, P1 ;  /* 0x00000007ff007c0c */ /* 0x000fe2000bf25310 */
[----:B------:R-:W-:Y:S01]  /*221f0*/  IMAD.MOV.U32 R0, RZ, RZ, RZ ;  /* 0x000000ffff007224 */ /* 0x000fe200078e00ff */
[----:B------:R-:W-:Y:S01]  /*22200*/  ISETP.NE.AND.EX P2, PT, RZ, UR5, PT, P0 ;  /* 0x00000005ff007c0c */ /* 0x000fe2000bf45300 */
[----:B------:R-:W-:Y:S01]  /*22210*/  ULDC.64 UR4, c[0x0][0xa00] ;  /* 0x0002800000047ab9 */ /* 0x000fe20000000a00 */
[----:B0-----:R-:W-:Y:S01]  /*22220*/  IMAD.WIDE R4, R19, 0x4, R4 ;  /* 0x0000000413047825 */ /* 0x001fe200078e0204 */
[----:B------:R-:W-:Y:S01]  /*22230*/  ISETP.NE.U32.AND P0, PT, RZ, UR4, PT ;  /* 0x00000004ff007c0c */ /* 0x000fe2000bf05070 */
[----:B-1----:R-:W0:Y:S03]  /*22240*/  LDC.64 R2, c[0x0][0xa10] ;  /* 0x00028400ff027b82 */ /* 0x002e260000000a00 */
[----:B------:R-:W-:-:S06]  /*22250*/  ISETP.NE.AND.EX P0, PT, RZ, UR5, PT, P0 ;  /* 0x00000005ff007c0c */ /* 0x000fcc000bf05300 */
[----:B------:R-:W1:Y:S07]  /*22260*/  @P2 LDC.64 R6, c[0x0][0xa18] ;  /* 0x00028600ff062b82 */ /* 0x000e6e0000000a00 */
[----:B------:R-:W5:Y:S01]  /*22270*/  @P0 LDG.E R35, desc[UR60][R4.64] ;  /* 0x0000003c04230981 */ /* 0x000f62000c1e1900 */
[----:B0-----:R-:W-:-:S05]  /*22280*/  IMAD.WIDE R2, R19, 0x4, R2 ;  /* 0x0000000413027825 */ /* 0x001fca00078e0202 */
[----:B------:R-:W5:Y:S01]  /*22290*/  @P1 LDG.E R0, desc[UR60][R2.64] ;  /* 0x0000003c02001981 */ /* 0x000f62000c1e1900 */
[----:B------:R-:W-:Y:S02]  /*222a0*/  ULDC UR4, c[0x0][0x288] ;  /* 0x0000a20000047ab9 */ /* 0x000fe40000000800 */
[----:B------:R-:W-:Y:S01]  /*222b0*/  IMAD.U32 R32, RZ, RZ, UR4 ;  /* 0x00000004ff207e24 */ /* 0x000fe2000f8e00ff */
[----:B------:R-:W-:Y:S02]  /*222c0*/  ULDC.64 UR4, c[0x0][0x418] ;  /* 0x0001060000047ab9 */ /* 0x000fe40000000a00 */
[----:B------:R-:W-:-:S03]  /*222d0*/  UISETP.NE.U32.AND UP0, UPT, UR4, URZ, UPT ;  /* 0x0000003f0400728c */ /* 0x000fc6000bf05070 */
[----:B------:R-:W-:Y:S01]  /*222e0*/  ULDC UR4, c[0x0][0x424] ;  /* 0x0001090000047ab9 */ /* 0x000fe20000000800 */
[----:B------:R-:W-:Y:S01]  /*222f0*/  UISETP.NE.AND.EX UP0, UPT, UR5, URZ, UPT, UP0 ;  /* 0x0000003f0500728c */ /* 0x000fe2000bf05300 */
[----:B-1----:R-:W-:Y:S02]  /*22300*/  @P2 IMAD.WIDE R6, R19, 0x4, R6 ;  /* 0x0000000413062825 */ /* 0x002fe400078e0206 */
[----:B------:R-:W-:Y:S01]  /*22310*/  ULDC UR5, c[0x0][0x2f0] ;  /* 0x0000bc0000057ab9 */ /* 0x000fe20000000800 */
[----:B------:R-:W-:Y:S02]  /*22320*/  USEL UR4, UR4, 0x1, UP0 ;  /* 0x0000000104047887 */ /* 0x000fe40008000000 */
[----:B------:R0:W5:Y:S02]  /*22330*/  @P2 LDG.E R32, desc[UR60][R6.64] ;  /* 0x0000003c06202981 */ /* 0x000164000c1e1900 */
[----:B------:R-:W-:-:S03]  /*22340*/  UIMAD UR4, UR4, UR5, URZ ;  /* 0x00000005040472a4 */ /* 0x000fc6000f8e023f */
[----:B------:R-:W-:-:S03]  /*22350*/  ULDC UR5, c[0x0][0x348] ;  /* 0x0000d20000057ab9 */ /* 0x000fc60000000800 */
[----:B------:R-:W-:Y:S02]  /*22360*/  IMAD.U32 R10, RZ, RZ, UR4 ;  /* 0x00000004ff0a7e24 */ /* 0x000fe4000f8e00ff */
[----:B0-----:R-:W-:Y:S01]  /*22370*/  IMAD.U32 R6, RZ, RZ, UR5 ;  /* 0x00000005ff067e24 */ /* 0x001fe2000f8e00ff */
[----:B--2---:R0:W-:Y:S01]  /*22380*/  STL [R1+0x4], R11 ;  /* 0x0000040b01007387 */ /* 0x0041e20000100800 */
[----:B------:R-:W-:Y:S05]  /*22390*/  @P2 BRA `(.L_x_1877) ;  /* 0x0000000000102947 */ /* 0x000fea0003800000 */
[----:B------:R-:W-:Y:S05]  /*223a0*/  @!P0 BRA `(.L_x_1877) ;  /* 0x00000000000c8947 */ /* 0x000fea0003800000 */
[----:B------:R-:W2:Y:S04]  /*223b0*/  LDG.E R7, desc[UR60][R4.64] ;  /* 0x0000003c04077981 */ /* 0x000ea8000c1e1900 */
[----:B-----5:R-:W2:Y:S02]  /*223c0*/  LDG.E R32, desc[UR60][R4.64+0x4] ;  /* 0x0000043c04207981 */ /* 0x020ea4000c1e1900 */
[----:B--2---:R-:W-:-:S07]  /*223d0*/  IMAD.IADD R32, R32, 0x1, -R7 ;  /* 0x0000000120207824 */ /* 0x004fce00078e0a07 */
.L_x_1877:
[----:B------:R-:W-:Y:S02]  /*223e0*/  ULDC.64 UR4, c[0x0][0xa20] ;  /* 0x0002880000047ab9 */ /* 0x000fe40000000a00 */
[----:B------:R-:W-:-:S04]  /*223f0*/  ISETP.NE.U32.AND P0, PT, RZ, UR4, PT ;  /* 0x00000004ff007c0c */ /* 0x000fc8000bf05070 */
[----:B------:R-:W-:-:S13]  /*22400*/  ISETP.NE.AND.EX P0, PT, RZ, UR5, PT, P0 ;  /* 0x00000005ff007c0c */ /* 0x000fda000bf05300 */
[----:B------:R-:W-:Y:S05]  /*22410*/  @!P0 BRA `(.L_x_1878) ;  /* 0x0000000000108947 */ /* 0x000fea0003800000 */
[----:B------:R-:W1:Y:S02]  /*22420*/  LDC.64 R4, c[0x0][0xa20] ;  /* 0x00028800ff047b82 */ /* 0x000e640000000a00 */
[----:B-1----:R-:W-:-:S05]  /*22430*/  IMAD.WIDE R4, R19, 0x4, R4 ;  /* 0x0000000413047825 */ /* 0x002fca00078e0204 */
[----:B------:R1:W5:Y:S01]  /*22440*/  LDG.E R10, desc[UR60][R4.64] ;  /* 0x0000003c040a7981 */ /* 0x000362000c1e1900 */
[----:B------:R-:W-:Y:S05]  /*22450*/  BRA `(.L_x_1879) ;  /* 0x0000000000247947 */ /* 0x000fea0003800000 */
.L_x_1878:
        /* <DEDUP_REMOVED lines=9> */
.L_x_1879:
[----:B-1----:R-:W2:Y:S01]  /*224f0*/  @P1 LDG.E R5, desc[UR60][R2.64] ;  /* 0x0000003c02051981 */ /* 0x002ea2000c1e1900 */
[----:B------:R-:W1:Y:S03]  /*22500*/  LDC R7, c[0x0][0x448] ;  /* 0x00011200ff077b82 */ /* 0x000e660000000800 */
[----:B------:R3:W2:Y:S01]  /*22510*/  @P1 LDG.E R4, desc[UR60][R2.64+0x4] ;  /* 0x0000043c02041981 */ /* 0x0006a2000c1e1900 */
[----:B-----5:R-:W-:Y:S02]  /*22520*/  IMAD.IADD R10, R10, 0x1, -R11 ;  /* 0x000000010a0a7824 */ /* 0x020fe400078e0a0b */
[----:B------:R-:W-:Y:S02]  /*22530*/  IMAD.SHL.U32 R28, R17, 0x80, RZ ;  /* 0x00000080111c7824 */ /* 0x000fe400078e00ff */
[----:B---3--:R-:W3:Y:S01]  /*22540*/  LDC.64 R2, c[0x0][0x9e0] ;  /* 0x00027800ff027b82 */ /* 0x008ee20000000a00 */
[----:B-1----:R-:W-:Y:S01]  /*22550*/  ISETP.NE.AND P2, PT, R7, 0x1, PT ;  /* 0x000000010700780c */ /* 0x002fe20003f45270 */
[----:B------:R-:W-:-:S12]  /*22560*/  VIADD R7, R28, 0x7f ;  /* 0x0000007f1c077836 */ /* 0x000fd80000000000 */
[----:B------:R-:W1:Y:S01]  /*22570*/  @P2 LDC R8, c[0x0][0x44c] ;  /* 0x00011300ff082b82 */ /* 0x000e620000000800 */
[----:B---3--:R-:W-:-:S07]  /*22580*/  ISETP.GE.AND P3, PT, R3, 0x1, PT ;  /* 0x000000010300780c */ /* 0x008fce0003f66270 */
[----:B------:R-:W3:Y:S01]  /*22590*/  @P2 LDC R9, c[0x0][0x450] ;  /* 0x00011400ff092b82 */ /* 0x000ee20000000800 */
[----:B--2---:R-:W-:Y:S02]  /*225a0*/  @P1 IMAD.IADD R6, R4, 0x1, -R5 ;  /* 0x0000000104061824 */ /* 0x004fe400078e0a05 */
[----:B-1----:R-:W-:-:S04]  /*225b0*/  @P2 IMAD.HI.U32 R4, R7, R8, RZ ;  /* 0x0000000807042227 */ /* 0x002fc800078e00ff */
[----:B------:R-:W-:Y:S01]  /*225c0*/  IMAD.IADD R13, R10, 0x1, R6 ;  /* 0x000000010a0d7824 */ /* 0x000fe200078e0206 */
[----:B---3--:R-:W-:-:S03]  /*225d0*/  @P2 SHF.R.U32.HI R7, RZ, R9, R4 ;  /* 0x00000009ff072219 */ /* 0x008fc60000011604 */
[C---:B------:R-:W-:Y:S01]  /*225e0*/  VIADD R4, R13.reuse, 0x5f ;  /* 0x0000005f0d047836 */ /* 0x040fe20000000000 */
[----:B------:R1:W-:Y:S01]  /*225f0*/  STL [R1], R13 ;  /* 0x0000000d01007387 */ /* 0x0003e20000100800 */
[----:B------:R-:W-:Y:S02]  /*22600*/  IADD3 R8, R13, 0x1, -R32 ;  /* 0x000000010d087810 */ /* 0x000fe40007ffe820 */
[----:B------:R-:W-:-:S04]  /*22610*/  IMAD.HI R4, R4, 0x2aaaaaab, RZ ;  /* 0x2aaaaaab04047827 */ /* 0x000fc800078e02ff */
[----:B------:R-:W-:Y:S01]  /*22620*/  IMAD.IADD R7, R8, 0x1, R7 ;  /* 0x0000000108077824 */ /* 0x000fe200078e0207 */
[----:B------:R-:W-:-:S03]  /*22630*/  SHF.R.U32.HI R9, RZ, 0x1f, R4 ;  /* 0x0000001fff097819 */ /* 0x000fc60000011604 */
[----:B------:R-:W-:Y:S01]  /*22640*/  IMAD.IADD R2, R7, 0x1, R2 ;  /* 0x0000000107027824 */ /* 0x000fe200078e0202 */
[----:B------:R-:W-:Y:S01]  /*22650*/  LEA.HI.SX32 R9, R4, R9, 0x1c ;  /* 0x0000000904097211 */ /* 0x000fe200078fe2ff */
[----:B-1----:R-:W-:Y:S06]  /*22660*/  @!P3 BRA `(.L_x_1880) ;  /* 0x000000000048b947 */ /* 0x002fec0003800000 */
[C---:B------:R-:W-:Y:S01]  /*22670*/  ISETP.GT.AND P0, PT, R7.reuse, RZ, PT ;  /* 0x000000ff0700720c */ /* 0x040fe20003f04270 */
[----:B------:R-:W-:Y:S01]  /*22680*/  BSSY B0, `(.L_x_1881) ;  /* 0x000000e000007945 */ /* 0x000fe20003800000 */
[----:B0-----:R-:W-:-:S11]  /*22690*/  VIADD R11, R7, 0xffffffff ;  /* 0xffffffff070b7836 */ /* 0x001fd60000000000 */
        /* <DEDUP_REMOVED lines=8> */
.L_x_1882:
[----:B------:R-:W-:-:S13]  /*22720*/  ISETP.NE.AND P0, PT, R3, 0x1, PT ;  /* 0x000000010300780c */ /* 0x000fda0003f05270 */
[----:B------:R-:W0:Y:S02]  /*22730*/  @P0 LDC.64 R4, c[0x0][0x9e8] ;  /* 0x00027a00ff040b82 */ /* 0x000e240000000a00 */
[----:B0-----:R-:W-:-:S05]  /*22740*/  @P0 IMAD.HI.U32 R4, R11, R4, RZ ;  /* 0x000000040b040227 */ /* 0x001fca00078e00ff */
[----:B------:R-:W-:-:S07]  /*22750*/  @P0 SHF.R.U32.HI R11, RZ, R5, R4 ;  /* 0x00000005ff0b0219 */ /* 0x000fce0000011604 */
.L_x_1883:
[----:B------:R-:W-:Y:S05]  /*22760*/  BSYNC B0 ;  /* 0x0000000000007941 */ /* 0x000fea0003800000 */
.L_x_1881:
[----:B------:R-:W-:-:S05]  /*22770*/  IMAD R11, R11, R3, R3 ;  /* 0x000000030b0b7224 */ /* 0x000fca00078e0203 */
[----:B------:R-:W-:-:S07]  /*22780*/  VIMNMX R2, R2, R11, PT ;  /* 0x0000000b02027248 */ /* 0x000fce0003fe0100 */
.L_x_1880:
[----:B------:R-:W1:Y:S01]  /*22790*/  @P2 LDC R5, c[0x0][0x44c] ;  /* 0x00011300ff052b82 */ /* 0x000e620000000800 */
[----:B------:R-:W-:Y:S01]  /*227a0*/  IMAD.MOV.U32 R4, RZ, RZ, R28 ;  /* 0x000000ffff047224 */ /* 0x000fe200078e001c */
[----:B------:R-:W-:Y:S01]  /*227b0*/  ULDC UR4, c[0x0][0x9dc] ;  /* 0x0002770000047ab9 */ /* 0x000fe20000000800 */
[----:B------:R-:W-:-:S05]  /*227c0*/  IMAD.IADD R7, R13, 0x1, -R32 ;  /* 0x000000010d077824 */ /* 0x000fca00078e0a20 */
[----:B------:R-:W2:Y:S01]  /*227d0*/  @P2 LDC R12, c[0x0][0x450] ;  /* 0x00011400ff0c2b82 */ /* 0x000ea20000000800 */
[----:B-1----:R-:W-:-:S05]  /*227e0*/  @P2 IMAD.HI.U32 R5, R28, R5, RZ ;  /* 0x000000051c052227 */ /* 0x002fca00078e00ff */
[----:B--2---:R-:W-:-:S05]  /*227f0*/  @P2 SHF.R.U32.HI R4, RZ, R12, R5 ;  /* 0x0000000cff042219 */ /* 0x004fca0000011605 */
[----:B------:R-:W-:-:S04]  /*22800*/  IMAD.IADD R12, R7, 0x1, R4 ;  /* 0x00000001070c7824 */ /* 0x000fc800078e0204 */
[----:B0-----:R-:W-:Y:S01]  /*22810*/  VIADD R11, R12, -UR4 ;  /* 0x800000040c0b7c36 */ /* 0x001fe20008000000 */
        /* <DEDUP_REMOVED lines=11> */
.L_x_1886:
[----:B------:R-:W-:-:S13]  /*228d0*/  ISETP.NE.AND P0, PT, R3, 0x1, PT ;  /* 0x000000010300780c */ /* 0x000fda0003f05270 */
[----:B------:R-:W0:Y:S02]  /*228e0*/  @P0 LDC.64 R4, c[0x0][0x9e8] ;  /* 0x00027a00ff040b82 */ /* 0x000e240000000a00 */
[----:B0-----:R-:W-:-:S05]  /*228f0*/  @P0 IMAD.HI.U32 R4, R12, R4, RZ ;  /* 0x000000040c040227 */ /* 0x001fca00078e00ff */
[----:B------:R-:W-:-:S07]  /*22900*/  @P0 SHF.R.U32.HI R12, RZ, R5, R4 ;  /* 0x00000005ff0c0219 */ /* 0x000fce0000011604 */
.L_x_1887:
[----:B------:R-:W-:Y:S05]  /*22910*/  BSYNC B0 ;  /* 0x0000000000007941 */ /* 0x000fea0003800000 */
.L_x_1885:
[----:B------:R-:W-:-:S05]  /*22920*/  IMAD R12, R12, R3, RZ ;  /* 0x000000030c0c7224 */ /* 0x000fca00078e02ff */
[----:B------:R-:W-:-:S07]  /*22930*/  VIMNMX R11, R11, R12, !PT ;  /* 0x0000000c0b0b7248 */ /* 0x000fce0007fe0100 */
.L_x_1884:
[----:B------:R-:W-:Y:S01]  /*22940*/  VIADD R2, R2, 0x5f ;  /* 0x0000005f02027836 */ /* 0x000fe20000000000 */
[----:B------:R-:W-:Y:S01]  /*22950*/  BSSY B0, `(.L_x_1888) ;  /* 0x000013a000007945 */ /* 0x000fe20003800000 */
        /* <DEDUP_REMOVED lines=30> */
.L_x_2061:
[----:B-1----:R-:W-:Y:S02]  /*22b40*/  ISETP.NE.AND P0, PT, R14, RZ, PT ;  /* 0x000000ff0e00720c */ /* 0x002fe40003f05270 */
[----:B------:R-:W-:-:S11]  /*22b50*/  PLOP3.LUT P6, PT, PT, PT, PT, 0x8, 0x0 ;  /* 0x000000000000781c */ /* 0x000fd60003fce170 */
[----:B------:R-:W-:Y:S05]  /*22b60*/  @P0 BRA `(.L_x_1891) ;  /* 0x00000000000c0947 */ /* 0x000fea0003800000 */
[----:B------:R-:W-:-:S03]  /*22b70*/  UMOV UR4, 0xffffffff ;  /* 0xffffffff00047882 */ /* 0x000fc60000000000 */
[----:B------:R-:W-:Y:S05]  /*22b80*/  BRA.DIV UR4, `(.L_x_1892) ;  /* 0x0000007204287947 */ /* 0x000fea000b800000 */
[----:B------:R-:W-:-:S13]  /*22b90*/  ELECT P6, URZ, PT ;  /* 0x00000000003f782f */ /* 0x000fda00038c0000 */
.L_x_1891:
        /* <DEDUP_REMOVED lines=9> */
.L_x_2064:
[----:B------:R-:W-:Y:S05]  /*22c30*/  BSYNC B1 ;  /* 0x0000000000017941 */ /* 0x000fea0003800000 */
.L_x_1893:
        /* <DEDUP_REMOVED lines=10> */
.L_x_2065:
[----:B------:R-:W-:Y:S05]  /*22ce0*/  BSYNC B2 ;  /* 0x0000000000027941 */ /* 0x000fea0003800000 */
.L_x_1897:
        /* <DEDUP_REMOVED lines=9> */
.L_x_1900:
[----:B------:R-:W-:Y:S05]  /*22d80*/  BSYNC B2 ;  /* 0x0000000000027941 */ /* 0x000fea0003800000 */
.L_x_1899:
        /* <DEDUP_REMOVED lines=10> */
[----:B------:R-:W-:Y:S01]  /*22e30*/  VIADD R13, R11, 0x18400 ;  /* 0x000184000b0d7836 */ /* 0x000fe20000000000 */
[----:B------:R-:W-:-:S09]  /*22e40*/  UMOV UR7, 0x12f00000 ;  /* 0x12f0000000077882 */ /* 0x000fd20000000000 */
.L_x_1901:
        /* <DEDUP_REMOVED lines=16> */
.L_x_1902:
        /* <DEDUP_REMOVED lines=15> */
.L_x_1903:
        /* <DEDUP_REMOVED lines=13> */
.L_x_2066:
[----:B------:R-:W-:Y:S05]  /*23110*/  BSYNC B2 ;  /* 0x0000000000027941 */ /* 0x000fea0003800000 */
.L_x_1904:
[----:B------:R-:W-:Y:S01]  /*23120*/  BSSY B2, `(.L_x_1906) ;  /* 0x000000b000027945 */ /* 0x000fe20003800000 */
[----:B------:R-:W-:Y:S02]  /*23130*/  IMAD.MOV.U32 R10, RZ, RZ, 0x0 ;  /* 0x00000000ff0a7424 */ /* 0x000fe400078e00ff */
[----:B------:R-:W-:Y:S01]  /*23140*/  IMAD.MOV.U32 R11, RZ, RZ, 0x12f00000 ;  /* 0x12f00000ff0b7424 */ /* 0x000fe200078e00ff */
[----:B------:R-:W-:Y:S06]  /*23150*/  @P1 BRA `(.L_x_1907) ;  /* 0x00000000001c1947 */ /* 0x000fec0003800000 */
[----:B------:R-:W2:Y:S01]  /*23160*/  S2R R13, SR_TID.X ;  /* 0x00000000000d7919 */ /* 0x000ea20000002100 */
[----:B01----:R-:W-:-:S04]  /*23170*/  IMAD.MOV.U32 R12, RZ, RZ, 0x6000 ;  /* 0x00006000ff0c7424 */ /* 0x003fc800078e00ff */
[----:B------:R3:W-:Y:S01]  /*23180*/  SYNCS.ARRIVE.TRANS64 RZ, [R3+URZ+0x2a8b0], R12 ;  /* 0x02a8b00c03ff79a7 */ /* 0x0007e2000800003f */
[----:B--2---:R-:W-:-:S04]  /*23190*/  LOP3.LUT R13, R13, 0x1f, RZ, 0xc0, !PT ;  /* 0x0000001f0d0d7812 */ /* 0x004fc800078ec0ff */
[----:B------:R-:W-:-:S13]  /*231a0*/  ISETP.NE.AND P0, PT, R13, RZ, PT ;  /* 0x000000ff0d00720c */ /* 0x000fda0003f05270 */
[----:B---3--:R-:W-:Y:S05]  /*231b0*/  @!P0 BRA `(.L_x_1907) ;  /* 0x0000000000048947 */ /* 0x008fea0003800000 */
[----:B------:R-:W-:Y:S01]  /*231c0*/  BPT.TRAP 0x1 ;  /* 0x000000040000795c */ /* 0x000fe20000300000 */
.L_x_1907:
[----:B------:R-:W-:Y:S05]  /*231d0*/  BSYNC B2 ;  /* 0x0000000000027941 */ /* 0x000fea0003800000 */
.L_x_1906:
        /* <DEDUP_REMOVED lines=9> */
.L_x_1908:
        /* <DEDUP_REMOVED lines=15> */
.L_x_1909:
        /* <DEDUP_REMOVED lines=10> */
.L_x_1896:
[----:B------:R-:W-:Y:S05]  /*23400*/  BSYNC B1 ;  /* 0x0000000000017941 */ /* 0x000fea0003800000 */
.L_x_1895:
[----:B------:R-:W-:Y:S01]  /*23410*/  VIADD R12, R2, 0xfffffffe ;  /* 0xfffffffe020c7836 */ /* 0x000fe20000000000 */
[----:B------:R-:W-:Y:S01]  /*23420*/  PLOP3.LUT P0, PT, PT, PT, PT, 0x8, 0x0 ;  /* 0x000000000000781c */ /* 0x000fe20003f0e170 */
[----:B------:R-:W-:-:S03]  /*23430*/  VIADD R25, R25, 0x1 ;  /* 0x0000000119197836 */ /* 0x000fc60000000000 */
[----:B------:R-:W-:Y:S02]  /*23440*/  ISETP.GE.AND P2, PT, R12, R5, PT ;  /* 0x000000050c00720c */ /* 0x000fe40003f46270 */
[----:B------:R-:W-:-:S04]  /*23450*/  ISETP.NE.AND P1, PT, R25, 0x2, PT ;  /* 0x000000021900780c */ /* 0x000fc80003f25270 */
[----:B------:R-:W-:Y:S02]  /*23460*/  SEL R2, RZ, 0x1, P1 ;  /* 0x00000001ff027807 */ /* 0x000fe40000800000 */
[----:B------:R-:W-:Y:S02]  /*23470*/  SEL R25, R25, RZ, P1 ;  /* 0x000000ff19197207 */ /* 0x000fe40000800000 */
[----:B------:R-:W-:-:S03]  /*23480*/  LOP3.LUT R31, R31, R2, RZ, 0x3c, !PT ;  /* 0x000000021f1f7212 */ /* 0x000fc600078e3cff */
[----:B------:R-:W-:Y:S05]  /*23490*/  @!P2 BRA `(.L_x_1889) ;  /* 0x000000080014a947 */ /* 0x000fea0003800000 */
.L_x_1925:
        /* <DEDUP_REMOVED lines=11> */
.L_x_2067:
[----:B------:R-:W-:Y:S05]  /*23550*/  BSYNC B2 ;  /* 0x0000000000027941 */ /* 0x000fea0003800000 */
.L_x_1912:
        /* <DEDUP_REMOVED lines=9> */
.L_x_1915:
[----:B------:R-:W-:Y:S05]  /*235f0*/  BSYNC B2 ;  /* 0x0000000000027941 */ /* 0x000fea0003800000 */
.L_x_1914:
[----:B------:R-:W-:Y:S01]  /*23600*/  IMAD.MOV.U32 R10, RZ, RZ, RZ ;  /* 0x000000ffff0a7224 */ /* 0x000fe200078e00ff */
[----:B------:R-:W-:Y:S01]  /*23610*/  UIADD3 UR4, UP0, UR36, 0x570, URZ ;  /* 0x0000057024047890 */ /* 0x000fe2000ff1e03f */
[----:B------:R-:W-:Y:S01]  /*23620*/  IMAD R3, R25, 0x9000, R23 ;  /* 0x0000900019037824 */ /* 0x000fe200078e0217 */
[----:B------:R-:W-:Y:S01]  /*23630*/  PLOP3.LUT P1, PT, PT, PT, PT, 0x80, 0x0 ;  /* 0x000000000000781c */ /* 0x000fe20003f2f070 */
[----:B0-----:R-:W-:Y:S01]  /*23640*/  IMAD R6, R12, 0x60, R0 ;  /* 0x000000600c067824 */ /* 0x001fe200078e0200 */
[----:B------:R-:W-:Y:S01]  /*23650*/  R2UR UR10, R10 ;  /* 0x000000000a0a72ca */ /* 0x000fe200000e0000 */
[----:B------:R-:W-:Y:S01]  /*23660*/  VIADD R14, R11, 0x2a890 ;  /* 0x0002a8900b0e7836 */ /* 0x000fe20000000000 */
[----:B------:R-:W-:Y:S01]  /*23670*/  UIADD3.X UR5, URZ, UR37, URZ, UP0, !UPT ;  /* 0x000000253f057290 */ /* 0x000fe200087fe43f */
[----:B------:R-:W-:Y:S01]  /*23680*/  VIADD R13, R3, 0x18400 ;  /* 0x00018400030d7836 */ /* 0x000fe20000000000 */
[----:B------:R-:W-:Y:S01]  /*23690*/  UMOV UR6, 0x0 ;  /* 0x0000000000067882 */ /* 0x000fe20000000000 */
[----:B------:R-:W-:-:S10]  /*236a0*/  UMOV UR7, 0x12f00000 ;  /* 0x12f0000000077882 */ /* 0x000fd40000000000 */
.L_x_1916:
        /* <DEDUP_REMOVED lines=16> */
.L_x_1917:
        /* <DEDUP_REMOVED lines=15> */
.L_x_1918:
        /* <DEDUP_REMOVED lines=13> */
.L_x_2068:
[----:B------:R-:W-:Y:S05]  /*23970*/  BSYNC B2 ;  /* 0x0000000000027941 */ /* 0x000fea0003800000 */
.L_x_1919:
[----:B------:R-:W-:Y:S01]  /*23980*/  BSSY B2, `(.L_x_1921) ;  /* 0x000000b000027945 */ /* 0x000fe20003800000 */
[----:B01----:R-:W-:Y:S02]  /*23990*/  IMAD.MOV.U32 R2, RZ, RZ, 0x0 ;  /* 0x00000000ff027424 */ /* 0x003fe400078e00ff */
[----:B------:R-:W-:Y:S01]  /*239a0*/  IMAD.MOV.U32 R3, RZ, RZ, 0x12f00000 ;  /* 0x12f00000ff037424 */ /* 0x000fe200078e00ff */
[----:B------:R-:W-:Y:S06]  /*239b0*/  @P2 BRA `(.L_x_1922) ;  /* 0x00000000001c2947 */ /* 0x000fec0003800000 */
[----:B------:R-:W0:Y:S01]  /*239c0*/  S2R R15, SR_TID.X ;  /* 0x00000000000f7919 */ /* 0x000e220000002100 */
[----:B------:R-:W-:-:S04]  /*239d0*/  IMAD.MOV.U32 R14, RZ, RZ, 0x6000 ;  /* 0x00006000ff0e7424 */ /* 0x000fc800078e00ff */
[----:B------:R1:W-:Y:S01]  /*239e0*/  SYNCS.ARRIVE.TRANS64 RZ, [R11+URZ+0x2a8b0], R14 ;  /* 0x02a8b00e0bff79a7 */ /* 0x0003e2000800003f */
[----:B0-----:R-:W-:-:S04]  /*239f0*/  LOP3.LUT R15, R15, 0x1f, RZ, 0xc0, !PT ;  /* 0x0000001f0f0f7812 */ /* 0x001fc800078ec0ff */
[----:B------:R-:W-:-:S13]  /*23a00*/  ISETP.NE.AND P1, PT, R15, RZ, PT ;  /* 0x000000ff0f00720c */ /* 0x000fda0003f25270 */
[----:B-1----:R-:W-:Y:S05]  /*23a10*/  @!P1 BRA `(.L_x_1922) ;  /* 0x0000000000049947 */ /* 0x002fea0003800000 */
[----:B------:R-:W-:Y:S01]  /*23a20*/  BPT.TRAP 0x1 ;  /* 0x000000040000795c */ /* 0x000fe20000300000 */
.L_x_1922:
[----:B------:R-:W-:Y:S05]  /*23a30*/  BSYNC B2 ;  /* 0x0000000000027941 */ /* 0x000fea0003800000 */
.L_x_1921:
[----:B------:R-:W-:Y:S01]  /*23a40*/  R2UR UR6, R2 ;  /* 0x00000000020672ca */ /* 0x000fe200000e0000 */
[----:B------:R-:W-:Y:S01]  /*23a50*/  UIADD3 UR4, UP0, UR36, 0x670, URZ ;  /* 0x0000067024047890 */ /* 0x000fe2000ff1e03f */
[----:B------:R-:W-:Y:S01]  /*23a60*/  R2UR UR7, R3 ;  /* 0x00000000030772ca */ /* 0x000fe200000e0000 */
[----:B------:R-:W-:Y:S01]  /*23a70*/  VIADD R11, R11, 0x2a8b0 ;  /* 0x0002a8b00b0b7836 */ /* 0x000fe20000000000 */
[----:B------:R-:W-:Y:S01]  /*23a80*/  R2UR UR10, R10 ;  /* 0x000000000a0a72ca */ /* 0x000fe200000e0000 */
[----:B------:R-:W-:Y:S01]  /*23a90*/  IMAD R10, R25, 0x6000, R23 ;  /* 0x00006000190a7824 */ /* 0x000fe200078e0217 */
[----:B------:R-:W-:Y:S01]  /*23aa0*/  PLOP3.LUT P1, PT, PT, PT, PT, 0x80, 0x0 ;  /* 0x000000000000781c */ /* 0x000fe20003f2f070 */
[----:B------:R-:W-:Y:S02]  /*23ab0*/  UIADD3.X UR5, URZ, UR37, URZ, UP0, !UPT ;  /* 0x000000253f057290 */ /* 0x000fe400087fe43f */
[----:B------:R-:W-:-:S10]  /*23ac0*/  VIADD R14, R10, 0x400 ;  /* 0x000004000a0e7836 */ /* 0x000fd40000000000 */
.L_x_1923:
        /* <DEDUP_REMOVED lines=15> */
.L_x_1924:
        /* <DEDUP_REMOVED lines=10> */
.L_x_1911:
[----:B------:R-:W-:Y:S05]  /*23c60*/  BSYNC B1 ;  /* 0x0000000000017941 */ /* 0x000fea0003800000 */
.L_x_1910:
        /* <DEDUP_REMOVED lines=8> */
.L_x_1889:
[----:B------:R-:W-:Y:S05]  /*23cf0*/  BSYNC B0 ;  /* 0x0000000000007941 */ /* 0x000fea0003800000 */
.L_x_1888:
[----:B------:R-:W1:Y:S01]  /*23d00*/  LDC R0, c[0x0][0x448] ;  /* 0x00011200ff007b82 */ /* 0x000e620000000800 */
[----:B------:R-:W-:Y:S01]  /*23d10*/  VIADD R5, R28, 0x7f ;  /* 0x0000007f1c057836 */ /* 0x000fe20000000000 */
[----:B------:R-:W-:Y:S06]  /*23d20*/  @!P0 WARPSYNC.ALL ;  /* 0x0000000000008948 */ /* 0x000fec0003800000 */
[----:B------:R-:W2:Y:S08]  /*23d30*/  LDC.64 R2, c[0x0][0x9e0] ;  /* 0x00027800ff027b82 */ /* 0x000eb00000000a00 */
[----:B------:R-:W-:Y:S01]  /*23d40*/  @!P0 BAR.SYNC.DEFER_BLOCKING 0xc, 0x180 ;  /* 0x0306000000008b1d */ /* 0x000fe20000010000 */
[----:B-1----:R-:W-:-:S02]  /*23d50*/  ISETP.NE.AND P1, PT, R0, 0x1, PT ;  /* 0x000000010000780c */ /* 0x002fc40003f25270 */
[----:B--2---:R-:W-:-:S11]  /*23d60*/  ISETP.GE.AND P2, PT, R3, 0x1, PT ;  /* 0x000000010300780c */ /* 0x004fd60003f46270 */
[----:B------:R-:W1:Y:S08]  /*23d70*/  @P1 LDC R0, c[0x0][0x44c] ;  /* 0x00011300ff001b82 */ /* 0x000e700000000800 */
[----:B------:R-:W2:Y:S01]  /*23d80*/  @P1 LDC R11, c[0x0][0x450] ;  /* 0x00011400ff0b1b82 */ /* 0x000ea20000000800 */
[----:B-1----:R-:W-:-:S05]  /*23d90*/  @P1 IMAD.HI.U32 R0, R5, R0, RZ ;  /* 0x0000000005001227 */ /* 0x002fca00078e00ff */
[----:B--2---:R-:W-:-:S05]  /*23da0*/  @P1 SHF.R.U32.HI R5, RZ, R11, R0 ;  /* 0x0000000bff051219 */ /* 0x004fca0000011600 */
[----:B------:R-:W-:-:S04]  /*23db0*/  IMAD.IADD R11, R8, 0x1, R5 ;  /* 0x00000001080b7824 */ /* 0x000fc800078e0205 */
        /* <DEDUP_REMOVED lines=13> */
.L_x_1928:
[----:B------:R-:W-:-:S13]  /*23e90*/  ISETP.NE.AND P0, PT, R3, 0x1, PT ;  /* 0x000000010300780c */ /* 0x000fda0003f05270 */
[----:B------:R-:W1:Y:S02]  /*23ea0*/  @P0 LDC.64 R4, c[0x0][0x9e8] ;  /* 0x00027a00ff040b82 */ /* 0x000e640000000a00 */
[----:B-1----:R-:W-:-:S05]  /*23eb0*/  @P0 IMAD.HI.U32 R4, R0, R4, RZ ;  /* 0x0000000400040227 */ /* 0x002fca00078e00ff */
[----:B------:R-:W-:-:S07]  /*23ec0*/  @P0 SHF.R.U32.HI R0, RZ, R5, R4 ;  /* 0x00000005ff000219 */ /* 0x000fce0000011604 */
.L_x_1929:
[----:B------:R-:W-:Y:S05]  /*23ed0*/  BSYNC B0 ;  /* 0x0000000000007941 */ /* 0x000fea0003800000 */
.L_x_1927:
[----:B------:R-:W-:-:S05]  /*23ee0*/  IMAD R5, R0, R3, R3 ;  /* 0x0000000300057224 */ /* 0x000fca00078e0203 */
[----:B------:R-:W-:-:S07]  /*23ef0*/  VIMNMX R2, R2, R5, PT ;  /* 0x0000000502027248 */ /* 0x000fce0003fe0100 */
.L_x_1926:
[----:B------:R-:W1:Y:S01]  /*23f00*/  @P1 LDC R5, c[0x0][0x44c] ;  /* 0x00011300ff051b82 */ /* 0x000e620000000800 */
[----:B------:R-:W-:Y:S01]  /*23f10*/  VIADD R2, R2, 0x5f ;  /* 0x0000005f02027836 */ /* 0x000fe20000000000 */
[----:B------:R-:W-:Y:S01]  /*23f20*/  ULDC UR4, c[0x0][0x9dc] ;  /* 0x0002770000047ab9 */ /* 0x000fe20000000800 */
[----:B------:R-:W-:Y:S02]  /*23f30*/  IMAD.MOV.U32 R0, RZ, RZ, R28 ;  /* 0x000000ffff007224 */ /* 0x000fe400078e001c */
[----:B------:R-:W-:-:S03]  /*23f40*/  IMAD.HI R2, R2, 0x2aaaaaab, RZ ;  /* 0x2aaaaaab02027827 */ /* 0x000fc600078e02ff */
[----:B------:R-:W2:Y:S01]  /*23f50*/  @P1 LDC R4, c[0x0][0x450] ;  /* 0x00011400ff041b82 */ /* 0x000ea20000000800 */
[----:B-1----:R-:W-:-:S05]  /*23f60*/  @P1 IMAD.HI.U32 R5, R28, R5, RZ ;  /* 0x000000051c051227 */ /* 0x002fca00078e00ff */
[----:B--2---:R-:W-:Y:S02]  /*23f70*/  @P1 SHF.R.U32.HI R0, RZ, R4, R5 ;  /* 0x00000004ff001219 */ /* 0x004fe40000011605 */
[----:B------:R-:W-:-:S03]  /*23f80*/  SHF.R.U32.HI R5, RZ, 0x1f, R2 ;  /* 0x0000001fff057819 */ /* 0x000fc60000011602 */
[----:B------:R-:W-:Y:S01]  /*23f90*/  IMAD.IADD R7, R7, 0x1, R0 ;  /* 0x0000000107077824 */ /* 0x000fe200078e0200 */
[----:B------:R-:W-:-:S03]  /*23fa0*/  LEA.HI.SX32 R2, R2, R5, 0x1c ;  /* 0x0000000502027211 */ /* 0x000fc600078fe2ff */
[----:B------:R-:W-:Y:S01]  /*23fb0*/  VIADD R0, R7, -UR4 ;  /* 0x8000000407007c36 */ /* 0x000fe20008000000 */
[----:B------:R-:W-:-:S05]  /*23fc0*/  VIMNMX R24, R9, R2, PT ;  /* 0x0000000209187248 */ /* 0x000fca0003fe0100 */
[----:B------:R1:W-:Y:S01]  /*23fd0*/  STL [R1+0x24], R24 ;  /* 0x0000241801007387 */ /* 0x0003e20000100800 */
[----:B------:R-:W-:Y:S05]  /*23fe0*/  @!P2 BRA `(.L_x_1930) ;  /* 0x000000000044a947 */ /* 0x000fea0003800000 */
[----:B------:R-:W-:Y:S01]  /*23ff0*/  ISETP.GT.AND P0, PT, R7, -0x1, PT ;  /* 0xffffffff0700780c */ /* 0x000fe20003f04270 */
[----:B------:R-:W-:-:S12]  /*24000*/  BSSY B0, `(.L_x_1931) ;  /* 0x000000d000007945 */ /* 0x000fd80003800000 */
[----:B------:R-:W-:Y:S05]  /*24010*/  @P0 BRA `(.L_x_1932) ;  /* 0x00000000001c0947 */ /* 0x000fea0003800000 */
[----:B------:R-:W-:Y:S02]  /*24020*/  ISETP.NE.AND P0, PT, R3, 0x1, PT ;  /* 0x000000010300780c */ /* 0x000fe40003f05270 */
[----:B------:R-:W-:-:S11]  /*24030*/  LOP3.LUT R7, RZ, R7, RZ, 0x33, !PT ;  /* 0x00000007ff077212 */ /* 0x000fd600078e33ff */
[----:B------:R-:W2:Y:S02]  /*24040*/  @P0 LDC.64 R4, c[0x0][0x9e8] ;  /* 0x00027a00ff040b82 */ /* 0x000ea40000000a00 */
[----:B--2---:R-:W-:-:S05]  /*24050*/  @P0 IMAD.HI.U32 R4, R7, R4, RZ ;  /* 0x0000000407040227 */ /* 0x004fca00078e00ff */
[----:B------:R-:W-:-:S04]  /*24060*/  @P0 SHF.R.U32.HI R7, RZ, R5, R4 ;  /* 0x00000005ff070219 */ /* 0x000fc80000011604 */
[----:B------:R-:W-:Y:S01]  /*24070*/  LOP3.LUT R7, RZ, R7, RZ, 0x33, !PT ;  /* 0x00000007ff077212 */ /* 0x000fe200078e33ff */
[----:B------:R-:W-:Y:S06]  /*24080*/  BRA `(.L_x_1933) ;  /* 0x0000000000107947 */ /* 0x000fec0003800000 */
.L_x_1932:
[----:B------:R-:W-:-:S13]  /*24090*/  ISETP.NE.AND P0, PT, R3, 0x1, PT ;  /* 0x000000010300780c */ /* 0x000fda0003f05270 */
[----:B------:R-:W2:Y:S02]  /*240a0*/  @P0 LDC.64 R4, c[0x0][0x9e8] ;  /* 0x00027a00ff040b82 */ /* 0x000ea40000000a00 */
[----:B--2---:R-:W-:-:S05]  /*240b0*/  @P0 IMAD.HI.U32 R4, R7, R4, RZ ;  /* 0x0000000407040227 */ /* 0x004fca00078e00ff */
[----:B------:R-:W-:-:S07]  /*240c0*/  @P0 SHF.R.U32.HI R7, RZ, R5, R4 ;  /* 0x00000005ff070219 */ /* 0x000fce0000011604 */
.L_x_1933:
[----:B------:R-:W-:Y:S05]  /*240d0*/  BSYNC B0 ;  /* 0x0000000000007941 */ /* 0x000fea0003800000 */
.L_x_1931:
[----:B------:R-:W-:-:S05]  /*240e0*/  IMAD R3, R7, R3, RZ ;  /* 0x0000000307037224 */ /* 0x000fca00078e02ff */
[----:B------:R-:W-:-:S07]  /*240f0*/  VIMNMX R0, R0, R3, !PT ;  /* 0x0000000300007248 */ /* 0x000fce0007fe0100 */
.L_x_1930:
[----:B------:R-:W-:Y:S01]  /*24100*/  IMAD.HI R0, R0, 0x2aaaaaab, RZ ;  /* 0x2aaaaaab00007827 */ /* 0x000fe200078e02ff */
[----:B------:R-:W-:Y:S04]  /*24110*/  BSSY B7, `(.L_x_1934) ;  /* 0x000037d000077945 */ /* 0x000fe80003800000 */
[----:B------:R-:W-:-:S04]  /*24120*/  SHF.R.U32.HI R3, RZ, 0x1f, R0 ;  /* 0x0000001fff037819 */ /* 0x000fc80000011600 */
[----:B------:R-:W-:-:S04]  /*24130*/  LEA.HI.SX32 R3, R0, R3, 0x1c ;  /* 0x0000000300037211 */ /* 0x000fc800078fe2ff */
[----:B------:R-:W-:-:S04]  /*24140*/  VIMNMX R2, RZ, R3, !PT ;  /* 0x00000003ff027248 */ /* 0x000fc80007fe0100 */
[----:B------:R-:W-:Y:S01]  /*24150*/  ISETP.GT.AND P0, PT, R24, R2, PT ;  /* 0x000000021800720c */ /* 0x000fe20003f04270 */
[----:B------:R2:W-:-:S12]  /*24160*/  STL [R1+0x8], R2 ;  /* 0x0000080201007387 */ /* 0x0005d80000100800 */
[----:B--2---:R-:W-:Y:S05]  /*24170*/  @P0 BRA `(.L_x_1935) ;  /* 0x0000000000440947 */ /* 0x004fea0003800000 */
[----:B------:R-:W2:Y:S02]  /*24180*/  S2R R2, SR_TID.X ;  /* 0x0000000000027919 */ /* 0x000ea40000002100 */
[----:B--2---:R-:W-:-:S04]  /*24190*/  LOP3.LUT R2, R2, 0x7f, RZ, 0xc0, !PT ;  /* 0x0000007f02027812 */ /* 0x004fc800078ec0ff */
[----:B------:R-:W-:-:S13]  /*241a0*/  ISETP.NE.AND P0, PT, R2, RZ, PT ;  /* 0x000000ff0200720c */ /* 0x000fda0003f05270 */
[----:B------:R-:W-:Y:S05]  /*241b0*/  @P0 BRA `(.L_x_1936) ;  /* 0x0000003400c80947 */ /* 0x000fea0003800000 */
[----:B------:R-:W2:Y:S01]  /*241c0*/  S2R R5, SR_LANEID ;  /* 0x0000000000057919 */ /* 0x000ea20000000000 */
[----:B------:R-:W-:Y:S01]  /*241d0*/  VOTEU.ANY UR4, UPT, PT ;  /* 0x0000000000047886 */ /* 0x000fe200038e0100 */
[----:B------:R-:W3:Y:S01]  /*241e0*/  LDC.64 R2, c[0x0][0xc60] ;  /* 0x00031800ff027b82 */ /* 0x000ee20000000a00 */
[----:B------:R-:W2:Y:S02]  /*241f0*/  FLO.U32 R0, UR4 ;  /* 0x0000000400007d00 */ /* 0x000ea400080e0000 */
[----:B--2---:R-:W-:-:S06]  /*24200*/  ISETP.EQ.U32.AND P0, PT, R0, R5, PT ;  /* 0x000000050000720c */ /* 0x004fcc0003f02070 */
[----:B------:R-:W3:Y:S07]  /*24210*/  POPC R5, UR4 ;  /* 0x0000000400057d09 */ /* 0x000eee0008000000 */
[----:B---3--:R-:W2:Y:S01]  /*24220*/  @P0 ATOMG.E.ADD.STRONG.GPU PT, R3, desc[UR60][R2.64], R5 ;  /* 0x00000005020309a8 */ /* 0x008ea200081ee1fc */
[----:B------:R-:W3:Y:S02]  /*24230*/  S2R R4, SR_LTMASK ;  /* 0x0000000000047919 */ /* 0x000ee40000003900 */
[----:B---3--:R-:W-:-:S04]  /*24240*/  LOP3.LUT R4, R4, UR4, RZ, 0xc0, !PT ;  /* 0x0000000404047c12 */ /* 0x008fc8000f8ec0ff */
[----:B------:R-:W3:Y:S01]  /*24250*/  POPC R7, R4 ;  /* 0x0000000400077309 */ /* 0x000ee20000000000 */
[----:B--2---:R-:W3:Y:S02]  /*24260*/  SHFL.IDX PT, R0, R3, R0, 0x1f ;  /* 0x00001f0003007589 */ /* 0x004ee400000e0000 */
[----:B---3--:R-:W-:Y:S01]  /*24270*/  IADD3 R16, R0, UR38, R7 ;  /* 0x0000002600107c10 */ /* 0x008fe2000fffe007 */
[----:B------:R-:W-:Y:S06]  /*24280*/  BRA `(.L_x_1936) ;  /* 0x0000003400947947 */ /* 0x000fec0003800000 */
.L_x_1935:
        /* <DEDUP_REMOVED lines=9> */
[----:B------:R-:W2:Y:S01]  /*24320*/  LDC.64 R2, c[0x4][R2] ;  /* 0x0100000002027b82 */ /* 0x000ea20000000a00 */
[----:B------:R-:W-:Y:S02]  /*24330*/  IMAD.U32 R5, RZ, RZ, UR7 ;  /* 0x00000007ff057e24 */ /* 0x000fe4000f8e00ff */
[----:B0-----:R-:W-:Y:S02]  /*24340*/  IMAD.U32 R6, RZ, RZ, UR8 ;  /* 0x00000008ff067e24 */ /* 0x001fe4000f8e00ff */
[----:B------:R-:W-:-:S02]  /*24350*/  IMAD.U32 R7, RZ, RZ, UR9 ;  /* 0x00000009ff077e24 */ /* 0x000fc4000f8e00ff */
[----:B------:R-:W-:Y:S02]  /*24360*/  IMAD.U32 R10, RZ, RZ, UR4 ;  /* 0x00000004ff0a7e24 */ /* 0x000fe4000f8e00ff */
[----:B------:R-:W-:Y:S02]  /*24370*/  IMAD.U32 R11, RZ, RZ, UR5 ;  /* 0x00000005ff0b7e24 */ /* 0x000fe4000f8e00ff */
[----:B------:R-:W-:Y:S02]  /*24380*/  IMAD.MOV.U32 R8, RZ, RZ, 0x70 ;  /* 0x00000070ff087424 */ /* 0x000fe400078e00ff */
[----:B------:R-:W-:Y:S02]  /*24390*/  IMAD.MOV.U32 R12, RZ, RZ, 0x1 ;  /* 0x00000001ff0c7424 */ /* 0x000fe400078e00ff */
[----:B------:R-:W-:-:S07]  /*243a0*/  IMAD.MOV.U32 R13, RZ, RZ, RZ ;  /* 0x000000ffff0d7224 */ /* 0x000fce00078e00ff */
[----:B------:R-:W-:-:S07]  /*243b0*/  LEPC R20, `(.L_x_1938) ;  /* 0x000000001014794e */ /* 0x000fce0000000000 */
[----:B-12---:R-:W-:Y:S05]  /*243c0*/  CALL.ABS.NOINC R2 ;  /* 0x0000000002007343 */ /* 0x006fea0003c00000 */
.L_x_1938:
[----:B------:R-:W-:Y:S05]  /*243d0*/  BSYNC B6 ;  /* 0x0000000000067941 */ /* 0x000fea0003800000 */
.L_x_1937:
        /* <DEDUP_REMOVED lines=8> */
[----:B------:R2:W3:Y:S01]  /*24460*/  LDC.64 R2, c[0x4][R17] ;  /* 0x0100000011027b82 */ /* 0x0004e20000000a00 */
[----:B------:R-:W-:Y:S02]  /*24470*/  IMAD.U32 R4, RZ, RZ, UR6 ;  /* 0x00000006ff047e24 */ /* 0x000fe4000f8e00ff */
[----:B------:R-:W-:Y:S02]  /*24480*/  IMAD.U32 R5, RZ, RZ, UR7 ;  /* 0x00000007ff057e24 */ /* 0x000fe4000f8e00ff */
[----:B0-----:R-:W-:Y:S02]  /*24490*/  IMAD.U32 R6, RZ, RZ, UR8 ;  /* 0x00000008ff067e24 */ /* 0x001fe4000f8e00ff */
[----:B------:R-:W-:-:S02]  /*244a0*/  IMAD.U32 R7, RZ, RZ, UR9 ;  /* 0x00000009ff077e24 */ /* 0x000fc4000f8e00ff */
[----:B------:R-:W-:Y:S02]  /*244b0*/  IMAD.U32 R10, RZ, RZ, UR4 ;  /* 0x00000004ff0a7e24 */ /* 0x000fe4000f8e00ff */
[----:B------:R-:W-:Y:S02]  /*244c0*/  IMAD.U32 R11, RZ, RZ, UR5 ;  /* 0x00000005ff0b7e24 */ /* 0x000fe4000f8e00ff */
[----:B------:R-:W-:Y:S02]  /*244d0*/  IMAD.MOV.U32 R8, RZ, RZ, 0x70 ;  /* 0x00000070ff087424 */ /* 0x000fe400078e00ff */
[----:B------:R-:W-:Y:S02]  /*244e0*/  IMAD.MOV.U32 R12, RZ, RZ, 0x1 ;  /* 0x00000001ff0c7424 */ /* 0x000fe400078e00ff */
[----:B--2---:R-:W-:-:S07]  /*244f0*/  IMAD.MOV.U32 R13, RZ, RZ, RZ ;  /* 0x000000ffff0d7224 */ /* 0x004fce00078e00ff */
[----:B------:R-:W-:-:S07]  /*24500*/  LEPC R20, `(.L_x_1941) ;  /* 0x000000001014794e */ /* 0x000fce0000000000 */
[----:B-1-3--:R-:W-:Y:S05]  /*24510*/  CALL.ABS.NOINC R2 ;  /* 0x0000000002007343 */ /* 0x00afea0003c00000 */
.L_x_1941:
        /* <DEDUP_REMOVED lines=15> */
.L_x_1940:
[----:B------:R-:W-:Y:S05]  /*24610*/  BSYNC B6 ;  /* 0x0000000000067941 */ /* 0x000fea0003800000 */
.L_x_1939:
[----:B------:R-:W-:Y:S01]  /*24620*/  ULDC.64 UR4, c[0x0][0x9f8] ;  /* 0x00027e0000047ab9 */ /* 0x000fe20000000a00 */
[----:B------:R-:W2:Y:S01]  /*24630*/  LDL R20, [R1] ;  /* 0x0000000001147983 */ /* 0x000ea20000100800 */
[----:B------:R-:W-:-:S03]  /*24640*/  ISETP.NE.U32.AND P0, PT, RZ, UR4, PT ;  /* 0x00000004ff007c0c */ /* 0x000fc6000bf05070 */
[----:B------:R-:W3:Y:S01]  /*24650*/  LDL R17, [R1+0x4] ;  /* 0x0000040001117983 */ /* 0x000ee20000100800 */
[----:B------:R-:W-:Y:S01]  /*24660*/  ISETP.NE.AND.EX P0, PT, RZ, UR5, PT, P0 ;  /* 0x00000005ff007c0c */ /* 0x000fe2000bf05300 */
[----:B------:R-:W-:Y:S01]  /*24670*/  IMAD.MOV.U32 R34, RZ, RZ, R19 ;  /* 0x000000ffff227224 */ /* 0x000fe200078e0013 */
[----:B------:R-:W4:Y:S01]  /*24680*/  LDC R0, c[0x0][0x430] ;  /* 0x00010c00ff007b82 */ /* 0x000f220000000800 */
[----:B------:R-:W0:Y:S01]  /*24690*/  S2R R21, SR_TID.X ;  /* 0x0000000000157919 */ /* 0x000e220000002100 */
[----:B------:R-:W-:-:S09]  /*246a0*/  ULDC UR4, c[0x0][0x320] ;  /* 0x0000c80000047ab9 */ /* 0x000fd20000000800 */
[----:B------:R-:W1:Y:S01]  /*246b0*/  @P0 LDC.64 R2, c[0x0][0x9f8] ;  /* 0x00027e00ff020b82 */ /* 0x000e620000000a00 */
[----:B0-----:R-:W-:Y:S01]  /*246c0*/  LOP3.LUT R21, R21, 0x7f, RZ, 0xc0, !PT ;  /* 0x0000007f15157812 */ /* 0x001fe200078ec0ff */
[----:B-1----:R-:W-:-:S03]  /*246d0*/  @P0 IMAD.WIDE R2, R19, 0x4, R2 ;  /* 0x0000000413020825 */ /* 0x002fc600078e0202 */
[----:B------:R-:W-:Y:S02]  /*246e0*/  SHF.R.U32.HI R26, RZ, 0x3, R21 ;  /* 0x00000003ff1a7819 */ /* 0x000fe40000011615 */
[----:B------:R0:W3:Y:S01]  /*246f0*/  @P0 LDG.E R34, desc[UR60][R2.64] ;  /* 0x0000003c02220981 */ /* 0x0000e2000c1e1900 */
[----:B----4-:R-:W-:Y:S01]  /*24700*/  ISETP.NE.AND P1, PT, R0, 0x1, PT ;  /* 0x000000010000780c */ /* 0x010fe20003f25270 */
[----:B------:R-:W1:-:S12]  /*24710*/  S2R R21, SR_TID.X ;  /* 0x0000000000157919 */ /* 0x000e580000002100 */
[----:B------:R-:W4:Y:S08]  /*24720*/  @P1 LDC R4, c[0x0][0x434] ;  /* 0x00010d00ff041b82 */ /* 0x000f300000000800 */
[----:B------:R-:W0:Y:S01]  /*24730*/  @P1 LDC R6, c[0x0][0x438] ;  /* 0x00010e00ff061b82 */ /* 0x000e220000000800 */
[----:B-1----:R-:W-:-:S05]  /*24740*/  IMAD.SHL.U32 R21, R21, 0x10, RZ ;  /* 0x0000001015157824 */ /* 0x002fca00078e00ff */
[----:B------:R-:W-:Y:S01]  /*24750*/  LOP3.LUT R21, R26, 0x70, R21, 0xf8, !PT ;  /* 0x000000701a157812 */ /* 0x000fe200078ef815 */
[----:B------:R-:W-:-:S04]  /*24760*/  VIADD R26, R24, 0xffffffff ;  /* 0xffffffff181a7836 */ /* 0x000fc80000000000 */
[----:B------:R-:W-:Y:S01]  /*24770*/  IMAD R5, R26, 0x60, R21 ;  /* 0x000000601a057824 */ /* 0x000fe200078e0215 */
[----:B------:R-:W-:Y:S01]  /*24780*/  LOP3.LUT R22, R22, 0xfffffff7, RZ, 0xc0, !PT ;  /* 0xfffffff716167812 */ /* 0x000fe200078ec0ff */
[----:B------:R-:W-:-:S03]  /*24790*/  UMOV UR5, 0xffffffff ;  /* 0xffffffff00057882 */ /* 0x000fc60000000000 */
[----:B--2---:R-:W-:Y:S02]  /*247a0*/  ISETP.GE.AND P0, PT, R5, R20, PT ;  /* 0x000000140500720c */ /* 0x004fe40003f06270 */
[----:B------:R-:W1:Y:S02]  /*247b0*/  S2R R20, SR_TID.X ;  /* 0x0000000000147919 */ /* 0x000e640000002100 */
[----:B------:R-:W-:Y:S01]  /*247c0*/  ISETP.GT.U32.OR P0, PT, R21, 0x5f, P0 ;  /* 0x0000005f1500780c */ /* 0x000fe20000704470 */
[----:B---3--:R-:W-:-:S04]  /*247d0*/  IMAD.IADD R5, R5, 0x1, R17 ;  /* 0x0000000105057824 */ /* 0x008fc800078e0211 */
[----:B----4-:R-:W-:-:S04]  /*247e0*/  @P1 IMAD.HI.U32 R7, R5, R4, RZ ;  /* 0x0000000405071227 */ /* 0x010fc800078e00ff */
[----:B------:R-:W-:Y:S01]  /*247f0*/  IMAD.MOV.U32 R4, RZ, RZ, R5 ;  /* 0x000000ffff047224 */ /* 0x000fe200078e0005 */
[----:B0-----:R-:W-:-:S03]  /*24800*/  @P1 SHF.R.U32.HI R4, RZ, R6, R7 ;  /* 0x00000006ff041219 */ /* 0x001fc60000011607 */
[----:B------:R-:W0:Y:S02]  /*24810*/  @!P0 LDC.64 R2, c[0x0][0x428] ;  /* 0x00010a00ff028b82 */ /* 0x000e240000000a00 */
[----:B------:R-:W-:-:S04]  /*24820*/  IMAD.MOV R6, RZ, RZ, -R4 ;  /* 0x000000ffff067224 */ /* 0x000fc800078e0a04 */
[----:B------:R-:W-:Y:S01]  /*24830*/  IMAD R0, R0, R6, R5 ;  /* 0x0000000600007224 */ /* 0x000fe200078e0205 */
[----:B------:R-:W-:Y:S01]  /*24840*/  @!P0 SHF.R.S32.HI R5, RZ, 0x1f, R4 ;  /* 0x0000001fff058819 */ /* 0x000fe20000011404 */
[----:B-1----:R-:W-:-:S05]  /*24850*/  IMAD.SHL.U32 R20, R20, 0x8, RZ ;  /* 0x0000000814147824 */ /* 0x002fca00078e00ff */
[----:B------:R-:W-:-:S04]  /*24860*/  LOP3.LUT R20, R20, 0x38, RZ, 0xc0, !PT ;  /* 0x0000003814147812 */ /* 0x000fc800078ec0ff */
[C---:B------:R-:W-:Y:S02]  /*24870*/  LOP3.LUT R17, R20.reuse, 0x40, RZ, 0xfc, !PT ;  /* 0x0000004014117812 */ /* 0x040fe400078efcff */
[----:B------:R-:W-:Y:S02]  /*24880*/  ISETP.GE.AND P1, PT, R20, UR4, PT ;  /* 0x0000000414007c0c */ /* 0x000fe4000bf26270 */
[----:B------:R-:W-:Y:S01]  /*24890*/  SHF.R.S32.HI R8, RZ, 0x1f, R34 ;  /* 0x0000001fff087819 */ /* 0x000fe20000011422 */
[-C--:B0-----:R-:W-:Y:S01]  /*248a0*/  @!P0 IMAD.WIDE.U32 R4, R34, R2.reuse, R4 ;  /* 0x0000000222048225 */ /* 0x081fe200078e0004 */
[----:B------:R-:W-:Y:S01]  /*248b0*/  ISETP.GE.AND P2, PT, R17, UR4, PT ;  /* 0x0000000411007c0c */ /* 0x000fe2000bf46270 */
[----:B------:R-:W-:Y:S01]  /*248c0*/  ULDC UR4, c[0x0][0x2f4] ;  /* 0x0000bd0000047ab9 */ /* 0x000fe20000000800 */
[----:B------:R-:W-:Y:S01]  /*248d0*/  SEL R30, RZ, 0x1, P1 ;  /* 0x00000001ff1e7807 */ /* 0x000fe20000800000 */
[----:B------:R-:W-:Y:S01]  /*248e0*/  @!P0 IMAD R6, R8, R2, RZ ;  /* 0x0000000208068224 */ /* 0x000fe200078e02ff */
[----:B------:R-:W-:Y:S01]  /*248f0*/  SEL R2, RZ, 0xffffffff, P2 ;  /* 0xffffffffff027807 */ /* 0x000fe20001000000 */
[----:B------:R0:W-:Y:S02]  /*24900*/  STL [R1+0xc], R8 ;  /* 0x00000c0801007387 */ /* 0x0001e40000100800 */
[----:B------:R-:W-:-:S02]  /*24910*/  @!P0 IMAD R6, R34, R3, R6 ;  /* 0x0000000322068224 */ /* 0x000fc400078e0206 */
[----:B------:R-:W-:Y:S02]  /*24920*/  IMAD.SHL.U32 R3, R2, 0x2, RZ ;  /* 0x0000000202037824 */ /* 0x000fe400078e00ff */
[----:B------:R-:W-:-:S03]  /*24930*/  @!P0 IMAD.IADD R6, R5, 0x1, R6 ;  /* 0x0000000105068824 */ /* 0x000fc600078e0206 */
[----:B------:R-:W-:Y:S02]  /*24940*/  LOP3.LUT R30, R3, 0x2, R30, 0xe2, !PT ;  /* 0x00000002031e7812 */ /* 0x000fe400078ee21e */
[----:B------:R-:W1:Y:S01]  /*24950*/  @!P0 LDC.64 R2, c[0x0][0x418] ;  /* 0x00010600ff028b82 */ /* 0x000e620000000a00 */
[----:B------:R-:W-:Y:S01]  /*24960*/  IMAD.U32 R5, RZ, RZ, UR39 ;  /* 0x00000027ff057e24 */ /* 0x000fe2000f8e00ff */
[----:B-1----:R-:W-:-:S04]  /*24970*/  @!P0 LEA R2, P1, R4, R2, 0x2 ;  /* 0x0000000204028211 */ /* 0x002fc800078210ff */
[----:B------:R-:W-:Y:S01]  /*24980*/  @!P0 LEA.HI.X R3, R4, R3, R6, 0x2, P1 ;  /* 0x0000000304038211 */ /* 0x000fe200008f1406 */
[----:B------:R-:W-:-:S06]  /*24990*/  IMAD.MOV.U32 R4, RZ, RZ, RZ ;  /* 0x000000ffff047224 */ /* 0x000fcc00078e00ff */
[----:B------:R1:W5:Y:S01]  /*249a0*/  @!P0 LDG.E R4, desc[UR60][R2.64] ;  /* 0x0000003c02048981 */ /* 0x000362000c1e1900 */
[----:B------:R-:W-:Y:S02]  /*249b0*/  ISETP.GT.U32.AND P0, PT, R21, 0x5f, PT ;  /* 0x0000005f1500780c */ /* 0x000fe40003f04070 */
[----:B------:R-:W-:Y:S02]  /*249c0*/  ISETP.NE.AND P3, PT, R5, 0x3, PT ;  /* 0x000000030500780c */ /* 0x000fe40003f65270 */
[C---:B------:R-:W-:Y:S02]  /*249d0*/  ISETP.GE.AND P2, PT, R20.reuse, UR4, PT ;  /* 0x0000000414007c0c */ /* 0x040fe4000bf46270 */
[----:B0-----:R-:W-:Y:S02]  /*249e0*/  LOP3.LUT R8, R20, 0x80, RZ, 0xfc, !PT ;  /* 0x0000008014087812 */ /* 0x001fe400078efcff */
[----:B------:R-:W-:-:S05]  /*249f0*/  ISETP.GE.AND P1, PT, R17, UR4, PT ;  /* 0x0000000411007c0c */ /* 0x000fca000bf26270 */
[----:B------:R-:W-:Y:S02]  /*24a00*/  @P0 LOP3.LUT R22, R22, 0x8, RZ, 0xfc, !PT ;  /* 0x0000000816160812 */ /* 0x000fe400078efcff */
[----:B------:R-:W-:Y:S02]  /*24a10*/  ISETP.GE.AND P0, PT, R8, UR4, PT ;  /* 0x0000000408007c0c */ /* 0x000fe4000bf06270 */
[----:B------:R-:W-:-:S04]  /*24a20*/  LOP3.LUT R22, R22, 0xffffffef, RZ, 0xc0, !PT ;  /* 0xffffffef16167812 */ /* 0x000fc800078ec0ff */
[----:B------:R-:W-:-:S04]  /*24a30*/  @P3 LOP3.LUT R22, R22, 0x10, RZ, 0xfc, !PT ;  /* 0x0000001016163812 */ /* 0x000fc800078efcff */
[----:B------:R-:W-:-:S04]  /*24a40*/  LOP3.LUT R22, R22, 0xfffffffb, RZ, 0xc0, !PT ;  /* 0xfffffffb16167812 */ /* 0x000fc800078ec0ff */
[----:B------:R-:W-:-:S04]  /*24a50*/  @P2 LOP3.LUT R22, R22, 0x4, RZ, 0xfc, !PT ;  /* 0x0000000416162812 */ /* 0x000fc800078efcff */
[----:B------:R-:W-:-:S04]  /*24a60*/  LOP3.LUT R22, R22, 0xfffffffe, RZ, 0xc0, !PT ;  /* 0xfffffffe16167812 */ /* 0x000fc800078ec0ff */
[----:B------:R-:W-:-:S04]  /*24a70*/  LOP3.LUT R22, R22, 0xfffffffd, RZ, 0xc0, !PT ;  /* 0xfffffffd16167812 */ /* 0x000fc800078ec0ff */
[----:B------:R-:W-:-:S04]  /*24a80*/  @P1 LOP3.LUT R22, R22, 0x2, RZ, 0xfc, !PT ;  /* 0x0000000216161812 */ /* 0x000fc800078efcff */
[----:B------:R-:W-:Y:S01]  /*24a90*/  @P0 LOP3.LUT R22, R22, 0x1, RZ, 0xfc, !PT ;  /* 0x0000000116160812 */ /* 0x000fe200078efcff */
[----:B-1----:R-:W-:Y:S06]  /*24aa0*/  BRA.DIV UR5, `(.L_x_1942) ;  /* 0x0000005205e47947 */ /* 0x002fec000b800000 */
.L_x_2071:
[----:B------:R-:W-:Y:S01]  /*24ab0*/  SHF.R.S32.HI R33, RZ, 0x1f, R18 ;  /* 0x0000001fff217819 */ /* 0x000fe20000011412 */
[----:B------:R-:W-:Y:S06]  /*24ac0*/  @!P3 BRA `(.L_x_1943) ;  /* 0x000000000004b947 */ /* 0x000fec0003800000 */
[----:B------:R-:W-:Y:S01]  /*24ad0*/  BPT.TRAP 0x1 ;  /* 0x000000040000795c */ /* 0x000fe20000300000 */
.L_x_1943:
[----:B------:R-:W-:Y:S01]  /*24ae0*/  SHF.R.S32.HI R5, RZ, 0x1f, R0 ;  /* 0x0000001fff057819 */ /* 0x000fe20000011400 */
[----:B------:R-:W-:Y:S01]  /*24af0*/  ULDC.64 UR4, c[0x0][0x328] ;  /* 0x0000ca0000047ab9 */ /* 0x000fe20000000a00 */
[----:B------:R-:W-:Y:S03]  /*24b00*/  BSSY B0, `(.L_x_1944) ;  /* 0x0000017000007945 */ /* 0x000fe60003800000 */
[----:B------:R-:W-:-:S04]  /*24b10*/  IMAD R3, R5, UR4, RZ ;  /* 0x0000000405037c24 */ /* 0x000fc8000f8e02ff */
        /* <DEDUP_REMOVED lines=21> */
.L_x_2072:
[----:B------:R-:W-:Y:S05]  /*24c70*/  BSYNC B0 ;  /* 0x0000000000007941 */ /* 0x000fea0003800000 */
.L_x_1944:
[----:B------:R-:W2:Y:S01]  /*24c80*/  LDL R9, [R1] ;  /* 0x0000000001097983 */ /* 0x000ea20000100800 */
[----:B------:R-:W-:Y:S01]  /*24c90*/  ULDC.64 UR4, c[0x0][0x300] ;  /* 0x0000c00000047ab9 */ /* 0x000fe20000000a00 */
[----:B------:R-:W-:Y:S01]  /*24ca0*/  LOP3.LUT P4, RZ, R22, 0x4, RZ, 0xc0, !PT ;  /* 0x0000000416ff7812 */ /* 0x000fe2000788c0ff */
[----:B------:R-:W-:Y:S01]  /*24cb0*/  IMAD R5, R5, UR4, RZ ;  /* 0x0000000405057c24 */ /* 0x000fe2000f8e02ff */
[----:B------:R-:W1:Y:S01]  /*24cc0*/  S2R R8, SR_TID.X ;  /* 0x0000000000087919 */ /* 0x000e620000002100 */
[----:B0-----:R-:W-:Y:S01]  /*24cd0*/  IMAD.WIDE.U32 R2, R0, UR4, RZ ;  /* 0x0000000400027c25 */ /* 0x001fe2000f8e00ff */
[C---:B------:R-:W-:Y:S02]  /*24ce0*/  LOP3.LUT P3, RZ, R22.reuse, 0x2, RZ, 0xc0, !PT ;  /* 0x0000000216ff7812 */ /* 0x040fe4000786c0ff */
[----:B------:R-:W-:Y:S01]  /*24cf0*/  LOP3.LUT P2, RZ, R22, 0x1, RZ, 0xc0, !PT ;  /* 0x0000000116ff7812 */ /* 0x000fe2000784c0ff */
[----:B------:R-:W-:Y:S01]  /*24d00*/  IMAD R5, R0, UR5, R5 ;  /* 0x0000000500057c24 */ /* 0x000fe2000f8e0205 */
[----:B------:R-:W-:-:S02]  /*24d10*/  ULDC.64 UR4, c[0x0][0x310] ;  /* 0x0000c40000047ab9 */ /* 0x000fc40000000a00 */
[----:B------:R-:W-:Y:S02]  /*24d20*/  IMAD R6, R6, UR4, RZ ;  /* 0x0000000406067c24 */ /* 0x000fe4000f8e02ff */
[----:B------:R-:W-:Y:S02]  /*24d30*/  IMAD.IADD R3, R3, 0x1, R5 ;  /* 0x0000000103037824 */ /* 0x000fe400078e0205 */
[C---:B------:R-:W-:Y:S02]  /*24d40*/  IMAD R6, R4.reuse, UR5, R6 ;  /* 0x0000000504067c24 */ /* 0x040fe4000f8e0206 */
[----:B------:R-:W-:Y:S01]  /*24d50*/  IMAD.WIDE.U32 R2, R4, UR4, R2 ;  /* 0x0000000404027c25 */ /* 0x000fe2000f8e0002 */
[----:B------:R-:W-:-:S03]  /*24d60*/  ULDC.64 UR4, c[0x0][0x308] ;  /* 0x0000c20000047ab9 */ /* 0x000fc60000000a00 */
[----:B------:R-:W-:Y:S02]  /*24d70*/  IMAD.IADD R3, R3, 0x1, R6 ;  /* 0x0000000103037824 */ /* 0x000fe400078e0206 */
[----:B------:R-:W-:Y:S02]  /*24d80*/  IMAD R0, R33, UR4, RZ ;  /* 0x0000000421007c24 */ /* 0x000fe4000f8e02ff */
[----:B------:R-:W-:-:S04]  /*24d90*/  IMAD.WIDE.U32 R2, R18, UR4, R2 ;  /* 0x0000000412027c25 */ /* 0x000fc8000f8e0002 */
[----:B------:R-:W-:Y:S01]  /*24da0*/  IMAD R0, R18, UR5, R0 ;  /* 0x0000000512007c24 */ /* 0x000fe2000f8e0200 */
[----:B------:R-:W-:Y:S01]  /*24db0*/  ULDC.64 UR4, c[0x0][0x2e8] ;  /* 0x0000ba0000047ab9 */ /* 0x000fe20000000a00 */
[----:B------:R-:W-:Y:S01]  /*24dc0*/  IMAD R5, R27, 0x4800, R36 ;  /* 0x000048001b057824 */ /* 0x000fe200078e0224 */
[----:B------:R-:W-:Y:S01]  /*24dd0*/  LEA R4, P0, R2, UR4, 0x1 ;  /* 0x0000000402047c11 */ /* 0x000fe2000f8008ff */
[----:B------:R-:W-:Y:S01]  /*24de0*/  IMAD.IADD R0, R3, 0x1, R0 ;  /* 0x0000000103007824 */ /* 0x000fe200078e0200 */
[----:B------:R-:W-:Y:S01]  /*24df0*/  UMOV UR4, 0xffffffff ;  /* 0xffffffff00047882 */ /* 0x000fe20000000000 */
[----:B-1----:R-:W-:-:S03]  /*24e00*/  LOP3.LUT R8, R8, 0x7f, RZ, 0xc0, !PT ;  /* 0x0000007f08087812 */ /* 0x002fc600078ec0ff */
[----:B------:R-:W-:Y:S02]  /*24e10*/  LEA.HI.X R0, R2, UR5, R0, 0x1, P0 ;  /* 0x0000000502007c11 */ /* 0x000fe400080f0c00 */
[----:B------:R-:W-:Y:S01]  /*24e20*/  SHF.R.U32.HI R8, RZ, 0x3, R8 ;  /* 0x00000003ff087819 */ /* 0x000fe20000011608 */
        /* <DEDUP_REMOVED lines=69> */
.L_x_2086:
        /* <DEDUP_REMOVED lines=12> */
.L_x_1947:
        /* <DEDUP_REMOVED lines=10> */
.L_x_1948:
[----:B------:R2:W-:Y:S02]  /*253e0*/  SYNCS.ARRIVE.TRANS64.A1T0 RZ, [R7+URZ+0x2a830], RZ ;  /* 0x02a830ff07ff79a7 */ /* 0x0005e4000810003f */
[----:B------:R-:W-:Y:S05]  /*253f0*/  WARPSYNC.ALL ;  /* 0x0000000000007948 */ /* 0x000fea0003800000 */
[----:B------:R-:W-:Y:S01]  /*25400*/  ULDC.64 UR4, c[0x0][0xa00] ;  /* 0x0002800000047ab9 */ /* 0x000fe20000000a00 */
[----:B------:R-:W-:Y:S01]  /*25410*/  VIADD R0, R23, 0xc400 ;  /* 0x0000c40017007836 */ /* 0x000fe20000000000 */
[----:B------:R-:W-:Y:S01]  /*25420*/  BAR.SYNC.DEFER_BLOCKING 0x8, 0x180 ;  /* 0x0206000000007b1d */ /* 0x000fe20000010000 */
[----:B------:R-:W-:-:S03]  /*25430*/  ISETP.NE.U32.AND P0, PT, RZ, UR4, PT ;  /* 0x00000004ff007c0c */ /* 0x000fc6000bf05070 */
[----:B------:R-:W-:Y:S02]  /*25440*/  LOP3.LUT P1, RZ, R0, 0x3ff, RZ, 0xc0, !PT ;  /* 0x000003ff00ff7812 */ /* 0x000fe4000782c0ff */
[----:B------:R-:W-:Y:S01]  /*25450*/  ISETP.NE.AND.EX P0, PT, RZ, UR5, PT, P0 ;  /* 0x00000005ff007c0c */ /* 0x000fe2000bf05300 */
[----:B------:R-:W-:Y:S01]  /*25460*/  ULDC.64 UR4, c[0x0][0x298] ;  /* 0x0000a60000047ab9 */ /* 0x000fe20000000a00 */
[----:B------:R-:W-:Y:S01]  /*25470*/  SHF.R.S32.HI R0, RZ, 0x1f, R19 ;  /* 0x0000001fff007819 */ /* 0x000fe20000011413 */
[----:B------:R-:W-:Y:S01]  /*25480*/  BSSY B6, `(.L_x_1949) ;  /* 0x000001c000067945 */ /* 0x000fe20003800000 */
[----:B-1----:R-:W-:Y:S02]  /*25490*/  SEL R2, R19, RZ, !P0 ;  /* 0x000000ff13027207 */ /* 0x002fe40004000000 */
[----:B------:R-:W-:-:S05]  /*254a0*/  SEL R0, R0, RZ, !P0 ;  /* 0x000000ff00007207 */ /* 0x000fca0004000000 */
[----:B------:R1:W-:Y:S04]  /*254b0*/  STL [R1+0x30], R0 ;  /* 0x0000300001007387 */ /* 0x0003e80000100800 */
[----:B------:R3:W-:Y:S01]  /*254c0*/  STL [R1+0x20], R2 ;  /* 0x0000200201007387 */ /* 0x0007e20000100800 */
[----:B-1----:R-:W-:Y:S01]  /*254d0*/  SHF.R.S32.HI R0, RZ, 0x1f, R35 ;  /* 0x0000001fff007819 */ /* 0x002fe20000011423 */
[----:B---3--:R-:W-:-:S04]  /*254e0*/  IMAD.WIDE.U32 R2, R35, UR4, RZ ;  /* 0x0000000423027c25 */ /* 0x008fc8000f8e00ff */
[----:B------:R-:W-:Y:S01]  /*254f0*/  IMAD R0, R0, UR4, RZ ;  /* 0x0000000400007c24 */ /* 0x000fe2000f8e02ff */
[----:B------:R1:W-:Y:S03]  /*25500*/  STL.64 [R1+0x18], R2 ;  /* 0x0000180201007387 */ /* 0x0003e60000100a00 */
[----:B------:R-:W-:-:S04]  /*25510*/  IMAD R0, R35, UR5, R0 ;  /* 0x0000000523007c24 */ /* 0x000fc8000f8e0200 */
[----:B------:R-:W-:Y:S01]  /*25520*/  IMAD.IADD R35, R3, 0x1, R0 ;  /* 0x0000000103237824 */ /* 0x000fe200078e0200 */
[----:B------:R-:W-:Y:S06]  /*25530*/  @!P1 BRA `(.L_x_1950) ;  /* 0x0000000000409947 */ /* 0x000fec0003800000 */
[----:B-1----:R-:W-:Y:S01]  /*25540*/  MOV R2, 0x0 ;  /* 0x0000000000027802 */ /* 0x002fe20000000f00 */
[----:B------:R-:W-:Y:S01]  /*25550*/  ULDC.64 UR4, c[0x4][0x90] ;  /* 0x0100240000047ab9 */ /* 0x000fe20000000a00 */
[----:B------:R-:W-:Y:S01]  /*25560*/  ULDC.64 UR6, c[0x4][0x98] ;  /* 0x0100260000067ab9 */ /* 0x000fe20000000a00 */
[----:B------:R-:W-:Y:S01]  /*25570*/  ULDC.64 UR8, c[0x4][0x20] ;  /* 0x0100080000087ab9 */ /* 0x000fe20000000a00 */
[----:B0-----:R-:W-:Y:S02]  /*25580*/  IMAD.U32 R4, RZ, RZ, UR4 ;  /* 0x00000004ff047e24 */ /* 0x001fe4000f8e00ff */
[----:B------:R-:W0:Y:S01]  /*25590*/  LDC.64 R2, c[0x4][R2] ;  /* 0x0100000002027b82 */ /* 0x000e220000000a00 */
[----:B------:R-:W-:Y:S02]  /*255a0*/  IMAD.U32 R5, RZ, RZ, UR5 ;  /* 0x00000005ff057e24 */ /* 0x000fe4000f8e00ff */
[----:B------:R-:W-:Y:S02]  /*255b0*/  IMAD.U32 R6, RZ, RZ, UR6 ;  /* 0x00000006ff067e24 */ /* 0x000fe4000f8e00ff */
[----:B--2---:R-:W-:-:S02]  /*255c0*/  IMAD.U32 R7, RZ, RZ, UR7 ;  /* 0x00000007ff077e24 */ /* 0x004fc4000f8e00ff */
[----:B------:R-:W-:Y:S02]  /*255d0*/  IMAD.U32 R10, RZ, RZ, UR8 ;  /* 0x00000008ff0a7e24 */ /* 0x000fe4000f8e00ff */
[----:B------:R-:W-:Y:S02]  /*255e0*/  IMAD.U32 R11, RZ, RZ, UR9 ;  /* 0x00000009ff0b7e24 */ /* 0x000fe4000f8e00ff */
[----:B------:R-:W-:Y:S02]  /*255f0*/  IMAD.MOV.U32 R8, RZ, RZ, 0x70 ;  /* 0x00000070ff087424 */ /* 0x000fe400078e00ff */
[----:B------:R-:W-:Y:S02]  /*25600*/  IMAD.MOV.U32 R12, RZ, RZ, 0x1 ;  /* 0x00000001ff0c7424 */ /* 0x000fe400078e00ff */
[----:B------:R-:W-:-:S07]  /*25610*/  IMAD.MOV.U32 R13, RZ, RZ, RZ ;  /* 0x000000ffff0d7224 */ /* 0x000fce00078e00ff */
[----:B------:R-:W-:-:S07]  /*25620*/  LEPC R20, `(.L_x_1950) ;  /* 0x000000001014794e */ /* 0x000fce0000000000 */
[----:B0-----:R-:W-:Y:S05]  /*25630*/  CALL.ABS.NOINC R2 ;  /* 0x0000000002007343 */ /* 0x001fea0003c00000 */
.L_x_1950:
[----:B------:R-:W-:Y:S05]  /*25640*/  BSYNC B6 ;  /* 0x0000000000067941 */ /* 0x000fea0003800000 */
.L_x_1949:
[----:B------:R-:W3:Y:S01]  /*25650*/  LDL.LU R20, [R1+0x30] ;  /* 0x0000300001147983 */ /* 0x000ee20000300800 */
[----:B------:R-:W-:Y:S01]  /*25660*/  ULDC.64 UR4, c[0x0][0x2d8] ;  /* 0x0000b60000047ab9 */ /* 0x000fe20000000a00 */
[----:B--2---:R-:W2:Y:S02]  /*25670*/  LDC R7, c[0x0][0x448] ;  /* 0x00011200ff077b82 */ /* 0x004ea40000000800 */
[----:B------:R-:W4:Y:S04]  /*25680*/  LDL.LU R21, [R1+0x20] ;  /* 0x0000200001157983 */ /* 0x000f280000300800 */
[----:B-1----:R-:W5:Y:S01]  /*25690*/  LDL.LU.64 R2, [R1+0x18] ;  /* 0x0000180001027983 */ /* 0x002f620000300a00 */
[----:B------:R-:W-:Y:S01]  /*256a0*/  IMAD R0, R33, UR4, RZ ;  /* 0x0000000421007c24 */ /* 0x000fe2000f8e02ff */
[----:B------:R-:W1:Y:S03]  /*256b0*/  S2R R8, SR_TID.X ;  /* 0x0000000000087919 */ /* 0x000e660000002100 */
[----:B------:R-:W-:Y:S01]  /*256c0*/  IMAD R0, R18, UR5, R0 ;  /* 0x0000000512007c24 */ /* 0x000fe2000f8e0200 */
[----:B--2---:R-:W-:-:S13]  /*256d0*/  ISETP.NE.AND P0, PT, R7, 0x1, PT ;  /* 0x000000010700780c */ /* 0x004fda0003f05270 */
[----:B------:R-:W2:Y:S01]  /*256e0*/  @P0 LDC R6, c[0x0][0x44c] ;  /* 0x00011300ff060b82 */ /* 0x000ea20000000800 */
[----:B-1----:R-:W-:-:S05]  /*256f0*/  IMAD.SHL.U32 R8, R8, 0x8, RZ ;  /* 0x0000000808087824 */ /* 0x002fca00078e00ff */
[----:B------:R-:W-:Y:S01]  /*25700*/  LOP3.LUT R8, R8, 0x38, RZ, 0xc0, !PT ;  /* 0x0000003808087812 */ /* 0x000fe200078ec0ff */
[----:B-----5:R-:W-:Y:S02]  /*25710*/  IMAD.MOV.U32 R3, RZ, RZ, R35 ;  /* 0x000000ffff037224 */ /* 0x020fe400078e0023 */
[----:B------:R-:W-:Y:S01]  /*25720*/  IMAD.WIDE.U32 R2, R18, UR4, R2 ;  /* 0x0000000412027c25 */ /* 0x000fe2000f8e0002 */
[----:B------:R-:W-:-:S03]  /*25730*/  ULDC.64 UR4, c[0x0][0x2e0] ;  /* 0x0000b80000047ab9 */ /* 0x000fc60000000a00 */
[----:B------:R-:W-:Y:S02]  /*25740*/  IMAD.IADD R3, R3, 0x1, R0 ;  /* 0x0000000103037824 */ /* 0x000fe400078e0200 */
[----:B---3--:R-:W-:Y:S02]  /*25750*/  IMAD R0, R20, UR4, RZ ;  /* 0x0000000414007c24 */ /* 0x008fe4000f8e02ff */
[----:B------:R-:W1:Y:S01]  /*25760*/  S2R R20, SR_TID.X ;  /* 0x0000000000147919 */ /* 0x000e620000002100 */
[----:B----4-:R-:W-:-:S04]  /*25770*/  IMAD.WIDE.U32 R2, R21, UR4, R2 ;  /* 0x0000000415027c25 */ /* 0x010fc8000f8e0002 */
[----:B------:R-:W-:Y:S01]  /*25780*/  IMAD R0, R21, UR5, R0 ;  /* 0x0000000515007c24 */ /* 0x000fe2000f8e0200 */
[----:B------:R-:W-:-:S03]  /*25790*/  ULDC.64 UR4, c[0x0][0x2d0] ;  /* 0x0000b40000047ab9 */ /* 0x000fc60000000a00 */
[----:B------:R-:W-:Y:S02]  /*257a0*/  IMAD.IADD R3, R3, 0x1, R0 ;  /* 0x0000000103037824 */ /* 0x000fe400078e0200 */
[----:B------:R-:W3:Y:S01]  /*257b0*/  @P0 LDC R0, c[0x0][0x450] ;  /* 0x00011400ff000b82 */ /* 0x000ee20000000800 */
[----:B-1----:R-:W-:-:S04]  /*257c0*/  LOP3.LUT R20, R20, 0x7f, RZ, 0xc0, !PT ;  /* 0x0000007f14147812 */ /* 0x002fc800078ec0ff */
[----:B------:R-:W-:Y:S02]  /*257d0*/  SHF.R.U32.HI R21, RZ, 0x3, R20 ;  /* 0x00000003ff157819 */ /* 0x000fe40000011614 */
[----:B------:R-:W1:Y:S02]  /*257e0*/  S2R R20, SR_TID.X ;  /* 0x0000000000147919 */ /* 0x000e640000002100 */
[----:B-1----:R-:W-:-:S05]  /*257f0*/  IMAD.SHL.U32 R20, R20, 0x10, RZ ;  /* 0x0000001014147824 */ /* 0x002fca00078e00ff */
[----:B------:R-:W-:Y:S02]  /*25800*/  LOP3.LUT R20, R21, 0x70, R20, 0xf8, !PT ;  /* 0x0000007015147812 */ /* 0x000fe400078ef814 */
[----:B------:R-:W1:Y:S03]  /*25810*/  S2R R21, SR_TID.X ;  /* 0x0000000000157919 */ /* 0x000e660000002100 */
[----:B------:R-:W-:Y:S02]  /*25820*/  IMAD.IADD R5, R20, 0x1, R28 ;  /* 0x0000000114057824 */ /* 0x000fe400078e021c */
[----:B------:R-:W4:Y:S02]  /*25830*/  S2R R20, SR_TID.X ;  /* 0x0000000000147919 */ /* 0x000f240000002100 */
[----:B--2---:R-:W-:-:S04]  /*25840*/  @P0 IMAD.HI.U32 R6, R5, R6, RZ ;  /* 0x0000000605060227 */ /* 0x004fc800078e00ff */
[----:B0-----:R-:W-:Y:S01]  /*25850*/  IMAD.MOV.U32 R4, RZ, RZ, R5 ;  /* 0x000000ffff047224 */ /* 0x001fe200078e0005 */
[----:B---3--:R-:W-:-:S05]  /*25860*/  @P0 SHF.R.U32.HI R4, RZ, R0, R6 ;  /* 0x00000000ff040219 */ /* 0x008fca0000011606 */
[----:B------:R-:W-:Y:S02]  /*25870*/  IMAD.MOV R0, RZ, RZ, -R4 ;  /* 0x000000ffff007224 */ /* 0x000fe400078e0a04 */
[----:B------:R-:W-:-:S04]  /*25880*/  IMAD.WIDE.U32 R2, R4, UR4, R2 ;  /* 0x0000000404027c25 */ /* 0x000fc8000f8e0002 */
[----:B------:R-:W-:Y:S01]  /*25890*/  IMAD R0, R7, R0, R5 ;  /* 0x0000000007007224 */ /* 0x000fe200078e0205 */
[----:B------:R-:W-:-:S05]  /*258a0*/  SHF.R.S32.HI R5, RZ, 0x1f, R4 ;  /* 0x0000001fff057819 */ /* 0x000fca0000011404 */
[----:B------:R-:W-:Y:S02]  /*258b0*/  IMAD R5, R5, UR4, RZ ;  /* 0x0000000405057c24 */ /* 0x000fe4000f8e02ff */
[----:B-1----:R-:W-:Y:S02]  /*258c0*/  IMAD.SHL.U32 R21, R21, 0x8, RZ ;  /* 0x0000000815157824 */ /* 0x002fe400078e00ff */
[----:B------:R-:W-:Y:S01]  /*258d0*/  IMAD R5, R4, UR5, R5 ;  /* 0x0000000504057c24 */ /* 0x000fe2000f8e0205 */
[----:B------:R-:W-:Y:S01]  /*258e0*/  SHF.R.S32.HI R4, RZ, 0x1f, R0 ;  /* 0x0000001fff047819 */ /* 0x000fe20000011400 */
[----:B------:R-:W-:Y:S01]  /*258f0*/  ULDC.64 UR4, c[0x0][0x2c8] ;  /* 0x0000b20000047ab9 */ /* 0x000fe20000000a00 */
[----:B------:R-:W-:Y:S01]  /*25900*/  LOP3.LUT R21, R21, 0x38, RZ, 0xc0, !PT ;  /* 0x0000003815157812 */ /* 0x000fe200078ec0ff */
[----:B------:R-:W-:Y:S01]  /*25910*/  IMAD.IADD R3, R3, 0x1, R5 ;  /* 0x0000000103037824 */ /* 0x000fe200078e0205 */
[----:B----4-:R-:W-:Y:S01]  /*25920*/  LOP3.LUT R20, R20, 0x7f, RZ, 0xc0, !PT ;  /* 0x0000007f14147812 */ /* 0x010fe200078ec0ff */
[----:B------:R-:W-:Y:S01]  /*25930*/  IMAD R4, R4, UR4, RZ ;  /* 0x0000000404047c24 */ /* 0x000fe2000f8e02ff */
[C---:B------:R-:W-:Y:S01]  /*25940*/  LOP3.LUT R9, R21.reuse, 0x40, RZ, 0xfc, !PT ;  /* 0x0000004015097812 */ /* 0x040fe200078efcff */
[----:B------:R-:W-:Y:S01]  /*25950*/  IMAD.WIDE.U32 R2, R0, UR4, R2 ;  /* 0x0000000400027c25 */ /* 0x000fe2000f8e0002 */
[----:B------:R-:W-:-:S03]  /*25960*/  LOP3.LUT R10, R21, 0x80, RZ, 0xfc, !PT ;  /* 0x00000080150a7812 */ /* 0x000fc600078efcff */
[----:B------:R-:W-:Y:S01]  /*25970*/  IMAD R4, R0, UR5, R4 ;  /* 0x0000000500047c24 */ /* 0x000fe2000f8e0204 */
[----:B------:R-:W-:Y:S02]  /*25980*/  ULDC.64 UR4, c[0x0][0x280] ;  /* 0x0000a00000047ab9 */ /* 0x000fe40000000a00 */
[----:B------:R-:W-:Y:S01]  /*25990*/  LEA R0, P0, R2, UR4, 0x1 ;  /* 0x0000000402007c11 */ /* 0x000fe2000f8008ff */
        /* <DEDUP_REMOVED lines=12> */
[----:B------:R-:W1:Y:S03]  /*25a60*/  SHFL.IDX PT, R2, R4, RZ, 0x181f ;  /* 0x00181fff04027589 */ /* 0x000e6600000e0000 */
[C---:B------:R-:W-:Y:S01]  /*25a70*/  VIADD R5, R28.reuse, 0x10 ;  /* 0x000000101c057836 */ /* 0x040fe20000000000 */
[----:B------:R-:W-:Y:S01]  /*25a80*/  ISETP.GE.AND P1, PT, R28, R32, PT ;  /* 0x000000201c00720c */ /* 0x000fe20003f26270 */
[----:B------:R-:W-:-:S12]  /*25a90*/  SHFL.IDX PT, R14, R0, 0x7, 0x181f ;  /* 0x00f81f00000e7f89 */ /* 0x000fd800000e0000 */
[----:B0-----:R-:W-:-:S05]  /*25aa0*/  @!P1 LEA R3, P4, R8, R3, 0x1 ;  /* 0x0000000308039211 */ /* 0x001fca00078808ff */
[----:B-1----:R-:W-:-:S05]  /*25ab0*/  @!P1 IMAD.X R2, RZ, RZ, R2, P4 ;  /* 0x000000ffff029224 */ /* 0x002fca00020e0602 */
[----:B------:R-:W-:-:S04]  /*25ac0*/  @!P1 LOP3.LUT R3, R3, R2, RZ, 0x3c, !PT ;  /* 0x0000000203039212 */ /* 0x000fc800078e3cff */
[----:B------:R-:W-:-:S04]  /*25ad0*/  @!P1 LOP3.LUT R2, R3, R2, RZ, 0x3c, !PT ;  /* 0x0000000203029212 */ /* 0x000fc800078e3cff */
[----:B------:R-:W-:-:S05]  /*25ae0*/  @!P1 LOP3.LUT R3, R3, R2, RZ, 0x3c, !PT ;  /* 0x0000000203039212 */ /* 0x000fca00078e3cff */
[----:B------:R-:W-:Y:S04]  /*25af0*/  @!P1 LDGSTS.E.BYPASS.LTC128B.128 [R37+0xc400], desc[UR60][R2.64], !P3 ;  /* 0x0c40000002259fae */ /* 0x000fe8000d901d7c */
[----:B------:R-:W-:Y:S04]  /*25b00*/  @!P1 LDGSTS.E.BYPASS.LTC128B.128 [R37+0x10400], desc[UR60][R2.64+0x80], !P2 ;  /* 0x1040008002259fae */ /* 0x000fe8000d101d7c */
[----:B------:R0:W-:Y:S01]  /*25b10*/  @!P1 LDGSTS.E.BYPASS.LTC128B.128 [R37+0x14400], desc[UR60][R2.64+0x100], !P0 ;  /* 0x1440010002259fae */ /* 0x0001e2000c101d7c */
[----:B------:R-:W-:Y:S01]  /*25b20*/  ISETP.GE.AND P1, PT, R5, R32, PT ;  /* 0x000000200500720c */ /* 0x000fe20003f26270 */
[----:B------:R-:W-:-:S02]  /*25b30*/  VIADD R5, R28, 0x20 ;  /* 0x000000201c057836 */ /* 0x000fc40000000000 */
[----:B0-----:R-:W0:Y:S04]  /*25b40*/  SHFL.IDX PT, R3, R0, 0x1, 0x181f ;  /* 0x00381f0000037f89 */ /* 0x001e2800000e0000 */
[----:B------:R-:W1:Y:S06]  /*25b50*/  SHFL.IDX PT, R2, R4, 0x1, 0x181f ;  /* 0x00381f0004027f89 */ /* 0x000e6c00000e0000 */
        /* <DEDUP_REMOVED lines=61> */
[----:B-1----:R-:W-:-:S05]  /*25f30*/  @!P1 IMAD.X R2, RZ, RZ, R2, P4 ;  /* 0x000000ffff029224 */ /* 0x002fca00020e0602 */
[----:B------:R-:W-:-:S04]  /*25f40*/  @!P1 LOP3.LUT R3, R3, R2, RZ, 0x3c, !PT ;  /* 0x0000000203039212 */ /* 0x000fc800078e3cff */
[----:B------:R-:W-:-:S04]  /*25f50*/  @!P1 LOP3.LUT R2, R3, R2, RZ, 0x3c, !PT ;  /* 0x0000000203029212 */ /* 0x000fc800078e3cff */
[----:B------:R-:W-:-:S05]  /*25f60*/  @!P1 LOP3.LUT R3, R3, R2, RZ, 0x3c, !PT ;  /* 0x0000000203039212 */ /* 0x000fca00078e3cff */
[----:B------:R0:W-:Y:S04]  /*25f70*/  @!P1 LDGSTS.E.BYPASS.LTC128B.128 [R37+0xf400], desc[UR60][R2.64], !P3 ;  /* 0x0f40000002259fae */ /* 0x0001e8000d901d7c */
[----:B------:R0:W-:Y:S04]  /*25f80*/  @!P1 LDGSTS.E.BYPASS.LTC128B.128 [R37+0x13400], desc[UR60][R2.64+0x80], !P2 ;  /* 0x1340008002259fae */ /* 0x0001e8000d101d7c */
[----:B--2---:R0:W-:Y:S02]  /*25f90*/  @!P1 LDGSTS.E.BYPASS.LTC128B.128 [R37+0x17400], desc[UR60][R2.64+0x100], !P0 ;  /* 0x1740010002259fae */ /* 0x0041e4000c101d7c */
.L_x_2103:
        /* <DEDUP_REMOVED lines=12> */
.L_x_1953:
[----:B------:R-:W-:Y:S05]  /*26060*/  BSYNC B0 ;  /* 0x0000000000007941 */ /* 0x000fea0003800000 */
.L_x_1952:
[----:B------:R-:W-:Y:S01]  /*26070*/  NOP ;  /* 0x0000000000007918 */ /* 0x000fe20000000000 */
[----:B------:R-:W-:-:S13]  /*26080*/  PLOP3.LUT P0, PT, PT, PT, PT, 0x80, 0x0 ;  /* 0x000000000000781c */ /* 0x000fda0003f0f070 */
.L_x_1954:
        /* <DEDUP_REMOVED lines=8> */
[----:B------:R-:W-:Y:S01]  /*26110*/  LEA.HI R0, R2, R2, RZ, 0x1 ;  /* 0x0000000202007211 */ /* 0x000fe200078f08ff */
[----:B------:R0:W-:Y:S03]  /*26120*/  STL [R1+0x28], R2 ;  /* 0x0000280201007387 */ /* 0x0001e60000100800 */
[----:B------:R-:W-:-:S05]  /*26130*/  LOP3.LUT R0, R0, 0xfffffffe, RZ, 0xc0, !PT ;  /* 0xfffffffe00007812 */ /* 0x000fca00078ec0ff */
[----:B------:R-:W-:-:S05]  /*26140*/  IMAD.IADD R0, R2, 0x1, -R0 ;  /* 0x0000000102007824 */ /* 0x000fca00078e0a00 */
[----:B0-----:R-:W-:Y:S01]  /*26150*/  SHF.L.U32 R2, R0, 0x1f, RZ ;  /* 0x0000001f00027819 */ /* 0x001fe200000006ff */
[----:B------:R-:W-:Y:S01]  /*26160*/  NOP ;  /* 0x0000000000007918 */ /* 0x000fe20000000000 */
[----:B------:R-:W2:Y:S01]  /*26170*/  LDL.LU R3, [R1+0x24] ;  /* 0x0000240001037983 */ /* 0x000ea20000300800 */
[----:B------:R0:W-:Y:S01]  /*26180*/  SYNCS.ARRIVE.TRANS64.A1T0 RZ, [R23+URZ+0x2a800], RZ ;  /* 0x02a800ff17ff79a7 */ /* 0x0001e2000810003f */
[----:B------:R-:W-:Y:S01]  /*26190*/  BSSY B0, `(.L_x_1955) ;  /* 0x0000004000007945 */ /* 0x000fe20003800000 */
[----:B------:R-:W1:Y:S01]  /*261a0*/  SYNCS.PHASECHK.TRANS64.TRYWAIT P0, [R23+URZ+0x2a820], R2 ;  /* 0x02a82002170075a7 */ /* 0x000e62000800017f */
[----:B--2---:R-:W-:Y:S02]  /*261b0*/  VIADD R0, R3, 0xfffffffe ;  /* 0xfffffffe03007836 */ /* 0x004fe40000000000 */
[----:B01----:R-:W-:Y:S05]  /*261c0*/  @!P0 BRA `(.L_x_1956) ;  /* 0x0000005000648947 */ /* 0x003fea0003800000 */
.L_x_2104:
[----:B------:R-:W-:Y:S05]  /*261d0*/  BSYNC B0 ;  /* 0x0000000000007941 */ /* 0x000fea0003800000 */
.L_x_1955:
[----:B------:R-:W2:Y:S01]  /*261e0*/  LDL R3, [R1+0x8] ;  /* 0x0000080001037983 */ /* 0x000ea20000100800 */
[----:B------:R-:W-:Y:S01]  /*261f0*/  BSSY B0, `(.L_x_1957) ;  /* 0x00000fd000007945 */ /* 0x000fe20003800000 */
[----:B--2---:R-:W-:-:S13]  /*26200*/  ISETP.GE.AND P0, PT, R0, R3, PT ;  /* 0x000000030000720c */ /* 0x004fda0003f06270 */
[----:B------:R-:W-:Y:S05]  /*26210*/  @!P0 BRA `(.L_x_1958) ;  /* 0x0000000c00e88947 */ /* 0x000fea0003800000 */
[----:B------:R-:W-:Y:S02]  /*26220*/  IMAD.MOV.U32 R10, RZ, RZ, R27 ;  /* 0x000000ffff0a7224 */ /* 0x000fe400078e001b */
[----:B------:R-:W-:Y:S02]  /*26230*/  IMAD.MOV.U32 R20, RZ, RZ, R29 ;  /* 0x000000ffff147224 */ /* 0x000fe400078e001d */
[----:B------:R-:W-:-:S07]  /*26240*/  IMAD.MOV.U32 R32, RZ, RZ, R26 ;  /* 0x000000ffff207224 */ /* 0x000fce00078e001a */
.L_x_1971:
[----:B0-----:R-:W2:Y:S01]  /*26250*/  LDL R2, [R1+0x4] ;  /* 0x0000040001027983 */ /* 0x001ea20000100800 */
[----:B------:R-:W0:Y:S03]  /*26260*/  LDC R7, c[0x0][0x430] ;  /* 0x00010c00ff077b82 */ /* 0x000e260000000800 */
[----:B------:R-:W3:Y:S01]  /*26270*/  LDL R8, [R1+0xc] ;  /* 0x00000c0001087983 */ /* 0x000ee20000100800 */
[----:B------:R-:W1:Y:S01]  /*26280*/  S2R R3, SR_TID.X ;  /* 0x0000000000037919 */ /* 0x000e620000002100 */
[----:B------:R-:W4:Y:S01]  /*26290*/  S2R R9, SR_TID.X ;  /* 0x0000000000097919 */ /* 0x000f220000002100 */
[----:B0-----:R-:W-:-:S13]  /*262a0*/  ISETP.NE.AND P0, PT, R7, 0x1, PT ;  /* 0x000000010700780c */ /* 0x001fda0003f05270 */
[----:B------:R-:W0:Y:S01]  /*262b0*/  @P0 LDC R5, c[0x0][0x434] ;  /* 0x00010d00ff050b82 */ /* 0x000e220000000800 */
[----:B-1----:R-:W-:-:S04]  /*262c0*/  LOP3.LUT R3, R3, 0x7f, RZ, 0xc0, !PT ;  /* 0x0000007f03037812 */ /* 0x002fc800078ec0ff */
[----:B------:R-:W-:Y:S01]  /*262d0*/  SHF.R.U32.HI R3, RZ, 0x3, R3 ;  /* 0x00000003ff037819 */ /* 0x000fe20000011603 */
[----:B----4-:R-:W-:-:S05]  /*262e0*/  IMAD.SHL.U32 R9, R9, 0x10, RZ ;  /* 0x0000001009097824 */ /* 0x010fca00078e00ff */
[----:B------:R-:W-:Y:S02]  /*262f0*/  LOP3.LUT R9, R3, 0x70, R9, 0xf8, !PT ;  /* 0x0000007003097812 */ /* 0x000fe400078ef809 */
[----:B------:R-:W1:Y:S02]  /*26300*/  @P0 LDC R3, c[0x0][0x438] ;  /* 0x00010e00ff030b82 */ /* 0x000e640000000800 */
[----:B------:R-:W-:Y:S01]  /*26310*/  ISETP.GT.U32.AND P2, PT, R9, 0x5f, PT ;  /* 0x0000005f0900780c */ /* 0x000fe20003f44070 */
[----:B--2---:R-:W-:-:S04]  /*26320*/  IMAD R4, R0, 0x60, R2 ;  /* 0x0000006000047824 */ /* 0x004fc800078e0202 */
[----:B------:R-:W-:-:S04]  /*26330*/  IMAD.IADD R4, R9, 0x1, R4 ;  /* 0x0000000109047824 */ /* 0x000fc800078e0204 */
[----:B0-----:R-:W-:-:S04]  /*26340*/  @P0 IMAD.HI.U32 R6, R4, R5, RZ ;  /* 0x0000000504060227 */ /* 0x001fc800078e00ff */
[----:B------:R-:W-:Y:S01]  /*26350*/  IMAD.MOV.U32 R2, RZ, RZ, R4 ;  /* 0x000000ffff027224 */ /* 0x000fe200078e0004 */
[----:B-1----:R-:W-:-:S05]  /*26360*/  @P0 SHF.R.U32.HI R2, RZ, R3, R6 ;  /* 0x00000003ff020219 */ /* 0x002fca0000011606 */
[----:B------:R-:W-:-:S04]  /*26370*/  IMAD.MOV R3, RZ, RZ, -R2 ;  /* 0x000000ffff037224 */ /* 0x000fc800078e0a02 */
[----:B------:R-:W-:Y:S02]  /*26380*/  IMAD R7, R7, R3, R4 ;  /* 0x0000000307077224 */ /* 0x000fe400078e0204 */
[----:B------:R-:W3:Y:S01]  /*26390*/  @!P2 LDC.64 R4, c[0x0][0x428] ;  /* 0x00010a00ff04ab82 */ /* 0x000ee20000000a00 */
[--C-:B------:R-:W-:Y:S01]  /*263a0*/  @!P2 SHF.R.S32.HI R3, RZ, 0x1f, R2.reuse ;  /* 0x0000001fff03a819 */ /* 0x100fe20000011402 */
[-C--:B---3--:R-:W-:Y:S02]  /*263b0*/  @!P2 IMAD R6, R8, R4.reuse, RZ ;  /* 0x000000040806a224 */ /* 0x088fe400078e02ff */
[----:B------:R-:W-:-:S04]  /*263c0*/  @!P2 IMAD.WIDE.U32 R2, R34, R4, R2 ;  /* 0x000000042202a225 */ /* 0x000fc800078e0002 */
[----:B------:R-:W-:Y:S02]  /*263d0*/  @!P2 IMAD R6, R34, R5, R6 ;  /* 0x000000052206a224 */ /* 0x000fe400078e0206 */
[----:B------:R-:W0:Y:S02]  /*263e0*/  @!P2 LDC.64 R4, c[0x0][0x418] ;  /* 0x00010600ff04ab82 */ /* 0x000e240000000a00 */
[----:B------:R-:W-:Y:S02]  /*263f0*/  @!P2 IMAD.IADD R3, R6, 0x1, R3 ;  /* 0x000000010603a824 */ /* 0x000fe400078e0203 */
[----:B------:R-:W-:Y:S01]  /*26400*/  IMAD.MOV.U32 R6, RZ, RZ, RZ ;  /* 0x000000ffff067224 */ /* 0x000fe200078e00ff */
[----:B0-----:R-:W-:-:S04]  /*26410*/  @!P2 LEA R4, P0, R2, R4, 0x2 ;  /* 0x000000040204a211 */ /* 0x001fc800078010ff */
[----:B------:R-:W-:-:S05]  /*26420*/  @!P2 LEA.HI.X R5, R2, R5, R3, 0x2, P0 ;  /* 0x000000050205a211 */ /* 0x000fca00000f1403 */
[----:B------:R0:W5:Y:S01]  /*26430*/  @!P2 LDG.E R6, desc[UR60][R4.64] ;  /* 0x0000003c0406a981 */ /* 0x000162000c1e1900 */
[----:B------:R-:W-:Y:S01]  /*26440*/  LOP3.LUT P1, RZ, R22, 0x10, RZ, 0xc0, !PT ;  /* 0x0000001016ff7812 */ /* 0x000fe2000782c0ff */
[----:B------:R-:W-:-:S05]  /*26450*/  VIADD R27, R10, 0x1 ;  /* 0x000000010a1b7836 */ /* 0x000fca0000000000 */
        /* <DEDUP_REMOVED lines=8> */
.L_x_1959:
[----:B------:R-:W-:Y:S01]  /*264e0*/  IMAD R5, R27, 0x8, R23 ;  /* 0x000000081b057824 */ /* 0x000fe200078e0217 */
[----:B------:R-:W-:Y:S01]  /*264f0*/  SHF.L.U32 R0, R29, 0x1f, RZ ;  /* 0x0000001f1d007819 */ /* 0x000fe200000006ff */
[----:B------:R-:W-:Y:S03]  /*26500*/  BSSY B1, `(.L_x_1960) ;  /* 0x0000003000017945 */ /* 0x000fe60003800000 */
[----:B------:R-:W0:Y:S02]  /*26510*/  SYNCS.PHASECHK.TRANS64.TRYWAIT P0, [R5+URZ+0x2a840], R0 ;  /* 0x02a84000050075a7 */ /* 0x000e24000800017f */
[----:B0-----:R-:W-:Y:S05]  /*26520*/  @!P0 BRA `(.L_x_1961) ;  /* 0x0000004c00a08947 */ /* 0x001fea0003800000 */
.L_x_2105:
[----:B------:R-:W-:Y:S05]  /*26530*/  BSYNC B1 ;  /* 0x0000000000017941 */ /* 0x000fea0003800000 */
.L_x_1960:
        /* <DEDUP_REMOVED lines=68> */
.L_x_2119:
        /* <DEDUP_REMOVED lines=10> */
.L_x_1963:
        /* <DEDUP_REMOVED lines=10> */
.L_x_1964:
[----:B------:R2:W-:Y:S01]  /*26ac0*/  SYNCS.ARRIVE.TRANS64.A1T0 RZ, [R5+URZ+0x2a830], RZ ;  /* 0x02a830ff05ff79a7 */ /* 0x0005e2000810003f */
[----:B------:R-:W-:Y:S05]  /*26ad0*/  @!P2 BRA `(.L_x_1965) ;  /* 0x000000000004a947 */ /* 0x000fea0003800000 */
[----:B------:R-:W-:Y:S01]  /*26ae0*/  BPT.TRAP 0x1 ;  /* 0x000000040000795c */ /* 0x000fe20000300000 */
.L_x_1965:
[----:B-1----:R-:W-:Y:S01]  /*26af0*/  SHF.L.U32 R2, R20, 0x1f, RZ ;  /* 0x0000001f14027819 */ /* 0x002fe200000006ff */
[----:B--2---:R-:W-:Y:S01]  /*26b00*/  IMAD R5, R10, 0x8, R23 ;  /* 0x000000080a057824 */ /* 0x004fe200078e0217 */
[----:B------:R-:W-:Y:S03]  /*26b10*/  BSSY B1, `(.L_x_1966) ;  /* 0x0000003000017945 */ /* 0x000fe60003800000 */
[----:B------:R-:W1:Y:S02]  /*26b20*/  SYNCS.PHASECHK.TRANS64.TRYWAIT P0, [R5+URZ+0x2a860], R2 ;  /* 0x02a86002050075a7 */ /* 0x000e64000800017f */
[----:B-1----:R-:W-:Y:S05]  /*26b30*/  @!P0 BRA `(.L_x_1967) ;  /* 0x00000050000c8947 */ /* 0x002fea0003800000 */
.L_x_2120:
[----:B------:R-:W-:Y:S05]  /*26b40*/  BSYNC B1 ;  /* 0x0000000000017941 */ /* 0x000fea0003800000 */
.L_x_1966:
        /* <DEDUP_REMOVED lines=55> */
.L_x_2134:
[C---:B------:R-:W-:Y:S01]  /*26ec0*/  ISETP.LT.OR P1, PT, R8.reuse, 0x51, !P1 ;  /* 0x000000510800780c */ /* 0x040fe20004f21670 */
[----:B------:R-:W-:Y:S01]  /*26ed0*/  ULDC.64 UR4, c[0x0][0x328] ;  /* 0x0000ca0000047ab9 */ /* 0x000fe20000000a00 */
[----:B------:R-:W-:Y:S02]  /*26ee0*/  ISETP.LT.OR P0, PT, R8, 0x51, !P0 ;  /* 0x000000510800780c */ /* 0x000fe40004701670 */
[----:B-1----:R-:W-:Y:S01]  /*26ef0*/  IADD3 R2, P2, R2, R0, RZ ;  /* 0x0000000002027210 */ /* 0x002fe20007f5e0ff */
[----:B------:R-:W-:-:S04]  /*26f00*/  IMAD R0, R21, UR4, RZ ;  /* 0x0000000415007c24 */ /* 0x000fc8000f8e02ff */
[----:B------:R-:W-:Y:S02]  /*26f10*/  IMAD.X R3, RZ, RZ, R24, P2 ;  /* 0x000000ffff037224 */ /* 0x000fe400010e0618 */
[----:B------:R-:W-:-:S03]  /*26f20*/  IMAD R9, R7, UR5, R0 ;  /* 0x0000000507097c24 */ /* 0x000fc6000f8e0200 */
        /* <DEDUP_REMOVED lines=14> */
.L_x_1969:
        /* <DEDUP_REMOVED lines=10> */
.L_x_1970:
[----:B------:R-:W2:Y:S01]  /*270b0*/  LDL R0, [R1+0x8] ;  /* 0x0000080001007983 */ /* 0x000ea20000100800 */
[----:B------:R-:W-:Y:S01]  /*270c0*/  ULDC.64 UR4, c[0x0][0x330] ;  /* 0x0000cc0000047ab9 */ /* 0x000fe20000000a00 */
[----:B------:R1:W-:Y:S01]  /*270d0*/  SYNCS.ARRIVE.TRANS64.A1T0 RZ, [R5+URZ+0x2a850], RZ ;  /* 0x02a850ff05ff79a7 */ /* 0x0003e2000810003f */
[----:B------:R-:W-:Y:S02]  /*270e0*/  IMAD.MOV.U32 R3, RZ, RZ, R7 ;  /* 0x000000ffff037224 */ /* 0x000fe400078e0007 */
[----:B------:R-:W-:Y:S02]  /*270f0*/  IMAD.MOV.U32 R10, RZ, RZ, R27 ;  /* 0x000000ffff0a7224 */ /* 0x000fe400078e001b */
        /* <DEDUP_REMOVED lines=9> */
[C---:B--2---:R-:W-:Y:S01]  /*27190*/  ISETP.GT.AND P0, PT, R26.reuse, R0, PT ;  /* 0x000000001a00720c */ /* 0x044fe20003f04270 */
[----:B------:R-:W-:-:S12]  /*271a0*/  VIADD R0, R26, 0xffffffff ;  /* 0xffffffff1a007836 */ /* 0x000fd80000000000 */
[----:B------:R-:W-:Y:S05]  /*271b0*/  @P0 BRA `(.L_x_1971) ;  /* 0xfffffff000240947 */ /* 0x000fea000383ffff */
.L_x_1958:
[----:B------:R-:W-:Y:S05]  /*271c0*/  BSYNC B0 ;  /* 0x0000000000007941 */ /* 0x000fea0003800000 */
.L_x_1957:
[----:B0-----:R-:W0:Y:S01]  /*271d0*/  S2R R2, SR_TID.X ;  /* 0x0000000000027919 */ /* 0x001e220000002100 */
[----:B------:R-:W-:Y:S01]  /*271e0*/  BSSY B0, `(.L_x_1972) ;  /* 0x0000010000007945 */ /* 0x000fe20003800000 */
[----:B0-----:R-:W-:-:S04]  /*271f0*/  LOP3.LUT R2, R2, 0x7f, RZ, 0xc0, !PT ;  /* 0x0000007f02027812 */ /* 0x001fc800078ec0ff */
[----:B------:R-:W-:-:S13]  /*27200*/  ISETP.NE.AND P0, PT, R2, RZ, PT ;  /* 0x000000ff0200720c */ /* 0x000fda0003f05270 */
[----:B------:R-:W-:Y:S05]  /*27210*/  @P0 BRA `(.L_x_1973) ;  /* 0x0000000000300947 */ /* 0x000fea0003800000 */
[----:B------:R-:W0:Y:S01]  /*27220*/  S2R R5, SR_LANEID ;  /* 0x0000000000057919 */ /* 0x000e220000000000 */
[----:B------:R-:W-:Y:S01]  /*27230*/  VOTEU.ANY UR4, UPT, PT ;  /* 0x0000000000047886 */ /* 0x000fe200038e0100 */
[----:B------:R-:W1:Y:S01]  /*27240*/  LDC.64 R2, c[0x0][0xc60] ;  /* 0x00031800ff027b82 */ /* 0x000e620000000a00 */
[----:B------:R-:W0:Y:S02]  /*27250*/  FLO.U32 R0, UR4 ;  /* 0x0000000400007d00 */ /* 0x000e2400080e0000 */
[----:B0-----:R-:W-:-:S06]  /*27260*/  ISETP.EQ.U32.AND P0, PT, R0, R5, PT ;  /* 0x000000050000720c */ /* 0x001fcc0003f02070 */
[----:B------:R-:W1:Y:S07]  /*27270*/  POPC R5, UR4 ;  /* 0x0000000400057d09 */ /* 0x000e6e0008000000 */
[----:B-1----:R-:W2:Y:S01]  /*27280*/  @P0 ATOMG.E.ADD.STRONG.GPU PT, R3, desc[UR60][R2.64], R5 ;  /* 0x00000005020309a8 */ /* 0x002ea200081ee1fc */
[----:B------:R-:W0:Y:S02]  /*27290*/  S2R R4, SR_LTMASK ;  /* 0x0000000000047919 */ /* 0x000e240000003900 */
[----:B0-----:R-:W-:-:S04]  /*272a0*/  LOP3.LUT R4, R4, UR4, RZ, 0xc0, !PT ;  /* 0x0000000404047c12 */ /* 0x001fc8000f8ec0ff */
[----:B------:R-:W0:Y:S01]  /*272b0*/  POPC R7, R4 ;  /* 0x0000000400077309 */ /* 0x000e220000000000 */
[----:B--2---:R-:W0:Y:S02]  /*272c0*/  SHFL.IDX PT, R0, R3, R0, 0x1f ;  /* 0x00001f0003007589 */ /* 0x004e2400000e0000 */
[----:B0-----:R-:W-:-:S07]  /*272d0*/  IADD3 R16, R0, UR38, R7 ;  /* 0x0000002600107c10 */ /* 0x001fce000fffe007 */
.L_x_1973:
[----:B------:R-:W-:Y:S05]  /*272e0*/  BSYNC B0 ;  /* 0x0000000000007941 */ /* 0x000fea0003800000 */
.L_x_1972:
[----:B------:R-:W-:-:S13]  /*272f0*/  LOP3.LUT P0, RZ, R22, 0x10, RZ, 0xc0, !PT ;  /* 0x0000001016ff7812 */ /* 0x000fda000780c0ff */
[----:B------:R-:W-:Y:S05]  /*27300*/  @!P0 BRA `(.L_x_1974) ;  /* 0x0000000000048947 */ /* 0x000fea0003800000 */
[----:B------:R-:W-:Y:S01]  /*27310*/  BPT.TRAP 0x1 ;  /* 0x000000040000795c */ /* 0x000fe20000300000 */
.L_x_1974:
[----:B------:R-:W2:Y:S01]  /*27320*/  LDL.LU R2, [R1] ;  /* 0x0000000001027983 */ /* 0x000ea20000300800 */
[----:B------:R-:W-:Y:S01]  /*27330*/  IMAD R0, R27, 0x8, R23 ;  /* 0x000000081b007824 */ /* 0x000fe200078e0217 */
[----:B------:R-:W-:Y:S01]  /*27340*/  SHF.L.U32 R3, R29, 0x1f, RZ ;  /* 0x0000001f1d037819 */ /* 0x000fe200000006ff */
[----:B------:R-:W-:Y:S03]  /*27350*/  BSSY B0, `(.L_x_1975) ;  /* 0x0000004000007945 */ /* 0x000fe60003800000 */
[----:B------:R-:W0:Y:S01]  /*27360*/  SYNCS.PHASECHK.TRANS64.TRYWAIT P0, [R0+URZ+0x2a860], R3 ;  /* 0x02a86003000075a7 */ /* 0x000e22000800017f */
[----:B--2---:R-:W-:Y:S01]  /*27370*/  IMAD R6, R26, -0x60, R2 ;  /* 0xffffffa01a067824 */ /* 0x004fe200078e0202 */
[----:B0-----:R-:W-:Y:S06]  /*27380*/  @!P0 BRA `(.L_x_1976) ;  /* 0x0000004c00fc8947 */ /* 0x001fec0003800000 */
.L_x_2135:
[----:B------:R-:W-:Y:S05]  /*27390*/  BSYNC B0 ;  /* 0x0000000000007941 */ /* 0x000fea0003800000 */
.L_x_1975:
        /* <DEDUP_REMOVED lines=57> */
.L_x_2149:
        /* <DEDUP_REMOVED lines=11> */
.L_x_1978:
        /* <DEDUP_REMOVED lines=10> */
.L_x_1979:
[----:B------:R-:W-:Y:S01]  /*27880*/  VIADD R27, R27, 0x1 ;  /* 0x000000011b1b7836 */ /* 0x000fe20000000000 */
[----:B------:R1:W-:Y:S04]  /*27890*/  SYNCS.ARRIVE.TRANS64.A1T0 RZ, [R0+URZ+0x2a850], RZ ;  /* 0x02a850ff00ff79a7 */ /* 0x0003e8000810003f */
[----:B------:R-:W-:-:S04]  /*278a0*/  ISETP.NE.AND P0, PT, R27, 0x2, PT ;  /* 0x000000021b00780c */ /* 0x000fc80003f05270 */
[----:B-1----:R-:W-:Y:S02]  /*278b0*/  SEL R0, RZ, 0x1, P0 ;  /* 0x00000001ff007807 */ /* 0x002fe40000000000 */
[----:B------:R-:W-:Y:S02]  /*278c0*/  SEL R27, R27, RZ, P0 ;  /* 0x000000ff1b1b7207 */ /* 0x000fe40000000000 */
[----:B------:R-:W-:-:S07]  /*278d0*/  LOP3.LUT R29, R29, R0, RZ, 0x3c, !PT ;  /* 0x000000001d1d7212 */ /* 0x000fce00078e3cff */
.L_x_1936:
[----:B------:R-:W-:Y:S05]  /*278e0*/  BSYNC B7 ;  /* 0x0000000000077941 */ /* 0x000fea0003800000 */
.L_x_1934:
[----:B------:R-:W-:-:S13]  /*278f0*/  LOP3.LUT P0, RZ, R22, 0x20, RZ, 0xc0, !PT ;  /* 0x0000002016ff7812 */ /* 0x000fda000780c0ff */
[----:B------:R-:W-:Y:S05]  /*27900*/  @!P0 BRA `(.L_x_1980) ;  /* 0x0000000000248947 */ /* 0x000fea0003800000 */
[----:B------:R-:W-:Y:S05]  /*27910*/  WARPSYNC.ALL ;  /* 0x0000000000007948 */ /* 0x000fea0003800000 */
[----:B------:R-:W2:Y:S08]  /*27920*/  S2UR UR5, SR_CgaCtaId ;  /* 0x00000000000579c3 */ /* 0x000eb00000008800 */
[----:B------:R-:W-:Y:S06]  /*27930*/  BAR.SYNC.DEFER_BLOCKING 0x5, 0x180 ;  /* 0x0146000000007b1d */ /* 0x000fec0000010000 */
[----:B------:R-:W-:-:S02]  /*27940*/  UMOV UR4, 0x400 ;  /* 0x0000040000047882 */ /* 0x000fc40000000000 */
[----:B--2---:R-:W-:-:S06]  /*27950*/  ULEA UR4, UR5, UR4, 0x18 ;  /* 0x0000000405047291 */ /* 0x004fcc000f8ec03f */
[----:B0-----:R-:W-:-:S05]  /*27960*/  IMAD.U32 R23, RZ, RZ, UR4 ;  /* 0x00000004ff177e24 */ /* 0x001fca000f8e00ff */
[----:B------:R2:W3:Y:S01]  /*27970*/  LDS.128 R16, [R23+0x2a8d0] ;  /* 0x02a8d00017107984 */ /* 0x0004e20000000c00 */
[----:B------:R-:W-:Y:S06]  /*27980*/  BAR.ARV 0x4, 0x180 ;  /* 0x0106000000007b1d */ /* 0x000fec0000002000 */
[----:B------:R-:W-:Y:S05]  /*27990*/  BRA `(.L_x_1981) ;  /* 0x0000000800cc7947 */ /* 0x000fea0003800000 */
.L_x_1980:
[----:B------:R-:W2:Y:S01]  /*279a0*/  S2R R8, SR_TID.X ;  /* 0x0000000000087919 */ /* 0x000ea20000002100 */
[----:B------:R-:W-:Y:S01]  /*279b0*/  UMOV UR4, 0xffffffff ;  /* 0xffffffff00047882 */ /* 0x000fe20000000000 */
[----:B--2---:R-:W-:-:S04]  /*279c0*/  LOP3.LUT R8, R8, 0x1f, RZ, 0xc0, !PT ;  /* 0x0000001f08087812 */ /* 0x004fc800078ec0ff */
        /* <DEDUP_REMOVED lines=32> */
[----:B------:R0:W2:Y:S02]  /*27bd0*/  SHFL.IDX PT, R14, R2, 0x1f, 0x1f ;  /* 0x03e01f00020e7f89 */ /* 0x0000a400000e0000 */
.L_x_2159:
[----:B------:R-:W-:Y:S02]  /*27be0*/  ULDC UR4, c[0x0][0xc38] ;  /* 0x00030e0000047ab9 */ /* 0x000fe40000000800 */
[----:B------:R-:W-:-:S04]  /*27bf0*/  IMAD.U32 R7, RZ, RZ, UR4 ;  /* 0x00000004ff077e24 */ /* 0x000fc8000f8e00ff */
[----:B--2---:R-:W-:-:S04]  /*27c00*/  IMAD R14, R14, R7, RZ ;  /* 0x000000070e0e7224 */ /* 0x004fc800078e02ff */
[----:B------:R-:W-:-:S05]  /*27c10*/  IMAD.IADD R9, R4, 0x1, R14 ;  /* 0x0000000104097824 */ /* 0x000fca00078e020e */
[----:B------:R-:W-:-:S13]  /*27c20*/  ISETP.GT.AND P6, PT, R9, R0, PT ;  /* 0x000000000900720c */ /* 0x000fda0003fc4270 */
[----:B------:R-:W-:Y:S05]  /*27c30*/  @P6 BRA `(.L_x_1983) ;  /* 0x00000000009c6947 */ /* 0x000fea0003800000 */
.L_x_1988:
[----:B0-----:R-:W0:Y:S01]  /*27c40*/  LDC R2, c[0x0][0xc3c] ;  /* 0x00030f00ff027b82 */ /* 0x001e220000000800 */
[----:B------:R-:W-:-:S05]  /*27c50*/  VIADD R19, R19, 0x1f ;  /* 0x0000001f13137836 */ /* 0x000fca0000000000 */
[----:B0-----:R-:W-:-:S13]  /*27c60*/  ISETP.GE.AND P6, PT, R19, R2, PT ;  /* 0x000000021300720c */ /* 0x001fda0003fc6270 */
[----:B------:R-:W-:Y:S05]  /*27c70*/  @P6 BRA `(.L_x_1984) ;  /* 0x0000000400d06947 */ /* 0x000fea0003800000 */
[----:B------:R-:W0:Y:S01]  /*27c80*/  S2R R3, SR_TID.X ;  /* 0x0000000000037919 */ /* 0x000e220000002100 */
        /* <DEDUP_REMOVED lines=9> */
.L_x_1986:
[----:B------:R-:W-:Y:S05]  /*27d20*/  BSYNC B0 ;  /* 0x0000000000007941 */ /* 0x000fea0003800000 */
.L_x_1985:
[----:B------:R-:W-:-:S03]  /*27d30*/  UMOV UR4, 0xffffffff ;  /* 0xffffffff00047882 */ /* 0x000fc60000000000 */
[----:B------:R-:W-:Y:S05]  /*27d40*/  BRA.DIV UR4, `(.L_x_1987) ;  /* 0x0000005204b07947 */ /* 0x000fea000b800000 */
[----:B-----5:R-:W2:Y:S02]  /*27d50*/  SHFL.UP PT, R14, R5, 0x1, RZ ;  /* 0x04200000050e7989 */ /* 0x020ea400000e00ff */
[----:B--2---:R-:W-:-:S05]  /*27d60*/  SEL R14, R14, RZ, P1 ;  /* 0x000000ff0e0e7207 */ /* 0x004fca0000800000 */
        /* <DEDUP_REMOVED lines=14> */
.L_x_2167:
[----:B------:R-:W-:Y:S02]  /*27e50*/  ULDC UR4, c[0x0][0xc38] ;  /* 0x00030e0000047ab9 */ /* 0x000fe40000000800 */
[----:B------:R-:W-:-:S04]  /*27e60*/  IMAD.U32 R7, RZ, RZ, UR4 ;  /* 0x00000004ff077e24 */ /* 0x000fc8000f8e00ff */
[----:B--2---:R-:W-:-:S04]  /*27e70*/  IMAD R14, R14, R7, RZ ;  /* 0x000000070e0e7224 */ /* 0x004fc800078e02ff */
[----:B------:R-:W-:-:S05]  /*27e80*/  IMAD.IADD R9, R14, 0x1, R9 ;  /* 0x000000010e097824 */ /* 0x000fca00078e0209 */
[----:B------:R-:W-:-:S13]  /*27e90*/  ISETP.GT.AND P6, PT, R9, R0, PT ;  /* 0x000000000900720c */ /* 0x000fda0003fc4270 */
[----:B------:R-:W-:Y:S05]  /*27ea0*/  @!P6 BRA `(.L_x_1988) ;  /* 0xfffffffc0064e947 */ /* 0x000fea000383ffff */
.L_x_1983:
        /* <DEDUP_REMOVED lines=8> */
.L_x_2171:
[----:B------:R-:W-:Y:S01]  /*27f30*/  ISETP.NE.AND P0, PT, R3, RZ, PT ;  /* 0x000000ff0300720c */ /* 0x000fe20003f05270 */
[----:B------:R-:W-:-:S12]  /*27f40*/  IMAD.MOV.U32 R14, RZ, RZ, RZ ;  /* 0x000000ffff0e7224 */ /* 0x000fd800078e00ff */
[----:B------:R-:W-:Y:S05]  /*27f50*/  @!P0 BRA `(.L_x_1990) ;  /* 0x0000000000108947 */ /* 0x000fea0003800000 */
[----:B------:R-:W-:Y:S01]  /*27f60*/  UMOV UR4, 0xffffffff ;  /* 0xffffffff00047882 */ /* 0x000fe20000000000 */
[----:B------:R-:W-:Y:S02]  /*27f70*/  VIADD R12, R4, 0xffffffff ;  /* 0xffffffff040c7836 */ /* 0x000fe40000000000 */
[----:B------:R-:W-:Y:S05]  /*27f80*/  BRA.DIV UR4, `(.L_x_1991) ;  /* 0x0000005604247947 */ /* 0x000fea000b800000 */
[----:B------:R4:W0:Y:S02]  /*27f90*/  SHFL.IDX PT, R14, R2, R12, 0x1f ;  /* 0x00001f0c020e7589 */ /* 0x00082400000e0000 */
.L_x_1990:
[----:B0---4-:R-:W0:Y:S01]  /*27fa0*/  LDC.64 R2, c[0x0][0xc90] ;  /* 0x00032400ff027b82 */ /* 0x011e220000000a00 */
[----:B------:R-:W-:-:S04]  /*27fb0*/  IMAD.IADD R19, R4, 0x1, R19 ;  /* 0x0000000104137824 */ /* 0x000fc800078e0213 */
[----:B0-----:R-:W-:-:S05]  /*27fc0*/  IMAD.WIDE R2, R19, 0x4, R2 ;  /* 0x0000000413027825 */ /* 0x001fca00078e0202 */
[----:B------:R0:W2:Y:S01]  /*27fd0*/  LDG.E R6, desc[UR60][R2.64] ;  /* 0x0000003c02067981 */ /* 0x0000a2000c1e1900 */
[----:B------:R-:W-:Y:S02]  /*27fe0*/  IMAD R16, R14, R7, R16 ;  /* 0x000000070e107224 */ /* 0x000fe400078e0210 */
[----:B0-----:R-:W-:Y:S02]  /*27ff0*/  IMAD.MOV.U32 R2, RZ, RZ, RZ ;  /* 0x000000ffff027224 */ /* 0x001fe400078e00ff */
        /* <DEDUP_REMOVED lines=60> */
.L_x_1984:
[----:B------:R-:W-:Y:S01]  /*283c0*/  UMOV UR4, URZ ;  /* 0x0000003f00047c82 */ /* 0x000fe20008000000 */
[----:B------:R-:W-:Y:S01]  /*283d0*/  UMOV UR5, URZ ;  /* 0x0000003f00057c82 */ /* 0x000fe20008000000 */
[----:B------:R-:W-:Y:S01]  /*283e0*/  ULDC UR6, c[0x0][0xc3c] ;  /* 0x00030f0000067ab9 */ /* 0x000fe20000000800 */
[----:B------:R-:W-:Y:S02]  /*283f0*/  IMAD.MOV.U32 R16, RZ, RZ, R0 ;  /* 0x000000ffff107224 */ /* 0x000fe400078e0000 */
[----:B------:R-:W-:Y:S02]  /*28400*/  IMAD.U32 R17, RZ, RZ, UR4 ;  /* 0x00000004ff117e24 */ /* 0x000fe4000f8e00ff */
[----:B------:R-:W-:Y:S02]  /*28410*/  IMAD.U32 R18, RZ, RZ, UR5 ;  /* 0x00000005ff127e24 */ /* 0x000fe4000f8e00ff */
[----:B------:R-:W-:-:S07]  /*28420*/  IMAD.U32 R19, RZ, RZ, UR6 ;  /* 0x00000006ff137e24 */ /* 0x000fce000f8e00ff */
.L_x_1992:
[----:B------:R-:W0:Y:S01]  /*28430*/  S2R R0, SR_TID.X ;  /* 0x0000000000007919 */ /* 0x000e220000002100 */
[----:B------:R-:W-:Y:S05]  /*28440*/  WARPSYNC.ALL ;  /* 0x0000000000007948 */ /* 0x000fea0003800000 */
[----:B------:R-:W-:Y:S01]  /*28450*/  BAR.SYNC.DEFER_BLOCKING 0x4, 0x180 ;  /* 0x0106000000007b1d */ /* 0x000fe20000010000 */
[----:B0-----:R-:W-:-:S04]  /*28460*/  LOP3.LUT R0, R0, 0x1f, RZ, 0xc0, !PT ;  /* 0x0000001f00007812 */ /* 0x001fc800078ec0ff */
[----:B------:R-:W-:-:S13]  /*28470*/  ISETP.NE.AND P0, PT, R0, RZ, PT ;  /* 0x000000ff0000720c */ /* 0x000fda0003f05270 */
[----:B------:R-:W0:Y:S01]  /*28480*/  @!P0 S2R R3, SR_CgaCtaId ;  /* 0x0000000000038919 */ /* 0x000e220000008800 */
[----:B------:R-:W-:-:S04]  /*28490*/  @!P0 MOV R0, 0x400 ;  /* 0x0000040000008802 */ /* 0x000fc80000000f00 */
[----:B0-----:R-:W-:-:S05]  /*284a0*/  @!P0 LEA R23, R3, R0, 0x18 ;  /* 0x0000000003178211 */ /* 0x001fca00078ec0ff */
[----:B------:R0:W-:Y:S01]  /*284b0*/  @!P0 STS.128 [R23+0x2a8d0], R16 ;  /* 0x02a8d01017008388 */ /* 0x0001e20000000c00 */
[----:B------:R-:W-:Y:S06]  /*284c0*/  BAR.ARV 0x5, 0x180 ;  /* 0x0146000000007b1d */ /* 0x000fec0000002000 */
.L_x_1981:
[----:B------:R-:W-:Y:S02]  /*284d0*/  ULDC UR4, c[0x0][0xc3c] ;  /* 0x00030f0000047ab9 */ /* 0x000fe40000000800 */
[----:B---3--:R-:W-:-:S13]  /*284e0*/  ISETP.GE.AND P0, PT, R19, UR4, PT ;  /* 0x0000000413007c0c */ /* 0x008fda000bf06270 */
[----:B------:R-:W-:Y:S05]  /*284f0*/  @!P0 BRA `(.L_x_1993) ;  /* 0xffffff9c00008947 */ /* 0x000fea000383ffff */
[----:B------:R-:W-:Y:S05]  /*28500*/  BSYNC B8 ;  /* 0x0000000000087941 */ /* 0x000fea0003800000 */
.L_x_1876:
[----:B------:R-:W3:Y:S01]  /*28510*/  LDL.LU R0, [R1+0x28] ;  /* 0x0000280001007983 */ /* 0x000ee20000300800 */
[----:B------:R-:W-:Y:S01]  /*28520*/  BSSY B0, `(.L_x_1994) ;  /* 0x000000b000007945 */ /* 0x000fe20003800000 */
[----:B------:R-:W4:Y:S01]  /*28530*/  S2R R5, SR_CgaCtaId ;  /* 0x0000000000057919 */ /* 0x000f220000008800 */
[----:B---3--:R-:W-:-:S05]  /*28540*/  VIADD R0, R0, 0x1 ;  /* 0x0000000100007836 */ /* 0x008fca0000000000 */
        /* <DEDUP_REMOVED lines=8> */
.L_x_2174:
[----:B------:R-:W-:Y:S05]  /*285d0*/  BSYNC B0 ;  /* 0x0000000000007941 */ /* 0x000fea0003800000 */
.L_x_1994:
[----:B------:R-:W-:-:S03]  /*285e0*/  UMOV UR4, 0xffffffff ;  /* 0xffffffff00047882 */ /* 0x000fc60000000000 */
[----:B------:R-:W-:Y:S05]  /*285f0*/  BRA.DIV UR4, `(.L_x_1996) ;  /* 0x0000004e04c07947 */ /* 0x000fea000b800000 */
[----:B0-----:R-:W0:Y:S02]  /*28600*/  S2R R0, SR_TID.X ;  /* 0x0000000000007919 */ /* 0x001e240000002100 */
[----:B0-----:R-:W-:-:S04]  /*28610*/  SHF.R.U32.HI R0, RZ, 0x5, R0 ;  /* 0x00000005ff007819 */ /* 0x001fc80000011600 */
[----:B------:R-:W-:-:S05]  /*28620*/  LOP3.LUT R0, R0, 0x3, RZ, 0xc0, !PT ;  /* 0x0000000300007812 */ /* 0x000fca00078ec0ff */
[----:B------:R0:W3:Y:S02]  /*28630*/  SHFL.IDX PT, R14, R0, RZ, 0x1f ;  /* 0x00001fff000e7589 */ /* 0x0000e400000e0000 */
.L_x_2177:
[----:B---3--:R-:W-:-:S13]  /*28640*/  ISETP.NE.AND P0, PT, R14, RZ, PT ;  /* 0x000000ff0e00720c */ /* 0x008fda0003f05270 */
[----:B------:R-:W-:Y:S05]  /*28650*/  @P0 BRA `(.L_x_1566) ;  /* 0x0000000000900947 */ /* 0x000fea0003800000 */
[----:B------:R-:W-:-:S03]  /*28660*/  UMOV UR4, 0xffffffff ;  /* 0xffffffff00047882 */ /* 0x000fc60000000000 */
[----:B------:R-:W-:Y:S05]  /*28670*/  BRA.DIV UR4, `(.L_x_1997) ;  /* 0x0000004e04d47947 */ /* 0x000fea000b800000 */
[----:B------:R-:W-:-:S13]  /*28680*/  ELECT P6, URZ, PT ;  /* 0x00000000003f782f */ /* 0x000fda00038c0000 */
.L_x_2180:
        /* <DEDUP_REMOVED lines=8> */
.L_x_1998:
[----:B------:R-:W-:Y:S01]  /*28710*/  IMAD R3, R27, 0x8, R5 ;  /* 0x000000081b037824 */ /* 0x000fe200078e0205 */
[----:B------:R-:W-:Y:S01]  /*28720*/  SHF.L.U32 R2, R29, 0x1f, RZ ;  /* 0x0000001f1d027819 */ /* 0x000fe200000006ff */
[----:B------:R-:W-:-:S03]  /*28730*/  VIADD R27, R27, 0x1 ;  /* 0x000000011b1b7836 */ /* 0x000fc60000000000 */
[----:B------:R-:W0:Y:S02]  /*28740*/  SYNCS.PHASECHK.TRANS64.TRYWAIT P1, [R3+URZ+0x2a840], R2 ;  /* 0x02a84002030075a7 */ /* 0x000e24000802017f */
[----:B------:R-:W-:-:S04]  /*28750*/  ISETP.NE.AND P2, PT, R27, 0x2, PT ;  /* 0x000000021b00780c */ /* 0x000fc80003f45270 */
[----:B------:R-:W-:Y:S01]  /*28760*/  SEL R0, RZ, 0x1, P2 ;  /* 0x00000001ff007807 */ /* 0x000fe20001000000 */
[----:B0-----:R-:W-:Y:S08]  /*28770*/  @!P1 BRA `(.L_x_1999) ;  /* 0x0000004c00b49947 */ /* 0x001ff00003800000 */
.L_x_2181:
[----:B------:R-:W-:Y:S02]  /*28780*/  SEL R27, R27, RZ, P2 ;  /* 0x000000ff1b1b7207 */ /* 0x000fe40001000000 */
[----:B------:R-:W-:Y:S01]  /*28790*/  LOP3.LUT R0, R29, R0, RZ, 0x3c, !PT ;  /* 0x000000001d007212 */ /* 0x000fe200078e3cff */
[----:B------:R-:W-:Y:S06]  /*287a0*/  @!P0 BRA `(.L_x_2000) ;  /* 0x0000000000048947 */ /* 0x000fec0003800000 */
[----:B------:R-:W-:Y:S01]  /*287b0*/  BPT.TRAP 0x1 ;  /* 0x000000040000795c */ /* 0x000fe20000300000 */
.L_x_2000:
[----:B------:R-:W-:Y:S01]  /*287c0*/  IMAD R27, R27, 0x8, R5 ;  /* 0x000000081b1b7824 */ /* 0x000fe200078e0205 */
[----:B------:R-:W-:-:S04]  /*287d0*/  SHF.L.U32 R0, R0, 0x1f, RZ ;  /* 0x0000001f00007819 */ /* 0x000fc800000006ff */
[----:B------:R-:W3:Y:S02]  /*287e0*/  SYNCS.PHASECHK.TRANS64.TRYWAIT P1, [R27+URZ+0x2a840], R0 ;  /* 0x02a840001b0075a7 */ /* 0x000ee4000802017f */
[----:B---3--:R-:W-:Y:S05]  /*287f0*/  @!P1 BRA `(.L_x_2001) ;  /* 0x0000004c00a89947 */ /* 0x008fea0003800000 */
.L_x_2182:
[----:B------:R-:W-:Y:S05]  /*28800*/  @!P0 BRA `(.L_x_2002) ;  /* 0x0000000000048947 */ /* 0x000fea0003800000 */
[----:B------:R-:W-:Y:S01]  /*28810*/  BPT.TRAP 0x1 ;  /* 0x000000040000795c */ /* 0x000fe20000300000 */
.L_x_2002:
[----:B------:R-:W4:Y:S02]  /*28820*/  SYNCS.PHASECHK.TRANS64.TRYWAIT P1, [R3+URZ+0x2a860], R2 ;  /* 0x02a86002030075a7 */ /* 0x000f24000802017f */
[----:B----4-:R-:W-:Y:S05]  /*28830*/  @!P1 BRA `(.L_x_2003) ;  /* 0x0000004c00ac9947 */ /* 0x010fea0003800000 */
.L_x_2183:
[----:B------:R-:W-:Y:S05]  /*28840*/  @!P0 BRA `(.L_x_2004) ;  /* 0x0000000000048947 */ /* 0x000fea0003800000 */
[----:B------:R-:W-:Y:S01]  /*28850*/  BPT.TRAP 0x1 ;  /* 0x000000040000795c */ /* 0x000fe20000300000 */
.L_x_2004:
[----:B------:R0:W0:Y:S02]  /*28860*/  SYNCS.PHASECHK.TRANS64.TRYWAIT P0, [R27+URZ+0x2a860], R0 ;  /* 0x02a860001b0075a7 */ /* 0x000024000800017f */
[----:B0-----:R-:W-:Y:S05]  /*28870*/  @!P0 NANOSLEEP.SYNCS 0x989680 ;  /* 0x009896800000895d */ /* 0x001fea0003900000 */
[----:B------:R-:W0:Y:S02]  /*28880*/  @!P0 SYNCS.PHASECHK.TRANS64 P0, [R27+URZ+0x2a860], R0 ;  /* 0x02a860001b0085a7 */ /* 0x000e24000800007f */
[----:B0-----:R-:W-:Y:S05]  /*28890*/  @!P0 BRA `(.L_x_2004) ;  /* 0xfffffffc00f08947 */ /* 0x001fea000383ffff */
.L_x_1566:
[----:B------:R-:W-:Y:S05]  /*288a0*/  BSYNC B9 ;  /* 0x0000000000097941 */ /* 0x000fea0003800000 */
.L_x_1563:
[----:B------:R-:W-:Y:S05]  /*288b0*/  EXIT ;  /* 0x000000000000794d */ /* 0x000fea0003800000 */
.L_x_1592:
[----:B0-----:R0:W1:Y:S02]  /*288c0*/  SYNCS.PHASECHK.TRANS64.TRYWAIT P6, [R86+URZ+0x2a890], R87 ;  /* 0x02a89057560075a7 */ /* 0x00106400080c017f */
[----:B-1----:R-:W-:Y:S05]  /*288d0*/  @!P6 NANOSLEEP.SYNCS 0x989680 ;  /* 0x009896800000e95d */ /* 0x002fea0003900000 */
[----:B------:R-:W1:Y:S02]  /*288e0*/  @!P6 SYNCS.PHASECHK.TRANS64 P6, [R86+URZ+0x2a890], R87 ;  /* 0x02a890575600e5a7 */ /* 0x000e6400080c007f */
[----:B-1----:R-:W-:Y:S05]  /*288f0*/  @!P6 BRA `(.L_x_1592) ;  /* 0xfffffffc00f0e947 */ /* 0x002fea000383ffff */
[----:B------:R-:W-:Y:S05]  /*28900*/  BRA `(.L_x_2005) ;  /* 0xfffffdb000447947 */ /* 0x000fea000383ffff */
.L_x_1593:
        /* <DEDUP_REMOVED lines=8> */
.L_x_2007:
[----:B------:R-:W-:Y:S05]  /*28990*/  BSYNC B1 ;  /* 0x0000000000017941 */ /* 0x000fea0003800000 */
.L_x_2006:
        /* <DEDUP_REMOVED lines=8> */
.L_x_2008:
[----:B------:R-:W-:Y:S01]  /*28a20*/  IMAD.MOV.U32 R11, RZ, RZ, R14 ;  /* 0x000000ffff0b7224 */ /* 0x000fe200078e000e */
[----:B------:R-:W-:Y:S06]  /*28a30*/  BRA `(.L_x_2009) ;  /* 0xfffffdb0000c7947 */ /* 0x000fec000383ffff */
.L_x_1618:
[----:B------:R-:W-:Y:S01]  /*28a40*/  BSSY B1, `(.L_x_2010) ;  /* 0x0000008000017945 */ /* 0x000fe20003800000 */
[----:B0---4-:R-:W-:Y:S02]  /*28a50*/  IMAD.MOV.U32 R13, RZ, RZ, R115 ;  /* 0x000000ffff0d7224 */ /* 0x011fe400078e0073 */
[----:B------:R-:W-:Y:S02]  /*28a60*/  IMAD.MOV.U32 R12, RZ, RZ, 0x1 ;  /* 0x00000001ff0c7424 */ /* 0x000fe400078e00ff */
[----:B---3--:R-:W-:Y:S02]  /*28a70*/  IMAD.MOV.U32 R11, RZ, RZ, 0x1c1f ;  /* 0x00001c1fff0b7424 */ /* 0x008fe400078e00ff */
[----:B------:R-:W-:-:S07]  /*28a80*/  IMAD.MOV.U32 R15, RZ, RZ, -0x1 ;  /* 0xffffffffff0f7424 */ /* 0x000fce00078e00ff */
[----:B-12---:R-:W-:Y:S05]  /*28a90*/  WARPSYNC.COLLECTIVE R15, `(.L_x_2011) ;  /* 0x000000000f087348 */ /* 0x006fea0003c00000 */
[----:B------:R0:W3:Y:S02]  /*28aa0*/  SHFL.IDX P6, R14, R13, R12, R11 ;  /* 0x0000000c0d0e7389 */ /* 0x0000e400000c000b */
[----:B0123--:R-:W-:Y:S01]  /*28ab0*/  ENDCOLLECTIVE ;  /* 0x000000000000791b */ /* 0x00ffe20003800000 */
.L_x_2011:
[----:B------:R-:W-:Y:S05]  /*28ac0*/  BSYNC B1 ;  /* 0x0000000000017941 */ /* 0x000fea0003800000 */
.L_x_2010:
        /* <DEDUP_REMOVED lines=8> */
.L_x_2012:
[----:B------:R-:W-:Y:S01]  /*28b50*/  IMAD.MOV.U32 R116, RZ, RZ, R14 ;  /* 0x000000ffff747224 */ /* 0x000fe200078e000e */
[----:B------:R-:W-:Y:S06]  /*28b60*/  BRA `(.L_x_2013) ;  /* 0xfffffdc400607947 */ /* 0x000fec000383ffff */
.L_x_1648:
[----:B-1----:R1:W2:Y:S02]  /*28b70*/  SYNCS.PHASECHK.TRANS64.TRYWAIT P6, [R86+URZ+0x2a890], R87 ;  /* 0x02a89057560075a7 */ /* 0x0022a400080c017f */
[----:B--2---:R-:W-:Y:S05]  /*28b80*/  @!P6 NANOSLEEP.SYNCS 0x989680 ;  /* 0x009896800000e95d */ /* 0x004fea0003900000 */
[----:B------:R-:W2:Y:S02]  /*28b90*/  @!P6 SYNCS.PHASECHK.TRANS64 P6, [R86+URZ+0x2a890], R87 ;  /* 0x02a890575600e5a7 */ /* 0x000ea400080c007f */
[----:B--2---:R-:W-:Y:S05]  /*28ba0*/  @!P6 BRA `(.L_x_1648) ;  /* 0xfffffffc00f0e947 */ /* 0x004fea000383ffff */
[----:B------:R-:W-:Y:S05]  /*28bb0*/  BRA `(.L_x_2014) ;  /* 0xfffffde400a87947 */ /* 0x000fea000383ffff */
.L_x_1649:
        /* <DEDUP_REMOVED lines=8> */
.L_x_2016:
[----:B------:R-:W-:Y:S05]  /*28c40*/  BSYNC B1 ;  /* 0x0000000000017941 */ /* 0x000fea0003800000 */
.L_x_2015:
        /* <DEDUP_REMOVED lines=8> */
.L_x_2017:
[----:B------:R-:W-:Y:S01]  /*28cd0*/  IMAD.MOV.U32 R11, RZ, RZ, R14 ;  /* 0x000000ffff0b7224 */ /* 0x000fe200078e000e */
[----:B------:R-:W-:Y:S06]  /*28ce0*/  BRA `(.L_x_2018) ;  /* 0xfffffde400747947 */ /* 0x000fec000383ffff */
.L_x_1662:
[----:B------:R-:W-:Y:S01]  /*28cf0*/  BSSY B1, `(.L_x_2019) ;  /* 0x0000008000017945 */ /* 0x000fe20003800000 */
[----:B--234-:R-:W-:Y:S02]  /*28d00*/  IMAD.MOV.U32 R13, RZ, RZ, R115 ;  /* 0x000000ffff0d7224 */ /* 0x01cfe400078e0073 */
[----:B------:R-:W-:Y:S02]  /*28d10*/  IMAD.MOV.U32 R12, RZ, RZ, 0x1 ;  /* 0x00000001ff0c7424 */ /* 0x000fe400078e00ff */
[----:B------:R-:W-:Y:S02]  /*28d20*/  IMAD.MOV.U32 R11, RZ, RZ, 0x1c1f ;  /* 0x00001c1fff0b7424 */ /* 0x000fe400078e00ff */
[----:B------:R-:W-:-:S07]  /*28d30*/  IMAD.MOV.U32 R15, RZ, RZ, -0x1 ;  /* 0xffffffffff0f7424 */ /* 0x000fce00078e00ff */
[----:B01----:R-:W-:Y:S05]  /*28d40*/  WARPSYNC.COLLECTIVE R15, `(.L_x_2020) ;  /* 0x000000000f087348 */ /* 0x003fea0003c00000 */
[----:B------:R2:W3:Y:S02]  /*28d50*/  SHFL.IDX P6, R14, R13, R12, R11 ;  /* 0x0000000c0d0e7389 */ /* 0x0004e400000c000b */
[----:B0123--:R-:W-:Y:S01]  /*28d60*/  ENDCOLLECTIVE ;  /* 0x000000000000791b */ /* 0x00ffe20003800000 */
.L_x_2020:
[----:B------:R-:W-:Y:S05]  /*28d70*/  BSYNC B1 ;  /* 0x0000000000017941 */ /* 0x000fea0003800000 */
.L_x_2019:
        /* <DEDUP_REMOVED lines=8> */
.L_x_2021:
[----:B------:R-:W-:Y:S01]  /*28e00*/  IMAD.MOV.U32 R116, RZ, RZ, R14 ;  /* 0x000000ffff747224 */ /* 0x000fe200078e000e */
[----:B------:R-:W-:Y:S06]  /*28e10*/  BRA `(.L_x_2022) ;  /* 0xfffffdfc00207947 */ /* 0x000fec000383ffff */
.L_x_1675:
[----:B0-----:R0:W1:Y:S02]  /*28e20*/  SYNCS.PHASECHK.TRANS64.TRYWAIT P4, [R86+URZ+0x2a890], R87 ;  /* 0x02a89057560075a7 */ /* 0x001064000808017f */
[----:B-1----:R-:W-:Y:S05]  /*28e30*/  @!P4 NANOSLEEP.SYNCS 0x989680 ;  /* 0x009896800000c95d */ /* 0x002fea0003900000 */
[----:B------:R-:W1:Y:S02]  /*28e40*/  @!P4 SYNCS.PHASECHK.TRANS64 P4, [R86+URZ+0x2a890], R87 ;  /* 0x02a890575600c5a7 */ /* 0x000e64000808007f */
[----:B-1----:R-:W-:Y:S05]  /*28e50*/  @!P4 BRA `(.L_x_1675) ;  /* 0xfffffffc00f0c947 */ /* 0x002fea000383ffff */
[----:B------:R-:W-:Y:S05]  /*28e60*/  BRA `(.L_x_2023) ;  /* 0xfffffe1400147947 */ /* 0x000fea000383ffff */
.L_x_1676:
        /* <DEDUP_REMOVED lines=8> */
.L_x_2025:
[----:B------:R-:W-:Y:S05]  /*28ef0*/  BSYNC B1 ;  /* 0x0000000000017941 */ /* 0x000fea0003800000 */
.L_x_2024:
        /* <DEDUP_REMOVED lines=8> */
.L_x_2026:
[----:B------:R-:W-:Y:S01]  /*28f80*/  IMAD.MOV.U32 R37, RZ, RZ, R14 ;  /* 0x000000ffff257224 */ /* 0x000fe200078e000e */
[----:B------:R-:W-:Y:S06]  /*28f90*/  BRA `(.L_x_2027) ;  /* 0xfffffe1400387947 */ /* 0x000fec000383ffff */
.L_x_1679:
[----:B------:R-:W-:Y:S01]  /*28fa0*/  BSSY B1, `(.L_x_2028) ;  /* 0x0000008000017945 */ /* 0x000fe20003800000 */
[----:B----4-:R-:W-:Y:S02]  /*28fb0*/  IMAD.MOV.U32 R13, RZ, RZ, R39 ;  /* 0x000000ffff0d7224 */ /* 0x010fe400078e0027 */
[----:B------:R-:W-:Y:S02]  /*28fc0*/  IMAD.MOV.U32 R12, RZ, RZ, 0x1 ;  /* 0x00000001ff0c7424 */ /* 0x000fe400078e00ff */
[----:B------:R-:W-:Y:S02]  /*28fd0*/  IMAD.MOV.U32 R11, RZ, RZ, 0x1c1f ;  /* 0x00001c1fff0b7424 */ /* 0x000fe400078e00ff */
[----:B------:R-:W-:-:S07]  /*28fe0*/  IMAD.MOV.U32 R15, RZ, RZ, -0x1 ;  /* 0xffffffffff0f7424 */ /* 0x000fce00078e00ff */
[----:B0123--:R-:W-:Y:S05]  /*28ff0*/  WARPSYNC.COLLECTIVE R15, `(.L_x_2029) ;  /* 0x000000000f087348 */ /* 0x00ffea0003c00000 */
[----:B------:R4:W0:Y:S02]  /*29000*/  SHFL.IDX P6, R14, R13, R12, R11 ;  /* 0x0000000c0d0e7389 */ /* 0x00082400000c000b */
[----:B01234-:R-:W-:Y:S01]  /*29010*/  ENDCOLLECTIVE ;  /* 0x000000000000791b */ /* 0x01ffe20003800000 */
.L_x_2029:
[----:B------:R-:W-:Y:S05]  /*29020*/  BSYNC B1 ;  /* 0x0000000000017941 */ /* 0x000fea0003800000 */
.L_x_2028:
        /* <DEDUP_REMOVED lines=8> */
.L_x_2030:
[----:B------:R-:W-:Y:S01]  /*290b0*/  IMAD.MOV.U32 R37, RZ, RZ, R14 ;  /* 0x000000ffff257224 */ /* 0x000fe200078e000e */
[----:B------:R-:W-:Y:S06]  /*290c0*/  BRA `(.L_x_2031) ;  /* 0xfffffe1400947947 */ /* 0x000fec000383ffff */
.L_x_1683:
[----:B---3--:R3:W0:Y:S02]  /*290d0*/  SYNCS.PHASECHK.TRANS64.TRYWAIT P0, [R86+URZ+0x2a8b0], R87 ;  /* 0x02a8b057560075a7 */ /* 0x008624000800017f */
[----:B0-----:R-:W-:Y:S05]  /*290e0*/  @!P0 NANOSLEEP.SYNCS 0x989680 ;  /* 0x009896800000895d */ /* 0x001fea0003900000 */
[----:B------:R-:W0:Y:S02]  /*290f0*/  @!P0 SYNCS.PHASECHK.TRANS64 P0, [R86+URZ+0x2a8b0], R87 ;  /* 0x02a8b057560085a7 */ /* 0x000e24000800007f */
[----:B0-----:R-:W-:Y:S05]  /*29100*/  @!P0 BRA `(.L_x_1683) ;  /* 0xfffffffc00f08947 */ /* 0x001fea000383ffff */
[----:B------:R-:W-:Y:S05]  /*29110*/  BRA `(.L_x_2032) ;  /* 0xfffffe18006c7947 */ /* 0x000fea000383ffff */
.L_x_1709:
        /* <DEDUP_REMOVED lines=8> */
.L_x_2034:
[----:B------:R-:W-:Y:S05]  /*291a0*/  BSYNC B1 ;  /* 0x0000000000017941 */ /* 0x000fea0003800000 */
.L_x_2033:
        /* <DEDUP_REMOVED lines=8> */
.L_x_2035:
[----:B------:R-:W-:Y:S02]  /*29230*/  IMAD.MOV.U32 R13, RZ, RZ, R8 ;  /* 0x000000ffff0d7224 */ /* 0x000fe400078e0008 */
[----:B------:R-:W-:-:S07]  /*29240*/  IMAD.MOV.U32 R0, RZ, RZ, R14 ;  /* 0x000000ffff007224 */ /* 0x000fce00078e000e */
[----:B------:R-:W-:Y:S05]  /*29250*/  WARPSYNC.COLLECTIVE R15, `(.L_x_2036) ;  /* 0x000000000f087348 */ /* 0x000fea0003c00000 */
[----:B------:R0:W1:Y:S02]  /*29260*/  SHFL.IDX P6, R14, R13, R12, R11 ;  /* 0x0000000c0d0e7389 */ /* 0x00006400000c000b */
[----:B01----:R-:W-:Y:S01]  /*29270*/  ENDCOLLECTIVE ;  /* 0x000000000000791b */ /* 0x003fe20003800000 */
.L_x_2036:
[----:B------:R-:W-:Y:S02]  /*29280*/  IMAD.MOV.U32 R13, RZ, RZ, R4 ;  /* 0x000000ffff0d7224 */ /* 0x000fe400078e0004 */
[----:B------:R-:W-:-:S07]  /*29290*/  IMAD.MOV.U32 R5, RZ, RZ, R14 ;  /* 0x000000ffff057224 */ /* 0x000fce00078e000e */
[----:B------:R-:W-:Y:S05]  /*292a0*/  WARPSYNC.COLLECTIVE R15, `(.L_x_2037) ;  /* 0x000000000f087348 */ /* 0x000fea0003c00000 */
[----:B------:R0:W1:Y:S02]  /*292b0*/  SHFL.IDX P6, R14, R13, R12, R11 ;  /* 0x0000000c0d0e7389 */ /* 0x00006400000c000b */
[----:B01----:R-:W-:Y:S01]  /*292c0*/  ENDCOLLECTIVE ;  /* 0x000000000000791b */ /* 0x003fe20003800000 */
.L_x_2037:
[----:B------:R-:W-:Y:S05]  /*292d0*/  BRA `(.L_x_2038) ;  /* 0xfffffe2c00007947 */ /* 0x000fea000383ffff */
.L_x_1712:
[----:B------:R-:W-:Y:S01]  /*292e0*/  BSSY B1, `(.L_x_2039) ;  /* 0x0000008000017945 */ /* 0x000fe20003800000 */
[----:B------:R-:W-:Y:S02]  /*292f0*/  IMAD.MOV.U32 R13, RZ, RZ, R7 ;  /* 0x000000ffff0d7224 */ /* 0x000fe400078e0007 */
[----:B------:R-:W-:Y:S02]  /*29300*/  IMAD.MOV.U32 R12, RZ, RZ, 0x1 ;  /* 0x00000001ff0c7424 */ /* 0x000fe400078e00ff */
[----:B------:R-:W-:Y:S02]  /*29310*/  IMAD.MOV.U32 R11, RZ, RZ, 0x1c1f ;  /* 0x00001c1fff0b7424 */ /* 0x000fe400078e00ff */
[----:B------:R-:W-:-:S07]  /*29320*/  IMAD.MOV.U32 R15, RZ, RZ, -0x1 ;  /* 0xffffffffff0f7424 */ /* 0x000fce00078e00ff */
[----:B0---4-:R-:W-:Y:S05]  /*29330*/  WARPSYNC.COLLECTIVE R15, `(.L_x_2040) ;  /* 0x000000000f087348 */ /* 0x011fea0003c00000 */
[----:B----4-:R1:W2:Y:S02]  /*29340*/  SHFL.IDX P6, R14, R13, R12, R11 ;  /* 0x0000000c0d0e7389 */ /* 0x0102a400000c000b */
[----:B012---:R-:W-:Y:S01]  /*29350*/  ENDCOLLECTIVE ;  /* 0x000000000000791b */ /* 0x007fe20003800000 */
.L_x_2040:
[----:B------:R-:W-:Y:S05]  /*29360*/  BSYNC B1 ;  /* 0x0000000000017941 */ /* 0x000fea0003800000 */
.L_x_2039:
        /* <DEDUP_REMOVED lines=8> */
.L_x_2041:
[----:B------:R-:W-:Y:S02]  /*293f0*/  IMAD.MOV.U32 R13, RZ, RZ, R8 ;  /* 0x000000ffff0d7224 */ /* 0x000fe400078e0008 */
[----:B------:R-:W-:-:S07]  /*29400*/  IMAD.MOV.U32 R0, RZ, RZ, R14 ;  /* 0x000000ffff007224 */ /* 0x000fce00078e000e */
[----:B------:R-:W-:Y:S05]  /*29410*/  WARPSYNC.COLLECTIVE R15, `(.L_x_2042) ;  /* 0x000000000f087348 */ /* 0x000fea0003c00000 */
[----:B------:R0:W1:Y:S02]  /*29420*/  SHFL.IDX P6, R14, R13, R12, R11 ;  /* 0x0000000c0d0e7389 */ /* 0x00006400000c000b */
[----:B01----:R-:W-:Y:S01]  /*29430*/  ENDCOLLECTIVE ;  /* 0x000000000000791b */ /* 0x003fe20003800000 */
.L_x_2042:
[----:B------:R-:W-:Y:S02]  /*29440*/  IMAD.MOV.U32 R13, RZ, RZ, R4 ;  /* 0x000000ffff0d7224 */ /* 0x000fe400078e0004 */
[----:B------:R-:W-:-:S07]  /*29450*/  IMAD.MOV.U32 R5, RZ, RZ, R14 ;  /* 0x000000ffff057224 */ /* 0x000fce00078e000e */
[----:B------:R-:W-:Y:S05]  /*29460*/  WARPSYNC.COLLECTIVE R15, `(.L_x_2043) ;  /* 0x000000000f087348 */ /* 0x000fea0003c00000 */
[----:B------:R0:W1:Y:S02]  /*29470*/  SHFL.IDX P6, R14, R13, R12, R11 ;  /* 0x0000000c0d0e7389 */ /* 0x00006400000c000b */
[----:B01----:R-:W-:Y:S01]  /*29480*/  ENDCOLLECTIVE ;  /* 0x000000000000791b */ /* 0x003fe20003800000 */
.L_x_2043:
[----:B------:R-:W-:Y:S01]  /*29490*/  IMAD.MOV.U32 R4, RZ, RZ, R14 ;  /* 0x000000ffff047224 */ /* 0x000fe200078e000e */
[----:B------:R-:W-:Y:S06]  /*294a0*/  BRA `(.L_x_2044) ;  /* 0xfffffe3000b47947 */ /* 0x000fec000383ffff */
.L_x_1716:
[----:B0-----:R0:W1:Y:S02]  /*294b0*/  SYNCS.PHASECHK.TRANS64.TRYWAIT P0, [R18+URZ+0x2a800], R5 ;  /* 0x02a80005120075a7 */ /* 0x001064000800017f */
[----:B-1----:R-:W-:Y:S05]  /*294c0*/  @!P0 NANOSLEEP.SYNCS 0x989680 ;  /* 0x009896800000895d */ /* 0x002fea0003900000 */
[----:B------:R-:W1:Y:S02]  /*294d0*/  @!P0 SYNCS.PHASECHK.TRANS64 P0, [R18+URZ+0x2a800], R5 ;  /* 0x02a80005120085a7 */ /* 0x000e64000800007f */
[----:B-1----:R-:W-:Y:S05]  /*294e0*/  @!P0 BRA `(.L_x_1716) ;  /* 0xfffffffc00f08947 */ /* 0x002fea000383ffff */
[----:B------:R-:W-:Y:S05]  /*294f0*/  BRA `(.L_x_2045) ;  /* 0xfffffe3800e07947 */ /* 0x000fea000383ffff */
.L_x_1740:
        /* <DEDUP_REMOVED lines=8> */
.L_x_2047:
[----:B------:R-:W-:Y:S05]  /*29580*/  BSYNC B1 ;  /* 0x0000000000017941 */ /* 0x000fea0003800000 */
.L_x_2046:
        /* <DEDUP_REMOVED lines=8> */
.L_x_2048:
[----:B------:R-:W-:Y:S02]  /*29610*/  IMAD.MOV.U32 R13, RZ, RZ, R21 ;  /* 0x000000ffff0d7224 */ /* 0x000fe400078e0015 */
[----:B------:R-:W-:-:S07]  /*29620*/  IMAD.MOV.U32 R0, RZ, RZ, R14 ;  /* 0x000000ffff007224 */ /* 0x000fce00078e000e */
[----:B------:R-:W-:Y:S05]  /*29630*/  WARPSYNC.COLLECTIVE R15, `(.L_x_2049) ;  /* 0x000000000f087348 */ /* 0x000fea0003c00000 */
[----:B------:R0:W1:Y:S02]  /*29640*/  SHFL.IDX P6, R14, R13, R12, R11 ;  /* 0x0000000c0d0e7389 */ /* 0x00006400000c000b */
[----:B01----:R-:W-:Y:S01]  /*29650*/  ENDCOLLECTIVE ;  /* 0x000000000000791b */ /* 0x003fe20003800000 */
.L_x_2049:
[----:B------:R-:W-:Y:S02]  /*29660*/  IMAD.MOV.U32 R13, RZ, RZ, R20 ;  /* 0x000000ffff0d7224 */ /* 0x000fe400078e0014 */
[----:B------:R-:W-:-:S07]  /*29670*/  IMAD.MOV.U32 R5, RZ, RZ, R14 ;  /* 0x000000ffff057224 */ /* 0x000fce00078e000e */
[----:B------:R-:W-:Y:S05]  /*29680*/  WARPSYNC.COLLECTIVE R15, `(.L_x_2050) ;  /* 0x000000000f087348 */ /* 0x000fea0003c00000 */
[----:B------:R0:W1:Y:S02]  /*29690*/  SHFL.IDX P6, R14, R13, R12, R11 ;  /* 0x0000000c0d0e7389 */ /* 0x00006400000c000b */
[----:B01----:R-:W-:Y:S01]  /*296a0*/  ENDCOLLECTIVE ;  /* 0x000000000000791b */ /* 0x003fe20003800000 */
.L_x_2050:
[----:B------:R-:W-:Y:S05]  /*296b0*/  BRA `(.L_x_2051) ;  /* 0xfffffe6000747947 */ /* 0x000fea000383ffff */
.L_x_1743:
        /* <DEDUP_REMOVED lines=8> */
.L_x_2053:
[----:B------:R-:W-:Y:S05]  /*29740*/  BSYNC B1 ;  /* 0x0000000000017941 */ /* 0x000fea0003800000 */
.L_x_2052:
        /* <DEDUP_REMOVED lines=8> */
.L_x_2054:
[----:B------:R-:W-:Y:S02]  /*297d0*/  IMAD.MOV.U32 R13, RZ, RZ, R21 ;  /* 0x000000ffff0d7224 */ /* 0x000fe400078e0015 */
[----:B------:R-:W-:-:S07]  /*297e0*/  IMAD.MOV.U32 R0, RZ, RZ, R14 ;  /* 0x000000ffff007224 */ /* 0x000fce00078e000e */
[----:B------:R-:W-:Y:S05]  /*297f0*/  WARPSYNC.COLLECTIVE R15, `(.L_x_2055) ;  /* 0x000000000f087348 */ /* 0x000fea0003c00000 */
[----:B------:R0:W1:Y:S02]  /*29800*/  SHFL.IDX P6, R14, R13, R12, R11 ;  /* 0x0000000c0d0e7389 */ /* 0x00006400000c000b */
[----:B01----:R-:W-:Y:S01]  /*29810*/  ENDCOLLECTIVE ;  /* 0x000000000000791b */ /* 0x003fe20003800000 */
.L_x_2055:
[----:B------:R-:W-:Y:S02]  /*29820*/  IMAD.MOV.U32 R13, RZ, RZ, R20 ;  /* 0x000000ffff0d7224 */ /* 0x000fe400078e0014 */
[----:B------:R-:W-:-:S07]  /*29830*/  IMAD.MOV.U32 R21, RZ, RZ, R14 ;  /* 0x000000ffff157224 */ /* 0x000fce00078e000e */
[----:B------:R-:W-:Y:S05]  /*29840*/  WARPSYNC.COLLECTIVE R15, `(.L_x_2056) ;  /* 0x000000000f087348 */ /* 0x000fea0003c00000 */
[----:B------:R0:W1:Y:S02]  /*29850*/  SHFL.IDX P6, R14, R13, R12, R11 ;  /* 0x0000000c0d0e7389 */ /* 0x00006400000c000b */
[----:B01----:R-:W-:Y:S01]  /*29860*/  ENDCOLLECTIVE ;  /* 0x000000000000791b */ /* 0x003fe20003800000 */
.L_x_2056:
[----:B------:R-:W-:Y:S01]  /*29870*/  IMAD.MOV.U32 R20, RZ, RZ, R14 ;  /* 0x000000ffff147224 */ /* 0x000fe200078e000e */
[----:B------:R-:W-:Y:S06]  /*29880*/  BRA `(.L_x_2057) ;  /* 0xfffffe6400b87947 */ /* 0x000fec000383ffff */
.L_x_1747:
[----:B0-----:R0:W1:Y:S02]  /*29890*/  SYNCS.PHASECHK.TRANS64.TRYWAIT P0, [R18+URZ+0x2a800], R61 ;  /* 0x02a8003d120075a7 */ /* 0x001064000800017f */
[----:B-1----:R-:W-:Y:S05]  /*298a0*/  @!P0 NANOSLEEP.SYNCS 0x989680 ;  /* 0x009896800000895d */ /* 0x002fea0003900000 */
[----:B------:R-:W1:Y:S02]  /*298b0*/  @!P0 SYNCS.PHASECHK.TRANS64 P0, [R18+URZ+0x2a800], R61 ;  /* 0x02a8003d120085a7 */ /* 0x000e64000800007f */
[----:B-1----:R-:W-:Y:S05]  /*298c0*/  @!P0 BRA `(.L_x_1747) ;  /* 0xfffffffc00f08947 */ /* 0x002fea000383ffff */
[----:B------:R-:W-:Y:S05]  /*298d0*/  BRA `(.L_x_2058) ;  /* 0xfffffe6c004c7947 */ /* 0x000fea000383ffff */
.L_x_1761:
[----:B-1----:R1:W2:Y:S02]  /*298e0*/  SYNCS.PHASECHK.TRANS64.TRYWAIT P1, [R9+URZ+0x2a830], R0 ;  /* 0x02a83000090075a7 */ /* 0x0022a4000802017f */
[----:B--2---:R-:W-:Y:S05]  /*298f0*/  @!P1 NANOSLEEP.SYNCS 0x989680 ;  /* 0x009896800000995d */ /* 0x004fea0003900000 */
[----:B------:R-:W2:Y:S02]  /*29900*/  @!P1 SYNCS.PHASECHK.TRANS64 P1, [R9+URZ+0x2a830], R0 ;  /* 0x02a83000090095a7 */ /* 0x000ea4000802007f */
[----:B--2---:R-:W-:Y:S05]  /*29910*/  @!P1 BRA `(.L_x_1761) ;  /* 0xfffffffc00f09947 */ /* 0x004fea000383ffff */
[----:B------:R-:W-:Y:S05]  /*29920*/  BRA `(.L_x_1760) ;  /* 0xfffffe9400ac7947 */ /* 0x000fea000383ffff */
.L_x_1782:
[----:B-1----:R1:W2:Y:S02]  /*29930*/  SYNCS.PHASECHK.TRANS64.TRYWAIT P1, [R5+URZ+0x2a830], R14 ;  /* 0x02a8300e050075a7 */ /* 0x0022a4000802017f */
[----:B--2---:R-:W-:Y:S05]  /*29940*/  @!P1 NANOSLEEP.SYNCS 0x989680 ;  /* 0x009896800000995d */ /* 0x004fea0003900000 */
[----:B------:R-:W2:Y:S02]  /*29950*/  @!P1 SYNCS.PHASECHK.TRANS64 P1, [R5+URZ+0x2a830], R14 ;  /* 0x02a8300e050095a7 */ /* 0x000ea4000802007f */
[----:B--2---:R-:W-:Y:S05]  /*29960*/  @!P1 BRA `(.L_x_1782) ;  /* 0xfffffffc00f09947 */ /* 0x004fea000383ffff */
[----:B------:R-:W-:Y:S05]  /*29970*/  BRA `(.L_x_1781) ;  /* 0xfffffec400587947 */ /* 0x000fea000383ffff */
.L_x_1787:
[----:B-1----:R1:W2:Y:S02]  /*29980*/  SYNCS.PHASECHK.TRANS64.TRYWAIT P1, [R14+URZ+0x2a850], R2 ;  /* 0x02a850020e0075a7 */ /* 0x0022a4000802017f */
[----:B--2---:R-:W-:Y:S05]  /*29990*/  @!P1 NANOSLEEP.SYNCS 0x989680 ;  /* 0x009896800000995d */ /* 0x004fea0003900000 */
[----:B------:R-:W2:Y:S02]  /*299a0*/  @!P1 SYNCS.PHASECHK.TRANS64 P1, [R14+URZ+0x2a850], R2 ;  /* 0x02a850020e0095a7 */ /* 0x000ea4000802007f */
[----:B--2---:R-:W-:Y:S05]  /*299b0*/  @!P1 BRA `(.L_x_1787) ;  /* 0xfffffffc00f09947 */ /* 0x004fea000383ffff */
[----:B------:R-:W-:Y:S05]  /*299c0*/  BRA `(.L_x_1786) ;  /* 0xfffffed000507947 */ /* 0x000fea000383ffff */
.L_x_1809:
[----:B-1----:R1:W2:Y:S02]  /*299d0*/  SYNCS.PHASECHK.TRANS64.TRYWAIT P1, [R15+URZ+0x2a830], R10 ;  /* 0x02a8300a0f0075a7 */ /* 0x0022a4000802017f */
[----:B--2---:R-:W-:Y:S05]  /*299e0*/  @!P1 NANOSLEEP.SYNCS 0x989680 ;  /* 0x009896800000995d */ /* 0x004fea0003900000 */
[----:B------:R-:W2:Y:S02]  /*299f0*/  @!P1 SYNCS.PHASECHK.TRANS64 P1, [R15+URZ+0x2a830], R10 ;  /* 0x02a8300a0f0095a7 */ /* 0x000ea4000802007f */
[----:B--2---:R-:W-:Y:S05]  /*29a00*/  @!P1 BRA `(.L_x_1809) ;  /* 0xfffffffc00f09947 */ /* 0x004fea000383ffff */
[----:B------:R-:W-:Y:S05]  /*29a10*/  BRA `(.L_x_1808) ;  /* 0xfffffef800a07947 */ /* 0x000fea000383ffff */
.L_x_1814:
[----:B-1----:R1:W2:Y:S02]  /*29a20*/  SYNCS.PHASECHK.TRANS64.TRYWAIT P1, [R10+URZ+0x2a850], R2 ;  /* 0x02a850020a0075a7 */ /* 0x0022a4000802017f */
[----:B--2---:R-:W-:Y:S05]  /*29a30*/  @!P1 NANOSLEEP.SYNCS 0x989680 ;  /* 0x009896800000995d */ /* 0x004fea0003900000 */
[----:B------:R-:W2:Y:S02]  /*29a40*/  @!P1 SYNCS.PHASECHK.TRANS64 P1, [R10+URZ+0x2a850], R2 ;  /* 0x02a850020a0095a7 */ /* 0x000ea4000802007f */
[----:B--2---:R-:W-:Y:S05]  /*29a50*/  @!P1 BRA `(.L_x_1814) ;  /* 0xfffffffc00f09947 */ /* 0x004fea000383ffff */
[----:B------:R-:W-:Y:S05]  /*29a60*/  BRA `(.L_x_1813) ;  /* 0xffffff0400987947 */ /* 0x000fea000383ffff */
.L_x_1824:
[----:B-1----:R1:W2:Y:S02]  /*29a70*/  SYNCS.PHASECHK.TRANS64.TRYWAIT P1, [R14+URZ+0x2a830], R3 ;  /* 0x02a830030e0075a7 */ /* 0x0022a4000802017f */
[----:B--2---:R-:W-:Y:S05]  /*29a80*/  @!P1 NANOSLEEP.SYNCS 0x989680 ;  /* 0x009896800000995d */ /* 0x004fea0003900000 */
[----:B------:R-:W2:Y:S02]  /*29a90*/  @!P1 SYNCS.PHASECHK.TRANS64 P1, [R14+URZ+0x2a830], R3 ;  /* 0x02a830030e0095a7 */ /* 0x000ea4000802007f */
[----:B--2---:R-:W-:Y:S05]  /*29aa0*/  @!P1 BRA `(.L_x_1824) ;  /* 0xfffffffc00f09947 */ /* 0x004fea000383ffff */
[----:B------:R-:W-:Y:S05]  /*29ab0*/  BRA `(.L_x_1823) ;  /* 0xffffff18008c7947 */ /* 0x000fea000383ffff */
.L_x_1829:
[----:B--2---:R2:W3:Y:S02]  /*29ac0*/  SYNCS.PHASECHK.TRANS64.TRYWAIT P1, [R12+URZ+0x2a850], R2 ;  /* 0x02a850020c0075a7 */ /* 0x0044e4000802017f */
[----:B---3--:R-:W-:Y:S05]  /*29ad0*/  @!P1 NANOSLEEP.SYNCS 0x989680 ;  /* 0x009896800000995d */ /* 0x008fea0003900000 */
[----:B------:R-:W3:Y:S02]  /*29ae0*/  @!P1 SYNCS.PHASECHK.TRANS64 P1, [R12+URZ+0x2a850], R2 ;  /* 0x02a850020c0095a7 */ /* 0x000ee4000802007f */
[----:B---3--:R-:W-:Y:S05]  /*29af0*/  @!P1 BRA `(.L_x_1829) ;  /* 0xfffffffc00f09947 */ /* 0x008fea000383ffff */
[----:B------:R-:W-:Y:S05]  /*29b00*/  BRA `(.L_x_1828) ;  /* 0xffffff2400847947 */ /* 0x000fea000383ffff */
.L_x_1845:
[----:B-1----:R1:W2:Y:S02]  /*29b10*/  SYNCS.PHASECHK.TRANS64.TRYWAIT P1, [R13+URZ+0x2a850], R2 ;  /* 0x02a850020d0075a7 */ /* 0x0022a4000802017f */
[----:B--2---:R-:W-:Y:S05]  /*29b20*/  @!P1 NANOSLEEP.SYNCS 0x989680 ;  /* 0x009896800000995d */ /* 0x004fea0003900000 */
[----:B------:R-:W2:Y:S02]  /*29b30*/  @!P1 SYNCS.PHASECHK.TRANS64 P1, [R13+URZ+0x2a850], R2 ;  /* 0x02a850020d0095a7 */ /* 0x000ea4000802007f */
[----:B--2---:R-:W-:Y:S05]  /*29b40*/  @!P1 BRA `(.L_x_1845) ;  /* 0xfffffffc00f09947 */ /* 0x004fea000383ffff */
[----:B------:R-:W-:Y:S05]  /*29b50*/  BRA `(.L_x_1844) ;  /* 0xffffff4c00f07947 */ /* 0x000fea000383ffff */
.L_x_1890:
[----:B------:R-:W0:Y:S01]  /*29b60*/  S2R R12, SR_TID.X ;  /* 0x00000000000c7919 */ /* 0x000e220000002100 */
[----:B------:R-:W-:Y:S01]  /*29b70*/  BSSY B1, `(.L_x_2059) ;  /* 0x000000a000017945 */ /* 0x000fe20003800000 */
[----:B------:R-:W-:Y:S02]  /*29b80*/  IMAD.MOV.U32 R11, RZ, RZ, 0x1f ;  /* 0x0000001fff0b7424 */ /* 0x000fe400078e00ff */
[----:B------:R-:W-:Y:S01]  /*29b90*/  IMAD.MOV.U32 R15, RZ, RZ, -0x1 ;  /* 0xffffffffff0f7424 */ /* 0x000fe200078e00ff */
[----:B0-----:R-:W-:-:S04]  /*29ba0*/  SHF.R.U32.HI R12, RZ, 0x5, R12 ;  /* 0x00000005ff0c7819 */ /* 0x001fc8000001160c */
[----:B------:R-:W-:-:S05]  /*29bb0*/  LOP3.LUT R12, R12, 0x3, RZ, 0xc0, !PT ;  /* 0x000000030c0c7812 */ /* 0x000fca00078ec0ff */
[----:B------:R-:W-:Y:S02]  /*29bc0*/  IMAD.MOV.U32 R13, RZ, RZ, R12 ;  /* 0x000000ffff0d7224 */ /* 0x000fe400078e000c */
[----:B------:R-:W-:-:S07]  /*29bd0*/  IMAD.MOV.U32 R12, RZ, RZ, RZ ;  /* 0x000000ffff0c7224 */ /* 0x000fce00078e00ff */
[----:B------:R-:W-:Y:S05]  /*29be0*/  WARPSYNC.COLLECTIVE R15, `(.L_x_2060) ;  /* 0x000000000f087348 */ /* 0x000fea0003c00000 */
[----:B------:R0:W1:Y:S02]  /*29bf0*/  SHFL.IDX P6, R14, R13, R12, R11 ;  /* 0x0000000c0d0e7389 */ /* 0x00006400000c000b */
[----:B01----:R-:W-:Y:S01]  /*29c00*/  ENDCOLLECTIVE ;  /* 0x000000000000791b */ /* 0x003fe20003800000 */
.L_x_2060:
[----:B------:R-:W-:Y:S05]  /*29c10*/  BSYNC B1 ;  /* 0x0000000000017941 */ /* 0x000fea0003800000 */
.L_x_2059:
[----:B------:R-:W-:Y:S05]  /*29c20*/  BRA `(.L_x_2061) ;  /* 0xffffff8c00c47947 */ /* 0x000fea000383ffff */
.L_x_1892:
[----:B------:R-:W-:Y:S01]  /*29c30*/  BSSY B1, `(.L_x_2062) ;  /* 0x0000006000017945 */ /* 0x000fe20003800000 */
[----:B------:R-:W-:-:S07]  /*29c40*/  IMAD.MOV.U32 R15, RZ, RZ, -0x1 ;  /* 0xffffffffff0f7424 */ /* 0x000fce00078e00ff */
[----:B0-----:R-:W-:Y:S05]  /*29c50*/  WARPSYNC.COLLECTIVE R15, `(.L_x_2063) ;  /* 0x000000000f0c7348 */ /* 0x001fea0003c00000 */
[----:B------:R-:W-:Y:S02]  /*29c60*/  ELECT P6, UR62, PT ;  /* 0x00000000003e782f */ /* 0x000fe400038c0000 */
[----:B------:R-:W-:Y:S01]  /*29c70*/  MOV R14, UR62 ;  /* 0x0000003e000e7c02 */ /* 0x000fe20008000f00 */
[----:B0-----:R-:W-:Y:S10]  /*29c80*/  ENDCOLLECTIVE ;  /* 0x000000000000791b */ /* 0x001ff40003800000 */
.L_x_2063:
[----:B------:R-:W-:Y:S05]  /*29c90*/  BSYNC B1 ;  /* 0x0000000000017941 */ /* 0x000fea0003800000 */
.L_x_2062:
[----:B------:R-:W-:Y:S05]  /*29ca0*/  BRA `(.L_x_1891) ;  /* 0xffffff8c00bc7947 */ /* 0x000fea000383ffff */
.L_x_1894:
[----:B0-----:R0:W1:Y:S02]  /*29cb0*/  SYNCS.PHASECHK.TRANS64.TRYWAIT P0, [R23+URZ+0x2a820], R6 ;  /* 0x02a82006170075a7 */ /* 0x001064000800017f */
[----:B-1----:R-:W-:Y:S05]  /*29cc0*/  @!P0 NANOSLEEP.SYNCS 0x989680 ;  /* 0x009896800000895d */ /* 0x002fea0003900000 */
[----:B------:R-:W1:Y:S02]  /*29cd0*/  @!P0 SYNCS.PHASECHK.TRANS64 P0, [R23+URZ+0x2a820], R6 ;  /* 0x02a82006170085a7 */ /* 0x000e64000800007f */
[----:B-1----:R-:W-:Y:S05]  /*29ce0*/  @!P0 BRA `(.L_x_1894) ;  /* 0xfffffffc00f08947 */ /* 0x002fea000383ffff */
[----:B------:R-:W-:Y:S05]  /*29cf0*/  BRA `(.L_x_2064) ;  /* 0xffffff8c00cc7947 */ /* 0x000fea000383ffff */
.L_x_1898:
[----:B-1----:R1:W2:Y:S02]  /*29d00*/  SYNCS.PHASECHK.TRANS64.TRYWAIT P0, [R3+URZ+0x2a8a0], R12 ;  /* 0x02a8a00c030075a7 */ /* 0x0022a4000800017f */
[----:B--2---:R-:W-:Y:S05]  /*29d10*/  @!P0 NANOSLEEP.SYNCS 0x989680 ;  /* 0x009896800000895d */ /* 0x004fea0003900000 */
[----:B------:R-:W2:Y:S02]  /*29d20*/  @!P0 SYNCS.PHASECHK.TRANS64 P0, [R3+URZ+0x2a8a0], R12 ;  /* 0x02a8a00c030085a7 */ /* 0x000ea4000800007f */
[----:B--2---:R-:W-:Y:S05]  /*29d30*/  @!P0 BRA `(.L_x_1898) ;  /* 0xfffffffc00f08947 */ /* 0x004fea000383ffff */
[----:B------:R-:W-:Y:S05]  /*29d40*/  BRA `(.L_x_2065) ;  /* 0xffffff8c00e47947 */ /* 0x000fea000383ffff */
.L_x_1905:
[----:B0-----:R0:W2:Y:S02]  /*29d50*/  SYNCS.PHASECHK.TRANS64.TRYWAIT P0, [R3+URZ+0x2a8c0], R12 ;  /* 0x02a8c00c030075a7 */ /* 0x0010a4000800017f */
[----:B--2---:R-:W-:Y:S05]  /*29d60*/  @!P0 NANOSLEEP.SYNCS 0x989680 ;  /* 0x009896800000895d */ /* 0x004fea0003900000 */
[----:B------:R-:W2:Y:S02]  /*29d70*/  @!P0 SYNCS.PHASECHK.TRANS64 P0, [R3+URZ+0x2a8c0], R12 ;  /* 0x02a8c00c030085a7 */ /* 0x000ea4000800007f */
[----:B--2---:R-:W-:Y:S05]  /*29d80*/  @!P0 BRA `(.L_x_1905) ;  /* 0xfffffffc00f08947 */ /* 0x004fea000383ffff */
[----:B------:R-:W-:Y:S05]  /*29d90*/  BRA `(.L_x_2066) ;  /* 0xffffff9000dc7947 */ /* 0x000fea000383ffff */
.L_x_1913:
[----:B-1----:R1:W2:Y:S02]  /*29da0*/  SYNCS.PHASECHK.TRANS64.TRYWAIT P1, [R11+URZ+0x2a8a0], R2 ;  /* 0x02a8a0020b0075a7 */ /* 0x0022a4000802017f */
[----:B--2---:R-:W-:Y:S05]  /*29db0*/  @!P1 NANOSLEEP.SYNCS 0x989680 ;  /* 0x009896800000995d */ /* 0x004fea0003900000 */
[----:B------:R-:W2:Y:S02]  /*29dc0*/  @!P1 SYNCS.PHASECHK.TRANS64 P1, [R11+URZ+0x2a8a0], R2 ;  /* 0x02a8a0020b0095a7 */ /* 0x000ea4000802007f */
[----:B--2---:R-:W-:Y:S05]  /*29dd0*/  @!P1 BRA `(.L_x_1913) ;  /* 0xfffffffc00f09947 */ /* 0x004fea000383ffff */
[----:B------:R-:W-:Y:S05]  /*29de0*/  BRA `(.L_x_2067) ;  /* 0xffffff9400d87947 */ /* 0x000fea000383ffff */
.L_x_1920:
[----:B0-----:R0:W2:Y:S02]  /*29df0*/  SYNCS.PHASECHK.TRANS64.TRYWAIT P1, [R11+URZ+0x2a8c0], R2 ;  /* 0x02a8c0020b0075a7 */ /* 0x0010a4000802017f */
[----:B--2---:R-:W-:Y:S05]  /*29e00*/  @!P1 NANOSLEEP.SYNCS 0x989680 ;  /* 0x009896800000995d */ /* 0x004fea0003900000 */
[----:B------:R-:W2:Y:S02]  /*29e10*/  @!P1 SYNCS.PHASECHK.TRANS64 P1, [R11+URZ+0x2a8c0], R2 ;  /* 0x02a8c0020b0095a7 */ /* 0x000ea4000802007f */
[----:B--2---:R-:W-:Y:S05]  /*29e20*/  @!P1 BRA `(.L_x_1920) ;  /* 0xfffffffc00f09947 */ /* 0x004fea000383ffff */
[----:B------:R-:W-:Y:S05]  /*29e30*/  BRA `(.L_x_2068) ;  /* 0xffffff9800cc7947 */ /* 0x000fea000383ffff */
.L_x_1942:
        /* <DEDUP_REMOVED lines=11> */
.L_x_2070:
[----:B------:R-:W-:Y:S05]  /*29ef0*/  BSYNC B0 ;  /* 0x0000000000007941 */ /* 0x000fea0003800000 */
.L_x_2069:
[----:B------:R-:W-:Y:S05]  /*29f00*/  BRA `(.L_x_2071) ;  /* 0xffffffa800e87947 */ /* 0x000fea000383ffff */
.L_x_1945:
[----:B0-----:R0:W1:Y:S02]  /*29f10*/  SYNCS.PHASECHK.TRANS64.TRYWAIT P0, [R7+URZ+0x2a840], R2 ;  /* 0x02a84002070075a7 */ /* 0x001064000800017f */
[----:B-1----:R-:W-:Y:S05]  /*29f20*/  @!P0 NANOSLEEP.SYNCS 0x989680 ;  /* 0x009896800000895d */ /* 0x002fea0003900000 */
[----:B------:R-:W1:Y:S02]  /*29f30*/  @!P0 SYNCS.PHASECHK.TRANS64 P0, [R7+URZ+0x2a840], R2 ;  /* 0x02a84002070085a7 */ /* 0x000e64000800007f */
[----:B-1----:R-:W-:Y:S05]  /*29f40*/  @!P0 BRA `(.L_x_1945) ;  /* 0xfffffffc00f08947 */ /* 0x002fea000383ffff */
[----:B------:R-:W-:Y:S05]  /*29f50*/  BRA `(.L_x_2072) ;  /* 0xffffffac00447947 */ /* 0x000fea000383ffff */
.L_x_1946:
        /* <DEDUP_REMOVED lines=8> */
.L_x_2074:
[----:B------:R-:W-:Y:S05]  /*29fe0*/  BSYNC B0 ;  /* 0x0000000000007941 */ /* 0x000fea0003800000 */
.L_x_2073:
        /* <DEDUP_REMOVED lines=9> */
.L_x_2075:
[----:B------:R-:W-:Y:S02]  /*2a080*/  IMAD.MOV.U32 R13, RZ, RZ, R0 ;  /* 0x000000ffff0d7224 */ /* 0x000fe400078e0000 */
[----:B------:R-:W-:Y:S02]  /*2a090*/  IMAD.MOV.U32 R12, RZ, RZ, 0x1 ;  /* 0x00000001ff0c7424 */ /* 0x000fe400078e00ff */
[----:B------:R-:W-:-:S07]  /*2a0a0*/  IMAD.MOV.U32 R3, RZ, RZ, R14 ;  /* 0x000000ffff037224 */ /* 0x000fce00078e000e */
[----:B------:R-:W-:Y:S05]  /*2a0b0*/  WARPSYNC.COLLECTIVE R15, `(.L_x_2076) ;  /* 0x000000000f087348 */ /* 0x000fea0003c00000 */
[----:B------:R0:W1:Y:S02]  /*2a0c0*/  SHFL.IDX P6, R14, R13, R12, R11 ;  /* 0x0000000c0d0e7389 */ /* 0x00006400000c000b */
[----:B01----:R-:W-:Y:S01]  /*2a0d0*/  ENDCOLLECTIVE ;  /* 0x000000000000791b */ /* 0x003fe20003800000 */
.L_x_2076:
        /* <DEDUP_REMOVED lines=17> */
.L_x_2077:
[----:B------:R-:W-:Y:S02]  /*2a1f0*/  @P1 IMAD R8, R5, 0x2, R23 ;  /* 0x0000000205081824 */ /* 0x000fe400078e0217 */
[----:B------:R-:W-:Y:S02]  /*2a200*/  IMAD.MOV.U32 R13, RZ, RZ, R0 ;  /* 0x000000ffff0d7224 */ /* 0x000fe400078e0000 */
[----:B------:R-:W-:Y:S02]  /*2a210*/  IMAD.MOV.U32 R12, RZ, RZ, 0x2 ;  /* 0x00000002ff0c7424 */ /* 0x000fe400078e00ff */
[----:B------:R-:W-:-:S07]  /*2a220*/  IMAD.MOV.U32 R3, RZ, RZ, R14 ;  /* 0x000000ffff037224 */ /* 0x000fce00078e000e */
[----:B------:R-:W-:Y:S05]  /*2a230*/  WARPSYNC.COLLECTIVE R15, `(.L_x_2078) ;  /* 0x000000000f087348 */ /* 0x000fea0003c00000 */
[----:B------:R0:W1:Y:S02]  /*2a240*/  SHFL.IDX P6, R14, R13, R12, R11 ;  /* 0x0000000c0d0e7389 */ /* 0x00006400000c000b */
[----:B01----:R-:W-:Y:S01]  /*2a250*/  ENDCOLLECTIVE ;  /* 0x000000000000791b */ /* 0x003fe20003800000 */
.L_x_2078:
        /* <DEDUP_REMOVED lines=17> */
.L_x_2079:
[----:B------:R-:W-:Y:S02]  /*2a370*/  @P1 IMAD R8, R5, 0x2, R23 ;  /* 0x0000000205081824 */ /* 0x000fe400078e0217 */
[----:B------:R-:W-:Y:S02]  /*2a380*/  IMAD.MOV.U32 R13, RZ, RZ, R0 ;  /* 0x000000ffff0d7224 */ /* 0x000fe400078e0000 */
[----:B------:R-:W-:Y:S02]  /*2a390*/  IMAD.MOV.U32 R12, RZ, RZ, 0x3 ;  /* 0x00000003ff0c7424 */ /* 0x000fe400078e00ff */
[----:B------:R-:W-:-:S07]  /*2a3a0*/  IMAD.MOV.U32 R3, RZ, RZ, R14 ;  /* 0x000000ffff037224 */ /* 0x000fce00078e000e */
[----:B------:R-:W-:Y:S05]  /*2a3b0*/  WARPSYNC.COLLECTIVE R15, `(.L_x_2080) ;  /* 0x000000000f087348 */ /* 0x000fea0003c00000 */
[----:B------:R0:W1:Y:S02]  /*2a3c0*/  SHFL.IDX P6, R14, R13, R12, R11 ;  /* 0x0000000c0d0e7389 */ /* 0x00006400000c000b */
[----:B01----:R-:W-:Y:S01]  /*2a3d0*/  ENDCOLLECTIVE ;  /* 0x000000000000791b */ /* 0x003fe20003800000 */
.L_x_2080:
        /* <DEDUP_REMOVED lines=17> */
.L_x_2081:
[----:B------:R-:W-:Y:S02]  /*2a4f0*/  @P1 IMAD R8, R5, 0x2, R23 ;  /* 0x0000000205081824 */ /* 0x000fe400078e0217 */
[----:B------:R-:W-:Y:S02]  /*2a500*/  IMAD.MOV.U32 R13, RZ, RZ, R0 ;  /* 0x000000ffff0d7224 */ /* 0x000fe400078e0000 */
[----:B------:R-:W-:Y:S02]  /*2a510*/  IMAD.MOV.U32 R12, RZ, RZ, 0x4 ;  /* 0x00000004ff0c7424 */ /* 0x000fe400078e00ff */
[----:B------:R-:W-:-:S07]  /*2a520*/  IMAD.MOV.U32 R3, RZ, RZ, R14 ;  /* 0x000000ffff037224 */ /* 0x000fce00078e000e */
[----:B------:R-:W-:Y:S05]  /*2a530*/  WARPSYNC.COLLECTIVE R15, `(.L_x_2082) ;  /* 0x000000000f087348 */ /* 0x000fea0003c00000 */
[----:B------:R0:W1:Y:S02]  /*2a540*/  SHFL.IDX P6, R14, R13, R12, R11 ;  /* 0x0000000c0d0e7389 */ /* 0x00006400000c000b */
[----:B01----:R-:W-:Y:S01]  /*2a550*/  ENDCOLLECTIVE ;  /* 0x000000000000791b */ /* 0x003fe20003800000 */
.L_x_2082:
        /* <DEDUP_REMOVED lines=17> */
.L_x_2083:
[----:B------:R-:W-:Y:S02]  /*2a670*/  @P1 IMAD R8, R5, 0x2, R23 ;  /* 0x0000000205081824 */ /* 0x000fe400078e0217 */
[----:B------:R-:W-:Y:S02]  /*2a680*/  IMAD.MOV.U32 R13, RZ, RZ, R0 ;  /* 0x000000ffff0d7224 */ /* 0x000fe400078e0000 */
[----:B------:R-:W-:Y:S02]  /*2a690*/  IMAD.MOV.U32 R12, RZ, RZ, 0x5 ;  /* 0x00000005ff0c7424 */ /* 0x000fe400078e00ff */
[----:B------:R-:W-:-:S07]  /*2a6a0*/  IMAD.MOV.U32 R3, RZ, RZ, R14 ;  /* 0x000000ffff037224 */ /* 0x000fce00078e000e */
[----:B------:R-:W-:Y:S05]  /*2a6b0*/  WARPSYNC.COLLECTIVE R15, `(.L_x_2084) ;  /* 0x000000000f087348 */ /* 0x000fea0003c00000 */
[----:B------:R0:W1:Y:S02]  /*2a6c0*/  SHFL.IDX P6, R14, R13, R12, R11 ;  /* 0x0000000c0d0e7389 */ /* 0x00006400000c000b */
[----:B01----:R-:W-:Y:S01]  /*2a6d0*/  ENDCOLLECTIVE ;  /* 0x000000000000791b */ /* 0x003fe20003800000 */
.L_x_2084:
        /* <DEDUP_REMOVED lines=10> */
.L_x_2085:
        /* <DEDUP_REMOVED lines=8> */
.L_x_1951:
        /* <DEDUP_REMOVED lines=9> */
.L_x_2087:
[C---:B------:R-:W-:Y:S01]  /*2a890*/  VIADD R5, R28.reuse, 0x10 ;  /* 0x000000101c057836 */ /* 0x040fe20000000000 */
[----:B------:R-:W-:Y:S01]  /*2a8a0*/  ISETP.GE.AND P1, PT, R28, R32, PT ;  /* 0x000000201c00720c */ /* 0x000fe20003f26270 */
[----:B------:R-:W-:Y:S02]  /*2a8b0*/  IMAD.MOV.U32 R13, RZ, RZ, R0 ;  /* 0x000000ffff0d7224 */ /* 0x000fe400078e0000 */
[----:B------:R-:W-:-:S10]  /*2a8c0*/  IMAD.MOV.U32 R2, RZ, RZ, R14 ;  /* 0x000000ffff027224 */ /* 0x000fd400078e000e */
[----:B------:R-:W-:Y:S05]  /*2a8d0*/  WARPSYNC.COLLECTIVE R15, `(.L_x_2088) ;  /* 0x000000000f087348 */ /* 0x000fea0003c00000 */
[----:B------:R0:W1:Y:S02]  /*2a8e0*/  SHFL.IDX P6, R14, R13, R12, R11 ;  /* 0x0000000c0d0e7389 */ /* 0x00006400000c000b */
[----:B01----:R-:W-:Y:S01]  /*2a8f0*/  ENDCOLLECTIVE ;  /* 0x000000000000791b */ /* 0x003fe20003800000 */
.L_x_2088:
[----:B------:R-:W-:Y:S02]  /*2a900*/  IMAD.MOV.U32 R13, RZ, RZ, R4 ;  /* 0x000000ffff0d7224 */ /* 0x000fe400078e0004 */
[----:B------:R-:W-:Y:S02]  /*2a910*/  IMAD.MOV.U32 R12, RZ, RZ, 0x1 ;  /* 0x00000001ff0c7424 */ /* 0x000fe400078e00ff */
[----:B------:R-:W-:-:S07]  /*2a920*/  IMAD.MOV.U32 R3, RZ, RZ, R14 ;  /* 0x000000ffff037224 */ /* 0x000fce00078e000e */
[----:B------:R-:W-:Y:S05]  /*2a930*/  WARPSYNC.COLLECTIVE R15, `(.L_x_2089) ;  /* 0x000000000f087348 */ /* 0x000fea0003c00000 */
[----:B------:R0:W1:Y:S02]  /*2a940*/  SHFL.IDX P6, R14, R13, R12, R11 ;  /* 0x0000000c0d0e7389 */ /* 0x00006400000c000b */
[----:B01----:R-:W-:Y:S01]  /*2a950*/  ENDCOLLECTIVE ;  /* 0x000000000000791b */ /* 0x003fe20003800000 */
.L_x_2089:
[----:B------:R-:W-:-:S05]  /*2a960*/  @!P1 LEA R3, P4, R8, R3, 0x1 ;  /* 0x0000000308039211 */ /* 0x000fca00078808ff */
[----:B------:R-:W-:-:S05]  /*2a970*/  @!P1 IMAD.X R2, RZ, RZ, R2, P4 ;  /* 0x000000ffff029224 */ /* 0x000fca00020e0602 */
[----:B------:R-:W-:Y:S01]  /*2a980*/  @!P1 LOP3.LUT R3, R3, R2, RZ, 0x3c, !PT ;  /* 0x0000000203039212 */ /* 0x000fe200078e3cff */
[----:B------:R-:W-:-:S03]  /*2a990*/  IMAD.MOV.U32 R13, RZ, RZ, R0 ;  /* 0x000000ffff0d7224 */ /* 0x000fc600078e0000 */
[----:B------:R-:W-:-:S04]  /*2a9a0*/  @!P1 LOP3.LUT R2, R3, R2, RZ, 0x3c, !PT ;  /* 0x0000000203029212 */ /* 0x000fc800078e3cff */
[----:B------:R-:W-:-:S05]  /*2a9b0*/  @!P1 LOP3.LUT R3, R3, R2, RZ, 0x3c, !PT ;  /* 0x0000000203039212 */ /* 0x000fca00078e3cff */
[----:B------:R-:W-:Y:S01]  /*2a9c0*/  @!PT LDS RZ, [RZ] ;  /* 0x00000000fffff984 */ /* 0x000fe20000000800 */
[----:B------:R-:W-:Y:S01]  /*2a9d0*/  @!PT LDS RZ, [RZ] ;  /* 0x00000000fffff984 */ /* 0x000fe20000000800 */
[----:B------:R-:W-:Y:S01]  /*2a9e0*/  @!PT LDS RZ, [RZ] ;  /* 0x00000000fffff984 */ /* 0x000fe20000000800 */
[----:B------:R-:W-:Y:S04]  /*2a9f0*/  @!P1 LDGSTS.E.BYPASS.LTC128B.128 [R37+0xc400], desc[UR60][R2.64], !P3 ;  /* 0x0c40000002259fae */ /* 0x000fe8000d901d7c */
[----:B------:R-:W-:Y:S04]  /*2aa00*/  @!P1 LDGSTS.E.BYPASS.LTC128B.128 [R37+0x10400], desc[UR60][R2.64+0x80], !P2 ;  /* 0x1040008002259fae */ /* 0x000fe8000d101d7c */
[----:B------:R0:W-:Y:S01]  /*2aa10*/  @!P1 LDGSTS.E.BYPASS.LTC128B.128 [R37+0x14400], desc[UR60][R2.64+0x100], !P0 ;  /* 0x1440010002259fae */ /* 0x0001e2000c101d7c */
[----:B------:R-:W-:Y:S01]  /*2aa20*/  ISETP.GE.AND P1, PT, R5, R32, PT ;  /* 0x000000200500720c */ /* 0x000fe20003f26270 */
[----:B------:R-:W-:-:S02]  /*2aa30*/  VIADD R5, R28, 0x20 ;  /* 0x000000201c057836 */ /* 0x000fc40000000000 */
[----:B0-----:R-:W-:-:S10]  /*2aa40*/  IMAD.MOV.U32 R2, RZ, RZ, R14 ;  /* 0x000000ffff027224 */ /* 0x001fd400078e000e */
[----:B------:R-:W-:Y:S05]  /*2aa50*/  WARPSYNC.COLLECTIVE R15, `(.L_x_2090) ;  /* 0x000000000f087348 */ /* 0x000fea0003c00000 */
[----:B------:R0:W1:Y:S02]  /*2aa60*/  SHFL.IDX P6, R14, R13, R12, R11 ;  /* 0x0000000c0d0e7389 */ /* 0x00006400000c000b */
[----:B01----:R-:W-:Y:S01]  /*2aa70*/  ENDCOLLECTIVE ;  /* 0x000000000000791b */ /* 0x003fe20003800000 */
.L_x_2090:
[----:B------:R-:W-:Y:S02]  /*2aa80*/  IMAD.MOV.U32 R13, RZ, RZ, R4 ;  /* 0x000000ffff0d7224 */ /* 0x000fe400078e0004 */
[----:B------:R-:W-:Y:S02]  /*2aa90*/  IMAD.MOV.U32 R12, RZ, RZ, 0x2 ;  /* 0x00000002ff0c7424 */ /* 0x000fe400078e00ff */
[----:B------:R-:W-:-:S07]  /*2aaa0*/  IMAD.MOV.U32 R3, RZ, RZ, R14 ;  /* 0x000000ffff037224 */ /* 0x000fce00078e000e */
[----:B------:R-:W-:Y:S05]  /*2aab0*/  WARPSYNC.COLLECTIVE R15, `(.L_x_2091) ;  /* 0x000000000f087348 */ /* 0x000fea0003c00000 */
[----:B------:R0:W1:Y:S02]  /*2aac0*/  SHFL.IDX P6, R14, R13, R12, R11 ;  /* 0x0000000c0d0e7389 */ /* 0x00006400000c000b */
[----:B01----:R-:W-:Y:S01]  /*2aad0*/  ENDCOLLECTIVE ;  /* 0x000000000000791b */ /* 0x003fe20003800000 */
.L_x_2091:
        /* <DEDUP_REMOVED lines=18> */
.L_x_2092:
[----:B------:R-:W-:Y:S02]  /*2ac00*/  IMAD.MOV.U32 R13, RZ, RZ, R4 ;  /* 0x000000ffff0d7224 */ /* 0x000fe400078e0004 */
[----:B------:R-:W-:Y:S02]  /*2ac10*/  IMAD.MOV.U32 R12, RZ, RZ, 0x3 ;  /* 0x00000003ff0c7424 */ /* 0x000fe400078e00ff */
[----:B------:R-:W-:-:S07]  /*2ac20*/  IMAD.MOV.U32 R3, RZ, RZ, R14 ;  /* 0x000000ffff037224 */ /* 0x000fce00078e000e */
[----:B------:R-:W-:Y:S05]  /*2ac30*/  WARPSYNC.COLLECTIVE R15, `(.L_x_2093) ;  /* 0x000000000f087348 */ /* 0x000fea0003c00000 */
[----:B------:R0:W1:Y:S02]  /*2ac40*/  SHFL.IDX P6, R14, R13, R12, R11 ;  /* 0x0000000c0d0e7389 */ /* 0x00006400000c000b */
[----:B01----:R-:W-:Y:S01]  /*2ac50*/  ENDCOLLECTIVE ;  /* 0x000000000000791b */ /* 0x003fe20003800000 */
.L_x_2093:
        /* <DEDUP_REMOVED lines=18> */
.L_x_2094:
[----:B------:R-:W-:Y:S02]  /*2ad80*/  IMAD.MOV.U32 R13, RZ, RZ, R4 ;  /* 0x000000ffff0d7224 */ /* 0x000fe400078e0004 */
[----:B------:R-:W-:Y:S02]  /*2ad90*/  IMAD.MOV.U32 R12, RZ, RZ, 0x4 ;  /* 0x00000004ff0c7424 */ /* 0x000fe400078e00ff */
[----:B------:R-:W-:-:S07]  /*2ada0*/  IMAD.MOV.U32 R3, RZ, RZ, R14 ;  /* 0x000000ffff037224 */ /* 0x000fce00078e000e */
[----:B------:R-:W-:Y:S05]  /*2adb0*/  WARPSYNC.COLLECTIVE R15, `(.L_x_2095) ;  /* 0x000000000f087348 */ /* 0x000fea0003c00000 */
[----:B------:R0:W1:Y:S02]  /*2adc0*/  SHFL.IDX P6, R14, R13, R12, R11 ;  /* 0x0000000c0d0e7389 */ /* 0x00006400000c000b */
[----:B01----:R-:W-:Y:S01]  /*2add0*/  ENDCOLLECTIVE ;  /* 0x000000000000791b */ /* 0x003fe20003800000 */
.L_x_2095:
        /* <DEDUP_REMOVED lines=18> */
.L_x_2096:
[----:B------:R-:W-:Y:S02]  /*2af00*/  IMAD.MOV.U32 R13, RZ, RZ, R4 ;  /* 0x000000ffff0d7224 */ /* 0x000fe400078e0004 */
[----:B------:R-:W-:Y:S02]  /*2af10*/  IMAD.MOV.U32 R12, RZ, RZ, 0x5 ;  /* 0x00000005ff0c7424 */ /* 0x000fe400078e00ff */
[----:B------:R-:W-:-:S07]  /*2af20*/  IMAD.MOV.U32 R3, RZ, RZ, R14 ;  /* 0x000000ffff037224 */ /* 0x000fce00078e000e */
[----:B------:R-:W-:Y:S05]  /*2af30*/  WARPSYNC.COLLECTIVE R15, `(.L_x_2097) ;  /* 0x000000000f087348 */ /* 0x000fea0003c00000 */
[----:B------:R0:W1:Y:S02]  /*2af40*/  SHFL.IDX P6, R14, R13, R12, R11 ;  /* 0x0000000c0d0e7389 */ /* 0x00006400000c000b */
[----:B01----:R-:W-:Y:S01]  /*2af50*/  ENDCOLLECTIVE ;  /* 0x000000000000791b */ /* 0x003fe20003800000 */
.L_x_2097:
        /* <DEDUP_REMOVED lines=18> */
.L_x_2098:
[----:B------:R-:W-:Y:S02]  /*2b080*/  IMAD.MOV.U32 R13, RZ, RZ, R4 ;  /* 0x000000ffff0d7224 */ /* 0x000fe400078e0004 */
[----:B------:R-:W-:Y:S02]  /*2b090*/  IMAD.MOV.U32 R12, RZ, RZ, 0x6 ;  /* 0x00000006ff0c7424 */ /* 0x000fe400078e00ff */
[----:B------:R-:W-:-:S07]  /*2b0a0*/  IMAD.MOV.U32 R3, RZ, RZ, R14 ;  /* 0x000000ffff037224 */ /* 0x000fce00078e000e */
[----:B------:R-:W-:Y:S05]  /*2b0b0*/  WARPSYNC.COLLECTIVE R15, `(.L_x_2099) ;  /* 0x000000000f087348 */ /* 0x000fea0003c00000 */
[----:B------:R0:W1:Y:S02]  /*2b0c0*/  SHFL.IDX P6, R14, R13, R12, R11 ;  /* 0x0000000c0d0e7389 */ /* 0x00006400000c000b */
[----:B01----:R-:W-:Y:S01]  /*2b0d0*/  ENDCOLLECTIVE ;  /* 0x000000000000791b */ /* 0x003fe20003800000 */
.L_x_2099:
        /* <DEDUP_REMOVED lines=17> */
.L_x_2100:
[----:B------:R-:W-:Y:S02]  /*2b1f0*/  IMAD.MOV.U32 R13, RZ, RZ, R4 ;  /* 0x000000ffff0d7224 */ /* 0x000fe400078e0004 */
[----:B------:R-:W-:Y:S02]  /*2b200*/  IMAD.MOV.U32 R12, RZ, RZ, 0x7 ;  /* 0x00000007ff0c7424 */ /* 0x000fe400078e00ff */
[----:B------:R-:W-:-:S07]  /*2b210*/  IMAD.MOV.U32 R3, RZ, RZ, R14 ;  /* 0x000000ffff037224 */ /* 0x000fce00078e000e */
[----:B------:R-:W-:Y:S05]  /*2b220*/  WARPSYNC.COLLECTIVE R15, `(.L_x_2101) ;  /* 0x000000000f087348 */ /* 0x000fea0003c00000 */
[----:B------:R0:W1:Y:S02]  /*2b230*/  SHFL.IDX P6, R14, R13, R12, R11 ;  /* 0x0000000c0d0e7389 */ /* 0x00006400000c000b */
[----:B01----:R-:W-:Y:S01]  /*2b240*/  ENDCOLLECTIVE ;  /* 0x000000000000791b */ /* 0x003fe20003800000 */
.L_x_2101:
[----:B------:R-:W-:-:S05]  /*2b250*/  @!P1 LEA R3, P4, R8, R3, 0x1 ;  /* 0x0000000308039211 */ /* 0x000fca00078808ff */
[----:B------:R-:W-:-:S05]  /*2b260*/  @!P1 IMAD.X R2, RZ, RZ, R2, P4 ;  /* 0x000000ffff029224 */ /* 0x000fca00020e0602 */
[----:B------:R-:W-:Y:S01]  /*2b270*/  @!P1 LOP3.LUT R3, R3, R2, RZ, 0x3c, !PT ;  /* 0x0000000203039212 */ /* 0x000fe200078e3cff */
[----:B------:R-:W-:-:S03]  /*2b280*/  IMAD.MOV.U32 R13, RZ, RZ, R0 ;  /* 0x000000ffff0d7224 */ /* 0x000fc600078e0000 */
[----:B------:R-:W-:-:S04]  /*2b290*/  @!P1 LOP3.LUT R2, R3, R2, RZ, 0x3c, !PT ;  /* 0x0000000203029212 */ /* 0x000fc800078e3cff */
[----:B------:R-:W-:Y:S01]  /*2b2a0*/  @!P1 LOP3.LUT R3, R3, R2, RZ, 0x3c, !PT ;  /* 0x0000000203039212 */ /* 0x000fe200078e3cff */
[----:B------:R-:W-:-:S04]  /*2b2b0*/  IMAD.MOV.U32 R4, RZ, RZ, R14 ;  /* 0x000000ffff047224 */ /* 0x000fc800078e000e */
[----:B------:R-:W-:Y:S01]  /*2b2c0*/  @!PT LDS RZ, [RZ] ;  /* 0x00000000fffff984 */ /* 0x000fe20000000800 */
[----:B------:R-:W-:Y:S01]  /*2b2d0*/  @!PT LDS RZ, [RZ] ;  /* 0x00000000fffff984 */ /* 0x000fe20000000800 */
[----:B------:R-:W-:Y:S01]  /*2b2e0*/  @!PT LDS RZ, [RZ] ;  /* 0x00000000fffff984 */ /* 0x000fe20000000800 */
[----:B------:R0:W-:Y:S04]  /*2b2f0*/  @!P1 LDGSTS.E.BYPASS.LTC128B.128 [R37+0xf400], desc[UR60][R2.64], !P3 ;  /* 0x0f40000002259fae */ /* 0x0001e8000d901d7c */
[----:B------:R0:W-:Y:S04]  /*2b300*/  @!P1 LDGSTS.E.BYPASS.LTC128B.128 [R37+0x13400], desc[UR60][R2.64+0x80], !P2 ;  /* 0x1340008002259fae */ /* 0x0001e8000d101d7c */
[----:B------:R0:W-:Y:S02]  /*2b310*/  @!P1 LDGSTS.E.BYPASS.LTC128B.128 [R37+0x17400], desc[UR60][R2.64+0x100], !P0 ;  /* 0x1740010002259fae */ /* 0x0001e4000c101d7c */
[----:B0-----:R-:W-:Y:S05]  /*2b320*/  WARPSYNC.COLLECTIVE R15, `(.L_x_2102) ;  /* 0x000000000f087348 */ /* 0x001fea0003c00000 */
[----:B------:R1:W2:Y:S02]  /*2b330*/  SHFL.IDX P6, R14, R13, R12, R11 ;  /* 0x0000000c0d0e7389 */ /* 0x0002a400000c000b */
[----:B012---:R-:W-:Y:S01]  /*2b340*/  ENDCOLLECTIVE ;  /* 0x000000000000791b */ /* 0x007fe20003800000 */
.L_x_2102:
[----:B------:R-:W-:Y:S05]  /*2b350*/  BRA `(.L_x_2103) ;  /* 0xffffffac00107947 */ /* 0x000fea000383ffff */
.L_x_1956:
[----:B0-----:R0:W1:Y:S02]  /*2b360*/  SYNCS.PHASECHK.TRANS64.TRYWAIT P0, [R23+URZ+0x2a820], R2 ;  /* 0x02a82002170075a7 */ /* 0x001064000800017f */
[----:B-1----:R-:W-:Y:S05]  /*2b370*/  @!P0 NANOSLEEP.SYNCS 0x989680 ;  /* 0x009896800000895d */ /* 0x002fea0003900000 */
[----:B------:R-:W1:Y:S02]  /*2b380*/  @!P0 SYNCS.PHASECHK.TRANS64 P0, [R23+URZ+0x2a820], R2 ;  /* 0x02a82002170085a7 */ /* 0x000e64000800007f */
[----:B-1----:R-:W-:Y:S05]  /*2b390*/  @!P0 BRA `(.L_x_1956) ;  /* 0xfffffffc00f08947 */ /* 0x002fea000383ffff */
[----:B------:R-:W-:Y:S05]  /*2b3a0*/  BRA `(.L_x_2104) ;  /* 0xffffffac00887947 */ /* 0x000fea000383ffff */
.L_x_1961:
[----:B0-----:R0:W1:Y:S02]  /*2b3b0*/  SYNCS.PHASECHK.TRANS64.TRYWAIT P0, [R5+URZ+0x2a840], R0 ;  /* 0x02a84000050075a7 */ /* 0x001064000800017f */
[----:B-1----:R-:W-:Y:S05]  /*2b3c0*/  @!P0 NANOSLEEP.SYNCS 0x989680 ;  /* 0x009896800000895d */ /* 0x002fea0003900000 */
[----:B------:R-:W1:Y:S02]  /*2b3d0*/  @!P0 SYNCS.PHASECHK.TRANS64 P0, [R5+URZ+0x2a840], R0 ;  /* 0x02a84000050085a7 */ /* 0x000e64000800007f */
[----:B-1----:R-:W-:Y:S05]  /*2b3e0*/  @!P0 BRA `(.L_x_1961) ;  /* 0xfffffffc00f08947 */ /* 0x002fea000383ffff */
[----:B------:R-:W-:Y:S05]  /*2b3f0*/  BRA `(.L_x_2105) ;  /* 0xffffffb0004c7947 */ /* 0x000fea000383ffff */
.L_x_1962:
        /* <DEDUP_REMOVED lines=8> */
.L_x_2107:
[----:B------:R-:W-:Y:S05]  /*2b480*/  BSYNC B1 ;  /* 0x0000000000017941 */ /* 0x000fea0003800000 */
.L_x_2106:
        /* <DEDUP_REMOVED lines=10> */
.L_x_2108:
        /* <DEDUP_REMOVED lines=8> */
.L_x_2109:
        /* <DEDUP_REMOVED lines=14> */
.L_x_2110:
[----:B------:R-:W-:Y:S02]  /*2b690*/  IMAD.MOV.U32 R13, RZ, RZ, R8 ;  /* 0x000000ffff0d7224 */ /* 0x000fe400078e0008 */
[----:B------:R-:W-:Y:S02]  /*2b6a0*/  IMAD.MOV.U32 R12, RZ, RZ, 0x2 ;  /* 0x00000002ff0c7424 */ /* 0x000fe400078e00ff */
[----:B------:R-:W-:-:S07]  /*2b6b0*/  IMAD.MOV.U32 R2, RZ, RZ, R14 ;  /* 0x000000ffff027224 */ /* 0x000fce00078e000e */
[----:B------:R-:W-:Y:S05]  /*2b6c0*/  WARPSYNC.COLLECTIVE R15, `(.L_x_2111) ;  /* 0x000000000f087348 */ /* 0x000fea0003c00000 */
[----:B------:R0:W1:Y:S02]  /*2b6d0*/  SHFL.IDX P6, R14, R13, R12, R11 ;  /* 0x0000000c0d0e7389 */ /* 0x00006400000c000b */
[----:B01----:R-:W-:Y:S01]  /*2b6e0*/  ENDCOLLECTIVE ;  /* 0x000000000000791b */ /* 0x003fe20003800000 */
.L_x_2111:
        /* <DEDUP_REMOVED lines=13> */
.L_x_2112:
[----:B------:R-:W-:Y:S02]  /*2b7c0*/  IMAD.MOV.U32 R13, RZ, RZ, R8 ;  /* 0x000000ffff0d7224 */ /* 0x000fe400078e0008 */
[----:B------:R-:W-:Y:S02]  /*2b7d0*/  IMAD.MOV.U32 R12, RZ, RZ, 0x3 ;  /* 0x00000003ff0c7424 */ /* 0x000fe400078e00ff */
[----:B------:R-:W-:-:S07]  /*2b7e0*/  IMAD.MOV.U32 R2, RZ, RZ, R14 ;  /* 0x000000ffff027224 */ /* 0x000fce00078e000e */
[----:B------:R-:W-:Y:S05]  /*2b7f0*/  WARPSYNC.COLLECTIVE R15, `(.L_x_2113) ;  /* 0x000000000f087348 */ /* 0x000fea0003c00000 */
[----:B------:R0:W1:Y:S02]  /*2b800*/  SHFL.IDX P6, R14, R13, R12, R11 ;  /* 0x0000000c0d0e7389 */ /* 0x00006400000c000b */
[----:B01----:R-:W-:Y:S01]  /*2b810*/  ENDCOLLECTIVE ;  /* 0x000000000000791b */ /* 0x003fe20003800000 */
.L_x_2113:
        /* <DEDUP_REMOVED lines=13> */
.L_x_2114:
[----:B------:R-:W-:Y:S02]  /*2b8f0*/  IMAD.MOV.U32 R13, RZ, RZ, R8 ;  /* 0x000000ffff0d7224 */ /* 0x000fe400078e0008 */
[----:B------:R-:W-:Y:S02]  /*2b900*/  IMAD.MOV.U32 R12, RZ, RZ, 0x4 ;  /* 0x00000004ff0c7424 */ /* 0x000fe400078e00ff */
[----:B------:R-:W-:-:S07]  /*2b910*/  IMAD.MOV.U32 R2, RZ, RZ, R14 ;  /* 0x000000ffff027224 */ /* 0x000fce00078e000e */
[----:B------:R-:W-:Y:S05]  /*2b920*/  WARPSYNC.COLLECTIVE R15, `(.L_x_2115) ;  /* 0x000000000f087348 */ /* 0x000fea0003c00000 */
[----:B------:R0:W1:Y:S02]  /*2b930*/  SHFL.IDX P6, R14, R13, R12, R11 ;  /* 0x0000000c0d0e7389 */ /* 0x00006400000c000b */
[----:B01----:R-:W-:Y:S01]  /*2b940*/  ENDCOLLECTIVE ;  /* 0x000000000000791b */ /* 0x003fe20003800000 */
.L_x_2115:
        /* <DEDUP_REMOVED lines=13> */
.L_x_2116:
[----:B------:R-:W-:Y:S02]  /*2ba20*/  IMAD.MOV.U32 R13, RZ, RZ, R8 ;  /* 0x000000ffff0d7224 */ /* 0x000fe400078e0008 */
[----:B------:R-:W-:Y:S02]  /*2ba30*/  IMAD.MOV.U32 R12, RZ, RZ, 0x5 ;  /* 0x00000005ff0c7424 */ /* 0x000fe400078e00ff */
[----:B------:R-:W-:-:S07]  /*2ba40*/  IMAD.MOV.U32 R2, RZ, RZ, R14 ;  /* 0x000000ffff027224 */ /* 0x000fce00078e000e */
[----:B------:R-:W-:Y:S05]  /*2ba50*/  WARPSYNC.COLLECTIVE R15, `(.L_x_2117) ;  /* 0x000000000f087348 */ /* 0x000fea0003c00000 */
[----:B------:R0:W1:Y:S02]  /*2ba60*/  SHFL.IDX P6, R14, R13, R12, R11 ;  /* 0x0000000c0d0e7389 */ /* 0x00006400000c000b */
[----:B01----:R-:W-:Y:S01]  /*2ba70*/  ENDCOLLECTIVE ;  /* 0x000000000000791b */ /* 0x003fe20003800000 */
.L_x_2117:
        /* <DEDUP_REMOVED lines=13> */
.L_x_2118:
[----:B------:R-:W-:Y:S01]  /*2bb50*/  IMAD.MOV.U32 R2, RZ, RZ, R14 ;  /* 0x000000ffff027224 */ /* 0x000fe200078e000e */
[----:B------:R-:W-:Y:S06]  /*2bb60*/  BRA `(.L_x_2119) ;  /* 0xffffffac00847947 */ /* 0x000fec000383ffff */
.L_x_1967:
[----:B-1----:R1:W2:Y:S02]  /*2bb70*/  SYNCS.PHASECHK.TRANS64.TRYWAIT P0, [R5+URZ+0x2a860], R2 ;  /* 0x02a86002050075a7 */ /* 0x0022a4000800017f */
[----:B--2---:R-:W-:Y:S05]  /*2bb80*/  @!P0 NANOSLEEP.SYNCS 0x989680 ;  /* 0x009896800000895d */ /* 0x004fea0003900000 */
[----:B------:R-:W2:Y:S02]  /*2bb90*/  @!P0 SYNCS.PHASECHK.TRANS64 P0, [R5+URZ+0x2a860], R2 ;  /* 0x02a86002050085a7 */ /* 0x000ea4000800007f */
[----:B--2---:R-:W-:Y:S05]  /*2bba0*/  @!P0 BRA `(.L_x_1967) ;  /* 0xfffffffc00f08947 */ /* 0x004fea000383ffff */
[----:B------:R-:W-:Y:S05]  /*2bbb0*/  BRA `(.L_x_2120) ;  /* 0xffffffac00e07947 */ /* 0x000fea000383ffff */
.L_x_1968:
        /* <DEDUP_REMOVED lines=8> */
.L_x_2122:
[----:B------:R-:W-:Y:S05]  /*2bc40*/  BSYNC B1 ;  /* 0x0000000000017941 */ /* 0x000fea0003800000 */
.L_x_2121:
        /* <DEDUP_REMOVED lines=9> */
.L_x_2123:
[----:B------:R-:W-:Y:S02]  /*2bce0*/  IMAD.MOV.U32 R13, RZ, RZ, R24 ;  /* 0x000000ffff0d7224 */ /* 0x000fe400078e0018 */
[----:B------:R-:W-:Y:S02]  /*2bcf0*/  IMAD.MOV.U32 R12, RZ, RZ, 0x1 ;  /* 0x00000001ff0c7424 */ /* 0x000fe400078e00ff */
[----:B------:R-:W-:-:S07]  /*2bd00*/  IMAD.MOV.U32 R2, RZ, RZ, R14 ;  /* 0x000000ffff027224 */ /* 0x000fce00078e000e */
[----:B------:R-:W-:Y:S05]  /*2bd10*/  WARPSYNC.COLLECTIVE R15, `(.L_x_2124) ;  /* 0x000000000f087348 */ /* 0x000fea0003c00000 */
[----:B------:R0:W1:Y:S02]  /*2bd20*/  SHFL.IDX P6, R14, R13, R12, R11 ;  /* 0x0000000c0d0e7389 */ /* 0x00006400000c000b */
[----:B01----:R-:W-:Y:S01]  /*2bd30*/  ENDCOLLECTIVE ;  /* 0x000000000000791b */ /* 0x003fe20003800000 */
.L_x_2124:
        /* <DEDUP_REMOVED lines=15> */
.L_x_2125:
[----:B------:R-:W-:Y:S02]  /*2be30*/  IMAD.MOV.U32 R13, RZ, RZ, R24 ;  /* 0x000000ffff0d7224 */ /* 0x000fe400078e0018 */
[----:B------:R-:W-:Y:S02]  /*2be40*/  IMAD.MOV.U32 R12, RZ, RZ, 0x2 ;  /* 0x00000002ff0c7424 */ /* 0x000fe400078e00ff */
[----:B------:R-:W-:-:S07]  /*2be50*/  IMAD.MOV.U32 R2, RZ, RZ, R14 ;  /* 0x000000ffff027224 */ /* 0x000fce00078e000e */
[----:B------:R-:W-:Y:S05]  /*2be60*/  WARPSYNC.COLLECTIVE R15, `(.L_x_2126) ;  /* 0x000000000f087348 */ /* 0x000fea0003c00000 */
[----:B------:R0:W1:Y:S02]  /*2be70*/  SHFL.IDX P6, R14, R13, R12, R11 ;  /* 0x0000000c0d0e7389 */ /* 0x00006400000c000b */
[----:B01----:R-:W-:Y:S01]  /*2be80*/  ENDCOLLECTIVE ;  /* 0x000000000000791b */ /* 0x003fe20003800000 */
.L_x_2126:
        /* <DEDUP_REMOVED lines=14> */
.L_x_2127:
[----:B------:R-:W-:Y:S02]  /*2bf70*/  IMAD.MOV.U32 R13, RZ, RZ, R24 ;  /* 0x000000ffff0d7224 */ /* 0x000fe400078e0018 */
[----:B------:R-:W-:Y:S02]  /*2bf80*/  IMAD.MOV.U32 R12, RZ, RZ, 0x3 ;  /* 0x00000003ff0c7424 */ /* 0x000fe400078e00ff */
[----:B------:R-:W-:-:S07]  /*2bf90*/  IMAD.MOV.U32 R2, RZ, RZ, R14 ;  /* 0x000000ffff027224 */ /* 0x000fce00078e000e */
[----:B------:R-:W-:Y:S05]  /*2bfa0*/  WARPSYNC.COLLECTIVE R15, `(.L_x_2128) ;  /* 0x000000000f087348 */ /* 0x000fea0003c00000 */
[----:B------:R0:W1:Y:S02]  /*2bfb0*/  SHFL.IDX P6, R14, R13, R12, R11 ;  /* 0x0000000c0d0e7389 */ /* 0x00006400000c000b */
[----:B01----:R-:W-:Y:S01]  /*2bfc0*/  ENDCOLLECTIVE ;  /* 0x000000000000791b */ /* 0x003fe20003800000 */
.L_x_2128:
        /* <DEDUP_REMOVED lines=14> */
.L_x_2129:
[----:B------:R-:W-:Y:S02]  /*2c0b0*/  IMAD.MOV.U32 R13, RZ, RZ, R24 ;  /* 0x000000ffff0d7224 */ /* 0x000fe400078e0018 */
[----:B------:R-:W-:Y:S02]  /*2c0c0*/  IMAD.MOV.U32 R12, RZ, RZ, 0x4 ;  /* 0x00000004ff0c7424 */ /* 0x000fe400078e00ff */
[----:B------:R-:W-:-:S07]  /*2c0d0*/  IMAD.MOV.U32 R2, RZ, RZ, R14 ;  /* 0x000000ffff027224 */ /* 0x000fce00078e000e */
[----:B------:R-:W-:Y:S05]  /*2c0e0*/  WARPSYNC.COLLECTIVE R15, `(.L_x_2130) ;  /* 0x000000000f087348 */ /* 0x000fea0003c00000 */
[----:B------:R0:W1:Y:S02]  /*2c0f0*/  SHFL.IDX P6, R14, R13, R12, R11 ;  /* 0x0000000c0d0e7389 */ /* 0x00006400000c000b */
[----:B01----:R-:W-:Y:S01]  /*2c100*/  ENDCOLLECTIVE ;  /* 0x000000000000791b */ /* 0x003fe20003800000 */
.L_x_2130:
        /* <DEDUP_REMOVED lines=14> */
.L_x_2131:
[----:B------:R-:W-:Y:S02]  /*2c1f0*/  IMAD.MOV.U32 R13, RZ, RZ, R24 ;  /* 0x000000ffff0d7224 */ /* 0x000fe400078e0018 */
[----:B------:R-:W-:Y:S02]  /*2c200*/  IMAD.MOV.U32 R12, RZ, RZ, 0x5 ;  /* 0x00000005ff0c7424 */ /* 0x000fe400078e00ff */
[----:B------:R-:W-:-:S07]  /*2c210*/  IMAD.MOV.U32 R2, RZ, RZ, R14 ;  /* 0x000000ffff027224 */ /* 0x000fce00078e000e */
[----:B------:R-:W-:Y:S05]  /*2c220*/  WARPSYNC.COLLECTIVE R15, `(.L_x_2132) ;  /* 0x000000000f087348 */ /* 0x000fea0003c00000 */
[----:B------:R0:W1:Y:S02]  /*2c230*/  SHFL.IDX P6, R14, R13, R12, R11 ;  /* 0x0000000c0d0e7389 */ /* 0x00006400000c000b */
[----:B01----:R-:W-:Y:S01]  /*2c240*/  ENDCOLLECTIVE ;  /* 0x000000000000791b */ /* 0x003fe20003800000 */
.L_x_2132:
        /* <DEDUP_REMOVED lines=13> */
.L_x_2133:
[----:B------:R-:W-:Y:S01]  /*2c320*/  @!PT LDS RZ, [RZ] ;  /* 0x00000000fffff984 */ /* 0x000fe20000000800 */
[----:B------:R-:W-:Y:S01]  /*2c330*/  @!PT LDS RZ, [RZ] ;  /* 0x00000000fffff984 */ /* 0x000fe20000000800 */
[----:B------:R-:W-:Y:S01]  /*2c340*/  @!PT LDS RZ, [RZ] ;  /* 0x00000000fffff984 */ /* 0x000fe20000000800 */
[----:B------:R0:W-:Y:S02]  /*2c350*/  LDGSTS.E.BYPASS.LTC128B.128 [R4+0x5400], desc[UR60][R2.64+0x80], !P2 ;  /* 0x0540008002047fae */ /* 0x0001e4000d101d7c */
[----:B0-----:R-:W-:Y:S01]  /*2c360*/  IMAD.MOV.U32 R2, RZ, RZ, R14 ;  /* 0x000000ffff027224 */ /* 0x001fe200078e000e */
[----:B------:R-:W-:Y:S06]  /*2c370*/  BRA `(.L_x_2134) ;  /* 0xffffffa800d07947 */ /* 0x000fec000383ffff */
.L_x_1976:
[----:B0-----:R0:W1:Y:S02]  /*2c380*/  SYNCS.PHASECHK.TRANS64.TRYWAIT P0, [R0+URZ+0x2a860], R3 ;  /* 0x02a86003000075a7 */ /* 0x001064000800017f */
[----:B-1----:R-:W-:Y:S05]  /*2c390*/  @!P0 NANOSLEEP.SYNCS 0x989680 ;  /* 0x009896800000895d */ /* 0x002fea0003900000 */
[----:B------:R-:W1:Y:S02]  /*2c3a0*/  @!P0 SYNCS.PHASECHK.TRANS64 P0, [R0+URZ+0x2a860], R3 ;  /* 0x02a86003000085a7 */ /* 0x000e64000800007f */
[----:B-1----:R-:W-:Y:S05]  /*2c3b0*/  @!P0 BRA `(.L_x_1976) ;  /* 0xfffffffc00f08947 */ /* 0x002fea000383ffff */
[----:B------:R-:W-:Y:S05]  /*2c3c0*/  BRA `(.L_x_2135) ;  /* 0xffffffac00f07947 */ /* 0x000fea000383ffff */
.L_x_1977:
        /* <DEDUP_REMOVED lines=8> */
.L_x_2137:
[----:B------:R-:W-:Y:S05]  /*2c450*/  BSYNC B0 ;  /* 0x0000000000007941 */ /* 0x000fea0003800000 */
.L_x_2136:
        /* <DEDUP_REMOVED lines=10> */
[----:B------:R-:W-:Y:S01]  /*2c500*/  ISETP.LT.OR P3, PT, R6, 0x1, P1 ;  /* 0x000000010600780c */ /* 0x000fe20000f61670 */
[----:B------:R-:W-:-:S12]  /*2c510*/  IMAD R4, R4, 0x2, R23 ;  /* 0x0000000204047824 */ /* 0x000fd800078e0217 */
[----:B0-----:R-:W-:Y:S05]  /*2c520*/  WARPSYNC.COLLECTIVE R15, `(.L_x_2138) ;  /* 0x000000000f087348 */ /* 0x001fea0003c00000 */
[----:B------:R1:W2:Y:S02]  /*2c530*/  SHFL.IDX P6, R14, R13, R12, R11 ;  /* 0x0000000c0d0e7389 */ /* 0x0002a400000c000b */
[----:B012---:R-:W-:Y:S01]  /*2c540*/  ENDCOLLECTIVE ;  /* 0x000000000000791b */ /* 0x007fe20003800000 */
.L_x_2138:
        /* <DEDUP_REMOVED lines=9> */
.L_x_2139:
        /* <DEDUP_REMOVED lines=13> */
.L_x_2140:
[----:B------:R-:W-:Y:S02]  /*2c6b0*/  IMAD.MOV.U32 R13, RZ, RZ, R24 ;  /* 0x000000ffff0d7224 */ /* 0x000fe400078e0018 */
[----:B------:R-:W-:Y:S01]  /*2c6c0*/  IMAD.MOV.U32 R12, RZ, RZ, 0x2 ;  /* 0x00000002ff0c7424 */ /* 0x000fe200078e00ff */
[----:B------:R-:W-:-:S13]  /*2c6d0*/  IADD3 R2, P2, R14, R5, RZ ;  /* 0x000000050e027210 */ /* 0x000fda0007f5e0ff */
[----:B------:R-:W-:Y:S05]  /*2c6e0*/  WARPSYNC.COLLECTIVE R15, `(.L_x_2141) ;  /* 0x000000000f087348 */ /* 0x000fea0003c00000 */
[----:B------:R0:W1:Y:S02]  /*2c6f0*/  SHFL.IDX P6, R14, R13, R12, R11 ;  /* 0x0000000c0d0e7389 */ /* 0x00006400000c000b */
[----:B01----:R-:W-:Y:S01]  /*2c700*/  ENDCOLLECTIVE ;  /* 0x000000000000791b */ /* 0x003fe20003800000 */
.L_x_2141:
        /* <DEDUP_REMOVED lines=13> */
.L_x_2142:
[----:B------:R-:W-:Y:S02]  /*2c7e0*/  IMAD.MOV.U32 R13, RZ, RZ, R24 ;  /* 0x000000ffff0d7224 */ /* 0x000fe400078e0018 */
[----:B------:R-:W-:Y:S02]  /*2c7f0*/  IMAD.MOV.U32 R12, RZ, RZ, 0x3 ;  /* 0x00000003ff0c7424 */ /* 0x000fe400078e00ff */
[----:B------:R-:W-:-:S07]  /*2c800*/  IMAD.MOV.U32 R10, RZ, RZ, R14 ;  /* 0x000000ffff0a7224 */ /* 0x000fce00078e000e */
[----:B------:R-:W-:Y:S05]  /*2c810*/  WARPSYNC.COLLECTIVE R15, `(.L_x_2143) ;  /* 0x000000000f087348 */ /* 0x000fea0003c00000 */
[----:B------:R0:W1:Y:S02]  /*2c820*/  SHFL.IDX P6, R14, R13, R12, R11 ;  /* 0x0000000c0d0e7389 */ /* 0x00006400000c000b */
[----:B01----:R-:W-:Y:S01]  /*2c830*/  ENDCOLLECTIVE ;  /* 0x000000000000791b */ /* 0x003fe20003800000 */
.L_x_2143:
        /* <DEDUP_REMOVED lines=14> */
.L_x_2144:
[----:B------:R-:W-:Y:S02]  /*2c920*/  IMAD.MOV.U32 R13, RZ, RZ, R24 ;  /* 0x000000ffff0d7224 */ /* 0x000fe400078e0018 */
[----:B------:R-:W-:Y:S01]  /*2c930*/  IMAD.MOV.U32 R12, RZ, RZ, 0x4 ;  /* 0x00000004ff0c7424 */ /* 0x000fe200078e00ff */
[----:B------:R-:W-:-:S13]  /*2c940*/  IADD3 R2, P2, R14, R5, RZ ;  /* 0x000000050e027210 */ /* 0x000fda0007f5e0ff */
[----:B------:R-:W-:Y:S05]  /*2c950*/  WARPSYNC.COLLECTIVE R15, `(.L_x_2145) ;  /* 0x000000000f087348 */ /* 0x000fea0003c00000 */
[----:B------:R0:W1:Y:S02]  /*2c960*/  SHFL.IDX P6, R14, R13, R12, R11 ;  /* 0x0000000c0d0e7389 */ /* 0x00006400000c000b */
[----:B01----:R-:W-:Y:S01]  /*2c970*/  ENDCOLLECTIVE ;  /* 0x000000000000791b */ /* 0x003fe20003800000 */
.L_x_2145:
        /* <DEDUP_REMOVED lines=13> */
.L_x_2146:
[----:B------:R-:W-:Y:S02]  /*2ca50*/  IMAD.MOV.U32 R13, RZ, RZ, R24 ;  /* 0x000000ffff0d7224 */ /* 0x000fe400078e0018 */
[----:B------:R-:W-:Y:S02]  /*2ca60*/  IMAD.MOV.U32 R12, RZ, RZ, 0x5 ;  /* 0x00000005ff0c7424 */ /* 0x000fe400078e00ff */
[----:B------:R-:W-:-:S07]  /*2ca70*/  IMAD.MOV.U32 R10, RZ, RZ, R14 ;  /* 0x000000ffff0a7224 */ /* 0x000fce00078e000e */
[----:B------:R-:W-:Y:S05]  /*2ca80*/  WARPSYNC.COLLECTIVE R15, `(.L_x_2147) ;  /* 0x000000000f087348 */ /* 0x000fea0003c00000 */
[----:B------:R0:W1:Y:S02]  /*2ca90*/  SHFL.IDX P6, R14, R13, R12, R11 ;  /* 0x0000000c0d0e7389 */ /* 0x00006400000c000b */
[----:B01----:R-:W-:Y:S01]  /*2caa0*/  ENDCOLLECTIVE ;  /* 0x000000000000791b */ /* 0x003fe20003800000 */
.L_x_2147:
        /* <DEDUP_REMOVED lines=12> */
.L_x_2148:
[----:B------:R-:W-:Y:S05]  /*2cb70*/  BRA `(.L_x_2149) ;  /* 0xffffffa800ec7947 */ /* 0x000fea000383ffff */
.L_x_1982:
[----:B------:R-:W-:Y:S01]  /*2cb80*/  BSSY B0, `(.L_x_2150) ;  /* 0x0000008000007945 */ /* 0x000fe20003800000 */
[----:B------:R-:W-:Y:S02]  /*2cb90*/  IMAD.MOV.U32 R13, RZ, RZ, R16 ;  /* 0x000000ffff0d7224 */ /* 0x000fe400078e0010 */
[----:B------:R-:W-:Y:S02]  /*2cba0*/  IMAD.MOV.U32 R12, RZ, RZ, RZ ;  /* 0x000000ffff0c7224 */ /* 0x000fe400078e00ff */
[----:B------:R-:W-:Y:S02]  /*2cbb0*/  IMAD.MOV.U32 R11, RZ, RZ, 0x1f ;  /* 0x0000001fff0b7424 */ /* 0x000fe400078e00ff */
[----:B------:R-:W-:-:S07]  /*2cbc0*/  IMAD.MOV.U32 R15, RZ, RZ, -0x1 ;  /* 0xffffffffff0f7424 */ /* 0x000fce00078e00ff */
[----:B01----:R-:W-:Y:S05]  /*2cbd0*/  WARPSYNC.COLLECTIVE R15, `(.L_x_2151) ;  /* 0x000000000f087348 */ /* 0x003fea0003c00000 */
[----:B------:R2:W3:Y:S02]  /*2cbe0*/  SHFL.IDX P6, R14, R13, R12, R11 ;  /* 0x0000000c0d0e7389 */ /* 0x0004e400000c000b */
[----:B0123--:R-:W-:Y:S01]  /*2cbf0*/  ENDCOLLECTIVE ;  /* 0x000000000000791b */ /* 0x00ffe20003800000 */
.L_x_2151:
[----:B------:R-:W-:Y:S05]  /*2cc00*/  BSYNC B0 ;  /* 0x0000000000007941 */ /* 0x000fea0003800000 */
.L_x_2150:
        /* <DEDUP_REMOVED lines=9> */
.L_x_2152:
        /* <DEDUP_REMOVED lines=18> */
.L_x_2153:
[----:B------:R-:W-:Y:S01]  /*2cdc0*/  IMAD.MOV.U32 R12, RZ, RZ, 0x2 ;  /* 0x00000002ff0c7424 */ /* 0x000fe200078e00ff */
[----:B------:R-:W-:-:S05]  /*2cdd0*/  SEL R6, R14, RZ, P1 ;  /* 0x000000ff0e067207 */ /* 0x000fca0000800000 */
[----:B------:R-:W-:-:S04]  /*2cde0*/  IMAD.IADD R6, R5, 0x1, R6 ;  /* 0x0000000105067824 */ /* 0x000fc800078e0206 */
[----:B------:R-:W-:-:S07]  /*2cdf0*/  IMAD.MOV.U32 R13, RZ, RZ, R6 ;  /* 0x000000ffff0d7224 */ /* 0x000fce00078e0006 */
[----:B------:R-:W-:Y:S05]  /*2ce00*/  WARPSYNC.COLLECTIVE R15, `(.L_x_2154) ;  /* 0x000000000f087348 */ /* 0x000fea0003c00000 */
[----:B------:R0:W1:Y:S02]  /*2ce10*/  SHFL.UP P6, R14, R13, R12, R11 ;  /* 0x0400000c0d0e7389 */ /* 0x00006400000c000b */
[----:B01----:R-:W-:Y:S01]  /*2ce20*/  ENDCOLLECTIVE ;  /* 0x000000000000791b */ /* 0x003fe20003800000 */
.L_x_2154:
[----:B------:R-:W-:Y:S01]  /*2ce30*/  IMAD.MOV.U32 R12, RZ, RZ, 0x4 ;  /* 0x00000004ff0c7424 */ /* 0x000fe200078e00ff */
[----:B------:R-:W-:-:S05]  /*2ce40*/  SEL R7, R14, RZ, P2 ;  /* 0x000000ff0e077207 */ /* 0x000fca0001000000 */
[----:B------:R-:W-:-:S04]  /*2ce50*/  IMAD.IADD R7, R6, 0x1, R7 ;  /* 0x0000000106077824 */ /* 0x000fc800078e0207 */
[----:B------:R-:W-:-:S07]  /*2ce60*/  IMAD.MOV.U32 R13, RZ, RZ, R7 ;  /* 0x000000ffff0d7224 */ /* 0x000fce00078e0007 */
[----:B------:R-:W-:Y:S05]  /*2ce70*/  WARPSYNC.COLLECTIVE R15, `(.L_x_2155) ;  /* 0x000000000f087348 */ /* 0x000fea0003c00000 */
[----:B------:R0:W1:Y:S02]  /*2ce80*/  SHFL.UP P6, R14, R13, R12, R11 ;  /* 0x0400000c0d0e7389 */ /* 0x00006400000c000b */
[----:B01----:R-:W-:Y:S01]  /*2ce90*/  ENDCOLLECTIVE ;  /* 0x000000000000791b */ /* 0x003fe20003800000 */
.L_x_2155:
[----:B------:R-:W-:Y:S01]  /*2cea0*/  IMAD.MOV.U32 R12, RZ, RZ, 0x8 ;  /* 0x00000008ff0c7424 */ /* 0x000fe200078e00ff */
[----:B------:R-:W-:-:S05]  /*2ceb0*/  SEL R2, R14, RZ, P3 ;  /* 0x000000ff0e027207 */ /* 0x000fca0001800000 */
[----:B------:R-:W-:-:S04]  /*2cec0*/  IMAD.IADD R2, R7, 0x1, R2 ;  /* 0x0000000107027824 */ /* 0x000fc800078e0202 */
[----:B------:R-:W-:-:S07]  /*2ced0*/  IMAD.MOV.U32 R13, RZ, RZ, R2 ;  /* 0x000000ffff0d7224 */ /* 0x000fce00078e0002 */
[----:B------:R-:W-:Y:S05]  /*2cee0*/  WARPSYNC.COLLECTIVE R15, `(.L_x_2156) ;  /* 0x000000000f087348 */ /* 0x000fea0003c00000 */
[----:B------:R0:W1:Y:S02]  /*2cef0*/  SHFL.UP P6, R14, R13, R12, R11 ;  /* 0x0400000c0d0e7389 */ /* 0x00006400000c000b */
[----:B01----:R-:W-:Y:S01]  /*2cf00*/  ENDCOLLECTIVE ;  /* 0x000000000000791b */ /* 0x003fe20003800000 */
.L_x_2156:
[----:B------:R-:W-:Y:S01]  /*2cf10*/  IMAD.MOV.U32 R12, RZ, RZ, 0x10 ;  /* 0x00000010ff0c7424 */ /* 0x000fe200078e00ff */
[----:B------:R-:W-:-:S05]  /*2cf20*/  SEL R3, R14, RZ, P4 ;  /* 0x000000ff0e037207 */ /* 0x000fca0002000000 */
[----:B------:R-:W-:-:S04]  /*2cf30*/  IMAD.IADD R3, R2, 0x1, R3 ;  /* 0x0000000102037824 */ /* 0x000fc800078e0203 */
[----:B------:R-:W-:-:S07]  /*2cf40*/  IMAD.MOV.U32 R13, RZ, RZ, R3 ;  /* 0x000000ffff0d7224 */ /* 0x000fce00078e0003 */
[----:B------:R-:W-:Y:S05]  /*2cf50*/  WARPSYNC.COLLECTIVE R15, `(.L_x_2157) ;  /* 0x000000000f087348 */ /* 0x000fea0003c00000 */
[----:B------:R0:W1:Y:S02]  /*2cf60*/  SHFL.UP P6, R14, R13, R12, R11 ;  /* 0x0400000c0d0e7389 */ /* 0x00006400000c000b */
[----:B01----:R-:W-:Y:S01]  /*2cf70*/  ENDCOLLECTIVE ;  /* 0x000000000000791b */ /* 0x003fe20003800000 */
.L_x_2157:
        /* <DEDUP_REMOVED lines=8> */
.L_x_2158:
[----:B------:R-:W-:Y:S05]  /*2d000*/  BRA `(.L_x_2159) ;  /* 0xffffffa800f47947 */ /* 0x000fea000383ffff */
.L_x_1987:
[----:B------:R-:W-:Y:S01]  /*2d010*/  BSSY B0, `(.L_x_2160) ;  /* 0x0000008000007945 */ /* 0x000fe20003800000 */
[----:B-----5:R-:W-:Y:S02]  /*2d020*/  IMAD.MOV.U32 R13, RZ, RZ, R5 ;  /* 0x000000ffff0d7224 */ /* 0x020fe400078e0005 */
[----:B------:R-:W-:Y:S02]  /*2d030*/  IMAD.MOV.U32 R12, RZ, RZ, 0x1 ;  /* 0x00000001ff0c7424 */ /* 0x000fe400078e00ff */
[----:B------:R-:W-:Y:S02]  /*2d040*/  IMAD.MOV.U32 R11, RZ, RZ, RZ ;  /* 0x000000ffff0b7224 */ /* 0x000fe400078e00ff */
[----:B------:R-:W-:-:S07]  /*2d050*/  IMAD.MOV.U32 R15, RZ, RZ, -0x1 ;  /* 0xffffffffff0f7424 */ /* 0x000fce00078e00ff */
[----:B01----:R-:W-:Y:S05]  /*2d060*/  WARPSYNC.COLLECTIVE R15, `(.L_x_2161) ;  /* 0x000000000f087348 */ /* 0x003fea0003c00000 */
[----:B------:R2:W3:Y:S02]  /*2d070*/  SHFL.UP P6, R14, R13, R12, R11 ;  /* 0x0400000c0d0e7389 */ /* 0x0004e400000c000b */
[----:B0123--:R-:W-:Y:S01]  /*2d080*/  ENDCOLLECTIVE ;  /* 0x000000000000791b */ /* 0x00ffe20003800000 */
.L_x_2161:
[----:B------:R-:W-:Y:S05]  /*2d090*/  BSYNC B0 ;  /* 0x0000000000007941 */ /* 0x000fea0003800000 */
.L_x_2160:
        /* <DEDUP_REMOVED lines=8> */
.L_x_2162:
[----:B------:R-:W-:Y:S01]  /*2d120*/  IMAD.MOV.U32 R12, RZ, RZ, 0x4 ;  /* 0x00000004ff0c7424 */ /* 0x000fe200078e00ff */
[----:B------:R-:W-:-:S05]  /*2d130*/  SEL R2, R14, RZ, P2 ;  /* 0x000000ff0e027207 */ /* 0x000fca0001000000 */
[----:B------:R-:W-:-:S04]  /*2d140*/  IMAD.IADD R2, R13, 0x1, R2 ;  /* 0x000000010d027824 */ /* 0x000fc800078e0202 */
[----:B------:R-:W-:-:S07]  /*2d150*/  IMAD.MOV.U32 R13, RZ, RZ, R2 ;  /* 0x000000ffff0d7224 */ /* 0x000fce00078e0002 */
[----:B------:R-:W-:Y:S05]  /*2d160*/  WARPSYNC.COLLECTIVE R15, `(.L_x_2163) ;  /* 0x000000000f087348 */ /* 0x000fea0003c00000 */
[----:B------:R0:W1:Y:S02]  /*2d170*/  SHFL.UP P6, R14, R13, R12, R11 ;  /* 0x0400000c0d0e7389 */ /* 0x00006400000c000b */
[----:B01----:R-:W-:Y:S01]  /*2d180*/  ENDCOLLECTIVE ;  /* 0x000000000000791b */ /* 0x003fe20003800000 */
.L_x_2163:
[----:B------:R-:W-:Y:S01]  /*2d190*/  IMAD.MOV.U32 R12, RZ, RZ, 0x8 ;  /* 0x00000008ff0c7424 */ /* 0x000fe200078e00ff */
[----:B------:R-:W-:-:S05]  /*2d1a0*/  SEL R3, R14, RZ, P3 ;  /* 0x000000ff0e037207 */ /* 0x000fca0001800000 */
[----:B------:R-:W-:-:S04]  /*2d1b0*/  IMAD.IADD R3, R2, 0x1, R3 ;  /* 0x0000000102037824 */ /* 0x000fc800078e0203 */
[----:B------:R-:W-:-:S07]  /*2d1c0*/  IMAD.MOV.U32 R13, RZ, RZ, R3 ;  /* 0x000000ffff0d7224 */ /* 0x000fce00078e0003 */
[----:B------:R-:W-:Y:S05]  /*2d1d0*/  WARPSYNC.COLLECTIVE R15, `(.L_x_2164) ;  /* 0x000000000f087348 */ /* 0x000fea0003c00000 */
[----:B------:R0:W1:Y:S02]  /*2d1e0*/  SHFL.UP P6, R14, R13, R12, R11 ;  /* 0x0400000c0d0e7389 */ /* 0x00006400000c000b */
[----:B01----:R-:W-:Y:S01]  /*2d1f0*/  ENDCOLLECTIVE ;  /* 0x000000000000791b */ /* 0x003fe20003800000 */
.L_x_2164:
[----:B------:R-:W-:Y:S01]  /*2d200*/  IMAD.MOV.U32 R12, RZ, RZ, 0x10 ;  /* 0x00000010ff0c7424 */ /* 0x000fe200078e00ff */
[----:B------:R-:W-:-:S05]  /*2d210*/  SEL R4, R14, RZ, P4 ;  /* 0x000000ff0e047207 */ /* 0x000fca0002000000 */
[----:B------:R-:W-:-:S04]  /*2d220*/  IMAD.IADD R4, R3, 0x1, R4 ;  /* 0x0000000103047824 */ /* 0x000fc800078e0204 */
[----:B------:R-:W-:-:S07]  /*2d230*/  IMAD.MOV.U32 R13, RZ, RZ, R4 ;  /* 0x000000ffff0d7224 */ /* 0x000fce00078e0004 */
[----:B------:R-:W-:Y:S05]  /*2d240*/  WARPSYNC.COLLECTIVE R15, `(.L_x_2165) ;  /* 0x000000000f087348 */ /* 0x000fea0003c00000 */
[----:B------:R0:W1:Y:S02]  /*2d250*/  SHFL.UP P6, R14, R13, R12, R11 ;  /* 0x0400000c0d0e7389 */ /* 0x00006400000c000b */
[----:B01----:R-:W-:Y:S01]  /*2d260*/  ENDCOLLECTIVE ;  /* 0x000000000000791b */ /* 0x003fe20003800000 */
.L_x_2165:
        /* <DEDUP_REMOVED lines=8> */
.L_x_2166:
[----:B------:R-:W-:Y:S05]  /*2d2f0*/  BRA `(.L_x_2167) ;  /* 0xffffffa800d47947 */ /* 0x000fea000383ffff */
.L_x_1989:
[----:B------:R-:W-:Y:S01]  /*2d300*/  BSSY B0, `(.L_x_2168) ;  /* 0x0000006000007945 */ /* 0x000fe20003800000 */
[----:B------:R-:W-:Y:S01]  /*2d310*/  PLOP3.LUT P6, PT, P6, PT, PT, 0x8, 0x0 ;  /* 0x000000000000781c */ /* 0x000fe200037ce170 */
[----:B------:R-:W-:-:S12]  /*2d320*/  IMAD.MOV.U32 R15, RZ, RZ, -0x1 ;  /* 0xffffffffff0f7424 */ /* 0x000fd800078e00ff */
[----:B01----:R-:W-:Y:S05]  /*2d330*/  WARPSYNC.COLLECTIVE R15, `(.L_x_2169) ;  /* 0x000000000f087348 */ /* 0x003fea0003c00000 */
[----:B------:R-:W-:Y:S01]  /*2d340*/  VOTE.ANY R14, PT, P6 ;  /* 0x00000000000e7806 */ /* 0x000fe200030e0100 */
[----:B01----:R-:W-:Y:S06]  /*2d350*/  ENDCOLLECTIVE ;  /* 0x000000000000791b */ /* 0x003fec0003800000 */
.L_x_2169:
[----:B------:R-:W-:Y:S05]  /*2d360*/  BSYNC B0 ;  /* 0x0000000000007941 */ /* 0x000fea0003800000 */
.L_x_2168:
        /* <DEDUP_REMOVED lines=9> */
.L_x_2170:
[----:B------:R-:W-:Y:S01]  /*2d400*/  IMAD.MOV.U32 R5, RZ, RZ, R14 ;  /* 0x000000ffff057224 */ /* 0x000fe200078e000e */
[----:B------:R-:W-:Y:S06]  /*2d410*/  BRA `(.L_x_2171) ;  /* 0xffffffa800c47947 */ /* 0x000fec000383ffff */
.L_x_1991:
[----:B------:R-:W-:Y:S01]  /*2d420*/  BSSY B0, `(.L_x_2172) ;  /* 0x0000007000007945 */ /* 0x000fe20003800000 */
[----:B------:R-:W-:Y:S02]  /*2d430*/  IMAD.MOV.U32 R13, RZ, RZ, R2 ;  /* 0x000000ffff0d7224 */ /* 0x000fe400078e0002 */
[----:B------:R-:W-:Y:S02]  /*2d440*/  IMAD.MOV.U32 R11, RZ, RZ, 0x1f ;  /* 0x0000001fff0b7424 */ /* 0x000fe400078e00ff */
[----:B------:R-:W-:-:S07]  /*2d450*/  IMAD.MOV.U32 R15, RZ, RZ, -0x1 ;  /* 0xffffffffff0f7424 */ /* 0x000fce00078e00ff */
[----:B0123--:R-:W-:Y:S05]  /*2d460*/  WARPSYNC.COLLECTIVE R15, `(.L_x_2173) ;  /* 0x000000000f087348 */ /* 0x00ffea0003c00000 */
[----:B------:R4:W0:Y:S02]  /*2d470*/  SHFL.IDX P6, R14, R13, R12, R11 ;  /* 0x0000000c0d0e7389 */ /* 0x00082400000c000b */
[----:B01234-:R-:W-:Y:S01]  /*2d480*/  ENDCOLLECTIVE ;  /* 0x000000000000791b */ /* 0x01ffe20003800000 */
.L_x_2173:
[----:B------:R-:W-:Y:S05]  /*2d490*/  BSYNC B0 ;  /* 0x0000000000007941 */ /* 0x000fea0003800000 */
.L_x_2172:
[----:B------:R-:W-:Y:S05]  /*2d4a0*/  BRA `(.L_x_1990) ;  /* 0xffffffa800bc7947 */ /* 0x000fea000383ffff */
.L_x_1995:
[----:B0-----:R0:W3:Y:S02]  /*2d4b0*/  SYNCS.PHASECHK.TRANS64.TRYWAIT P0, [R5+URZ+0x2a820], R0 ;  /* 0x02a82000050075a7 */ /* 0x0010e4000800017f */
[----:B---3--:R-:W-:Y:S05]  /*2d4c0*/  @!P0 NANOSLEEP.SYNCS 0x989680 ;  /* 0x009896800000895d */ /* 0x008fea0003900000 */
[----:B------:R-:W3:Y:S02]  /*2d4d0*/  @!P0 SYNCS.PHASECHK.TRANS64 P0, [R5+URZ+0x2a820], R0 ;  /* 0x02a82000050085a7 */ /* 0x000ee4000800007f */
[----:B---3--:R-:W-:Y:S05]  /*2d4e0*/  @!P0 BRA `(.L_x_1995) ;  /* 0xfffffffc00f08947 */ /* 0x008fea000383ffff */
[----:B------:R-:W-:Y:S05]  /*2d4f0*/  BRA `(.L_x_2174) ;  /* 0xffffffb000347947 */ /* 0x000fea000383ffff */
.L_x_1996:
[----:B------:R-:W3:Y:S01]  /*2d500*/  S2R R2, SR_TID.X ;  /* 0x0000000000027919 */ /* 0x000ee20000002100 */
[----:B------:R-:W-:Y:S01]  /*2d510*/  BSSY B0, `(.L_x_2175) ;  /* 0x000000a000007945 */ /* 0x000fe20003800000 */
[----:B------:R-:W-:Y:S02]  /*2d520*/  IMAD.MOV.U32 R12, RZ, RZ, RZ ;  /* 0x000000ffff0c7224 */ /* 0x000fe400078e00ff */
[----:B------:R-:W-:Y:S02]  /*2d530*/  IMAD.MOV.U32 R11, RZ, RZ, 0x1f ;  /* 0x0000001fff0b7424 */ /* 0x000fe400078e00ff */
[----:B------:R-:W-:Y:S01]  /*2d540*/  IMAD.MOV.U32 R15, RZ, RZ, -0x1 ;  /* 0xffffffffff0f7424 */ /* 0x000fe200078e00ff */
[----:B---3--:R-:W-:-:S04]  /*2d550*/  SHF.R.U32.HI R2, RZ, 0x5, R2 ;  /* 0x00000005ff027819 */ /* 0x008fc80000011602 */
[----:B------:R-:W-:-:S05]  /*2d560*/  LOP3.LUT R2, R2, 0x3, RZ, 0xc0, !PT ;  /* 0x0000000302027812 */ /* 0x000fca00078ec0ff */
[----:B------:R-:W-:-:S07]  /*2d570*/  IMAD.MOV.U32 R13, RZ, RZ, R2 ;  /* 0x000000ffff0d7224 */ /* 0x000fce00078e0002 */
[----:B012---:R-:W-:Y:S05]  /*2d580*/  WARPSYNC.COLLECTIVE R15, `(.L_x_2176) ;  /* 0x000000000f087348 */ /* 0x007fea0003c00000 */
[----:B------:R3:W4:Y:S02]  /*2d590*/  SHFL.IDX P6, R14, R13, R12, R11 ;  /* 0x0000000c0d0e7389 */ /* 0x00072400000c000b */
[----:B01234-:R-:W-:Y:S01]  /*2d5a0*/  ENDCOLLECTIVE ;  /* 0x000000000000791b */ /* 0x01ffe20003800000 */
.L_x_2176:
[----:B------:R-:W-:Y:S05]  /*2d5b0*/  BSYNC B0 ;  /* 0x0000000000007941 */ /* 0x000fea0003800000 */
.L_x_2175:
[----:B------:R-:W-:Y:S05]  /*2d5c0*/  BRA `(.L_x_2177) ;  /* 0xffffffb0001c7947 */ /* 0x000fea000383ffff */
.L_x_1997:
[----:B------:R-:W-:Y:S01]  /*2d5d0*/  BSSY B0, `(.L_x_2178) ;  /* 0x0000006000007945 */ /* 0x000fe20003800000 */
[----:B------:R-:W-:-:S07]  /*2d5e0*/  IMAD.MOV.U32 R15, RZ, RZ, -0x1 ;  /* 0xffffffffff0f7424 */ /* 0x000fce00078e00ff */
[----:B012---:R-:W-:Y:S05]  /*2d5f0*/  WARPSYNC.COLLECTIVE R15, `(.L_x_2179) ;  /* 0x000000000f0c7348 */ /* 0x007fea0003c00000 */
[----:B------:R-:W-:Y:S02]  /*2d600*/  ELECT P6, UR62, PT ;  /* 0x00000000003e782f */ /* 0x000fe400038c0000 */
[----:B------:R-:W-:Y:S01]  /*2d610*/  MOV R14, UR62 ;  /* 0x0000003e000e7c02 */ /* 0x000fe20008000f00 */
[----:B012---:R-:W-:Y:S10]  /*2d620*/  ENDCOLLECTIVE ;  /* 0x000000000000791b */ /* 0x007ff40003800000 */
.L_x_2179:
[----:B------:R-:W-:Y:S05]  /*2d630*/  BSYNC B0 ;  /* 0x0000000000007941 */ /* 0x000fea0003800000 */
.L_x_2178:
[----:B------:R-:W-:Y:S05]  /*2d640*/  BRA `(.L_x_2180) ;  /* 0xffffffb000107947 */ /* 0x000fea000383ffff */
.L_x_1999:
[----:B0-----:R0:W3:Y:S02]  /*2d650*/  SYNCS.PHASECHK.TRANS64.TRYWAIT P1, [R3+URZ+0x2a840], R2 ;  /* 0x02a84002030075a7 */ /* 0x0010e4000802017f */
[----:B---3--:R-:W-:Y:S05]  /*2d660*/  @!P1 NANOSLEEP.SYNCS 0x989680 ;  /* 0x009896800000995d */ /* 0x008fea0003900000 */
[----:B------:R-:W3:Y:S02]  /*2d670*/  @!P1 SYNCS.PHASECHK.TRANS64 P1, [R3+URZ+0x2a840], R2 ;  /* 0x02a84002030095a7 */ /* 0x000ee4000802007f */
[----:B---3--:R-:W-:Y:S05]  /*2d680*/  @!P1 BRA `(.L_x_1999) ;  /* 0xfffffffc00f09947 */ /* 0x008fea000383ffff */
[----:B------:R-:W-:Y:S05]  /*2d690*/  BRA `(.L_x_2181) ;  /* 0xffffffb000387947 */ /* 0x000fea000383ffff */
.L_x_2001:
[----:B---3--:R3:W4:Y:S02]  /*2d6a0*/  SYNCS.PHASECHK.TRANS64.TRYWAIT P1, [R27+URZ+0x2a840], R0 ;  /* 0x02a840001b0075a7 */ /* 0x008724000802017f */
[----:B----4-:R-:W-:Y:S05]  /*2d6b0*/  @!P1 NANOSLEEP.SYNCS 0x989680 ;  /* 0x009896800000995d */ /* 0x010fea0003900000 */
[----:B------:R-:W4:Y:S02]  /*2d6c0*/  @!P1 SYNCS.PHASECHK.TRANS64 P1, [R27+URZ+0x2a840], R0 ;  /* 0x02a840001b0095a7 */ /* 0x000f24000802007f */
[----:B----4-:R-:W-:Y:S05]  /*2d6d0*/  @!P1 BRA `(.L_x_2001) ;  /* 0xfffffffc00f09947 */ /* 0x010fea000383ffff */
[----:B------:R-:W-:Y:S05]  /*2d6e0*/  BRA `(.L_x_2182) ;  /* 0xffffffb000447947 */ /* 0x000fea000383ffff */
.L_x_2003:
[----:B----4-:R4:W0:Y:S02]  /*2d6f0*/  SYNCS.PHASECHK.TRANS64.TRYWAIT P1, [R3+URZ+0x2a860], R2 ;  /* 0x02a86002030075a7 */ /* 0x010824000802017f */
[----:B0-----:R-:W-:Y:S05]  /*2d700*/  @!P1 NANOSLEEP.SYNCS 0x989680 ;  /* 0x009896800000995d */ /* 0x001fea0003900000 */
[----:B------:R-:W0:Y:S02]  /*2d710*/  @!P1 SYNCS.PHASECHK.TRANS64 P1, [R3+URZ+0x2a860], R2 ;  /* 0x02a86002030095a7 */ /* 0x000e24000802007f */
[----:B0-----:R-:W-:Y:S05]  /*2d720*/  @!P1 BRA `(.L_x_2003) ;  /* 0xfffffffc00f09947 */ /* 0x001fea000383ffff */
[----:B------:R-:W-:Y:S05]  /*2d730*/  BRA `(.L_x_2183) ;  /* 0xffffffb000407947 */ /* 0x000fea000383ffff */
.L_x_2184:
        /* <DEDUP_REMOVED lines=12> */
.L_x_3231:


//--------------------- .text._ZN7cutlass13device_kernelIN5flash11enable_sm90INS1_16FlashAttnFwdSm90INS1_25CollectiveMainloopFwdSm90ILi2EN4cute5tupleIJNS5_1CILi1EEES8_S8_EEENS6_IJNS7_ILi128EEENS7_ILi96EEENS7_ILi192EEEEEELi128ENS_10bfloat16_tEfNS_4arch4Sm90ELb1ELb0ELb0ELb0ELb1ELb0ELb0ELb1ELb1ELb1ELb0ELb0EEENS1_21CollectiveEpilogueFwdINS6_IJSA_SA_SB_EEES9_SE_SG_Li256ELb0ELb1ELb0ELb0EEENS1_30DynamicPersistentTileSchedulerILi256ELi128ELb0ELb1ELb1EEEEEEEEEvNT_6ParamsE --------------------------
	.section	.text._ZN7cutlass13device_kernelIN5flash11enable_sm90INS1_16FlashAttnFwdSm90INS1_25CollectiveMainloopFwdSm90ILi2EN4cute5tupleIJNS5_1CILi1EEES8_S8_EEENS6_IJNS7_ILi128EEENS7_ILi96EEENS7_ILi192EEEEEELi128ENS_10bfloat16_tEfNS_4arch4Sm90ELb1ELb0ELb0ELb0ELb1ELb0ELb0ELb1ELb1ELb1ELb0ELb0EEENS1_21CollectiveEpilogueFwdINS6_IJSA_SA_SB_EEES9_SE_SG_Li256ELb0ELb1ELb0ELb0EEENS1_30DynamicPersistentTileSchedulerILi256ELi128ELb0ELb1ELb1EEEEEEEEEvNT_6ParamsE,"ax",@progbits
	.align	128
.text._ZN7cutlass13device_kernelIN5flash11enable_sm90INS1_16FlashAttnFwdSm90INS1_25CollectiveMainloopFwdSm90ILi2EN4cute5tupleIJNS5_1CILi1EEES8_S8_EEENS6_IJNS7_ILi128EEENS7_ILi96EEENS7_ILi192EEEEEELi128ENS_10bfloat16_tEfNS_4arch4Sm90ELb1ELb0ELb0ELb0ELb1ELb0ELb0ELb1ELb1ELb1ELb0ELb0EEENS1_21CollectiveEpilogueFwdINS6_IJSA_SA_SB_EEES9_SE_SG_Li256ELb0ELb1ELb0ELb0EEENS1_30DynamicPersistentTileSchedulerILi256ELi128ELb0ELb1ELb1EEEEEEEEEvNT_6ParamsE:
        .type           _ZN7cutlass13device_kernelIN5flash11enable_sm90INS1_16FlashAttnFwdSm90INS1_25CollectiveMainloopFwdSm90ILi2EN4cute5tupleIJNS5_1CILi1EEES8_S8_EEENS6_IJNS7_ILi128EEENS7_ILi96EEENS7_ILi192EEEEEELi128ENS_10bfloat16_tEfNS_4arch4Sm90ELb1ELb0ELb0ELb0ELb1ELb0ELb0ELb1ELb1ELb1ELb0ELb0EEENS1_21CollectiveEpilogueFwdINS6_IJSA_SA_SB_EEES9_SE_SG_Li256ELb0ELb1ELb0ELb0EEENS1_30DynamicPersistentTileSchedulerILi256ELi128ELb0ELb1ELb1EEEEEEEEEvNT_6ParamsE,@function
        .size           _ZN7cutlass13device_kernelIN5flash11enable_sm90INS1_16FlashAttnFwdSm90INS1_25CollectiveMainloopFwdSm90ILi2EN4cute5tupleIJNS5_1CILi1EEES8_S8_EEENS6_IJNS7_ILi128EEENS7_ILi96EEENS7_ILi192EEEEEELi128ENS_10bfloat16_tEfNS_4arch4Sm90ELb1ELb0ELb0ELb0ELb1ELb0ELb0ELb1ELb1ELb1ELb0ELb0EEENS1_21CollectiveEpilogueFwdINS6_IJSA_SA_SB_EEES9_SE_SG_Li256ELb0ELb1ELb0ELb0EEENS1_30DynamicPersistentTileSchedulerILi256ELi128ELb0ELb1ELb1EEEEEEEEEvNT_6ParamsE,(.L_x_3232 - _ZN7cutlass13device_kernelIN5flash11enable_sm90INS1_16FlashAttnFwdSm90INS1_25CollectiveMainloopFwdSm90ILi2EN4cute5tupleIJNS5_1CILi1EEES8_S8_EEENS6_IJNS7_ILi128EEENS7_ILi96EEENS7_ILi192EEEEEELi128ENS_10bfloat16_tEfNS_4arch4Sm90ELb1ELb0ELb0ELb0ELb1ELb0ELb0ELb1ELb1ELb1ELb0ELb0EEENS1_21CollectiveEpilogueFwdINS6_IJSA_SA_SB_EEES9_SE_SG_Li256ELb0ELb1ELb0ELb0EEENS1_30DynamicPersistentTileSchedulerILi256ELi128ELb0ELb1ELb1EEEEEEEEEvNT_6ParamsE)
        .other          _ZN7cutlass13device_kernelIN5flash11enable_sm90INS1_16FlashAttnFwdSm90INS1_25CollectiveMainloopFwdSm90ILi2EN4cute5tupleIJNS5_1CILi1EEES8_S8_EEENS6_IJNS7_ILi128EEENS7_ILi96EEENS7_ILi192EEEEEELi128ENS_10bfloat16_tEfNS_4arch4Sm90ELb1ELb0ELb0ELb0ELb1ELb0ELb0ELb1ELb1ELb1ELb0ELb0EEENS1_21CollectiveEpilogueFwdINS6_IJSA_SA_SB_EEES9_SE_SG_Li256ELb0ELb1ELb0ELb0EEENS1_30DynamicPersistentTileSchedulerILi256ELi128ELb0ELb1ELb1EEEEEEEEEvNT_6ParamsE,@"STO_CUDA_ENTRY STV_DEFAULT"
_ZN7cutlass13device_kernelIN5flash11enable_sm90INS1_16FlashAttnFwdSm90INS1_25CollectiveMainloopFwdSm90ILi2EN4cute5tupleIJNS5_1CILi1EEES8_S8_EEENS6_IJNS7_ILi128EEENS7_ILi96EEENS7_ILi192EEEEEELi128ENS_10bfloat16_tEfNS_4arch4Sm90ELb1ELb0ELb0ELb0ELb1ELb0ELb0ELb1ELb1ELb1ELb0ELb0EEENS1_21CollectiveEpilogueFwdINS6_IJSA_SA_SB_EEES9_SE_SG_Li256ELb0ELb1ELb0ELb0EEENS1_30DynamicPersistentTileSchedulerILi256ELi128ELb0ELb1ELb1EEEEEEEEEvNT_6ParamsE:
        /* <DEDUP_REMOVED lines=45> */
.L_x_2185:
        /* <DEDUP_REMOVED lines=22> */
.L_x_2186:
        /* <DEDUP_REMOVED lines=18> */
.L_x_2187:
        /* <DEDUP_REMOVED lines=22> */
.L_x_2188:
        /* <DEDUP_REMOVED lines=23> */
.L_x_2189:
        /* <DEDUP_REMOVED lines=10> */
.L_x_2191:
        /* <DEDUP_REMOVED lines=16> */
[----:B0-----:R-:W-:-:S05]  /*09c0*/  VIADD R173, R2, 0xffffff80 ;  /* 0xffffff8002ad7836 */ /* 0x001fca0000000000 */
[----:B------:R-:W-:-:S04]  /*09d0*/  SHF.R.S32.HI R0, RZ, 0x1f, R173 ;  /* 0x0000001fff007819 */ /* 0x000fc800000114ad */
[CC--:B------:R-:W-:Y:S02]  /*09e0*/  LEA.HI R2, R0.reuse, R173.reuse, RZ, 0x7 ;  /* 0x000000ad00027211 */ /* 0x0c0fe400078f38ff */
[-C--:B------:R-:W-:Y:S02]  /*09f0*/  LEA.HI R4, R0, R173.reuse, RZ, 0x5 ;  /* 0x000000ad00047211 */ /* 0x080fe400078f28ff */
[----:B------:R-:W-:Y:S02]  /*0a00*/  LOP3.LUT R164, R2, 0xffffff80, RZ, 0xc0, !PT ;  /* 0xffffff8002a47812 */ /* 0x000fe400078ec0ff */
[----:B------:R-:W-:Y:S01]  /*0a10*/  LEA.HI R11, R0, R173, RZ, 0x2 ;  /* 0x000000ad000b7211 */ /* 0x000fe200078f10ff */
[----:B------:R-:W-:Y:S01]  /*0a20*/  IMAD.SHL.U32 R5, R4, 0x20, RZ ;  /* 0x0000002004057824 */ /* 0x000fe200078e00ff */
[----:B------:R-:W-:Y:S01]  /*0a30*/  SHF.R.S32.HI R165, RZ, 0x7, R2 ;  /* 0x00000007ffa57819 */ /* 0x000fe20000011402 */
[----:B------:R-:W-:-:S03]  /*0a40*/  IMAD.IADD R164, R173, 0x1, -R164 ;  /* 0x00000001ada47824 */ /* 0x000fc600078e0aa4 */
[----:B------:R-:W-:Y:S02]  /*0a50*/  LOP3.LUT R5, R5, 0xfffffc00, RZ, 0xc0, !PT ;  /* 0xfffffc0005057812 */ /* 0x000fe400078ec0ff */
[----:B------:R-:W-:Y:S02]  /*0a60*/  SHF.R.S32.HI R7, RZ, 0x1f, R164 ;  /* 0x0000001fff077819 */ /* 0x000fe400000114a4 */
        /* <DEDUP_REMOVED lines=8> */
[----:B------:R-:W-:-:S03]  /*0af0*/  LOP3.LUT R10, R10, 0xfffffff8, RZ, 0xc0, !PT ;  /* 0xfffffff80a0a7812 */ /* 0x000fc600078ec0ff */
[----:B------:R-:W-:Y:S02]  /*0b00*/  IMAD.IADD R2, R165, 0x1, -R2 ;  /* 0x00000001a5027824 */ /* 0x000fe400078e0a02 */
[----:B------:R-:W-:-:S04]  /*0b10*/  IMAD.IADD R10, R9, 0x1, -R10 ;  /* 0x00000001090a7824 */ /* 0x000fc800078e0a0a */
        /* <DEDUP_REMOVED lines=8> */
[----:B------:R-:W-:Y:S01]  /*0ba0*/  LOP3.LUT R160, R0, 0xfffffff8, RZ, 0xc0, !PT ;  /* 0xfffffff800a07812 */ /* 0x000fe200078ec0ff */
[----:B------:R-:W-:Y:S01]  /*0bb0*/  IMAD.IADD R4, R173, 0x1, -R4 ;  /* 0x00000001ad047824 */ /* 0x000fe200078e0a04 */
[----:B------:R-:W-:Y:S01]  /*0bc0*/  LOP3.LUT R3, R3, 0x1ffffffe, RZ, 0xc0, !PT ;  /* 0x1ffffffe03037812 */ /* 0x000fe200078ec0ff */
[----:B------:R-:W-:Y:S01]  /*0bd0*/  ULOP3.LUT UR5, UR5, 0x1, URZ, 0xfc, !UPT ;  /* 0x0000000105057892 */ /* 0x000fe2000f8efc3f */
[----:B------:R-:W-:Y:S01]  /*0be0*/  SHF.R.S32.HI R162, RZ, 0x3, R0 ;  /* 0x00000003ffa27819 */ /* 0x000fe20000011400 */
[----:B------:R-:W-:Y:S01]  /*0bf0*/  IMAD.IADD R160, R173, 0x1, -R160 ;  /* 0x00000001ada07824 */ /* 0x000fe200078e0aa0 */
[----:B------:R-:W-:Y:S01]  /*0c00*/  LEA R4, R4, R5, 0x6 ;  /* 0x0000000504047211 */ /* 0x000fe200078e30ff */
[----:B------:R-:W-:Y:S01]  /*0c10*/  IMAD.IADD R3, R6, 0x1, -R3 ;  /* 0x0000000106037824 */ /* 0x000fe200078e0a03 */
[----:B------:R-:W-:Y:S01]  /*0c20*/  LOP3.LUT R6, R11, 0xfffffffc, RZ, 0xc0, !PT ;  /* 0xfffffffc0b067812 */ /* 0x000fe200078ec0ff */
[----:B------:R-:W-:Y:S02]  /*0c30*/  IMAD.SHL.U32 R17, R160, 0x8, RZ ;  /* 0x00000008a0117824 */ /* 0x000fe400078e00ff */
[----:B------:R-:W-:Y:S01]  /*0c40*/  IMAD.U32 R168, RZ, RZ, UR5 ;  /* 0x00000005ffa87e24 */ /* 0x000fe2000f8e00ff */
[----:B------:R-:W-:Y:S01]  /*0c50*/  LEA R167, R3, R4, 0x3 ;  /* 0x0000000403a77211 */ /* 0x000fe200078e18ff */
[----:B------:R-:W-:Y:S01]  /*0c60*/  IMAD.IADD R6, R173, 0x1, -R6 ;  /* 0x00000001ad067824 */ /* 0x000fe200078e0a06 */
[----:B------:R-:W-:-:S02]  /*0c70*/  LOP3.LUT R3, R8, 0x7ffffffc, RZ, 0xc0, !PT ;  /* 0x7ffffffc08037812 */ /* 0x000fc400078ec0ff */
[----:B------:R-:W-:Y:S02]  /*0c80*/  IADD3 R22, R17, 0x40, RZ ;  /* 0x0000004011167810 */ /* 0x000fe40007ffe0ff */
[----:B------:R-:W-:Y:S01]  /*0c90*/  LEA.HI R5, R6, R6, RZ, 0x1 ;  /* 0x0000000606057211 */ /* 0x000fe200078f08ff */
[----:B------:R-:W-:Y:S01]  /*0ca0*/  IMAD.IADD R18, R164, 0x1, -R3 ;  /* 0x00000001a4127824 */ /* 0x000fe200078e0a03 */
[----:B------:R-:W-:Y:S02]  /*0cb0*/  SHF.R.S32.HI R172, RZ, 0x1f, R17 ;  /* 0x0000001fffac7819 */ /* 0x000fe40000011411 */
[----:B------:R-:W-:Y:S02]  /*0cc0*/  LOP3.LUT R5, R5, 0x1ffffffe, RZ, 0xc0, !PT ;  /* 0x1ffffffe05057812 */ /* 0x000fe400078ec0ff */
[----:B------:R-:W-:-:S03]  /*0cd0*/  SHF.R.S32.HI R169, RZ, 0x1f, R22 ;  /* 0x0000001fffa97819 */ /* 0x000fc60000011416 */
[----:B------:R-:W-:-:S04]  /*0ce0*/  IMAD.IADD R5, R6, 0x1, -R5 ;  /* 0x0000000106057824 */ /* 0x000fc800078e0a05 */
[----:B------:R-:W-:-:S07]  /*0cf0*/  IMAD R19, R5, 0x8, R166 ;  /* 0x0000000805137824 */ /* 0x000fce00078e02a6 */
.L_x_2248:
[----:B0-2---:R-:W0:Y:S01]  /*0d00*/  LDC R3, c[0x0][0xc60] ;  /* 0x00031800ff037b82 */ /* 0x005e220000000800 */
[----:B------:R-:W-:Y:S01]  /*0d10*/  IMAD.MOV.U32 R0, RZ, RZ, R36 ;  /* 0x000000ffff007224 */ /* 0x000fe200078e0024 */
[----:B------:R-:W-:Y:S01]  /*0d20*/  ULDC UR4, c[0x0][0xc78] ;  /* 0x00031e0000047ab9 */ /* 0x000fe20000000800 */
[----:B0-----:R-:W-:-:S13]  /*0d30*/  ISETP.NE.AND P0, PT, R3, 0x1, PT ;  /* 0x000000010300780c */ /* 0x001fda0003f05270 */
[----:B-----5:R-:W0:Y:S08]  /*0d40*/  @P0 LDC R5, c[0x0][0xc64] ;  /* 0x00031900ff050b82 */ /* 0x020e300000000800 */
[----:B------:R-:W1:Y:S01]  /*0d50*/  @P0 LDC R7, c[0x0][0xc68] ;  /* 0x00031a00ff070b82 */ /* 0x000e620000000800 */
[----:B0---4-:R-:W-:-:S05]  /*0d60*/  @P0 IMAD.HI.U32 R2, R36, R5, RZ ;  /* 0x0000000524020227 */ /* 0x011fca00078e00ff */
[----:B-1----:R-:W-:-:S04]  /*0d70*/  @P0 SHF.R.U32.HI R0, RZ, R7, R2 ;  /* 0x00000007ff000219 */ /* 0x002fc80000011602 */
[----:B------:R-:W-:Y:S01]  /*0d80*/  ISETP.GE.AND P0, PT, R0, UR4, PT ;  /* 0x0000000400007c0c */ /* 0x000fe2000bf06270 */
[----:B------:R-:W-:-:S04]  /*0d90*/  IMAD.MOV R2, RZ, RZ, -R0 ;  /* 0x000000ffff027224 */ /* 0x000fc800078e0a00 */
[----:B------:R-:W-:-:S08]  /*0da0*/  IMAD R13, R3, R2, R36 ;  /* 0x00000002030d7224 */ /* 0x000fd000078e0224 */
[----:B---3--:R-:W-:Y:S05]  /*0db0*/  @!P0 BRA `(.L_x_2192) ;  /* 0x0000000000208947 */ /* 0x008fea0003800000 */
        /* <DEDUP_REMOVED lines=8> */
.L_x_2192:
[----:B------:R-:W0:Y:S01]  /*0e40*/  LDC R3, c[0x0][0xc54] ;  /* 0x00031500ff037b82 */ /* 0x000e220000000800 */
[----:B------:R-:W-:Y:S01]  /*0e50*/  IMAD.MOV.U32 R2, RZ, RZ, R13 ;  /* 0x000000ffff027224 */ /* 0x000fe200078e000d */
[----:B0-----:R-:W-:-:S13]  /*0e60*/  ISETP.NE.AND P0, PT, R3, 0x1, PT ;  /* 0x000000010300780c */ /* 0x001fda0003f05270 */
[----:B------:R-:W0:Y:S02]  /*0e70*/  @P0 LDC.64 R4, c[0x0][0xc58] ;  /* 0x00031600ff040b82 */ /* 0x000e240000000a00 */
[----:B0-----:R-:W-:-:S05]  /*0e80*/  @P0 IMAD.HI.U32 R4, R13, R4, RZ ;  /* 0x000000040d040227 */ /* 0x001fca00078e00ff */
[----:B------:R-:W-:-:S05]  /*0e90*/  @P0 SHF.R.U32.HI R2, RZ, R5, R4 ;  /* 0x00000005ff020219 */ /* 0x000fca0000011604 */
[----:B------:R-:W-:-:S07]  /*0ea0*/  IMAD R3, R2, R3, RZ ;  /* 0x0000000302037224 */ /* 0x000fce00078e02ff */
.L_x_2193:
[----:B------:R-:W0:Y:S01]  /*0eb0*/  LDC R171, c[0x0][0x448] ;  /* 0x00011200ffab7b82 */ /* 0x000e220000000800 */
[----:B------:R-:W-:Y:S01]  /*0ec0*/  LOP3.LUT R2, RZ, R2, RZ, 0x33, !PT ;  /* 0x00000002ff027212 */ /* 0x000fe200078e33ff */
[----:B------:R-:W-:Y:S01]  /*0ed0*/  ULDC UR4, c[0x0][0xc3c] ;  /* 0x00030f0000047ab9 */ /* 0x000fe20000000800 */
[----:B------:R-:W-:Y:S01]  /*0ee0*/  ULDC.64 UR6, c[0x0][0x418] ;  /* 0x0001060000067ab9 */ /* 0x000fe20000000a00 */
[----:B------:R-:W-:Y:S01]  /*0ef0*/  ULDC UR5, c[0x0][0x424] ;  /* 0x0001090000057ab9 */ /* 0x000fe20000000800 */
[----:B------:R-:W-:Y:S01]  /*0f00*/  IADD3 R2, R2, UR4, RZ ;  /* 0x0000000402027c10 */ /* 0x000fe2000fffe0ff */
[----:B------:R-:W-:Y:S01]  /*0f10*/  UISETP.NE.U32.AND UP0, UPT, UR6, URZ, UPT ;  /* 0x0000003f0600728c */ /* 0x000fe2000bf05070 */
[----:B------:R-:W-:Y:S01]  /*0f20*/  IMAD.IADD R3, R13, 0x1, -R3 ;  /* 0x000000010d037824 */ /* 0x000fe200078e0a03 */
[----:B------:R-:W1:Y:S01]  /*0f30*/  LDC R161, c[0x0][0xc48] ;  /* 0x00031200ffa17b82 */ /* 0x000e620000000800 */
[----:B------:R-:W-:Y:S01]  /*0f40*/  ULDC UR4, c[0x0][0x288] ;  /* 0x0000a20000047ab9 */ /* 0x000fe20000000800 */
[----:B------:R-:W-:Y:S01]  /*0f50*/  IMAD.SHL.U32 R16, R2, 0x80, RZ ;  /* 0x0000008002107824 */ /* 0x000fe200078e00ff */
[----:B------:R-:W-:Y:S01]  /*0f60*/  UISETP.NE.AND.EX UP0, UPT, UR7, URZ, UPT, UP0 ;  /* 0x0000003f0700728c */ /* 0x000fe2000bf05300 */
[----:B------:R-:W-:Y:S01]  /*0f70*/  CS2R R88, SRZ ;  /* 0x0000000000587805 */ /* 0x000fe2000001ff00 */
[----:B------:R-:W-:Y:S01]  /*0f80*/  UIADD3 UR4, -UR4, 0x60, URZ ;  /* 0x0000006004047890 */ /* 0x000fe2000fffe13f */
[----:B------:R-:W-:Y:S01]  /*0f90*/  VIADD R2, R16, 0x7f ;  /* 0x0000007f10027836 */ /* 0x000fe20000000000 */
[----:B------:R-:W-:Y:S01]  /*0fa0*/  USEL UR8, UR5, 0x1, UP0 ;  /* 0x0000000105087887 */ /* 0x000fe20008000000 */
[----:B------:R-:W-:Y:S01]  /*0fb0*/  CS2R R86, SRZ ;  /* 0x0000000000567805 */ /* 0x000fe2000001ff00 */
[----:B------:R-:W-:Y:S01]  /*0fc0*/  ULDC UR6, c[0x0][0x2f0] ;  /* 0x0000bc0000067ab9 */ /* 0x000fe20000000800 */
[----:B------:R-:W-:Y:S01]  /*0fd0*/  ULDC UR7, c[0x0][0xc54] ;  /* 0x0003150000077ab9 */ /* 0x000fe20000000800 */
[----:B------:R-:W-:Y:S01]  /*0fe0*/  UIMAD UR4, UR8, UR6, UR4 ;  /* 0x00000006080472a4 */ /* 0x000fe2000f8e0204 */
[----:B------:R-:W-:Y:S01]  /*0ff0*/  IMAD R6, R0, UR7, R3 ;  /* 0x0000000700067c24 */ /* 0x000fe2000f8e0203 */
[----:B------:R-:W-:Y:S01]  /*1000*/  CS2R R84, SRZ ;  /* 0x0000000000547805 */ /* 0x000fe2000001ff00 */
[----:B------:R-:W-:Y:S01]  /*1010*/  IMAD.U32 R170, RZ, RZ, UR8 ;  /* 0x00000008ffaa7e24 */ /* 0x000fe2000f8e00ff */
[----:B------:R-:W-:-:S02]  /*1020*/  CS2R R82, SRZ ;  /* 0x0000000000527805 */ /* 0x000fc4000001ff00 */
[----:B0-----:R-:W-:Y:S01]  /*1030*/  ISETP.NE.AND P1, PT, R171, 0x1, PT ;  /* 0x00000001ab00780c */ /* 0x001fe20003f25270 */
[----:B------:R-:W-:Y:S01]  /*1040*/  IMAD.MOV.U32 R23, RZ, RZ, R6 ;  /* 0x000000ffff177224 */ /* 0x000fe200078e0006 */
[----:B------:R-:W-:Y:S01]  /*1050*/  CS2R R80, SRZ ;  /* 0x0000000000507805 */ /* 0x000fe2000001ff00 */
[----:B------:R-:W-:Y:S01]  /*1060*/  IMAD.MOV.U32 R78, RZ, RZ, RZ ;  /* 0x000000ffff4e7224 */ /* 0x000fe200078e00ff */
[----:B------:R-:W-:Y:S02]  /*1070*/  CS2R R54, SRZ ;  /* 0x0000000000367805 */ /* 0x000fe4000001ff00 */
[----:B------:R-:W-:Y:S02]  /*1080*/  CS2R R76, SRZ ;  /* 0x00000000004c7805 */ /* 0x000fe4000001ff00 */
[----:B------:R-:W-:Y:S01]  /*1090*/  CS2R R74, SRZ ;  /* 0x00000000004a7805 */ /* 0x000fe2000001ff00 */
[----:B------:R-:W-:Y:S01]  /*10a0*/  IMAD.MOV.U32 R73, RZ, RZ, RZ ;  /* 0x000000ffff497224 */ /* 0x000fe200078e00ff */
[----:B-1----:R-:W-:-:S02]  /*10b0*/  ISETP.NE.AND P0, PT, R161, 0x1, PT ;  /* 0x00000001a100780c */ /* 0x002fc40003f05270 */
[----:B------:R-:W-:Y:S02]  /*10c0*/  CS2R R52, SRZ ;  /* 0x0000000000347805 */ /* 0x000fe4000001ff00 */
[----:B------:R-:W-:Y:S02]  /*10d0*/  CS2R R70, SRZ ;  /* 0x0000000000467805 */ /* 0x000fe4000001ff00 */
[----:B------:R-:W-:Y:S02]  /*10e0*/  CS2R R68, SRZ ;  /* 0x0000000000447805 */ /* 0x000fe4000001ff00 */
[----:B------:R-:W-:Y:S01]  /*10f0*/  CS2R R66, SRZ ;  /* 0x0000000000427805 */ /* 0x000fe2000001ff00 */
[----:B------:R-:W0:Y:S01]  /*1100*/  @P1 LDC R9, c[0x0][0x44c] ;  /* 0x00011300ff091b82 */ /* 0x000e220000000800 */
[----:B------:R-:W-:Y:S01]  /*1110*/  CS2R R64, SRZ ;  /* 0x0000000000407805 */ /* 0x000fe2000001ff00 */
[----:B------:R-:W-:Y:S01]  /*1120*/  IMAD.MOV.U32 R63, RZ, RZ, RZ ;  /* 0x000000ffff3f7224 */ /* 0x000fe200078e00ff */
[----:B------:R-:W-:-:S02]  /*1130*/  CS2R R50, SRZ ;  /* 0x0000000000327805 */ /* 0x000fc4000001ff00 */
[----:B------:R-:W-:Y:S01]  /*1140*/  CS2R R44, SRZ ;  /* 0x00000000002c7805 */ /* 0x000fe2000001ff00 */
[----:B------:R-:W-:Y:S01]  /*1150*/  IMAD.MOV.U32 R60, RZ, RZ, RZ ;  /* 0x000000ffff3c7224 */ /* 0x000fe200078e00ff */
[----:B------:R-:W-:Y:S02]  /*1160*/  CS2R R58, SRZ ;  /* 0x00000000003a7805 */ /* 0x000fe4000001ff00 */
[----:B------:R-:W-:Y:S01]  /*1170*/  CS2R R56, SRZ ;  /* 0x0000000000387805 */ /* 0x000fe2000001ff00 */
[----:B------:R-:W1:Y:S01]  /*1180*/  @P1 LDC R11, c[0x0][0x450] ;  /* 0x00011400ff0b1b82 */ /* 0x000e620000000800 */
[----:B------:R-:W-:Y:S02]  /*1190*/  CS2R R100, SRZ ;  /* 0x0000000000647805 */ /* 0x000fe4000001ff00 */
[----:B------:R-:W-:Y:S02]  /*11a0*/  CS2R R96, SRZ ;  /* 0x0000000000607805 */ /* 0x000fe4000001ff00 */
[----:B------:R-:W-:-:S02]  /*11b0*/  CS2R R48, SRZ ;  /* 0x0000000000307805 */ /* 0x000fc4000001ff00 */
[----:B------:R-:W-:Y:S02]  /*11c0*/  CS2R R102, SRZ ;  /* 0x0000000000667805 */ /* 0x000fe4000001ff00 */
[----:B------:R-:W-:Y:S02]  /*11d0*/  CS2R R98, SRZ ;  /* 0x0000000000627805 */ /* 0x000fe4000001ff00 */
[----:B------:R-:W-:Y:S02]  /*11e0*/  CS2R R92, SRZ ;  /* 0x00000000005c7805 */ /* 0x000fe4000001ff00 */
[----:B------:R-:W-:Y:S01]  /*11f0*/  CS2R R104, SRZ ;  /* 0x0000000000687805 */ /* 0x000fe2000001ff00 */
[----:B------:R-:W2:Y:S01]  /*1200*/  @P0 LDC R5, c[0x0][0xc4c] ;  /* 0x00031300ff050b82 */ /* 0x000ea20000000800 */
[----:B------:R-:W-:Y:S01]  /*1210*/  CS2R R90, SRZ ;  /* 0x00000000005a7805 */ /* 0x000fe2000001ff00 */
[----:B------:R-:W-:Y:S01]  /*1220*/  IMAD.MOV.U32 R106, RZ, RZ, RZ ;  /* 0x000000ffff6a7224 */ /* 0x000fe200078e00ff */
[----:B------:R-:W-:-:S02]  /*1230*/  MOV R108, RZ ;  /* 0x000000ff006c7202 */ /* 0x000fc40000000f00 */
[----:B------:R-:W-:Y:S02]  /*1240*/  CS2R R94, SRZ ;  /* 0x00000000005e7805 */ /* 0x000fe4000001ff00 */
[----:B------:R-:W-:Y:S01]  /*1250*/  CS2R R26, SRZ ;  /* 0x00000000001a7805 */ /* 0x000fe2000001ff00 */
[----:B------:R-:W-:Y:S02]  /*1260*/  IMAD.MOV.U32 R29, RZ, RZ, RZ ;  /* 0x000000ffff1d7224 */ /* 0x000fe400078e00ff */
[----:B0-----:R-:W-:Y:S01]  /*1270*/  @P1 IMAD.HI.U32 R4, R2, R9, RZ ;  /* 0x0000000902041227 */ /* 0x001fe200078e00ff */
[----:B------:R-:W0:Y:S03]  /*1280*/  @P0 LDC R7, c[0x0][0xc50] ;  /* 0x00031400ff070b82 */ /* 0x000e260000000800 */
[----:B------:R-:W-:Y:S01]  /*1290*/  IMAD.MOV.U32 R110, RZ, RZ, RZ ;  /* 0x000000ffff6e7224 */ /* 0x000fe200078e00ff */
[----:B-1----:R-:W-:-:S05]  /*12a0*/  @P1 SHF.R.U32.HI R2, RZ, R11, R4 ;  /* 0x0000000bff021219 */ /* 0x002fca0000011604 */
[----:B------:R-:W-:Y:S01]  /*12b0*/  VIADD R2, R2, UR4 ;  /* 0x0000000402027c36 */ /* 0x000fe20008000000 */
[----:B------:R-:W-:Y:S01]  /*12c0*/  UIMAD UR4, UR8, UR6, 0x5f ;  /* 0x0000005f080474a4 */ /* 0x000fe2000f8e0206 */
[----:B--2---:R-:W-:-:S03]  /*12d0*/  @P0 IMAD.HI.U32 R0, R6, R5, RZ ;  /* 0x0000000506000227 */ /* 0x004fc600078e00ff */
[----:B------:R-:W-:Y:S01]  /*12e0*/  UIMAD.WIDE UR4, UR4, 0x2aaaaaab, URZ ;  /* 0x2aaaaaab040478a5 */ /* 0x000fe2000f8e023f */
[----:B------:R-:W-:-:S03]  /*12f0*/  IMAD.HI R2, R2, 0x2aaaaaab, RZ ;  /* 0x2aaaaaab02027827 */ /* 0x000fc600078e02ff */
[----:B------:R-:W-:Y:S02]  /*1300*/  USHF.R.U32.HI UR4, URZ, 0x1f, UR5 ;  /* 0x0000001f3f047899 */ /* 0x000fe40008011605 */
[----:B------:R-:W-:Y:S02]  /*1310*/  SHF.R.U32.HI R3, RZ, 0x1f, R2 ;  /* 0x0000001fff037819 */ /* 0x000fe40000011602 */
[----:B------:R-:W-:Y:S01]  /*1320*/  ULEA.HI.SX32 UR4, UR5, UR4, 0x1c ;  /* 0x0000000405047291 */ /* 0x000fe2000f8fe23f */
[----:B0-----:R-:W-:Y:S02]  /*1330*/  @P0 SHF.R.U32.HI R23, RZ, R7, R0 ;  /* 0x00000007ff170219 */ /* 0x001fe40000011600 */
[----:B------:R-:W-:Y:S02]  /*1340*/  LEA.HI.SX32 R3, R2, R3, 0x1c ;  /* 0x0000000302037211 */ /* 0x000fe400078fe2ff */
[----:B------:R-:W-:Y:S02]  /*1350*/  IADD3 R0, -R23, RZ, RZ ;  /* 0x000000ff17007210 */ /* 0x000fe40007ffe1ff */
[----:B------:R-:W-:Y:S01]  /*1360*/  VIMNMX R72, R3, UR4, PT ;  /* 0x0000000403487c48 */ /* 0x000fe2000bfe0100 */
[----:B------:R-:W-:Y:S01]  /*1370*/  IMAD.MOV.U32 R3, RZ, RZ, RZ ;  /* 0x000000ffff037224 */ /* 0x000fe200078e00ff */
[----:B------:R-:W-:Y:S01]  /*1380*/  PLOP3.LUT P0, PT, PT, PT, PT, 0x80, 0x0 ;  /* 0x000000000000781c */ /* 0x000fe20003f0f070 */
[----:B------:R-:W-:Y:S01]  /*1390*/  IMAD R161, R161, R0, R6 ;  /* 0x00000000a1a17224 */ /* 0x000fe200078e0206 */
[----:B------:R-:W-:Y:S01]  /*13a0*/  ISETP.GE.AND P1, PT, R72, 0x1, PT ;  /* 0x000000014800780c */ /* 0x000fe20003f26270 */
[----:B------:R-:W-:Y:S01]  /*13b0*/  IMAD.MOV.U32 R0, RZ, RZ, RZ ;  /* 0x000000ffff007224 */ /* 0x000fe200078e00ff */
[----:B------:R-:W-:-:S11]  /*13c0*/  CS2R R6, SRZ ;  /* 0x0000000000067805 */ /* 0x000fd6000001ff00 */
[----:B------:R-:W-:Y:S05]  /*13d0*/  @!P1 BRA `(.L_x_2194) ;  /* 0x0000006c00e49947 */ /* 0x000fea0003800000 */
        /* <DEDUP_REMOVED lines=30> */
[----:B-1----:R-:W-:Y:S05]  /*15c0*/  CALL.ABS.NOINC R2 ;  /* 0x0000000002007343 */ /* 0x002fea0003c00000 */
.L_x_2195:
[----:B------:R-:W-:Y:S02]  /*15d0*/  LEA.HI R0, R163, R163, RZ, 0x1 ;  /* 0x000000a3a3007211 */ /* 0x000fe400078f08ff */
[----:B------:R-:W-:Y:S02]  /*15e0*/  R2UR UR4, R168 ;  /* 0x00000000a80472ca */ /* 0x000fe400000e0000 */
[----:B------:R-:W-:-:S05]  /*15f0*/  LOP3.LUT R0, R0, 0xfffffffe, RZ, 0xc0, !PT ;  /* 0xfffffffe00007812 */ /* 0x000fca00078ec0ff */
[----:B------:R-:W-:-:S05]  /*1600*/  IMAD.IADD R0, R163, 0x1, -R0 ;  /* 0x00000001a3007824 */ /* 0x000fca00078e0a00 */
[----:B------:R-:W-:Y:S02]  /*1610*/  SHF.L.U32 R0, R0, 0x1f, RZ ;  /* 0x0000001f00007819 */ /* 0x000fe400000006ff */
[----:B------:R-:W-:Y:S02]  /*1620*/  MOV R2, UR4 ;  /* 0x0000000400027c02 */ /* 0x000fe40008000f00 */
[----:B------:R-:W0:Y:S02]  /*1630*/  SYNCS.PHASECHK.TRANS64.TRYWAIT P1, [UR39+0x2a800], R0 ;  /* 0x02a80000ff0075a7 */ /* 0x000e240008020167 */
[----:B------:R-:W-:Y:S01]  /*1640*/  ISETP.NE.AND P0, PT, R2, 0x3, PT ;  /* 0x000000030200780c */ /* 0x000fe20003f05270 */
[----:B0-----:R-:W-:-:S12]  /*1650*/  @!P1 BRA `(.L_x_2196) ;  /* 0x000000c8008c9947 */ /* 0x001fd80003800000 */
.L_x_2312:
[----:B------:R-:W-:Y:S05]  /*1660*/  @!P0 BRA `(.L_x_2197) ;  /* 0x0000000000048947 */ /* 0x000fea0003800000 */
[----:B------:R-:W-:Y:S01]  /*1670*/  BPT.TRAP 0x1 ;  /* 0x000000040000795c */ /* 0x000fe20000300000 */
.L_x_2197:
[----:B0-----:R-:W-:Y:S02]  /*1680*/  IMAD.U32 R0, RZ, RZ, UR38 ;  /* 0x00000026ff007e24 */ /* 0x001fe4000f8e00ff */
[----:B------:R-:W-:-:S03]  /*1690*/  IMAD.U32 R3, RZ, RZ, UR60 ;  /* 0x0000003cff037e24 */ /* 0x000fc6000f8e00ff */
[----:B------:R-:W-:Y:S02]  /*16a0*/  LEA R0, R0, UR39, 0x3 ;  /* 0x0000002700007c11 */ /* 0x000fe4000f8e18ff */
[----:B------:R-:W-:-:S04]  /*16b0*/  SHF.L.U32 R3, R3, 0x1f, RZ ;  /* 0x0000001f03037819 */ /* 0x000fc800000006ff */
[----:B------:R0:W1:Y:S01]  /*16c0*/  SYNCS.PHASECHK.TRANS64.TRYWAIT P1, [R0+URZ+0x2a830], R3 ;  /* 0x02a83003000075a7 */ /* 0x000062000802017f */
[----:B------:R-:W-:Y:S05]  /*16d0*/  @!P0 BRA `(.L_x_2198) ;  /* 0x0000000000048947 */ /* 0x000fea0003800000 */
[----:B------:R-:W-:Y:S01]  /*16e0*/  BPT.TRAP 0x1 ;  /* 0x000000040000795c */ /* 0x000fe20000300000 */
.L_x_2198:
[----:B-1----:R-:W-:Y:S05]  /*16f0*/  @P1 BRA `(.L_x_2199) ;  /* 0x0000000000081947 */ /* 0x002fea0003800000 */
[----:B------:R-:W1:Y:S02]  /*1700*/  SYNCS.PHASECHK.TRANS64.TRYWAIT P1, [R0+URZ+0x2a830], R3 ;  /* 0x02a83003000075a7 */ /* 0x000e64000802017f */
[----:B-1----:R-:W-:Y:S05]  /*1710*/  @!P1 BRA `(.L_x_2200) ;  /* 0x000000c800749947 */ /* 0x002fea0003800000 */
.L_x_2199:
        /* <DEDUP_REMOVED lines=22> */
[----:B------:R-:W-:Y:S02]  /*1880*/  UIADD3 UR8, UR5, 0x2, URZ ;  /* 0x0000000205087890 */ /* 0x000fe4000fffe03f */
[----:B------:R-:W-:Y:S01]  /*1890*/  UIADD3 UR10, UR4, 0x2, URZ ;  /* 0x00000002040a7890 */ /* 0x000fe2000fffe03f */
[----:B------:R-:W-:Y:S01]  /*18a0*/  UMOV UR9, 0x40000040 ;  /* 0x4000004000097882 */ /* 0x000fe20000000000 */
        /* <DEDUP_REMOVED lines=70> */
.L_x_2201:
[----:B------:R-:W-:Y:S01]  /*1d10*/  ISETP.NE.AND P4, PT, R171, 0x1, PT ;  /* 0x00000001ab00780c */ /* 0x000fe20003f85270 */
[----:B------:R-:W-:Y:S01]  /*1d20*/  IMAD.IADD R4, R19, 0x1, R16 ;  /* 0x0000000113047824 */ /* 0x000fe200078e0210 */
[----:B------:R-:W2:Y:S01]  /*1d30*/  LDC R5, c[0x0][0x2f0] ;  /* 0x0000bc00ff057b82 */ /* 0x000ea20000000800 */
[----:B------:R-:W-:Y:S01]  /*1d40*/  R2UR UR5, R170 ;  /* 0x00000000aa0572ca */ /* 0x000fe200000e0000 */
[----:B------:R-:W-:-:S06]  /*1d50*/  ULDC UR4, c[0x0][0x988] ;  /* 0x0002620000047ab9 */ /* 0x000fcc0000000800 */
[----:B------:R-:W3:Y:S08]  /*1d60*/  LDC R8, c[0x0][0x288] ;  /* 0x0000a200ff087b82 */ /* 0x000ef00000000800 */
[----:B01----:R-:W0:Y:S08]  /*1d70*/  @P4 LDC R3, c[0x0][0x44c] ;  /* 0x00011300ff034b82 */ /* 0x003e300000000800 */
[----:B------:R-:W1:Y:S01]  /*1d80*/  @P4 LDC R9, c[0x0][0x450] ;  /* 0x00011400ff094b82 */ /* 0x000e620000000800 */
[----:B0-----:R-:W-:-:S05]  /*1d90*/  @P4 IMAD.HI.U32 R2, R4, R3, RZ ;  /* 0x0000000304024227 */ /* 0x001fca00078e00ff */
[----:B-1----:R-:W-:Y:S01]  /*1da0*/  @P4 SHF.R.U32.HI R4, RZ, R9, R2 ;  /* 0x00000009ff044219 */ /* 0x002fe20000011602 */
[----:B------:R-:W-:-:S04]  /*1db0*/  IMAD R2, R72, -0x60, RZ ;  /* 0xffffffa048027824 */ /* 0x000fc800078e02ff */
[----:B------:R-:W3:Y:S01]  /*1dc0*/  SHFL.IDX PT, R9, R4, 0x1, 0x1c1f ;  /* 0x003c1f0004097f89 */ /* 0x000ee200000e0000 */
[----:B------:R-:W-:Y:S02]  /*1dd0*/  VIADD R3, R2, 0x61 ;  /* 0x0000006102037836 */ /* 0x000fe40000000000 */
[----:B--2---:R-:W-:Y:S01]  /*1de0*/  IMAD R2, R5, UR5, R2 ;  /* 0x0000000505027c24 */ /* 0x004fe2000f8e0202 */
[----:B------:R-:W-:Y:S01]  /*1df0*/  SHFL.IDX PT, R4, R4, RZ, 0x1c1f ;  /* 0x001c1fff04047589 */ /* 0x000fe200000e0000 */
[----:B------:R-:W-:-:S03]  /*1e00*/  IMAD R10, R18, -0x2, R3 ;  /* 0xfffffffe120a7824 */ /* 0x000fc600078e0203 */
[----:B------:R-:W-:Y:S01]  /*1e10*/  IADD3 R11, R2, 0x60, RZ ;  /* 0x00000060020b7810 */ /* 0x000fe20007ffe0ff */
[----:B------:R-:W-:-:S04]  /*1e20*/  IMAD R3, R5, UR5, R10 ;  /* 0x0000000505037c24 */ /* 0x000fc8000f8e020a */
[----:B------:R-:W-:Y:S01]  /*1e30*/  IMAD R2, R18, -0x2, R11 ;  /* 0xfffffffe12027824 */ /* 0x000fe200078e020b */
[----:B---3--:R-:W-:Y:S01]  /*1e40*/  IADD3 R9, R9, -R8, R3 ;  /* 0x8000000809097210 */ /* 0x008fe20007ffe003 */
[----:B------:R-:W-:-:S03]  /*1e50*/  IMAD.IADD R3, R3, 0x1, -R8 ;  /* 0x0000000103037824 */ /* 0x000fc600078e0a08 */
[----:B------:R-:W-:-:S04]  /*1e60*/  VIMNMX R9, R2, R9, PT ;  /* 0x0000000902097248 */ /* 0x000fc80003fe0100 */
[C---:B------:R-:W-:Y:S02]  /*1e70*/  ISETP.GT.AND P1, PT, R9.reuse, RZ, PT ;  /* 0x000000ff0900720c */ /* 0x040fe40003f24270 */
[C---:B------:R-:W-:Y:S02]  /*1e80*/  ISETP.GT.AND P2, PT, R9.reuse, 0x1, PT ;  /* 0x000000010900780c */ /* 0x040fe40003f44270 */
[----:B------:R-:W-:Y:S02]  /*1e90*/  ISETP.GT.AND P3, PT, R9, 0x8, PT ;  /* 0x000000080900780c */ /* 0x000fe40003f64270 */
[----:B------:R-:W-:Y:S02]  /*1ea0*/  FSEL R73, R26, -INF , P1 ;  /* 0xff8000001a497808 */ /* 0x000fe40000800000 */
[----:B------:R-:W-:Y:S02]  /*1eb0*/  FSEL R10, R27, -INF , P2 ;  /* 0xff8000001b0a7808 */ /* 0x000fe40001000000 */
        /* <DEDUP_REMOVED lines=26> */
[----:B------:R-:W-:Y:S01]  /*2060*/  FMNMX.FTZ R12, R89, R12, !PT ;  /* 0x0000000c590c7209 */ /* 0x000fe20007810000 */
[----:B------:R-:W0:Y:S01]  /*2070*/  @P4 LDC R46, c[0x0][0x450] ;  /* 0x00011400ff2e4b82 */ /* 0x000e220000000800 */
        /* <DEDUP_REMOVED lines=37> */
[----:B------:R-:W-:-:S04]  /*22d0*/  FMNMX.FTZ R12, R107, R12, !PT ;  /* 0x0000000c6b0c7209 */ /* 0x000fc80007810000 */
[----:B------:R-:W-:-:S05]  /*22e0*/  FMNMX.FTZ R12, R71, R12, !PT ;  /* 0x0000000c470c7209 */ /* 0x000fca0007810000 */
[----:B------:R-:W1:Y:S02]  /*22f0*/  SHFL.BFLY PT, R9, R12, 0x2, 0x1f ;  /* 0x0c401f000c097f89 */ /* 0x000e6400000e0000 */
[----:B-1----:R-:W-:Y:S02]  /*2300*/  FMNMX.FTZ R13, R12, R9, !PT ;  /* 0x000000090c0d7209 */ /* 0x002fe40007810000 */
[----:B------:R-:W-:Y:S01]  /*2310*/  VIADDMNMX R9, R4, R3, R2, PT ;  /* 0x0000000304097246 */ /* 0x000fe20003800102 */
[----:B------:R-:W-:Y:S01]  /*2320*/  IMAD.U32 R2, RZ, RZ, UR4 ;  /* 0x00000004ff027e24 */ /* 0x000fe2000f8e00ff */
[----:B------:R-:W-:Y:S01]  /*2330*/  R2UR UR4, R0 ;  /* 0x00000000000472ca */ /* 0x000fe200000e0000 */
[----:B------:R-:W1:Y:S01]  /*2340*/  SHFL.BFLY PT, R14, R13, 0x1, 0x1f ;  /* 0x0c201f000d0e7f89 */ /* 0x000e6200000e0000 */
[C---:B------:R-:W-:Y:S02]  /*2350*/  ISETP.GT.AND P1, PT, R9.reuse, RZ, PT ;  /* 0x000000ff0900720c */ /* 0x040fe40003f24270 */
[----:B------:R-:W-:-:S02]  /*2360*/  ISETP.GT.AND P2, PT, R9, 0x1, PT ;  /* 0x000000010900780c */ /* 0x000fc40003f44270 */
[----:B------:R-:W-:Y:S02]  /*2370*/  ISETP.GT.AND P3, PT, R9, 0x8, PT ;  /* 0x000000080900780c */ /* 0x000fe40003f64270 */
[----:B------:R-:W-:Y:S02]  /*2380*/  FSEL R11, R24, -INF , P1 ;  /* 0xff800000180b7808 */ /* 0x000fe40000800000 */
[----:B------:R-:W-:Y:S02]  /*2390*/  FSEL R25, R25, -INF , P2 ;  /* 0xff80000019197808 */ /* 0x000fe40001000000 */
[----:B------:R-:W-:Y:S01]  /*23a0*/  ISETP.GT.AND P1, PT, R9, 0x9, PT ;  /* 0x000000090900780c */ /* 0x000fe20003f24270 */
[----:B------:R-:W-:Y:S01]  /*23b0*/  UIADD3 UR4, UR4, 0x2a840, URZ ;  /* 0x0002a84004047890 */ /* 0x000fe2000fffe03f */
[----:B------:R-:W-:Y:S02]  /*23c0*/  FMNMX.FTZ R4, R11, R25, !PT ;  /* 0x000000190b047209 */ /* 0x000fe40007810000 */
[----:B------:R-:W-:-:S02]  /*23d0*/  ISETP.GT.AND P2, PT, R9, 0x10, PT ;  /* 0x000000100900780c */ /* 0x000fc40003f44270 */
[----:B------:R-:W-:Y:S02]  /*23e0*/  FSEL R29, R29, -INF , P1 ;  /* 0xff8000001d1d7808 */ /* 0x000fe40000800000 */
[----:B------:R-:W-:Y:S02]  /*23f0*/  ISETP.GT.AND P1, PT, R9, 0x11, PT ;  /* 0x000000110900780c */ /* 0x000fe40003f24270 */
[----:B------:R-:W-:Y:S02]  /*2400*/  FSEL R15, R32, -INF , P2 ;  /* 0xff800000200f7808 */ /* 0x000fe40001000000 */
[----:B------:R-:W-:Y:S02]  /*2410*/  FSEL R33, R33, -INF , P1 ;  /* 0xff80000021217808 */ /* 0x000fe40000800000 */
[----:B-1----:R-:W-:Y:S02]  /*2420*/  FMNMX.FTZ R3, R13, R14, !PT ;  /* 0x0000000e0d037209 */ /* 0x002fe40007810000 */
[----:B------:R-:W-:-:S02]  /*2430*/  FSEL R13, R28, -INF , P3 ;  /* 0xff8000001c0d7808 */ /* 0x000fc40001800000 */
[----:B------:R-:W-:Y:S01]  /*2440*/  ISETP.GT.AND P3, PT, R9, 0x18, PT ;  /* 0x000000180900780c */ /* 0x000fe20003f64270 */
[----:B------:R-:W-:Y:S01]  /*2450*/  FMUL.FTZ R12, R3, R2 ;  /* 0x00000002030c7220 */ /* 0x000fe20000410000 */
[----:B------:R-:W-:Y:S02]  /*2460*/  FMNMX.FTZ R4, R13, R4, !PT ;  /* 0x000000040d047209 */ /* 0x000fe40007810000 */
[----:B------:R-:W-:Y:S02]  /*2470*/  FSETP.NEU.FTZ.AND P2, PT, R3, -INF , PT ;  /* 0xff8000000300780b */ /* 0x000fe40003f5d000 */
[----:B------:R-:W-:Y:S02]  /*2480*/  FMNMX.FTZ R4, R29, R4, !PT ;  /* 0x000000041d047209 */ /* 0x000fe40007810000 */
[----:B------:R-:W-:Y:S02]  /*2490*/  ISETP.GT.AND P1, PT, R9, 0x19, PT ;  /* 0x000000190900780c */ /* 0x000fe40003f24270 */
[----:B------:R-:W-:-:S02]  /*24a0*/  FMNMX.FTZ R4, R15, R4, !PT ;  /* 0x000000040f047209 */ /* 0x000fc40007810000 */
[----:B------:R-:W-:Y:S02]  /*24b0*/  FSEL R21, R36, -INF , P3 ;  /* 0xff80000024157808 */ /* 0x000fe40001800000 */
[----:B------:R-:W-:Y:S02]  /*24c0*/  FMNMX.FTZ R4, R33, R4, !PT ;  /* 0x0000000421047209 */ /* 0x000fe40007810000 */
[----:B------:R-:W-:Y:S02]  /*24d0*/  FSEL R14, R12, RZ, P2 ;  /* 0x000000ff0c0e7208 */ /* 0x000fe40001000000 */
[----:B------:R-:W-:Y:S02]  /*24e0*/  ISETP.GT.AND P2, PT, R9, 0x20, PT ;  /* 0x000000200900780c */ /* 0x000fe40003f44270 */
[----:B------:R-:W-:Y:S01]  /*24f0*/  FSEL R37, R37, -INF , P1 ;  /* 0xff80000025257808 */ /* 0x000fe20000800000 */
[--C-:B------:R-:W-:Y:S01]  /*2500*/  FFMA.FTZ R157, R73, R2, -R14.reuse ;  /* 0x00000002499d7223 */ /* 0x100fe2000001080e */
[----:B------:R-:W-:Y:S01]  /*2510*/  FMNMX.FTZ R4, R21, R4, !PT ;  /* 0x0000000415047209 */ /* 0x000fe20007810000 */
[-CC-:B------:R-:W-:Y:S01]  /*2520*/  FFMA.FTZ R10, R10, R2.reuse, -R14.reuse ;  /* 0x000000020a0a7223 */ /* 0x180fe2000001080e */
[----:B------:R-:W-:Y:S01]  /*2530*/  ISETP.GT.AND P1, PT, R9, 0x21, PT ;  /* 0x000000210900780c */ /* 0x000fe20003f24270 */
[--C-:B------:R-:W-:Y:S01]  /*2540*/  FFMA.FTZ R159, R75, R2, -R14.reuse ;  /* 0x000000024b9f7223 */ /* 0x100fe2000001080e */
[----:B------:R-:W-:Y:S01]  /*2550*/  FSEL R27, R40, -INF , P2 ;  /* 0xff800000281b7808 */ /* 0x000fe20001000000 */
[----:B------:R-:W-:Y:S01]  /*2560*/  MUFU.EX2 R157, R157 ;  /* 0x0000009d009d7308 */ /* 0x000fe20000000800 */
[----:B------:R-:W-:Y:S01]  /*2570*/  FMNMX.FTZ R4, R37, R4, !PT ;  /* 0x0000000425047209 */ /* 0x000fe20007810000 */
[-CC-:B------:R-:W-:Y:S01]  /*2580*/  FFMA.FTZ R77, R77, R2.reuse, -R14.reuse ;  /* 0x000000024d4d7223 */ /* 0x180fe2000001080e */
[----:B------:R-:W-:Y:S01]  /*2590*/  ISETP.GT.AND P2, PT, R9, 0x28, PT ;  /* 0x000000280900780c */ /* 0x000fe20003f44270 */
[-CC-:B------:R-:W-:Y:S01]  /*25a0*/  FFMA.FTZ R79, R79, R2.reuse, -R14.reuse ;  /* 0x000000024f4f7223 */ /* 0x180fe2000001080e */
[----:B------:R-:W-:Y:S01]  /*25b0*/  FSEL R41, R41, -INF , P1 ;  /* 0xff80000029297808 */ /* 0x000fe20000800000 */
[--C-:B------:R-:W-:Y:S01]  /*25c0*/  FFMA.FTZ R81, R81, R2, -R14.reuse ;  /* 0x0000000251517223 */ /* 0x100fe2000001080e */
[----:B------:R-:W-:Y:S01]  /*25d0*/  FMNMX.FTZ R4, R27, R4, !PT ;  /* 0x000000041b047209 */ /* 0x000fe20007810000 */
[----:B------:R-:W1:Y:S01]  /*25e0*/  MUFU.EX2 R10, R10 ;  /* 0x0000000a000a7308 */ /* 0x000e620000000800 */
[----:B------:R-:W-:Y:S01]  /*25f0*/  ISETP.GT.AND P1, PT, R9, 0x29, PT ;  /* 0x000000290900780c */ /* 0x000fe20003f24270 */
[----:B------:R-:W-:Y:S01]  /*2600*/  FFMA.FTZ R83, R83, R2, -R14 ;  /* 0x0000000253537223 */ /* 0x000fe2000001080e */
[----:B------:R-:W-:Y:S01]  /*2610*/  FSEL R31, R44, -INF , P2 ;  /* 0xff8000002c1f7808 */ /* 0x000fe20001000000 */
[----:B------:R-:W-:Y:S01]  /*2620*/  IMAD R44, R5, UR5, -R8 ;  /* 0x00000005052c7c24 */ /* 0x000fe2000f8e0a08 */
[----:B------:R-:W-:Y:S01]  /*2630*/  FMNMX.FTZ R4, R41, R4, !PT ;  /* 0x0000000429047209 */ /* 0x000fe20007810000 */
[-CC-:B------:R-:W-:Y:S01]  /*2640*/  FFMA.FTZ R85, R85, R2.reuse, -R14.reuse ;  /* 0x0000000255557223 */ /* 0x180fe2000001080e */
[----:B------:R-:W-:Y:S01]  /*2650*/  ISETP.GT.AND P2, PT, R9, 0x30, PT ;  /* 0x000000300900780c */ /* 0x000fe20003f44270 */
[----:B------:R-:W-:Y:S01]  /*2660*/  MUFU.EX2 R159, R159 ;  /* 0x0000009f009f7308 */ /* 0x000fe20000000800 */
[----:B------:R-:W-:Y:S01]  /*2670*/  FSEL R45, R45, -INF , P1 ;  /* 0xff8000002d2d7808 */ /* 0x000fe20000800000 */
[--C-:B------:R-:W-:Y:S01]  /*2680*/  FFMA.FTZ R87, R87, R2, -R14.reuse ;  /* 0x0000000257577223 */ /* 0x100fe2000001080e */
[----:B------:R-:W-:Y:S01]  /*2690*/  FMNMX.FTZ R4, R31, R4, !PT ;  /* 0x000000041f047209 */ /* 0x000fe20007810000 */
[-CC-:B------:R-:W-:Y:S01]  /*26a0*/  FFMA.FTZ R89, R89, R2.reuse, -R14.reuse ;  /* 0x0000000259597223 */ /* 0x180fe2000001080e */
[----:B------:R-:W-:Y:S01]  /*26b0*/  ISETP.GT.AND P1, PT, R9, 0x31, PT ;  /* 0x000000310900780c */ /* 0x000fe20003f24270 */
[----:B------:R-:W-:Y:S01]  /*26c0*/  FFMA.FTZ R91, R91, R2, -R14 ;  /* 0x000000025b5b7223 */ /* 0x000fe2000001080e */
[----:B------:R-:W-:Y:S01]  /*26d0*/  FSEL R35, R48, -INF , P2 ;  /* 0xff80000030237808 */ /* 0x000fe20001000000 */
[----:B------:R-:W-:Y:S01]  /*26e0*/  MUFU.EX2 R20, R77 ;  /* 0x0000004d00147308 */ /* 0x000fe20000000800 */
[----:B------:R-:W-:Y:S01]  /*26f0*/  FMNMX.FTZ R4, R45, R4, !PT ;  /* 0x000000042d047209 */ /* 0x000fe20007810000 */
[----:B-1----:R-:W-:Y:S01]  /*2700*/  FADD.FTZ R42, R157, R10 ;  /* 0x0000000a9d2a7221 */ /* 0x002fe20000010000 */
[----:B------:R-:W-:Y:S01]  /*2710*/  ISETP.GT.AND P2, PT, R9, 0x38, PT ;  /* 0x000000380900780c */ /* 0x000fe20003f44270 */
[-CC-:B------:R-:W-:Y:S01]  /*2720*/  FFMA.FTZ R93, R93, R2.reuse, -R14.reuse ;  /* 0x000000025d5d7223 */ /* 0x180fe2000001080e */
[----:B------:R-:W-:Y:S01]  /*2730*/  FSEL R49, R49, -INF , P1 ;  /* 0xff80000031317808 */ /* 0x000fe20000800000 */
[--C-:B------:R-:W-:Y:S01]  /*2740*/  FFMA.FTZ R95, R95, R2, -R14.reuse ;  /* 0x000000025f5f7223 */ /* 0x100fe2000001080e */
[----:B------:R-:W-:Y:S01]  /*2750*/  FMNMX.FTZ R4, R35, R4, !PT ;  /* 0x0000000423047209 */ /* 0x000fe20007810000 */
[----:B------:R-:W-:Y:S01]  /*2760*/  MUFU.EX2 R79, R79 ;  /* 0x0000004f004f7308 */ /* 0x000fe20000000800 */
[----:B------:R-:W-:Y:S01]  /*2770*/  ISETP.GT.AND P1, PT, R9, 0x39, PT ;  /* 0x000000390900780c */ /* 0x000fe20003f24270 */
[-CC-:B------:R-:W-:Y:S01]  /*2780*/  FFMA.FTZ R97, R97, R2.reuse, -R14.reuse ;  /* 0x0000000261617223 */ /* 0x180fe2000001080e */
[----:B------:R-:W-:Y:S01]  /*2790*/  FSEL R39, R52, -INF , P2 ;  /* 0xff80000034277808 */ /* 0x000fe20001000000 */
[--C-:B------:R-:W-:Y:S01]  /*27a0*/  FFMA.FTZ R99, R99, R2, -R14.reuse ;  /* 0x0000000263637223 */ /* 0x100fe2000001080e */
[----:B------:R-:W-:Y:S01]  /*27b0*/  FMNMX.FTZ R4, R49, R4, !PT ;  /* 0x0000000431047209 */ /* 0x000fe20007810000 */
[-CC-:B------:R-:W-:Y:S01]  /*27c0*/  FFMA.FTZ R55, R55, R2.reuse, -R14.reuse ;  /* 0x0000000237377223 */ /* 0x180fe2000001080e */
[----:B------:R-:W-:Y:S01]  /*27d0*/  ISETP.GT.AND P2, PT, R9, 0x40, PT ;  /* 0x000000400900780c */ /* 0x000fe20003f44270 */
[----:B------:R-:W1:Y:S01]  /*27e0*/  MUFU.EX2 R24, R81 ;  /* 0x0000005100187308 */ /* 0x000e620000000800 */
        /* <DEDUP_REMOVED lines=11> */
[----:B------:R-:W2:Y:S01]  /*28a0*/  S2UR UR5, SR_CgaCtaId ;  /* 0x00000000000579c3 */ /* 0x000ea20000008800 */
[----:B------:R-:W-:Y:S01]  /*28b0*/  FSEL R57, R57, -INF , P1 ;  /* 0xff80000039397808 */ /* 0x000fe20000800000 */
[--C-:B------:R-:W-:Y:S01]  /*28c0*/  FFMA.FTZ R105, R105, R2, -R14.reuse ;  /* 0x0000000269697223 */ /* 0x100fe2000001080e */
[----:B------:R-:W-:Y:S01]  /*28d0*/  FMNMX.FTZ R4, R43, R4, !PT ;  /* 0x000000042b047209 */ /* 0x000fe20007810000 */
[----:B------:R3:W4:Y:S01]  /*28e0*/  MUFU.EX2 R26, R85 ;  /* 0x00000055001a7308 */ /* 0x0007220000000800 */
[----:B------:R-:W-:Y:S01]  /*28f0*/  ISETP.GT.AND P1, PT, R9, 0x49, PT ;  /* 0x000000490900780c */ /* 0x000fe20003f24270 */
[-CC-:B------:R-:W-:Y:S01]  /*2900*/  FFMA.FTZ R67, R67, R2.reuse, -R14.reuse ;  /* 0x0000000243437223 */ /* 0x180fe2000001080e */
[----:B------:R-:W-:Y:S01]  /*2910*/  FSEL R47, R60, -INF , P2 ;  /* 0xff8000003c2f7808 */ /* 0x000fe20001000000 */
[--C-:B------:R-:W-:Y:S01]  /*2920*/  FFMA.FTZ R107, R107, R2, -R14.reuse ;  /* 0x000000026b6b7223 */ /* 0x100fe2000001080e */
[----:B------:R-:W-:Y:S01]  /*2930*/  FMNMX.FTZ R4, R57, R4, !PT ;  /* 0x0000000439047209 */ /* 0x000fe20007810000 */
[----:B------:R-:W-:Y:S01]  /*2940*/  FFMA.FTZ R14, R71, R2, -R14 ;  /* 0x00000002470e7223 */ /* 0x000fe2000001080e */
[----:B------:R-:W-:Y:S01]  /*2950*/  ISETP.GT.AND P2, PT, R9, 0x50, PT ;  /* 0x000000500900780c */ /* 0x000fe20003f44270 */
[----:B------:R-:W-:Y:S01]  /*2960*/  MUFU.EX2 R87, R87 ;  /* 0x0000005700577308 */ /* 0x000fe20000000800 */
[----:B------:R-:W-:-:S02]  /*2970*/  FSEL R61, R61, -INF , P1 ;  /* 0xff8000003d3d7808 */ /* 0x000fc40000800000 */
[----:B---3--:R-:W-:Y:S02]  /*2980*/  CS2R R84, SRZ ;  /* 0x0000000000547805 */ /* 0x008fe4000001ff00 */
[----:B------:R-:W-:Y:S02]  /*2990*/  FMNMX.FTZ R4, R47, R4, !PT ;  /* 0x000000042f047209 */ /* 0x000fe40007810000 */
[----:B------:R-:W-:Y:S02]  /*29a0*/  CS2R R80, SRZ ;  /* 0x0000000000507805 */ /* 0x000fe4000001ff00 */
[----:B------:R-:W-:Y:S02]  /*29b0*/  ISETP.GT.AND P1, PT, R9, 0x51, PT ;  /* 0x000000510900780c */ /* 0x000fe40003f24270 */
[----:B------:R-:W-:Y:S02]  /*29c0*/  CS2R R76, SRZ ;  /* 0x00000000004c7805 */ /* 0x000fe4000001ff00 */
[----:B------:R-:W-:Y:S01]  /*29d0*/  FSEL R51, R64, -INF , P2 ;  /* 0xff80000040337808 */ /* 0x000fe20001000000 */
[----:B------:R-:W3:Y:S01]  /*29e0*/  MUFU.EX2 R28, R89 ;  /* 0x00000059001c7308 */ /* 0x000ee20000000800 */
[----:B------:R-:W-:-:S02]  /*29f0*/  FMNMX.FTZ R4, R61, R4, !PT ;  /* 0x000000043d047209 */ /* 0x000fc40007810000 */
[----:B------:R-:W-:Y:S02]  /*2a00*/  CS2R R74, SRZ ;  /* 0x00000000004a7805 */ /* 0x000fe4000001ff00 */
[----:B------:R-:W-:Y:S01]  /*2a10*/  ISETP.GT.AND P2, PT, R9, 0x58, PT ;  /* 0x000000580900780c */ /* 0x000fe20003f44270 */
[----:B--2---:R-:W-:Y:S01]  /*2a20*/  UPRMT UR4, UR5, 0x654, UR4 ;  /* 0x0000065405047896 */ /* 0x004fe20008000004 */
[----:B------:R-:W-:Y:S02]  /*2a30*/  FSEL R65, R65, -INF , P1 ;  /* 0xff80000041417808 */ /* 0x000fe40000800000 */
[----:B------:R-:W-:Y:S02]  /*2a40*/  CS2R R70, SRZ ;  /* 0x0000000000467805 */ /* 0x000fe4000001ff00 */
[----:B------:R-:W-:Y:S01]  /*2a50*/  FMNMX.FTZ R4, R51, R4, !PT ;  /* 0x0000000433047209 */ /* 0x000fe20007810000 */
[----:B------:R-:W-:Y:S01]  /*2a60*/  MUFU.EX2 R91, R91 ;  /* 0x0000005b005b7308 */ /* 0x000fe20000000800 */
[----:B------:R-:W-:-:S02]  /*2a70*/  ISETP.GT.AND P1, PT, R9, 0x59, PT ;  /* 0x000000590900780c */ /* 0x000fc40003f24270 */
[----:B------:R-:W-:Y:S02]  /*2a80*/  FSEL R9, R68, -INF , P2 ;  /* 0xff80000044097808 */ /* 0x000fe40001000000 */
[----:B------:R-:W-:Y:S01]  /*2a90*/  FMNMX.FTZ R4, R65, R4, !PT ;  /* 0x0000000441047209 */ /* 0x000fe20007810000 */
[----:B------:R-:W-:Y:S01]  /*2aa0*/  SYNCS.ARRIVE.TRANS64.RED.A1T0 RZ, [UR4], RZ ;  /* 0x000000ffffff79a7 */ /* 0x000fe20008100404 */
[----:B------:R-:W-:Y:S01]  /*2ab0*/  FSEL R69, R69, -INF , P1 ;  /* 0xff80000045457808 */ /* 0x000fe20000800000 */
[----:B------:R-:W2:Y:S01]  /*2ac0*/  MUFU.EX2 R30, R93 ;  /* 0x0000005d001e7308 */ /* 0x000ea20000000800 */
[----:B------:R-:W-:Y:S02]  /*2ad0*/  FMNMX.FTZ R4, R9, R4, !PT ;  /* 0x0000000409047209 */ /* 0x000fe40007810000 */
[----:B------:R-:W-:Y:S01]  /*2ae0*/  F2FP.BF16.F32.PACK_AB R157, R10, R157 ;  /* 0x0000009d0a9d723e */ /* 0x000fe200000010ff */
[----:B------:R-:W-:Y:S01]  /*2af0*/  VIADD R10, R72, 0xfffffffe ;  /* 0xfffffffe480a7836 */ /* 0x000fe20000000000 */
[----:B------:R-:W-:-:S02]  /*2b00*/  FMNMX.FTZ R4, R69, R4, !PT ;  /* 0x0000000445047209 */ /* 0x000fc40007810000 */
[----:B-1----:R-:W-:Y:S01]  /*2b10*/  F2FP.BF16.F32.PACK_AB R153, R24, R79 ;  /* 0x0000004f1899723e */ /* 0x002fe200000010ff */
[----:B------:R-:W-:Y:S01]  /*2b20*/  MUFU.EX2 R95, R95 ;  /* 0x0000005f005f7308 */ /* 0x000fe20000000800 */
[----:B----4-:R-:W-:Y:S01]  /*2b30*/  F2FP.BF16.F32.PACK_AB R155, R26, R83 ;  /* 0x000000531a9b723e */ /* 0x010fe200000010ff */
[----:B------:R-:W1:Y:S01]  /*2b40*/  SHFL.BFLY PT, R73, R4, 0x2, 0x1f ;  /* 0x0c401f0004497f89 */ /* 0x000e6200000e0000 */
[----:B---3--:R-:W-:-:S05]  /*2b50*/  F2FP.BF16.F32.PACK_AB R149, R28, R87 ;  /* 0x000000571c95723e */ /* 0x008fca00000010ff */
[----:B------:R-:W3:Y:S01]  /*2b60*/  MUFU.EX2 R32, R97 ;  /* 0x0000006100207308 */ /* 0x000ee20000000800 */
[----:B--2---:R-:W-:-:S07]  /*2b70*/  F2FP.BF16.F32.PACK_AB R151, R30, R91 ;  /* 0x0000005b1e97723e */ /* 0x004fce00000010ff */
[----:B------:R-:W-:Y:S08]  /*2b80*/  MUFU.EX2 R99, R99 ;  /* 0x0000006300637308 */ /* 0x000ff00000000800 */
[----:B------:R2:W4:Y:S01]  /*2b90*/  MUFU.EX2 R34, R55 ;  /* 0x0000003700227308 */ /* 0x0005220000000800 */
[----:B---3--:R-:W-:Y:S02]  /*2ba0*/  F2FP.BF16.F32.PACK_AB R145, R32, R95 ;  /* 0x0000005f2091723e */ /* 0x008fe400000010ff */
[----:B-1----:R-:W-:-:S05]  /*2bb0*/  FMNMX.FTZ R73, R4, R73, !PT ;  /* 0x0000004904497209 */ /* 0x002fca0007810000 */
[----:B------:R-:W1:Y:S01]  /*2bc0*/  SHFL.BFLY PT, R4, R73, 0x1, 0x1f ;  /* 0x0c201f0049047f89 */ /* 0x000e6200000e0000 */
[----:B------:R-:W-:Y:S01]  /*2bd0*/  MUFU.EX2 R101, R101 ;  /* 0x0000006500657308 */ /* 0x000fe20000000800 */
[----:B--2---:R-:W-:-:S07]  /*2be0*/  CS2R R54, SRZ ;  /* 0x0000000000367805 */ /* 0x004fce000001ff00 */
[----:B------:R2:W3:Y:S01]  /*2bf0*/  MUFU.EX2 R36, R59 ;  /* 0x0000003b00247308 */ /* 0x0004e20000000800 */
[----:B----4-:R-:W-:-:S07]  /*2c00*/  F2FP.BF16.F32.PACK_AB R147, R34, R99 ;  /* 0x000000632293723e */ /* 0x010fce00000010ff */
[----:B------:R-:W-:Y:S01]  /*2c10*/  MUFU.EX2 R103, R103 ;  /* 0x0000006700677308 */ /* 0x000fe20000000800 */
[----:B--2---:R-:W-:Y:S02]  /*2c20*/  CS2R R58, SRZ ;  /* 0x00000000003a7805 */ /* 0x004fe4000001ff00 */
[----:B-1----:R-:W-:-:S05]  /*2c30*/  FMNMX.FTZ R4, R73, R4, !PT ;  /* 0x0000000449047209 */ /* 0x002fca0007810000 */
[----:B------:R1:W-:Y:S01]  /*2c40*/  MUFU.EX2 R38, R63 ;  /* 0x0000003f00267308 */ /* 0x0003e20000000800 */
[----:B---3--:R-:W-:Y:S02]  /*2c50*/  F2FP.BF16.F32.PACK_AB R141, R36, R101 ;  /* 0x00000065248d723e */ /* 0x008fe400000010ff */
[----:B------:R-:W-:Y:S02]  /*2c60*/  CS2R R72, SRZ ;  /* 0x0000000000487805 */ /* 0x000fe4000001ff00 */
[C---:B------:R-:W-:Y:S01]  /*2c70*/  FSETP.NEU.FTZ.AND P1, PT, R4.reuse, -INF , PT ;  /* 0xff8000000400780b */ /* 0x040fe20003f3d000 */
[----:B------:R-:W-:Y:S02]  /*2c80*/  FMUL.FTZ R12, R4, R2 ;  /* 0x00000002040c7220 */ /* 0x000fe40000410000 */
[----:B------:R-:W-:Y:S03]  /*2c90*/  MUFU.EX2 R105, R105 ;  /* 0x0000006900697308 */ /* 0x000fe60000000800 */
[----:B------:R-:W-:-:S02]  /*2ca0*/  FSEL R12, R12, RZ, P1 ;  /* 0x000000ff0c0c7208 */ /* 0x000fc40000800000 */
[----:B-1----:R-:W-:-:S03]  /*2cb0*/  CS2R R62, SRZ ;  /* 0x00000000003e7805 */ /* 0x002fc6000001ff00 */
        /* <DEDUP_REMOVED lines=13> */
[----:B-1----:R-:W1:Y:S01]  /*2d90*/  @P4 LDC R25, c[0x0][0x44c] ;  /* 0x00011300ff194b82 */ /* 0x002e620000000800 */
[-CC-:B------:R-:W-:Y:S01]  /*2da0*/  FFMA.FTZ R45, R45, R2.reuse, -R12.reuse ;  /* 0x000000022d2d7223 */ /* 0x180fe2000001080c */
[-CC-:B------:R-:W-:Y:S01]  /*2db0*/  FFMA.FTZ R35, R35, R2.reuse, -R12.reuse ;  /* 0x0000000223237223 */ /* 0x180fe2000001080c */
[-CC-:B------:R-:W-:Y:S01]  /*2dc0*/  FFMA.FTZ R49, R49, R2.reuse, -R12.reuse ;  /* 0x0000000231317223 */ /* 0x180fe2000001080c */
[-CC-:B------:R-:W-:Y:S01]  /*2dd0*/  FFMA.FTZ R39, R39, R2.reuse, -R12.reuse ;  /* 0x0000000227277223 */ /* 0x180fe2000001080c */
[-CC-:B------:R-:W-:Y:S01]  /*2de0*/  FFMA.FTZ R53, R53, R2.reuse, -R12.reuse ;  /* 0x0000000235357223 */ /* 0x180fe2000001080c */
[-CC-:B------:R-:W-:Y:S01]  /*2df0*/  FFMA.FTZ R43, R43, R2.reuse, -R12.reuse ;  /* 0x000000022b2b7223 */ /* 0x180fe2000001080c */
[----:B------:R-:W3:Y:S01]  /*2e00*/  MUFU.EX2 R13, R13 ;  /* 0x0000000d000d7308 */ /* 0x000ee20000000800 */
[-CC-:B------:R-:W-:Y:S01]  /*2e10*/  FFMA.FTZ R57, R57, R2.reuse, -R12.reuse ;  /* 0x0000000239397223 */ /* 0x180fe2000001080c */
[-CC-:B------:R-:W-:Y:S01]  /*2e20*/  FFMA.FTZ R47, R47, R2.reuse, -R12.reuse ;  /* 0x000000022f2f7223 */ /* 0x180fe2000001080c */
[-CC-:B------:R-:W-:Y:S01]  /*2e30*/  FFMA.FTZ R61, R61, R2.reuse, -R12.reuse ;  /* 0x000000023d3d7223 */ /* 0x180fe2000001080c */
[-CC-:B------:R-:W-:Y:S01]  /*2e40*/  FFMA.FTZ R51, R51, R2.reuse, -R12.reuse ;  /* 0x0000000233337223 */ /* 0x180fe2000001080c */
[-CC-:B------:R-:W-:Y:S01]  /*2e50*/  FFMA.FTZ R65, R65, R2.reuse, -R12.reuse ;  /* 0x0000000241417223 */ /* 0x180fe2000001080c */
[-CC-:B------:R-:W-:Y:S01]  /*2e60*/  FFMA.FTZ R9, R9, R2.reuse, -R12.reuse ;  /* 0x0000000209097223 */ /* 0x180fe2000001080c */
[----:B------:R-:W-:Y:S01]  /*2e70*/  FFMA.FTZ R12, R69, R2, -R12 ;  /* 0x00000002450c7223 */ /* 0x000fe2000001080c */
[----:B------:R4:W5:Y:S01]  /*2e80*/  MUFU.EX2 R158, R29 ;  /* 0x0000001d009e7308 */ /* 0x0009620000000800 */
[----:B--2---:R-:W-:Y:S01]  /*2e90*/  FADD.FTZ R8, R11, R156 ;  /* 0x0000009c0b087221 */ /* 0x004fe20000010000 */
[----:B------:R-:W-:-:S02]  /*2ea0*/  F2FP.BF16.F32.PACK_AB R156, R156, R11 ;  /* 0x0000000b9c9c723e */ /* 0x000fc400000010ff */
[----:B------:R-:W-:Y:S02]  /*2eb0*/  CS2R R68, SRZ ;  /* 0x0000000000447805 */ /* 0x000fe4000001ff00 */
[----:B------:R-:W-:Y:S02]  /*2ec0*/  F2FP.BF16.F32.PACK_AB R143, R38, R103 ;  /* 0x00000067268f723e */ /* 0x000fe400000010ff */
[----:B------:R-:W2:Y:S01]  /*2ed0*/  MUFU.EX2 R15, R15 ;  /* 0x0000000f000f7308 */ /* 0x000ea20000000800 */
[----:B-1----:R-:W-:-:S04]  /*2ee0*/  @P4 IMAD.HI.U32 R25, R16, R25, RZ ;  /* 0x0000001910194227 */ /* 0x002fc800078e00ff */
[----:B---3--:R-:W-:Y:S01]  /*2ef0*/  FADD.FTZ R5, R13, R8 ;  /* 0x000000080d057221 */ /* 0x008fe20000010000 */
[----:B----4-:R-:W-:Y:S01]  /*2f00*/  IMAD.MOV.U32 R29, RZ, RZ, R16 ;  /* 0x000000ffff1d7224 */ /* 0x010fe200078e0010 */
[----:B0-----:R-:W-:Y:S01]  /*2f10*/  @P4 SHF.R.U32.HI R29, RZ, R46, R25 ;  /* 0x0000002eff1d4219 */ /* 0x001fe20000011619 */
[----:B------:R-:W-:Y:S01]  /*2f20*/  FADD.FTZ R25, R159, R42 ;  /* 0x0000002a9f197221 */ /* 0x000fe20000010000 */
[----:B------:R-:W0:Y:S01]  /*2f30*/  MUFU.EX2 R152, R33 ;  /* 0x0000002100987308 */ /* 0x000e220000000800 */
[C---:B-----5:R-:W-:Y:S01]  /*2f40*/  FADD.FTZ R0, R158.reuse, R5 ;  /* 0x000000059e007221 */ /* 0x060fe20000010000 */
[----:B------:R-:W-:Y:S01]  /*2f50*/  F2FP.BF16.F32.PACK_AB R158, R158, R13 ;  /* 0x0000000d9e9e723e */ /* 0x000fe200000010ff */
[----:B------:R-:W-:Y:S01]  /*2f60*/  FADD.FTZ R8, R20, R25 ;  /* 0x0000001914087221 */ /* 0x000fe20000010000 */
[----:B------:R-:W-:Y:S01]  /*2f70*/  IMAD.IADD R44, R44, 0x1, R29 ;  /* 0x000000012c2c7824 */ /* 0x000fe200078e021d */
[----:B------:R-:W-:Y:S02]  /*2f80*/  F2FP.BF16.F32.PACK_AB R159, R20, R159 ;  /* 0x0000009f149f723e */ /* 0x000fe400000010ff */
[----:B------:R-:W-:Y:S01]  /*2f90*/  FADD.FTZ R25, R79, R8 ;  /* 0x000000084f197221 */ /* 0x000fe20000010000 */
[----:B------:R-:W1:Y:S01]  /*2fa0*/  MUFU.EX2 R21, R21 ;  /* 0x0000001500157308 */ /* 0x000e620000000800 */
[----:B--2---:R-:W-:Y:S01]  /*2fb0*/  FADD.FTZ R5, R15, R0 ;  /* 0x000000000f057221 */ /* 0x004fe20000010000 */
[----:B------:R-:W-:-:S04]  /*2fc0*/  IMAD.HI R44, R44, 0x2aaaaaab, RZ ;  /* 0x2aaaaaab2c2c7827 */ /* 0x000fc800078e02ff */
[----:B------:R-:W-:Y:S01]  /*2fd0*/  FADD.FTZ R8, R24, R25 ;  /* 0x0000001918087221 */ /* 0x000fe20000010000 */
[----:B------:R-:W-:-:S03]  /*2fe0*/  CS2R R78, SRZ ;  /* 0x00000000004e7805 */ /* 0x000fc6000001ff00 */
[----:B------:R-:W-:Y:S01]  /*2ff0*/  FADD.FTZ R25, R83, R8 ;  /* 0x0000000853197221 */ /* 0x000fe20000010000 */
[----:B------:R-:W2:Y:S01]  /*3000*/  MUFU.EX2 R154, R37 ;  /* 0x00000025009a7308 */ /* 0x000ea20000000800 */
[----:B0-----:R-:W-:Y:S01]  /*3010*/  FADD.FTZ R0, R152, R5 ;  /* 0x0000000598007221 */ /* 0x001fe20000010000 */
[----:B------:R-:W-:Y:S01]  /*3020*/  SHF.R.U32.HI R29, RZ, 0x1f, R44 ;  /* 0x0000001fff1d7819 */ /* 0x000fe2000001162c */
[----:B------:R-:W-:Y:S01]  /*3030*/  FADD.FTZ R8, R26, R25 ;  /* 0x000000191a087221 */ /* 0x000fe20000010000 */
[----:B------:R-:W-:Y:S02]  /*3040*/  F2FP.BF16.F32.PACK_AB R152, R152, R15 ;  /* 0x0000000f9898723e */ /* 0x000fe400000010ff */
[----:B------:R-:W-:Y:S02]  /*3050*/  CS2R R82, SRZ ;  /* 0x0000000000527805 */ /* 0x000fe4000001ff00 */
[----:B------:R-:W-:Y:S01]  /*3060*/  LEA.HI.SX32 R29, R44, R29, 0x1c ;  /* 0x0000001d2c1d7211 */ /* 0x000fe200078fe2ff */
[----:B------:R-:W-:Y:S01]  /*3070*/  FADD.FTZ R25, R87, R8 ;  /* 0x0000000857197221 */ /* 0x000fe20000010000 */
[----:B------:R-:W0:Y:S01]  /*3080*/  MUFU.EX2 R27, R27 ;  /* 0x0000001b001b7308 */ /* 0x000e220000000800 */
[----:B-1----:R-:W-:Y:S01]  /*3090*/  FADD.FTZ R5, R21, R0 ;  /* 0x0000000015057221 */ /* 0x002fe20000010000 */
[----:B------:R-:W-:Y:S01]  /*30a0*/  VIMNMX R13, RZ, R29, !PT ;  /* 0x0000001dff0d7248 */ /* 0x000fe20007fe0100 */
[----:B------:R-:W-:Y:S01]  /*30b0*/  FADD.FTZ R8, R28, R25 ;  /* 0x000000191c087221 */ /* 0x000fe20000010000 */
[----:B------:R-:W-:-:S02]  /*30c0*/  CS2R R86, SRZ ;  /* 0x0000000000567805 */ /* 0x000fc4000001ff00 */
[----:B------:R-:W-:Y:S02]  /*30d0*/  CS2R R28, SRZ ;  /* 0x00000000001c7805 */ /* 0x000fe4000001ff00 */
[----:B------:R-:W-:Y:S01]  /*30e0*/  ISETP.GE.AND P1, PT, R10, R13, PT ;  /* 0x0000000d0a00720c */ /* 0x000fe20003f26270 */
[----:B------:R-:W-:Y:S01]  /*30f0*/  FADD.FTZ R25, R91, R8 ;  /* 0x000000085b197221 */ /* 0x000fe20000010000 */
[----:B------:R-:W1:Y:S01]  /*3100*/  MUFU.EX2 R148, R41 ;  /* 0x0000002900947308 */ /* 0x000e620000000800 */
[C---:B--2---:R-:W-:Y:S01]  /*3110*/  FADD.FTZ R0, R154.reuse, R5 ;  /* 0x000000059a007221 */ /* 0x044fe20000010000 */
[----:B------:R-:W-:Y:S01]  /*3120*/  F2FP.BF16.F32.PACK_AB R154, R154, R21 ;  /* 0x000000159a9a723e */ /* 0x000fe200000010ff */
[----:B------:R-:W-:-:S04]  /*3130*/  FADD.FTZ R8, R30, R25 ;  /* 0x000000191e087221 */ /* 0x000fc80000010000 */
[----:B------:R-:W-:Y:S01]  /*3140*/  FADD.FTZ R25, R95, R8 ;  /* 0x000000085f197221 */ /* 0x000fe20000010000 */
[----:B------:R-:W2:Y:S01]  /*3150*/  MUFU.EX2 R31, R31 ;  /* 0x0000001f001f7308 */ /* 0x000ea20000000800 */
[----:B0-----:R-:W-:Y:S02]  /*3160*/  FADD.FTZ R5, R27, R0 ;  /* 0x000000001b057221 */ /* 0x001fe40000010000 */
[----:B------:R-:W-:Y:S01]  /*3170*/  FADD.FTZ R8, R32, R25 ;  /* 0x0000001920087221 */ /* 0x000fe20000010000 */
[----:B------:R-:W-:-:S03]  /*3180*/  CS2R R32, SRZ ;  /* 0x0000000000207805 */ /* 0x000fc6000001ff00 */
[----:B------:R-:W-:Y:S01]  /*3190*/  FADD.FTZ R25, R99, R8 ;  /* 0x0000000863197221 */ /* 0x000fe20000010000 */
[----:B------:R0:W3:Y:S01]  /*31a0*/  MUFU.EX2 R150, R45 ;  /* 0x0000002d00967308 */ /* 0x0000e20000000800 */
[C---:B-1----:R-:W-:Y:S01]  /*31b0*/  FADD.FTZ R0, R148.reuse, R5 ;  /* 0x0000000594007221 */ /* 0x042fe20000010000 */
[----:B------:R-:W-:Y:S01]  /*31c0*/  F2FP.BF16.F32.PACK_AB R148, R148, R27 ;  /* 0x0000001b9494723e */ /* 0x000fe200000010ff */
[----:B------:R-:W-:Y:S01]  /*31d0*/  FADD.FTZ R8, R34, R25 ;  /* 0x0000001922087221 */ /* 0x000fe20000010000 */
[----:B------:R-:W-:-:S03]  /*31e0*/  CS2R R26, SRZ ;  /* 0x00000000001a7805 */ /* 0x000fc6000001ff00 */
[----:B------:R-:W-:Y:S01]  /*31f0*/  FADD.FTZ R25, R101, R8 ;  /* 0x0000000865197221 */ /* 0x000fe20000010000 */
[----:B------:R-:W1:Y:S01]  /*3200*/  MUFU.EX2 R35, R35 ;  /* 0x0000002300237308 */ /* 0x000e620000000800 */
[----:B--2---:R-:W-:Y:S01]  /*3210*/  FADD.FTZ R5, R31, R0 ;  /* 0x000000001f057221 */ /* 0x004fe20000010000 */
[----:B0-----:R-:W-:Y:S01]  /*3220*/  CS2R R44, SRZ ;  /* 0x00000000002c7805 */ /* 0x001fe2000001ff00 */
[----:B------:R-:W-:Y:S01]  /*3230*/  FADD.FTZ R8, R36, R25 ;  /* 0x0000001924087221 */ /* 0x000fe20000010000 */
[----:B------:R-:W-:Y:S02]  /*3240*/  CS2R R36, SRZ ;  /* 0x0000000000247805 */ /* 0x000fe4000001ff00 */
[----:B------:R-:W-:Y:S01]  /*3250*/  CS2R R24, SRZ ;  /* 0x0000000000187805 */ /* 0x000fe2000001ff00 */
[----:B------:R-:W-:Y:S01]  /*3260*/  FADD.FTZ R11, R103, R8 ;  /* 0x00000008670b7221 */ /* 0x000fe20000010000 */
[----:B------:R0:W2:Y:S01]  /*3270*/  MUFU.EX2 R144, R49 ;  /* 0x0000003100907308 */ /* 0x0000a20000000800 */
[C---:B---3--:R-:W-:Y:S01]  /*3280*/  FADD.FTZ R0, R150.reuse, R5 ;  /* 0x0000000596007221 */ /* 0x048fe20000010000 */
[----:B------:R-:W-:Y:S01]  /*3290*/  F2FP.BF16.F32.PACK_AB R150, R150, R31 ;  /* 0x0000001f9696723e */ /* 0x000fe200000010ff */
[----:B------:R-:W-:Y:S01]  /*32a0*/  FADD.FTZ R8, R38, R11 ;  /* 0x0000000b26087221 */ /* 0x000fe20000010000 */
[----:B------:R-:W-:-:S03]  /*32b0*/  CS2R R30, SRZ ;  /* 0x00000000001e7805 */ /* 0x000fc6000001ff00 */
[----:B------:R-:W-:Y:S01]  /*32c0*/  FADD.FTZ R11, R105, R8 ;  /* 0x00000008690b7221 */ /* 0x000fe20000010000 */
[----:B------:R-:W3:Y:S01]  /*32d0*/  MUFU.EX2 R39, R39 ;  /* 0x0000002700277308 */ /* 0x000ee20000000800 */
[----:B-1----:R-:W-:Y:S01]  /*32e0*/  FADD.FTZ R5, R35, R0 ;  /* 0x0000000023057221 */ /* 0x002fe20000010000 */
[----:B0-----:R-:W-:-:S06]  /*32f0*/  CS2R R48, SRZ ;  /* 0x0000000000307805 */ /* 0x001fcc000001ff00 */
[----:B------:R0:W1:Y:S01]  /*3300*/  MUFU.EX2 R146, R53 ;  /* 0x0000003500927308 */ /* 0x0000620000000800 */
[C---:B--2---:R-:W-:Y:S01]  /*3310*/  FADD.FTZ R0, R144.reuse, R5 ;  /* 0x0000000590007221 */ /* 0x044fe20000010000 */
[----:B------:R-:W-:Y:S02]  /*3320*/  F2FP.BF16.F32.PACK_AB R144, R144, R35 ;  /* 0x000000239090723e */ /* 0x000fe400000010ff */
[----:B------:R-:W-:-:S04]  /*3330*/  CS2R R34, SRZ ;  /* 0x0000000000227805 */ /* 0x000fc8000001ff00 */
[----:B------:R-:W2:Y:S01]  /*3340*/  MUFU.EX2 R43, R43 ;  /* 0x0000002b002b7308 */ /* 0x000ea20000000800 */
[----:B---3--:R-:W-:Y:S01]  /*3350*/  FADD.FTZ R5, R39, R0 ;  /* 0x0000000027057221 */ /* 0x008fe20000010000 */
[----:B0-----:R-:W-:-:S06]  /*3360*/  CS2R R52, SRZ ;  /* 0x0000000000347805 */ /* 0x001fcc000001ff00 */
[----:B------:R0:W3:Y:S01]  /*3370*/  MUFU.EX2 R140, R57 ;  /* 0x00000039008c7308 */ /* 0x0000e20000000800 */
[C---:B-1----:R-:W-:Y:S01]  /*3380*/  FADD.FTZ R0, R146.reuse, R5 ;  /* 0x0000000592007221 */ /* 0x042fe20000010000 */
[----:B------:R-:W-:Y:S02]  /*3390*/  F2FP.BF16.F32.PACK_AB R146, R146, R39 ;  /* 0x000000279292723e */ /* 0x000fe400000010ff */
[----:B------:R-:W-:-:S04]  /*33a0*/  CS2R R38, SRZ ;  /* 0x0000000000267805 */ /* 0x000fc8000001ff00 */
[----:B------:R-:W1:Y:S01]  /*33b0*/  MUFU.EX2 R47, R47 ;  /* 0x0000002f002f7308 */ /* 0x000e620000000800 */
[----:B--2---:R-:W-:Y:S01]  /*33c0*/  FADD.FTZ R5, R43, R0 ;  /* 0x000000002b057221 */ /* 0x004fe20000010000 */
[----:B0-----:R-:W-:-:S06]  /*33d0*/  CS2R R56, SRZ ;  /* 0x0000000000387805 */ /* 0x001fcc000001ff00 */
[----:B------:R0:W2:Y:S01]  /*33e0*/  MUFU.EX2 R142, R61 ;  /* 0x0000003d008e7308 */ /* 0x0000a20000000800 */
[C---:B---3--:R-:W-:Y:S01]  /*33f0*/  FADD.FTZ R0, R140.reuse, R5 ;  /* 0x000000058c007221 */ /* 0x048fe20000010000 */
[----:B------:R-:W-:Y:S02]  /*3400*/  F2FP.BF16.F32.PACK_AB R140, R140, R43 ;  /* 0x0000002b8c8c723e */ /* 0x000fe400000010ff */
[----:B------:R-:W-:-:S04]  /*3410*/  CS2R R42, SRZ ;  /* 0x00000000002a7805 */ /* 0x000fc8000001ff00 */
[----:B------:R-:W3:Y:S01]  /*3420*/  MUFU.EX2 R51, R51 ;  /* 0x0000003300337308 */ /* 0x000ee20000000800 */
[----:B-1----:R-:W-:Y:S01]  /*3430*/  FADD.FTZ R5, R47, R0 ;  /* 0x000000002f057221 */ /* 0x002fe20000010000 */
[----:B0-----:R-:W-:-:S06]  /*3440*/  CS2R R60, SRZ ;  /* 0x00000000003c7805 */ /* 0x001fcc000001ff00 */
[----:B------:R0:W1:Y:S01]  /*3450*/  MUFU.EX2 R136, R65 ;  /* 0x0000004100887308 */ /* 0x0000620000000800 */
[C---:B--2---:R-:W-:Y:S01]  /*3460*/  FADD.FTZ R0, R142.reuse, R5 ;  /* 0x000000058e007221 */ /* 0x044fe20000010000 */
[----:B------:R-:W-:Y:S02]  /*3470*/  F2FP.BF16.F32.PACK_AB R142, R142, R47 ;  /* 0x0000002f8e8e723e */ /* 0x000fe400000010ff */
[----:B------:R-:W-:-:S04]  /*3480*/  CS2R R46, SRZ ;  /* 0x00000000002e7805 */ /* 0x000fc8000001ff00 */
[----:B------:R2:W4:Y:S01]  /*3490*/  MUFU.EX2 R40, R67 ;  /* 0x0000004300287308 */ /* 0x0005220000000800 */
[----:B---3--:R-:W-:Y:S01]  /*34a0*/  FADD.FTZ R5, R51, R0 ;  /* 0x0000000033057221 */ /* 0x008fe20000010000 */
[----:B0-----:R-:W-:-:S06]  /*34b0*/  CS2R R64, SRZ ;  /* 0x0000000000407805 */ /* 0x001fcc000001ff00 */
[----:B------:R-:W0:Y:S01]  /*34c0*/  MUFU.EX2 R9, R9 ;  /* 0x0000000900097308 */ /* 0x000e220000000800 */
[C---:B-1----:R-:W-:Y:S01]  /*34d0*/  FADD.FTZ R0, R136.reuse, R5 ;  /* 0x0000000588007221 */ /* 0x042fe20000010000 */
[----:B------:R-:W-:Y:S02]  /*34e0*/  F2FP.BF16.F32.PACK_AB R136, R136, R51 ;  /* 0x000000338888723e */ /* 0x000fe400000010ff */
[----:B--2---:R-:W-:Y:S02]  /*34f0*/  CS2R R66, SRZ ;  /* 0x0000000000427805 */ /* 0x004fe4000001ff00 */
[----:B------:R-:W-:Y:S02]  /*3500*/  CS2R R50, SRZ ;  /* 0x0000000000327805 */ /* 0x000fe4000001ff00 */
[----:B------:R-:W1:Y:S01]  /*3510*/  MUFU.EX2 R107, R107 ;  /* 0x0000006b006b7308 */ /* 0x000e620000000800 */
[C---:B----4-:R-:W-:Y:S01]  /*3520*/  FADD.FTZ R8, R40.reuse, R11 ;  /* 0x0000000b28087221 */ /* 0x050fe20000010000 */
[----:B------:R-:W-:-:S02]  /*3530*/  F2FP.BF16.F32.PACK_AB R137, R40, R105 ;  /* 0x000000692889723e */ /* 0x000fc400000010ff */
[----:B------:R-:W-:-:S04]  /*3540*/  CS2R R40, SRZ ;  /* 0x0000000000287805 */ /* 0x000fc8000001ff00 */
[----:B------:R-:W2:Y:S01]  /*3550*/  MUFU.EX2 R12, R12 ;  /* 0x0000000c000c7308 */ /* 0x000ea20000000800 */
[----:B0-----:R-:W-:Y:S01]  /*3560*/  FADD.FTZ R5, R9, R0 ;  /* 0x0000000009057221 */ /* 0x001fe20000010000 */
[----:B------:R-:W-:-:S06]  /*3570*/  IMAD.MOV.U32 R0, RZ, RZ, 0x3f800000 ;  /* 0x3f800000ff007424 */ /* 0x000fcc00078e00ff */
[----:B------:R-:W0:Y:S01]  /*3580*/  MUFU.EX2 R14, R14 ;  /* 0x0000000e000e7308 */ /* 0x000e220000000800 */
[----:B-1----:R-:W-:Y:S01]  /*3590*/  FADD.FTZ R11, R107, R8 ;  /* 0x000000086b0b7221 */ /* 0x002fe20000010000 */
[C---:B--2---:R-:W-:Y:S01]  /*35a0*/  FADD.FTZ R8, R12.reuse, R5 ;  /* 0x000000050c087221 */ /* 0x044fe20000010000 */
[----:B------:R-:W-:Y:S02]  /*35b0*/  F2FP.BF16.F32.PACK_AB R138, R12, R9 ;  /* 0x000000090c8a723e */ /* 0x000fe400000010ff */
[----:B------:R-:W-:Y:S01]  /*35c0*/  MOV R9, 0x3f800000 ;  /* 0x3f80000000097802 */ /* 0x000fe20000000f00 */
[C---:B0-----:R-:W-:Y:S01]  /*35d0*/  FADD.FTZ R5, R14.reuse, R11 ;  /* 0x0000000b0e057221 */ /* 0x041fe20000010000 */
[----:B------:R-:W-:Y:S01]  /*35e0*/  F2FP.BF16.F32.PACK_AB R139, R14, R107 ;  /* 0x0000006b0e8b723e */ /* 0x000fe200000010ff */
[----:B------:R-:W-:Y:S06]  /*35f0*/  @!P1 BRA `(.L_x_2202) ;  /* 0x0000002000e89947 */ /* 0x000fec0003800000 */
[----:B------:R-:W-:Y:S01]  /*3600*/  IMAD.MOV.U32 R12, RZ, RZ, R3 ;  /* 0x000000ffff0c7224 */ /* 0x000fe200078e0003 */
[----:B------:R-:W-:Y:S01]  /*3610*/  UMOV UR7, UR60 ;  /* 0x0000003c00077c82 */ /* 0x000fe20008000000 */
[----:B------:R-:W-:Y:S01]  /*3620*/  IMAD.MOV.U32 R11, RZ, RZ, R4 ;  /* 0x000000ffff0b7224 */ /* 0x000fe200078e0004 */
[----:B------:R-:W-:Y:S01]  /*3630*/  UMOV UR4, UR38 ;  /* 0x0000002600047c82 */ /* 0x000fe20008000000 */
[----:B------:R-:W-:Y:S01]  /*3640*/  IMAD.MOV.U32 R0, RZ, RZ, 0x3f800000 ;  /* 0x3f800000ff007424 */ /* 0x000fe200078e00ff */
[----:B------:R-:W-:Y:S01]  /*3650*/  ULDC UR58, c[0x0][0x288] ;  /* 0x0000a200003a7ab9 */ /* 0x000fe20000000800 */
[----:B------:R-:W-:-:S07]  /*3660*/  IMAD.MOV.U32 R87, RZ, RZ, RZ ;  /* 0x000000ffff577224 */ /* 0x000fce00078e00ff */
.L_x_2213:
[----:B------:R-:W-:-:S04]  /*3670*/  UISETP.NE.AND UP0, UPT, UR4, 0x1, UPT ;  /* 0x000000010400788c */ /* 0x000fc8000bf05270 */
[----:B------:R-:W-:-:S04]  /*3680*/  USEL UR60, URZ, 0x1, UP0 ;  /* 0x000000013f3c7887 */ /* 0x000fc80008000000 */
[----:B------:R-:W-:Y:S01]  /*3690*/  ULOP3.LUT UR60, UR7, UR60, URZ, 0x3c, !UPT ;  /* 0x0000003c073c7292 */ /* 0x000fe2000f8e3c3f */
[----:B------:R-:W-:Y:S11]  /*36a0*/  @!P0 BRA `(.L_x_2203) ;  /* 0x0000000000048947 */ /* 0x000ff60003800000 */
[----:B------:R-:W-:Y:S01]  /*36b0*/  BPT.TRAP 0x1 ;  /* 0x000000040000795c */ /* 0x000fe20000300000 */
.L_x_2203:
        /* <DEDUP_REMOVED lines=9> */
.L_x_2204:
[----:B-1----:R-:W-:Y:S05]  /*3750*/  @P1 BRA `(.L_x_2205) ;  /* 0x0000000000081947 */ /* 0x002fea0003800000 */
[----:B------:R-:W1:Y:S02]  /*3760*/  SYNCS.PHASECHK.TRANS64.TRYWAIT P1, [UR6+0x2a830], R2 ;  /* 0x02a83002ff0075a7 */ /* 0x000e640008020146 */
[----:B-1----:R-:W-:Y:S05]  /*3770*/  @!P1 BRA `(.L_x_2206) ;  /* 0x000000a800709947 */ /* 0x002fea0003800000 */
.L_x_2205:
        /* <DEDUP_REMOVED lines=39> */
[----:B------:R-:W-:Y:S01]  /*39f0*/  UMOV UR52, UR56 ;  /* 0x0000003800347c82 */ /* 0x000fe20008000000 */
[----:B------:R-:W-:Y:S01]  /*3a00*/  UMOV UR53, UR57 ;  /* 0x0000003900357c82 */ /* 0x000fe20008000000 */
        /* <DEDUP_REMOVED lines=90> */
.L_x_2207:
[----:B------:R-:W-:Y:S01]  /*3fb0*/  ULEA UR5, UR4, UR39, 0x3 ;  /* 0x0000002704057291 */ /* 0x000fe2000f8e183f */
[----:B------:R-:W-:-:S05]  /*3fc0*/  IMAD.U32 R0, RZ, RZ, UR7 ;  /* 0x00000007ff007e24 */ /* 0x000fca000f8e00ff */
[----:B------:R-:W-:-:S04]  /*3fd0*/  SHF.L.U32 R0, R0, 0x1f, RZ ;  /* 0x0000001f00007819 */ /* 0x000fc800000006ff */
[----:B------:R2:W3:Y:S01]  /*3fe0*/  SYNCS.PHASECHK.TRANS64.TRYWAIT P1, [UR5+0x2a850], R0 ;  /* 0x02a85000ff0075a7 */ /* 0x0004e20008020145 */
[----:B------:R-:W-:Y:S05]  /*3ff0*/  @!P0 BRA `(.L_x_2208) ;  /* 0x0000000000048947 */ /* 0x000fea0003800000 */
[----:B------:R-:W-:Y:S01]  /*4000*/  BPT.TRAP 0x1 ;  /* 0x000000040000795c */ /* 0x000fe20000300000 */
.L_x_2208:
[----:B---3--:R-:W-:Y:S05]  /*4010*/  @P1 BRA `(.L_x_2209) ;  /* 0x0000000000081947 */ /* 0x008fea0003800000 */
[----:B------:R-:W3:Y:S02]  /*4020*/  SYNCS.PHASECHK.TRANS64.TRYWAIT P1, [UR5+0x2a850], R0 ;  /* 0x02a85000ff0075a7 */ /* 0x000ee40008020145 */
[----:B---3--:R-:W-:Y:S05]  /*4030*/  @!P1 BRA `(.L_x_2210) ;  /* 0x000000a000589947 */ /* 0x008fea0003800000 */
.L_x_2209:
        /* <DEDUP_REMOVED lines=38> */
.L_x_2211:
[----:B------:R-:W-:Y:S01]  /*42a0*/  ISETP.NE.AND P1, PT, R171, 0x1, PT ;  /* 0x00000001ab00780c */ /* 0x000fe20003f25270 */
[----:B------:R-:W3:Y:S01]  /*42b0*/  LDC R4, c[0x0][0x2f0] ;  /* 0x0000bc00ff047b82 */ /* 0x000ee20000000800 */
[----:B-12---:R-:W-:Y:S01]  /*42c0*/  IADD3 R0, R19, R16, RZ ;  /* 0x0000001013007210 */ /* 0x006fe20007ffe0ff */
[----:B------:R-:W-:Y:S01]  /*42d0*/  UIADD3 UR6, UR6, 0x2a840, URZ ;  /* 0x0002a84006067890 */ /* 0x000fe2000fffe03f */
[----:B------:R-:W-:-:S09]  /*42e0*/  R2UR UR4, R170 ;  /* 0x00000000aa0472ca */ /* 0x000fd200000e0000 */
[----:B------:R-:W0:Y:S08]  /*42f0*/  @P1 LDC R3, c[0x0][0x44c] ;  /* 0x00011300ff031b82 */ /* 0x000e300000000800 */
[----:B------:R-:W1:Y:S01]  /*4300*/  @P1 LDC R9, c[0x0][0x450] ;  /* 0x00011400ff091b82 */ /* 0x000e620000000800 */
[----:B0-----:R-:W-:-:S04]  /*4310*/  @P1 IMAD.HI.U32 R2, R0, R3, RZ ;  /* 0x0000000300021227 */ /* 0x001fc800078e00ff */
[----:B------:R-:W-:Y:S01]  /*4320*/  IMAD.MOV.U32 R3, RZ, RZ, -0x60 ;  /* 0xffffffa0ff037424 */ /* 0x000fe200078e00ff */
[----:B-1----:R-:W-:-:S03]  /*4330*/  @P1 SHF.R.U32.HI R0, RZ, R9, R2 ;  /* 0x00000009ff001219 */ /* 0x002fc60000011602 */
[----:B------:R-:W-:Y:S02]  /*4340*/  IMAD R3, R10, R3, 0x1 ;  /* 0x000000010a037424 */ /* 0x000fe400078e0203 */
[----:B------:R-:W0:Y:S02]  /*4350*/  SHFL.IDX PT, R9, R0, RZ, 0x1c1f ;  /* 0x001c1fff00097589 */ /* 0x000e2400000e0000 */
[----:B------:R-:W-:Y:S02]  /*4360*/  IMAD R3, R18, -0x2, R3 ;  /* 0xfffffffe12037824 */ /* 0x000fe400078e0203 */
[----:B------:R-:W1:Y:S02]  /*4370*/  SHFL.IDX PT, R143, R0, 0x1, 0x1c1f ;  /* 0x003c1f00008f7f89 */ /* 0x000e6400000e0000 */
[----:B---3--:R-:W-:Y:S01]  /*4380*/  IMAD R4, R4, UR4, R3 ;  /* 0x0000000404047c24 */ /* 0x008fe2000f8e0203 */
[----:B------:R-:W2:Y:S04]  /*4390*/  S2UR UR4, SR_CgaCtaId ;  /* 0x00000000000479c3 */ /* 0x000ea80000008800 */
[----:B0-----:R-:W-:-:S04]  /*43a0*/  IADD3 R2, R9, -UR58, R4 ;  /* 0x8000003a09027c10 */ /* 0x001fc8000fffe004 */
[C---:B------:R-:W-:Y:S02]  /*43b0*/  ISETP.GT.AND P1, PT, R2.reuse, RZ, PT ;  /* 0x000000ff0200720c */ /* 0x040fe40003f24270 */
[----:B------:R-:W-:Y:S01]  /*43c0*/  ISETP.GT.AND P2, PT, R2, 0x1, PT ;  /* 0x000000010200780c */ /* 0x000fe20003f44270 */
[----:B--2---:R-:W-:Y:S01]  /*43d0*/  UPRMT UR6, UR4, 0x654, UR6 ;  /* 0x0000065404067896 */ /* 0x004fe20008000006 */
[----:B------:R-:W-:Y:S02]  /*43e0*/  FSEL R151, R88, -INF , P1 ;  /* 0xff80000058977808 */ /* 0x000fe40000800000 */
[----:B------:R-:W-:Y:S02]  /*43f0*/  ISETP.GT.AND P1, PT, R2, 0x8, PT ;  /* 0x000000080200780c */ /* 0x000fe40003f24270 */
[----:B------:R-:W-:Y:S02]  /*4400*/  FSEL R153, R89, -INF , P2 ;  /* 0xff80000059997808 */ /* 0x000fe40001000000 */
[----:B------:R-:W-:-:S02]  /*4410*/  FMNMX.FTZ R14, R151, R11, !PT ;  /* 0x0000000b970e7209 */ /* 0x000fc40007810000 */
[----:B------:R-:W-:Y:S01]  /*4420*/  ISETP.GT.AND P2, PT, R2, 0x9, PT ;  /* 0x000000090200780c */ /* 0x000fe20003f44270 */
[----:B------:R-:W-:Y:S01]  /*4430*/  SYNCS.ARRIVE.TRANS64.RED.A1T0 RZ, [UR6], RZ ;  /* 0x000000ffffff79a7 */ /* 0x000fe20008100406 */
        /* <DEDUP_REMOVED lines=60> */
[----:B------:R-:W-:Y:S01]  /*4800*/  FSEL R137, R132, -INF , P1 ;  /* 0xff80000084897808 */ /* 0x000fe20000800000 */
[----:B------:R-:W0:Y:S01]  /*4810*/  LDC R2, c[0x0][0x988] ;  /* 0x00026200ff027b82 */ /* 0x000e220000000800 */
[----:B------:R-:W-:Y:S02]  /*4820*/  FMNMX.FTZ R14, R129, R14, !PT ;  /* 0x0000000e810e7209 */ /* 0x000fe40007810000 */
[----:B------:R-:W-:Y:S02]  /*4830*/  FSEL R133, R133, -INF , P2 ;  /* 0xff80000085857808 */ /* 0x000fe40001000000 */
[----:B------:R-:W-:-:S04]  /*4840*/  FMNMX.FTZ R14, R137, R14, !PT ;  /* 0x0000000e890e7209 */ /* 0x000fc80007810000 */
[----:B------:R-:W-:Y:S02]  /*4850*/  FMNMX.FTZ R20, R133, R14, !PT ;  /* 0x0000000e85147209 */ /* 0x000fe40007810000 */
[----:B-1----:R-:W-:-:S03]  /*4860*/  IADD3 R14, R143, -UR58, R4 ;  /* 0x8000003a8f0e7c10 */ /* 0x002fc6000fffe004 */
[----:B------:R-:W1:Y:S01]  /*4870*/  SHFL.BFLY PT, R145, R20, 0x2, 0x1f ;  /* 0x0c401f0014917f89 */ /* 0x000e6200000e0000 */
[C---:B------:R-:W-:Y:S02]  /*4880*/  ISETP.GT.AND P1, PT, R14.reuse, RZ, PT ;  /* 0x000000ff0e00720c */ /* 0x040fe40003f24270 */
[----:B------:R-:W-:Y:S02]  /*4890*/  ISETP.GT.AND P2, PT, R14, 0x1, PT ;  /* 0x000000010e00780c */ /* 0x000fe40003f44270 */
[----:B------:R-:W-:Y:S02]  /*48a0*/  FSEL R143, R90, -INF , P1 ;  /* 0xff8000005a8f7808 */ /* 0x000fe40000800000 */
[C---:B------:R-:W-:Y:S02]  /*48b0*/  ISETP.GT.AND P3, PT, R14.reuse, 0x8, PT ;  /* 0x000000080e00780c */ /* 0x040fe40003f64270 */
[----:B------:R-:W-:Y:S02]  /*48c0*/  FMNMX.FTZ R0, R143, R12, !PT ;  /* 0x0000000c8f007209 */ /* 0x000fe40007810000 */
[----:B------:R-:W-:-:S02]  /*48d0*/  ISETP.GT.AND P4, PT, R14, 0x9, PT ;  /* 0x000000090e00780c */ /* 0x000fc40003f84270 */
[----:B------:R-:W-:Y:S02]  /*48e0*/  FSEL R147, R94, -INF , P3 ;  /* 0xff8000005e937808 */ /* 0x000fe40001800000 */
[----:B------:R-:W-:Y:S02]  /*48f0*/  FSEL R95, R95, -INF , P4 ;  /* 0xff8000005f5f7808 */ /* 0x000fe40002000000 */
[----:B------:R-:W-:-:S04]  /*4900*/  ISETP.GT.AND P3, PT, R14, 0x11, PT ;  /* 0x000000110e00780c */ /* 0x000fc80003f64270 */
[----:B------:R-:W-:Y:S02]  /*4910*/  FSEL R99, R99, -INF , P3 ;  /* 0xff80000063637808 */ /* 0x000fe40001800000 */
[----:B------:R-:W-:Y:S02]  /*4920*/  ISETP.GT.AND P3, PT, R14, 0x19, PT ;  /* 0x000000190e00780c */ /* 0x000fe40003f64270 */
[----:B-1----:R-:W-:-:S05]  /*4930*/  FMNMX.FTZ R88, R20, R145, !PT ;  /* 0x0000009114587209 */ /* 0x002fca0007810000 */
[----:B------:R-:W1:Y:S02]  /*4940*/  SHFL.BFLY PT, R145, R88, 0x1, 0x1f ;  /* 0x0c201f0058917f89 */ /* 0x000e6400000e0000 */
[----:B-1----:R-:W-:Y:S02]  /*4950*/  FMNMX.FTZ R4, R88, R145, !PT ;  /* 0x0000009158047209 */ /* 0x002fe40007810000 */
[----:B------:R-:W-:Y:S02]  /*4960*/  FSEL R145, R91, -INF , P2 ;  /* 0xff8000005b917808 */ /* 0x000fe40001000000 */
[----:B------:R-:W-:Y:S01]  /*4970*/  ISETP.GT.AND P2, PT, R14, 0x10, PT ;  /* 0x000000100e00780c */ /* 0x000fe20003f44270 */
[C---:B0-----:R-:W-:Y:S01]  /*4980*/  FMUL.FTZ R88, R4.reuse, R2 ;  /* 0x0000000204587220 */ /* 0x041fe20000410000 */
[----:B------:R-:W-:Y:S02]  /*4990*/  FMNMX.FTZ R20, R145, R0, !PT ;  /* 0x0000000091147209 */ /* 0x000fe40007810000 */
[----:B------:R-:W-:-:S02]  /*49a0*/  FSETP.NEU.FTZ.AND P1, PT, R4, -INF , PT ;  /* 0xff8000000400780b */ /* 0x000fc40003f3d000 */
[----:B------:R-:W-:Y:S02]  /*49b0*/  FMNMX.FTZ R20, R147, R20, !PT ;  /* 0x0000001493147209 */ /* 0x000fe40007810000 */
[----:B------:R-:W-:Y:S02]  /*49c0*/  FSEL R149, R98, -INF , P2 ;  /* 0xff80000062957808 */ /* 0x000fe40001000000 */
[----:B------:R-:W-:Y:S02]  /*49d0*/  FMNMX.FTZ R20, R95, R20, !PT ;  /* 0x000000145f147209 */ /* 0x000fe40007810000 */
[----:B------:R-:W-:Y:S02]  /*49e0*/  FSEL R0, R88, RZ, P1 ;  /* 0x000000ff58007208 */ /* 0x000fe40000800000 */
[----:B------:R-:W-:Y:S02]  /*49f0*/  ISETP.GT.AND P2, PT, R14, 0x18, PT ;  /* 0x000000180e00780c */ /* 0x000fe40003f44270 */
[----:B------:R-:W-:Y:S01]  /*4a00*/  FMNMX.FTZ R20, R149, R20, !PT ;  /* 0x0000001495147209 */ /* 0x000fe20007810000 */
[-CC-:B------:R-:W-:Y:S01]  /*4a10*/  FFMA.FTZ R156, R151, R2.reuse, -R0.reuse ;  /* 0x00000002979c7223 */ /* 0x180fe20000010800 */
[----:B------:R-:W-:Y:S01]  /*4a20*/  FSEL R151, R102, -INF , P2 ;  /* 0xff80000066977808 */ /* 0x000fe20001000000 */
[--C-:B------:R-:W-:Y:S01]  /*4a30*/  FFMA.FTZ R91, R153, R2, -R0.reuse ;  /* 0x00000002995b7223 */ /* 0x100fe20000010800 */
[----:B------:R-:W-:Y:S01]  /*4a40*/  FMNMX.FTZ R20, R99, R20, !PT ;  /* 0x0000001463147209 */ /* 0x000fe20007810000 */
[-CC-:B------:R-:W-:Y:S01]  /*4a50*/  FFMA.FTZ R158, R157, R2.reuse, -R0.reuse ;  /* 0x000000029d9e7223 */ /* 0x180fe20000010800 */
[C---:B------:R-:W-:Y:S01]  /*4a60*/  ISETP.GT.AND P2, PT, R14.reuse, 0x20, PT ;  /* 0x000000200e00780c */ /* 0x040fe20003f44270 */
[-CC-:B------:R-:W-:Y:S01]  /*4a70*/  FFMA.FTZ R88, R141, R2.reuse, -R0.reuse ;  /* 0x000000028d587223 */ /* 0x180fe20000010800 */
[----:B------:R-:W-:Y:S01]  /*4a80*/  FSEL R153, R103, -INF , P3 ;  /* 0xff80000067997808 */ /* 0x000fe20001800000 */
[--C-:B------:R-:W-:Y:S01]  /*4a90*/  FFMA.FTZ R103, R175, R2, -R0.reuse ;  /* 0x00000002af677223 */ /* 0x100fe20000010800 */
[----:B------:R-:W-:Y:S01]  /*4aa0*/  FMNMX.FTZ R20, R151, R20, !PT ;  /* 0x0000001497147209 */ /* 0x000fe20007810000 */
[-CC-:B------:R-:W-:Y:S01]  /*4ab0*/  FFMA.FTZ R152, R177, R2.reuse, -R0.reuse ;  /* 0x00000002b1987223 */ /* 0x180fe20000010800 */
[----:B------:R-:W-:Y:S01]  /*4ac0*/  ISETP.GT.AND P3, PT, R14, 0x21, PT ;  /* 0x000000210e00780c */ /* 0x000fe20003f64270 */
        /* <DEDUP_REMOVED lines=38> */
[----:B------:R-:W-:Y:S02]  /*4d30*/  FMNMX.FTZ R20, R115, R20, !PT ;  /* 0x0000001473147209 */ /* 0x000fe40007810000 */
[C---:B------:R-:W-:Y:S02]  /*4d40*/  ISETP.GT.AND P2, PT, R14.reuse, 0x40, PT ;  /* 0x000000400e00780c */ /* 0x040fe40003f44270 */
[----:B------:R-:W-:Y:S01]  /*4d50*/  FSEL R141, R119, -INF , P3 ;  /* 0xff800000778d7808 */ /* 0x000fe20001800000 */
[----:B------:R-:W-:Y:S01]  /*4d60*/  MUFU.EX2 R91, R91 ;  /* 0x0000005b005b7308 */ /* 0x000fe20000000800 */
[----:B------:R-:W-:Y:S02]  /*4d70*/  FMNMX.FTZ R20, R175, R20, !PT ;  /* 0x00000014af147209 */ /* 0x000fe40007810000 */
[----:B------:R-:W-:Y:S02]  /*4d80*/  ISETP.GT.AND P3, PT, R14, 0x41, PT ;  /* 0x000000410e00780c */ /* 0x000fe40003f64270 */
[----:B------:R-:W-:-:S02]  /*4d90*/  FSEL R177, R122, -INF , P2 ;  /* 0xff8000007ab17808 */ /* 0x000fc40001000000 */
[----:B------:R-:W-:Y:S01]  /*4da0*/  FMNMX.FTZ R20, R141, R20, !PT ;  /* 0x000000148d147209 */ /* 0x000fe20007810000 */
[----:B------:R-:W-:Y:S01]  /*4db0*/  MUFU.EX2 R158, R158 ;  /* 0x0000009e009e7308 */ /* 0x000fe20000000800 */
[C---:B------:R-:W-:Y:S02]  /*4dc0*/  ISETP.GT.AND P2, PT, R14.reuse, 0x48, PT ;  /* 0x000000480e00780c */ /* 0x040fe40003f44270 */
[----:B------:R-:W-:Y:S02]  /*4dd0*/  FSEL R123, R123, -INF , P3 ;  /* 0xff8000007b7b7808 */ /* 0x000fe40001800000 */
[----:B------:R-:W-:Y:S02]  /*4de0*/  FMNMX.FTZ R20, R177, R20, !PT ;  /* 0x00000014b1147209 */ /* 0x000fe40007810000 */
[----:B------:R-:W-:Y:S01]  /*4df0*/  ISETP.GT.AND P3, PT, R14, 0x49, PT ;  /* 0x000000490e00780c */ /* 0x000fe20003f64270 */
[----:B------:R0:W-:Y:S01]  /*4e00*/  MUFU.EX2 R119, R88 ;  /* 0x0000005800777308 */ /* 0x0001e20000000800 */
        /* <DEDUP_REMOVED lines=14> */
[----:B------:R-:W-:Y:S01]  /*4ef0*/  MUFU.EX2 R154, R154 ;  /* 0x0000009a009a7308 */ /* 0x000fe20000000800 */
[----:B------:R-:W-:-:S02]  /*4f00*/  FSEL R181, R134, -INF , P2 ;  /* 0xff80000086b57808 */ /* 0x000fc40001000000 */
[----:B------:R-:W-:Y:S02]  /*4f10*/  FMNMX.FTZ R20, R131, R20, !PT ;  /* 0x0000001483147209 */ /* 0x000fe40007810000 */
[----:B------:R-:W-:Y:S02]  /*4f20*/  FSEL R135, R135, -INF , P3 ;  /* 0xff80000087877808 */ /* 0x000fe40001800000 */
[----:B------:R-:W-:Y:S01]  /*4f30*/  FMNMX.FTZ R20, R181, R20, !PT ;  /* 0x00000014b5147209 */ /* 0x000fe20007810000 */
[----:B------:R-:W-:Y:S01]  /*4f40*/  MUFU.EX2 R101, R101 ;  /* 0x0000006500657308 */ /* 0x000fe20000000800 */
[----:B------:R-:W-:Y:S02]  /*4f50*/  FSEL R0, R4, RZ, P1 ;  /* 0x000000ff04007208 */ /* 0x000fe40000800000 */
[----:B------:R-:W-:-:S05]  /*4f60*/  FMNMX.FTZ R20, R135, R20, !PT ;  /* 0x0000001487147209 */ /* 0x000fca0007810000 */
[----:B------:R-:W1:Y:S01]  /*4f70*/  SHFL.BFLY PT, R3, R20, 0x2, 0x1f ;  /* 0x0c401f0014037f89 */ /* 0x000e6200000e0000 */
        /* <DEDUP_REMOVED lines=10> */
[----:B------:R-:W-:-:S03]  /*5020*/  FADD.FTZ R9, -R0, R11 ;  /* 0x0000000b00097221 */ /* 0x000fc60000010100 */
[C---:B------:R-:W-:Y:S01]  /*5030*/  FSETP.NEU.FTZ.AND P2, PT, R3.reuse, -INF , PT ;  /* 0xff8000000300780b */ /* 0x040fe20003f5d000 */
[-C--:B------:R-:W-:Y:S01]  /*5040*/  FMUL.FTZ R92, R3, R2.reuse ;  /* 0x00000002035c7220 */ /* 0x080fe20000410000 */
[----:B------:R-:W-:Y:S01]  /*5050*/  FMUL.FTZ R9, R9, R2 ;  /* 0x0000000209097220 */ /* 0x000fe20000410000 */
[----:B------:R-:W-:Y:S01]  /*5060*/  MUFU.EX2 R15, R15 ;  /* 0x0000000f000f7308 */ /* 0x000fe20000000800 */
[----:B------:R-:W-:Y:S02]  /*5070*/  FSEL R11, R3, RZ, P2 ;  /* 0x000000ff030b7208 */ /* 0x000fe40001000000 */
[----:B------:R-:W-:-:S03]  /*5080*/  FSEL R92, R92, RZ, P2 ;  /* 0x000000ff5c5c7208 */ /* 0x000fc60001000000 */
[----:B------:R-:W-:Y:S02]  /*5090*/  FADD.FTZ R11, -R11, R12 ;  /* 0x0000000c0b0b7221 */ /* 0x000fe40000010100 */
[-CC-:B------:R-:W-:Y:S01]  /*50a0*/  FFMA.FTZ R117, R143, R2.reuse, -R92.reuse ;  /* 0x000000028f757223 */ /* 0x180fe2000001085c */
[-CC-:B------:R-:W-:Y:S01]  /*50b0*/  FFMA.FTZ R14, R145, R2.reuse, -R92.reuse ;  /* 0x00000002910e7223 */ /* 0x180fe2000001085c */
[-C--:B------:R-:W-:Y:S01]  /*50c0*/  FMUL.FTZ R11, R11, R2.reuse ;  /* 0x000000020b0b7220 */ /* 0x080fe20000410000 */
[----:B------:R-:W1:Y:S01]  /*50d0*/  MUFU.EX2 R9, R9 ;  /* 0x0000000900097308 */ /* 0x000e620000000800 */
[-CC-:B------:R-:W-:Y:S01]  /*50e0*/  FFMA.FTZ R20, R147, R2.reuse, -R92.reuse ;  /* 0x0000000293147223 */ /* 0x180fe2000001085c */
[-CC-:B------:R-:W-:Y:S01]  /*50f0*/  FFMA.FTZ R95, R95, R2.reuse, -R92.reuse ;  /* 0x000000025f5f7223 */ /* 0x180fe2000001085c */
[-CC-:B0-----:R-:W-:Y:S01]  /*5100*/  FFMA.FTZ R88, R149, R2.reuse, -R92.reuse ;  /* 0x0000000295587223 */ /* 0x181fe2000001085c */
        /* <DEDUP_REMOVED lines=12> */
[----:B------:R0:W2:Y:S01]  /*51d0*/  MUFU.EX2 R0, R11 ;  /* 0x0000000b00007308 */ /* 0x0000a20000000800 */
[----:B-1----:R-:W-:Y:S01]  /*51e0*/  FFMA.FTZ R8, R9, R8, R156 ;  /* 0x0000000809087223 */ /* 0x002fe2000001009c */
[-CC-:B------:R-:W-:Y:S01]  /*51f0*/  FFMA.FTZ R177, R177, R2.reuse, -R92.reuse ;  /* 0x00000002b1b17223 */ /* 0x180fe2000001085c */
[-CC-:B------:R-:W-:Y:S01]  /*5200*/  FFMA.FTZ R123, R123, R2.reuse, -R92.reuse ;  /* 0x000000027b7b7223 */ /* 0x180fe2000001085c */
[-CC-:B------:R-:W-:Y:S01]  /*5210*/  FFMA.FTZ R139, R139, R2.reuse, -R92.reuse ;  /* 0x000000028b8b7223 */ /* 0x180fe2000001085c */
[-CC-:B------:R-:W-:Y:S01]  /*5220*/  FFMA.FTZ R127, R127, R2.reuse, -R92.reuse ;  /* 0x000000027f7f7223 */ /* 0x180fe2000001085c */
[-CC-:B------:R-:W-:Y:S01]  /*5230*/  FFMA.FTZ R179, R179, R2.reuse, -R92.reuse ;  /* 0x00000002b3b37223 */ /* 0x180fe2000001085c */
[-C--:B------:R-:W-:Y:S01]  /*5240*/  FFMA.FTZ R131, R131, R2.reuse, -R92 ;  /* 0x0000000283837223 */ /* 0x080fe2000001085c */
[----:B------:R-:W1:Y:S01]  /*5250*/  MUFU.EX2 R14, R14 ;  /* 0x0000000e000e7308 */ /* 0x000e620000000800 */
[----:B0-----:R-:W-:Y:S01]  /*5260*/  FADD.FTZ R11, R91, R8 ;  /* 0x000000085b0b7221 */ /* 0x001fe20000010000 */
[-CC-:B------:R-:W-:Y:S01]  /*5270*/  FFMA.FTZ R181, R181, R2.reuse, -R92.reuse ;  /* 0x00000002b5b57223 */ /* 0x180fe2000001085c */
[----:B------:R-:W-:-:S02]  /*5280*/  FFMA.FTZ R92, R135, R2, -R92 ;  /* 0x00000002875c7223 */ /* 0x000fc4000001085c */
[----:B------:R-:W-:-:S03]  /*5290*/  FADD.FTZ R8, R158, R11 ;  /* 0x0000000b9e087221 */ /* 0x000fc60000010000 */
[----:B------:R-:W0:Y:S01]  /*52a0*/  MUFU.EX2 R20, R20 ;  /* 0x0000001400147308 */ /* 0x000e220000000800 */
[----:B--2---:R-:W-:-:S07]  /*52b0*/  FFMA.FTZ R5, R0, R5, R117 ;  /* 0x0000000500057223 */ /* 0x004fce0000010075 */
[----:B------:R-:W2:Y:S01]  /*52c0*/  MUFU.EX2 R95, R95 ;  /* 0x0000005f005f7308 */ /* 0x000ea20000000800 */
[----:B-1----:R-:W-:-:S07]  /*52d0*/  FADD.FTZ R5, R14, R5 ;  /* 0x000000050e057221 */ /* 0x002fce0000010000 */
        /* <DEDUP_REMOVED lines=31> */
[----:B0-----:R-:W-:Y:S01]  /*54d0*/  FADD.FTZ R8, R111, R8 ;  /* 0x000000086f087221 */ /* 0x001fe20000010000 */
[----:B------:R-:W-:-:S06]  /*54e0*/  FADD.FTZ R5, R15, R12 ;  /* 0x0000000c0f057221 */ /* 0x000fcc0000010000 */
        /* <DEDUP_REMOVED lines=40> */
.L_x_2212:
[----:B------:R-:W0:Y:S01]  /*5770*/  S2UR UR4, SR_CgaCtaId ;  /* 0x00000000000479c3 */ /* 0x000e220000008800 */
[----:B------:R-:W-:Y:S01]  /*5780*/  UIADD3 UR5, UR5, 0x2a860, URZ ;  /* 0x0002a86005057890 */ /* 0x000fe2000fffe03f */
[C---:B------:R-:W-:Y:S01]  /*5790*/  ISETP.GT.AND P1, PT, R10.reuse, R13, PT ;  /* 0x0000000d0a00720c */ /* 0x040fe20003f24270 */
[----:B------:R-:W-:Y:S01]  /*57a0*/  UMOV UR7, UR60 ;  /* 0x0000003c00077c82 */ /* 0x000fe20008000000 */
[----:B------:R-:W-:Y:S01]  /*57b0*/  F2FP.BF16.F32.PACK_AB R147, R141, R147 ;  /* 0x000000938d93723e */ /* 0x000fe200000010ff */
[----:B------:R-:W-:Y:S01]  /*57c0*/  VIADD R10, R10, 0xffffffff ;  /* 0xffffffff0a0a7836 */ /* 0x000fe20000000000 */
        /* <DEDUP_REMOVED lines=10> */
[----:B------:R-:W-:Y:S01]  /*5870*/  F2FP.BF16.F32.PACK_AB R155, R121, R90 ;  /* 0x0000005a799b723e */ /* 0x000fe200000010ff */
[----:B0-----:R-:W-:Y:S01]  /*5880*/  UPRMT UR5, UR4, 0x654, UR5 ;  /* 0x0000065404057896 */ /* 0x001fe20008000005 */
[----:B------:R-:W-:-:S02]  /*5890*/  F2FP.BF16.F32.PACK_AB R148, R21, R148 ;  /* 0x000000941594723e */ /* 0x000fc400000010ff */
[----:B------:R-:W-:Y:S01]  /*58a0*/  UMOV UR4, UR38 ;  /* 0x0000002600047c82 */ /* 0x000fe20008000000 */
[----:B------:R-:W-:Y:S02]  /*58b0*/  F2FP.BF16.F32.PACK_AB R149, R94, R149 ;  /* 0x000000955e95723e */ /* 0x000fe400000010ff */
[----:B------:R-:W-:Y:S02]  /*58c0*/  F2FP.BF16.F32.PACK_AB R150, R105, R150 ;  /* 0x000000966996723e */ /* 0x000fe400000010ff */
[----:B------:R-:W-:Y:S01]  /*58d0*/  F2FP.BF16.F32.PACK_AB R151, R111, R151 ;  /* 0x000000976f97723e */ /* 0x000fe200000010ff */
[----:B------:R-:W-:Y:S01]  /*58e0*/  SYNCS.ARRIVE.TRANS64.RED.A1T0 RZ, [UR5], RZ ;  /* 0x000000ffffff79a7 */ /* 0x000fe20008100405 */
        /* <DEDUP_REMOVED lines=11> */
.L_x_2202:
[----:B------:R-:W-:-:S13]  /*59a0*/  ISETP.GE.AND P1, PT, R10, RZ, PT ;  /* 0x000000ff0a00720c */ /* 0x000fda0003f26270 */
[----:B------:R-:W-:Y:S05]  /*59b0*/  @!P1 BRA `(.L_x_2214) ;  /* 0x0000001c00189947 */ /* 0x000fea0003800000 */
[----:B------:R-:W-:Y:S01]  /*59c0*/  IMAD.MOV.U32 R11, RZ, RZ, R3 ;  /* 0x000000ffff0b7224 */ /* 0x000fe200078e0003 */
[----:B------:R-:W-:Y:S01]  /*59d0*/  UMOV UR6, UR60 ;  /* 0x0000003c00067c82 */ /* 0x000fe20008000000 */
[----:B------:R-:W-:Y:S01]  /*59e0*/  IMAD.MOV.U32 R13, RZ, RZ, R4 ;  /* 0x000000ffff0d7224 */ /* 0x000fe200078e0004 */
[----:B------:R-:W-:-:S06]  /*59f0*/  UMOV UR4, UR38 ;  /* 0x0000002600047c82 */ /* 0x000fcc0008000000 */
.L_x_2225:
        /* <DEDUP_REMOVED lines=8> */
.L_x_2215:
[----:B------:R-:W-:Y:S01]  /*5a80*/  ULEA UR5, UR38, UR39, 0x3 ;  /* 0x0000002726057291 */ /* 0x000fe2000f8e183f */
[----:B------:R-:W-:-:S04]  /*5a90*/  MOV R2, UR60 ;  /* 0x0000003c00027c02 */ /* 0x000fc80008000f00 */
[----:B------:R-:W-:-:S04]  /*5aa0*/  SHF.L.U32 R2, R2, 0x1f, RZ ;  /* 0x0000001f02027819 */ /* 0x000fc800000006ff */
[----:B------:R0:W1:Y:S01]  /*5ab0*/  SYNCS.PHASECHK.TRANS64.TRYWAIT P1, [UR5+0x2a830], R2 ;  /* 0x02a83002ff0075a7 */ /* 0x0000620008020145 */
[----:B------:R-:W-:Y:S05]  /*5ac0*/  @!P0 BRA `(.L_x_2216) ;  /* 0x0000000000048947 */ /* 0x000fea0003800000 */
[----:B------:R-:W-:Y:S01]  /*5ad0*/  BPT.TRAP 0x1 ;  /* 0x000000040000795c */ /* 0x000fe20000300000 */
.L_x_2216:
[----:B-1----:R-:W-:Y:S05]  /*5ae0*/  @P1 BRA `(.L_x_2217) ;  /* 0x0000000000081947 */ /* 0x002fea0003800000 */
[----:B------:R-:W1:Y:S02]  /*5af0*/  SYNCS.PHASECHK.TRANS64.TRYWAIT P1, [UR5+0x2a830], R2 ;  /* 0x02a83002ff0075a7 */ /* 0x000e640008020145 */
[----:B-1----:R-:W-:Y:S05]  /*5b00*/  @!P1 BRA `(.L_x_2218) ;  /* 0x0000008400bc9947 */ /* 0x002fea0003800000 */
.L_x_2217:
        /* <DEDUP_REMOVED lines=131> */
.L_x_2219:
[----:B------:R-:W-:Y:S01]  /*6340*/  ULEA UR5, UR4, UR39, 0x3 ;  /* 0x0000002704057291 */ /* 0x000fe2000f8e183f */
[----:B------:R-:W-:-:S05]  /*6350*/  IMAD.U32 R0, RZ, RZ, UR6 ;  /* 0x00000006ff007e24 */ /* 0x000fca000f8e00ff */
[----:B------:R-:W-:-:S04]  /*6360*/  SHF.L.U32 R0, R0, 0x1f, RZ ;  /* 0x0000001f00007819 */ /* 0x000fc800000006ff */
[----:B------:R2:W3:Y:S01]  /*6370*/  SYNCS.PHASECHK.TRANS64.TRYWAIT P1, [UR5+0x2a850], R0 ;  /* 0x02a85000ff0075a7 */ /* 0x0004e20008020145 */
[----:B------:R-:W-:Y:S05]  /*6380*/  @!P0 BRA `(.L_x_2220) ;  /* 0x0000000000048947 */ /* 0x000fea0003800000 */
[----:B------:R-:W-:Y:S01]  /*6390*/  BPT.TRAP 0x1 ;  /* 0x000000040000795c */ /* 0x000fe20000300000 */
.L_x_2220:
[----:B---3--:R-:W-:Y:S05]  /*63a0*/  @P1 BRA `(.L_x_2221) ;  /* 0x0000000000081947 */ /* 0x008fea0003800000 */
[----:B------:R-:W3:Y:S02]  /*63b0*/  SYNCS.PHASECHK.TRANS64.TRYWAIT P1, [UR5+0x2a850], R0 ;  /* 0x02a85000ff0075a7 */ /* 0x000ee40008020145 */
[----:B---3--:R-:W-:Y:S05]  /*63c0*/  @!P1 BRA `(.L_x_2222) ;  /* 0x0000007c00a49947 */ /* 0x008fea0003800000 */
.L_x_2221:
[----:B------:R-:W-:Y:S01]  /*63d0*/  UIADD3 UR6, UR39, 0x400, URZ ;  /* 0x0000040027067890 */ /* 0x000fe2000fffe03f */
[----:B------:R-:W-:Y:S01]  /*63e0*/  WARPGROUP.ARRIVE ;  /* 0x00000000000079c5 */ /* 0x000fe20000000000 */
[----:B------:R-:W-:Y:S02]  /*63f0*/  UMOV UR11, 0x40000040 ;  /* 0x40000040000b7882 */ /* 0x000fe40000000000 */
[----:B------:R-:W-:-:S04]  /*6400*/  USHF.R.U32.HI UR6, URZ, 0x4, UR6 ;  /* 0x000000043f067899 */ /* 0x000fc80008011606 */
[----:B------:R-:W-:-:S04]  /*6410*/  ULOP3.LUT UR6, UR6, 0x3fff, URZ, 0xc0, !UPT ;  /* 0x00003fff06067892 */ /* 0x000fc8000f8ec03f */
        /* <DEDUP_REMOVED lines=37> */
.L_x_2223:
[----:B-12---:R-:W-:Y:S01]  /*6670*/  FMNMX.FTZ R0, R88, R13, !PT ;  /* 0x0000000d58007209 */ /* 0x006fe20007810000 */
[----:B------:R-:W1:Y:S01]  /*6680*/  S2UR UR6, SR_CgaCtaId ;  /* 0x00000000000679c3 */ /* 0x000e620000008800 */
[----:B0-----:R-:W-:Y:S01]  /*6690*/  FMNMX.FTZ R2, R90, R11, !PT ;  /* 0x0000000b5a027209 */ /* 0x001fe20007810000 */
[----:B------:R-:W-:Y:S01]  /*66a0*/  ULEA UR4, UR7, UR39, 0x3 ;  /* 0x0000002707047291 */ /* 0x000fe2000f8e183f */
[----:B------:R-:W-:Y:S02]  /*66b0*/  FMNMX.FTZ R3, R89, R0, !PT ;  /* 0x0000000059037209 */ /* 0x000fe40007810000 */
[----:B------:R-:W-:Y:S01]  /*66c0*/  FMNMX.FTZ R9, R91, R2, !PT ;  /* 0x000000025b097209 */ /* 0x000fe20007810000 */
[----:B------:R-:W-:Y:S01]  /*66d0*/  UIADD3 UR4, UR4, 0x2a840, URZ ;  /* 0x0002a84004047890 */ /* 0x000fe2000fffe03f */
        /* <DEDUP_REMOVED lines=8> */
[----:B------:R-:W-:Y:S01]  /*6760*/  FMNMX.FTZ R0, R100, R3, !PT ;  /* 0x0000000364007209 */ /* 0x000fe20007810000 */
[----:B-1----:R-:W-:Y:S01]  /*6770*/  UPRMT UR4, UR6, 0x654, UR4 ;  /* 0x0000065406047896 */ /* 0x002fe20008000004 */
[----:B------:R-:W-:Y:S02]  /*6780*/  FMNMX.FTZ R2, R102, R9, !PT ;  /* 0x0000000966027209 */ /* 0x000fe40007810000 */
[----:B------:R-:W-:Y:S02]  /*6790*/  FMNMX.FTZ R3, R101, R0, !PT ;  /* 0x0000000065037209 */ /* 0x000fe40007810000 */
[----:B------:R-:W-:Y:S02]  /*67a0*/  FMNMX.FTZ R9, R103, R2, !PT ;  /* 0x0000000267097209 */ /* 0x000fe40007810000 */
[----:B------:R-:W-:Y:S02]  /*67b0*/  FMNMX.FTZ R0, R104, R3, !PT ;  /* 0x0000000368007209 */ /* 0x000fe40007810000 */
[----:B------:R-:W-:Y:S01]  /*67c0*/  FMNMX.FTZ R2, R106, R9, !PT ;  /* 0x000000096a027209 */ /* 0x000fe20007810000 */
[----:B------:R-:W-:Y:S01]  /*67d0*/  SYNCS.ARRIVE.TRANS64.RED.A1T0 RZ, [UR4], RZ ;  /* 0x000000ffffff79a7 */ /* 0x000fe20008100404 */
        /* <DEDUP_REMOVED lines=33> */
[----:B-1----:R-:W-:-:S03]  /*69f0*/  FMNMX.FTZ R14, R9, R2, !PT ;  /* 0x00000002090e7209 */ /* 0x002fc60007810000 */
[----:B------:R-:W0:Y:S01]  /*6a00*/  SHFL.BFLY PT, R3, R12, 0x1, 0x1f ;  /* 0x0c201f000c037f89 */ /* 0x000e2200000e0000 */
[----:B------:R-:W1:Y:S03]  /*6a10*/  LDC R2, c[0x0][0x988] ;  /* 0x00026200ff027b82 */ /* 0x000e660000000800 */
[----:B------:R-:W2:Y:S01]  /*6a20*/  SHFL.BFLY PT, R15, R14, 0x1, 0x1f ;  /* 0x0c201f000e0f7f89 */ /* 0x000ea200000e0000 */
[----:B0-----:R-:W-:Y:S02]  /*6a30*/  FMNMX.FTZ R4, R12, R3, !PT ;  /* 0x000000030c047209 */ /* 0x001fe40007810000 */
[----:B--2---:R-:W-:-:S03]  /*6a40*/  FMNMX.FTZ R3, R14, R15, !PT ;  /* 0x0000000f0e037209 */ /* 0x004fc60007810000 */
[CC--:B-1----:R-:W-:Y:S01]  /*6a50*/  FMUL.FTZ R137, R4.reuse, R2.reuse ;  /* 0x0000000204897220 */ /* 0x0c2fe20000410000 */
[----:B------:R-:W-:Y:S01]  /*6a60*/  FADD.FTZ R13, -R4, R13 ;  /* 0x0000000d040d7221 */ /* 0x000fe20000010100 */
[----:B------:R-:W-:Y:S02]  /*6a70*/  FADD.FTZ R11, -R3, R11 ;  /* 0x0000000b030b7221 */ /* 0x000fe40000010100 */
[-CC-:B------:R-:W-:Y:S01]  /*6a80*/  FFMA.FTZ R156, R88, R2.reuse, -R137.reuse ;  /* 0x00000002589c7223 */ /* 0x180fe20000010889 */
[-C--:B------:R-:W-:Y:S01]  /*6a90*/  FMUL.FTZ R13, R13, R2.reuse ;  /* 0x000000020d0d7220 */ /* 0x080fe20000410000 */
[-CC-:B------:R-:W-:Y:S01]  /*6aa0*/  FFMA.FTZ R158, R92, R2.reuse, -R137.reuse ;  /* 0x000000025c9e7223 */ /* 0x180fe20000010889 */
[-C--:B------:R-:W-:Y:S01]  /*6ab0*/  FMUL.FTZ R0, R11, R2.reuse ;  /* 0x000000020b007220 */ /* 0x080fe20000410000 */
[-CC-:B------:R-:W-:Y:S01]  /*6ac0*/  FFMA.FTZ R11, R89, R2.reuse, -R137.reuse ;  /* 0x00000002590b7223 */ /* 0x180fe20000010889 */
[-CC-:B------:R-:W-:Y:S01]  /*6ad0*/  FFMA.FTZ R89, R105, R2.reuse, -R137.reuse ;  /* 0x0000000269597223 */ /* 0x180fe20000010889 */
[-CC-:B------:R-:W-:Y:S01]  /*6ae0*/  FFMA.FTZ R105, R121, R2.reuse, -R137.reuse ;  /* 0x0000000279697223 */ /* 0x180fe20000010889 */
[-C--:B------:R-:W-:Y:S01]  /*6af0*/  FMUL.FTZ R121, R3, R2.reuse ;  /* 0x0000000203797220 */ /* 0x080fe20000410000 */
[----:B------:R-:W-:Y:S01]  /*6b00*/  MUFU.EX2 R9, R13 ;  /* 0x0000000d00097308 */ /* 0x000fe20000000800 */
[-CC-:B------:R-:W-:Y:S01]  /*6b10*/  FFMA.FTZ R93, R93, R2.reuse, -R137.reuse ;  /* 0x000000025d5d7223 */ /* 0x180fe20000010889 */
[-C--:B------:R-:W-:Y:S01]  /*6b20*/  FFMA.FTZ R152, R96, R2.reuse, -R137 ;  /* 0x0000000260987223 */ /* 0x080fe20000010889 */
[-CC-:B------:R-:W-:Y:S01]  /*6b30*/  FFMA.FTZ R157, R90, R2.reuse, -R121.reuse ;  /* 0x000000025a9d7223 */ /* 0x180fe20000010879 */
[-CC-:B------:R-:W-:Y:S01]  /*6b40*/  FFMA.FTZ R12, R91, R2.reuse, -R121.reuse ;  /* 0x000000025b0c7223 */ /* 0x180fe20000010879 */
[-CC-:B------:R-:W-:Y:S01]  /*6b50*/  FFMA.FTZ R159, R94, R2.reuse, -R121.reuse ;  /* 0x000000025e9f7223 */ /* 0x180fe20000010879 */
        /* <DEDUP_REMOVED lines=14> */
[-CC-:B------:R-:W-:Y:S01]  /*6c40*/  FFMA.FTZ R110, R110, R2.reuse, -R121.reuse ;  /* 0x000000026e6e7223 */ /* 0x180fe20000010879 */
[-C--:B------:R-:W-:Y:S01]  /*6c50*/  FFMA.FTZ R111, R111, R2.reuse, -R121 ;  /* 0x000000026f6f7223 */ /* 0x080fe20000010879 */
        /* <DEDUP_REMOVED lines=15> */
[-CC-:B------:R-:W-:Y:S01]  /*6d50*/  FFMA.FTZ R126, R126, R2.reuse, -R121.reuse ;  /* 0x000000027e7e7223 */ /* 0x180fe20000010879 */
[-C--:B------:R-:W-:Y:S01]  /*6d60*/  FFMA.FTZ R127, R127, R2.reuse, -R121 ;  /* 0x000000027f7f7223 */ /* 0x080fe20000010879 */
[-C--:B------:R-:W-:Y:S01]  /*6d70*/  FFMA.FTZ R136, R128, R2.reuse, -R137 ;  /* 0x0000000280887223 */ /* 0x080fe20000010889 */
[----:B------:R-:W2:Y:S01]  /*6d80*/  MUFU.EX2 R12, R12 ;  /* 0x0000000c000c7308 */ /* 0x000ea20000000800 */
[----:B-1----:R-:W-:Y:S01]  /*6d90*/  FFMA.FTZ R5, R0, R5, R157 ;  /* 0x0000000500057223 */ /* 0x002fe2000001009d */
[-C--:B------:R-:W-:Y:S01]  /*6da0*/  FFMA.FTZ R130, R130, R2.reuse, -R121 ;  /* 0x0000000282827223 */ /* 0x080fe20000010879 */
[-C--:B------:R-:W-:Y:S01]  /*6db0*/  FFMA.FTZ R113, R129, R2.reuse, -R137 ;  /* 0x0000000281717223 */ /* 0x080fe20000010889 */
[-C--:B------:R-:W-:Y:S01]  /*6dc0*/  FFMA.FTZ R131, R131, R2.reuse, -R121 ;  /* 0x0000000283837223 */ /* 0x080fe20000010879 */
[-CC-:B------:R-:W-:Y:S01]  /*6dd0*/  FFMA.FTZ R138, R132, R2.reuse, -R137.reuse ;  /* 0x00000002848a7223 */ /* 0x180fe20000010889 */
[-C--:B------:R-:W-:Y:S01]  /*6de0*/  FFMA.FTZ R117, R133, R2.reuse, -R137 ;  /* 0x0000000285757223 */ /* 0x080fe20000010889 */
[-CC-:B------:R-:W-:Y:S01]  /*6df0*/  FFMA.FTZ R134, R134, R2.reuse, -R121.reuse ;  /* 0x0000000286867223 */ /* 0x180fe20000010879 */
[----:B------:R-:W1:Y:S01]  /*6e00*/  MUFU.EX2 R158, R158 ;  /* 0x0000009e009e7308 */ /* 0x000e620000000800 */
[----:B0-----:R-:W-:Y:S01]  /*6e10*/  FADD.FTZ R91, R11, R8 ;  /* 0x000000080b5b7221 */ /* 0x001fe20000010000 */
[----:B------:R-:W-:-:S06]  /*6e20*/  FFMA.FTZ R121, R135, R2, -R121 ;  /* 0x0000000287797223 */ /* 0x000fcc0000010879 */
[----:B------:R-:W0:Y:S01]  /*6e30*/  MUFU.EX2 R159, R159 ;  /* 0x0000009f009f7308 */ /* 0x000e220000000800 */
[----:B--2---:R-:W-:-:S07]  /*6e40*/  FADD.FTZ R8, R12, R5 ;  /* 0x000000050c087221 */ /* 0x004fce0000010000 */
[----:B------:R2:W3:Y:S01]  /*6e50*/  MUFU.EX2 R13, R93 ;  /* 0x0000005d000d7308 */ /* 0x0004e20000000800 */
[----:B-1----:R-:W-:-:S07]  /*6e60*/  FADD.FTZ R88, R158, R91 ;  /* 0x0000005b9e587221 */ /* 0x002fce0000010000 */
[----:B------:R-:W1:Y:S01]  /*6e70*/  MUFU.EX2 R14, R14 ;  /* 0x0000000e000e7308 */ /* 0x000e620000000800 */
[----:B0-----:R-:W-:Y:S01]  /*6e80*/  FADD.FTZ R5, R159, R8 ;  /* 0x000000089f057221 */ /* 0x001fe20000010000 */
[-CC-:B--2---:R-:W-:Y:S01]  /*6e90*/  FFMA.FTZ R93, R109, R2.reuse, -R137.reuse ;  /* 0x000000026d5d7223 */ /* 0x184fe20000010889 */
[----:B------:R-:W-:-:S05]  /*6ea0*/  FFMA.FTZ R109, R125, R2, -R137 ;  /* 0x000000027d6d7223 */ /* 0x000fca0000010889 */
        /* <DEDUP_REMOVED lines=84> */
.L_x_2224:
[----:B------:R-:W0:Y:S01]  /*73f0*/  S2UR UR4, SR_CgaCtaId ;  /* 0x00000000000479c3 */ /* 0x000e220000008800 */
[----:B------:R-:W-:Y:S01]  /*7400*/  UIADD3 UR5, UR5, 0x2a860, URZ ;  /* 0x0002a86005057890 */ /* 0x000fe2000fffe03f */
[C---:B------:R-:W-:Y:S01]  /*7410*/  ISETP.GT.AND P1, PT, R10.reuse, RZ, PT ;  /* 0x000000ff0a00720c */ /* 0x040fe20003f24270 */
        /* <DEDUP_REMOVED lines=32> */
.L_x_2214:
        /* <DEDUP_REMOVED lines=67> */
.L_x_2226:
[----:B------:R-:W-:Y:S01]  /*7a50*/  ULEA UR5, UR38, UR39, 0x3 ;  /* 0x0000002726057291 */ /* 0x000fe2000f8e183f */
[----:B------:R-:W-:-:S05]  /*7a60*/  IMAD.U32 R0, RZ, RZ, UR60 ;  /* 0x0000003cff007e24 */ /* 0x000fca000f8e00ff */
[----:B------:R-:W-:-:S04]  /*7a70*/  SHF.L.U32 R0, R0, 0x1f, RZ ;  /* 0x0000001f00007819 */ /* 0x000fc800000006ff */
[----:B------:R0:W1:Y:S01]  /*7a80*/  SYNCS.PHASECHK.TRANS64.TRYWAIT P1, [UR5+0x2a850], R0 ;  /* 0x02a85000ff0075a7 */ /* 0x0000620008020145 */
[----:B------:R-:W-:Y:S05]  /*7a90*/  @!P0 BRA `(.L_x_2227) ;  /* 0x0000000000048947 */ /* 0x000fea0003800000 */
[----:B------:R-:W-:Y:S01]  /*7aa0*/  BPT.TRAP 0x1 ;  /* 0x000000040000795c */ /* 0x000fe20000300000 */
.L_x_2227:
[----:B-1----:R-:W-:Y:S05]  /*7ab0*/  @P1 BRA `(.L_x_2228) ;  /* 0x0000000000081947 */ /* 0x002fea0003800000 */
[----:B------:R-:W1:Y:S02]  /*7ac0*/  SYNCS.PHASECHK.TRANS64.TRYWAIT P1, [UR5+0x2a850], R0 ;  /* 0x02a85000ff0075a7 */ /* 0x000e640008020145 */
[----:B-1----:R-:W-:Y:S05]  /*7ad0*/  @!P1 BRA `(.L_x_2229) ;  /* 0x0000006400f89947 */ /* 0x002fea0003800000 */
.L_x_2228:
[----:B------:R-:W-:Y:S01]  /*7ae0*/  UIADD3 UR39, UR39, 0x400, URZ ;  /* 0x0000040027277890 */ /* 0x000fe2000fffe03f */
[----:B------:R-:W-:Y:S01]  /*7af0*/  WARPGROUP.ARRIVE ;  /* 0x00000000000079c5 */ /* 0x000fe20000000000 */
[----:B------:R-:W-:Y:S01]  /*7b00*/  UMOV UR7, 0x40000040 ;  /* 0x4000004000077882 */ /* 0x000fe20000000000 */
[----:B-1----:R-:W1:Y:S01]  /*7b10*/  SHFL.BFLY PT, R7, R8, 0x2, 0x1f ;  /* 0x0c401f0008077f89 */ /* 0x002e6200000e0000 */
[----:B------:R-:W-:Y:S01]  /*7b20*/  USHF.R.U32.HI UR39, URZ, 0x4, UR39 ;  /* 0x000000043f277899 */ /* 0x000fe20008011627 */
[----:B------:R-:W-:Y:S02]  /*7b30*/  IMAD.MOV.U32 R88, RZ, RZ, -0x800000 ;  /* 0xff800000ff587424 */ /* 0x000fe400078e00ff */
        /* <DEDUP_REMOVED lines=56> */
.L_x_2230:
[----:B------:R-:W0:Y:S01]  /*7ec0*/  S2UR UR6, SR_CgaCtaId ;  /* 0x00000000000679c3 */ /* 0x000e220000008800 */
[----:B------:R-:W-:Y:S01]  /*7ed0*/  UIADD3 UR4, UR5, 0x2a860, URZ ;  /* 0x0002a86005047890 */ /* 0x000fe2000fffe03f */
[----:B------:R-:W-:Y:S01]  /*7ee0*/  FMUL.FTZ R100, R51, R9 ;  /* 0x0000000933647220 */ /* 0x000fe20000410000 */
[----:B------:R-:W-:Y:S01]  /*7ef0*/  UIADD3 UR38, UR38, 0x1, URZ ;  /* 0x0000000126267890 */ /* 0x000fe2000fffe03f */
[----:B------:R-:W-:Y:S01]  /*7f00*/  FMUL.FTZ R89, R44, R5 ;  /* 0x000000052c597220 */ /* 0x000fe20000410000 */
[----:B------:R-:W-:Y:S01]  /*7f10*/  FMUL.FTZ R51, R55, R9 ;  /* 0x0000000937337220 */ /* 0x000fe20000410000 */
[-C--:B------:R-:W-:Y:S01]  /*7f20*/  FMUL.FTZ R92, R45, R5.reuse ;  /* 0x000000052d5c7220 */ /* 0x080fe20000410000 */
[----:B------:R-:W-:Y:S01]  /*7f30*/  UISETP.NE.AND UP0, UPT, UR38, 0x2, UPT ;  /* 0x000000022600788c */ /* 0x000fe2000bf05270 */
[----:B------:R-:W-:Y:S01]  /*7f40*/  FMUL.FTZ R44, R52, R5 ;  /* 0x00000005342c7220 */ /* 0x000fe20000410000 */
        /* <DEDUP_REMOVED lines=15> */
[----:B0-----:R-:W-:Y:S01]  /*8040*/  UPRMT UR4, UR6, 0x654, UR4 ;  /* 0x0000065406047896 */ /* 0x001fe20008000004 */
        /* <DEDUP_REMOVED lines=50> */
.L_x_2194:
        /* <DEDUP_REMOVED lines=10> */
[----:B------:R-:W-:Y:S01]  /*8410*/  IMAD R9, R162, 0x40, R17 ;  /* 0x00000040a2097824 */ /* 0x000fe200078e0211 */
[----:B------:R-:W-:Y:S01]  /*8420*/  SHF.R.S32.HI R62, RZ, 0x1f, R161 ;  /* 0x0000001fff3e7819 */ /* 0x000fe200000114a1 */
[----:B------:R-:W-:Y:S01]  /*8430*/  ULDC.64 UR4, c[0x0][0xb90] ;  /* 0x0002e40000047ab9 */ /* 0x000fe20000000a00 */
[----:B------:R-:W-:Y:S01]  /*8440*/  F2FP.BF16.F32.PACK_AB R7, R7, R26 ;  /* 0x0000001a0707723e */ /* 0x000fe200000010ff */
[----:B------:R-:W-:Y:S01]  /*8450*/  IMAD.WIDE.U32 R12, R161, UR4, RZ ;  /* 0x00000004a10c7c25 */ /* 0x000fe2000f8e00ff */
[----:B------:R-:W-:Y:S01]  /*8460*/  F2FP.BF16.F32.PACK_AB R6, R29, R6 ;  /* 0x000000061d06723e */ /* 0x000fe200000010ff */
[----:B------:R-:W-:Y:S01]  /*8470*/  ULDC UR6, c[0x0][0xa88] ;  /* 0x0002a20000067ab9 */ /* 0x000fe20000000800 */
[----:B------:R-:W-:Y:S02]  /*8480*/  SHF.R.S32.HI R112, RZ, 0x1f, R23 ;  /* 0x0000001fff707819 */ /* 0x000fe40000011417 */
[----:B------:R-:W-:-:S02]  /*8490*/  F2FP.BF16.F32.PACK_AB R80, R81, R80 ;  /* 0x000000505150723e */ /* 0x000fc400000010ff */
[----:B------:R-:W-:Y:S02]  /*84a0*/  F2FP.BF16.F32.PACK_AB R52, R73, R52 ;  /* 0x000000344934723e */ /* 0x000fe400000010ff */
[----:B------:R-:W-:Y:S02]  /*84b0*/  F2FP.BF16.F32.PACK_AB R55, R78, R55 ;  /* 0x000000374e37723e */ /* 0x000fe400000010ff */
[----:B------:R-:W-:Y:S02]  /*84c0*/  F2FP.BF16.F32.PACK_AB R81, R83, R82 ;  /* 0x000000525351723e */ /* 0x000fe400000010ff */
[----:B------:R-:W-:Y:S02]  /*84d0*/  F2FP.BF16.F32.PACK_AB R82, R85, R84 ;  /* 0x000000545552723e */ /* 0x000fe400000010ff */
[----:B------:R-:W-:Y:S02]  /*84e0*/  F2FP.BF16.F32.PACK_AB R83, R87, R86 ;  /* 0x000000565753723e */ /* 0x000fe400000010ff */
[----:B------:R-:W-:-:S02]  /*84f0*/  MOV R34, R37 ;  /* 0x0000002500227202 */ /* 0x000fc40000000f00 */
[----:B--2---:R-:W-:Y:S01]  /*8500*/  MOV R35, R2 ;  /* 0x0000000200237202 */ /* 0x004fe20000000f00 */
[----:B------:R-:W-:Y:S02]  /*8510*/  IMAD R2, R62, UR4, RZ ;  /* 0x000000043e027c24 */ /* 0x000fe4000f8e02ff */
[----:B------:R-:W-:-:S04]  /*8520*/  IMAD.WIDE R4, R167, 0x2, R34 ;  /* 0x00000002a7047825 */ /* 0x000fc800078e0222 */
[----:B------:R-:W-:Y:S01]  /*8530*/  IMAD.WIDE R34, R9, 0x2, R34 ;  /* 0x0000000209227825 */ /* 0x000fe200078e0222 */
[C---:B------:R-:W-:Y:S02]  /*8540*/  IADD3 R33, P2, R4.reuse, 0x4020, RZ ;  /* 0x0000402004217810 */ /* 0x040fe40007f5e0ff */
[C---:B------:R-:W-:Y:S01]  /*8550*/  IADD3 R21, P6, R4.reuse, 0x20, RZ ;  /* 0x0000002004157810 */ /* 0x040fe20007fde0ff */
[----:B------:R-:W-:Y:S01]  /*8560*/  IMAD R11, R161, UR5, R2 ;  /* 0x00000005a10b7c24 */ /* 0x000fe2000f8e0202 */
[----:B------:R-:W-:Y:S01]  /*8570*/  LOP3.LUT R10, R33, 0x380, RZ, 0xc0, !PT ;  /* 0x00000380210a7812 */ /* 0x000fe200078ec0ff */
[--C-:B------:R-:W-:Y:S01]  /*8580*/  IMAD.X R41, RZ, RZ, R5.reuse, P2 ;  /* 0x000000ffff297224 */ /* 0x100fe200010e0605 */
[----:B------:R-:W-:Y:S01]  /*8590*/  IADD3 R107, P1, R4, 0x4040, RZ ;  /* 0x00004040046b7810 */ /* 0x000fe20007f3e0ff */
[----:B------:R-:W-:Y:S01]  /*85a0*/  IMAD.X R15, RZ, RZ, R5, P6 ;  /* 0x000000ffff0f7224 */ /* 0x000fe200030e0605 */
[----:B------:R-:W-:Y:S01]  /*85b0*/  SHF.R.U64 R10, R10, 0x3, RZ ;  /* 0x000000030a0a7819 */ /* 0x000fe200000012ff */
[----:B------:R-:W-:Y:S01]  /*85c0*/  IMAD.IADD R13, R13, 0x1, R11 ;  /* 0x000000010d0d7824 */ /* 0x000fe200078e020b */
[----:B------:R-:W-:Y:S01]  /*85d0*/  IADD3 R31, P3, R4, 0x4000, RZ ;  /* 0x00004000041f7810 */ /* 0x000fe20007f7e0ff */
[----:B------:R-:W-:Y:S01]  /*85e0*/  ULDC.64 UR4, c[0x0][0xb98] ;  /* 0x0002e60000047ab9 */ /* 0x000fe20000000a00 */
[----:B------:R-:W-:Y:S01]  /*85f0*/  LOP3.LUT R40, R10, R33, RZ, 0x3c, !PT ;  /* 0x000000210a287212 */ /* 0x000fe200078e3cff */
[----:B------:R-:W-:Y:S01]  /*8600*/  IMAD.WIDE.U32 R12, R23, UR4, R12 ;  /* 0x00000004170c7c25 */ /* 0x000fe2000f8e000c */
[----:B------:R-:W-:-:S02]  /*8610*/  IADD3 R33, P6, R34, 0x1000, RZ ;  /* 0x0000100022217810 */ /* 0x000fc40007fde0ff */
[----:B------:R-:W-:Y:S01]  /*8620*/  IADD3 R79, P4, R4, 0x60, RZ ;  /* 0x00000060044f7810 */ /* 0x000fe20007f9e0ff */
[--C-:B------:R-:W-:Y:S01]  /*8630*/  IMAD.X R39, RZ, RZ, R5.reuse, P3 ;  /* 0x000000ffff277224 */ /* 0x100fe200018e0605 */
[----:B------:R-:W-:Y:S02]  /*8640*/  LOP3.LUT R32, R33, 0x380, RZ, 0xc0, !PT ;  /* 0x0000038021207812 */ /* 0x000fe400078ec0ff */
[----:B------:R-:W-:Y:S01]  /*8650*/  IADD3.X R43, RZ, R5, RZ, P1, !PT ;  /* 0x00000005ff2b7210 */ /* 0x000fe20000ffe4ff */
[----:B------:R-:W-:Y:S01]  /*8660*/  IMAD.X R11, RZ, RZ, R5, P4 ;  /* 0x000000ffff0b7224 */ /* 0x000fe200020e0605 */
[----:B------:R-:W-:Y:S02]  /*8670*/  SHF.R.U64 R32, R32, 0x3, RZ ;  /* 0x0000000320207819 */ /* 0x000fe400000012ff */
[----:B---3--:R-:W-:Y:S02]  /*8680*/  ISETP.NE.AND P1, PT, R61, 0x1, PT ;  /* 0x000000013d00780c */ /* 0x008fe40003f25270 */
[----:B------:R-:W-:-:S02]  /*8690*/  LOP3.LUT R8, R31, 0x380, RZ, 0xc0, !PT ;  /* 0x000003801f087812 */ /* 0x000fc400078ec0ff */
[----:B------:R-:W-:Y:S02]  /*86a0*/  LOP3.LUT R32, R32, R33, RZ, 0x3c, !PT ;  /* 0x0000002120207212 */ /* 0x000fe400078e3cff */
[----:B------:R-:W-:Y:S02]  /*86b0*/  SHF.R.U64 R8, R8, 0x3, RZ ;  /* 0x0000000308087819 */ /* 0x000fe400000012ff */
[----:B------:R-:W-:Y:S02]  /*86c0*/  IADD3 R33, P4, R34, 0x3000, RZ ;  /* 0x0000300022217810 */ /* 0x000fe40007f9e0ff */
[----:B------:R-:W-:Y:S02]  /*86d0*/  LOP3.LUT R38, R8, R31, RZ, 0x3c, !PT ;  /* 0x0000001f08267212 */ /* 0x000fe400078e3cff */
[----:B------:R-:W-:Y:S01]  /*86e0*/  LOP3.LUT R28, R33, 0x380, RZ, 0xc0, !PT ;  /* 0x00000380211c7812 */ /* 0x000fe200078ec0ff */
[----:B------:R-:W2:Y:S01]  /*86f0*/  @P1 LDC R109, c[0x0][0xbec] ;  /* 0x0002fb00ff6d1b82 */ /* 0x000ea20000000800 */
[----:B------:R-:W-:Y:S01]  /*8700*/  LOP3.LUT R8, R79, 0x380, RZ, 0xc0, !PT ;  /* 0x000003804f087812 */ /* 0x000fe200078ec0ff */
[----:B------:R-:W-:Y:S01]  /*8710*/  IMAD.X R29, RZ, RZ, R35, P4 ;  /* 0x000000ffff1d7224 */ /* 0x000fe200020e0623 */
[----:B------:R-:W-:-:S02]  /*8720*/  SHF.R.U64 R28, R28, 0x3, RZ ;  /* 0x000000031c1c7819 */ /* 0x000fc400000012ff */
[----:B------:R-:W-:Y:S02]  /*8730*/  IADD3 R47, P0, R4, 0x4060, RZ ;  /* 0x00004060042f7810 */ /* 0x000fe40007f1e0ff */
[----:B------:R-:W-:Y:S01]  /*8740*/  SHF.R.U64 R8, R8, 0x3, RZ ;  /* 0x0000000308087819 */ /* 0x000fe200000012ff */
[----:B------:R-:W3:Y:S01]  /*8750*/  @P1 LDC R111, c[0x0][0xbf0] ;  /* 0x0002fc00ff6f1b82 */ /* 0x000ee20000000800 */
[----:B------:R-:W-:Y:S01]  /*8760*/  LOP3.LUT R28, R28, R33, RZ, 0x3c, !PT ;  /* 0x000000211c1c7212 */ /* 0x000fe200078e3cff */
[----:B------:R-:W-:Y:S01]  /*8770*/  IMAD.X R33, RZ, RZ, R35, P6 ;  /* 0x000000ffff217224 */ /* 0x000fe200030e0623 */
[----:B------:R-:W-:Y:S02]  /*8780*/  LOP3.LUT R46, R47, 0x380, RZ, 0xc0, !PT ;  /* 0x000003802f2e7812 */ /* 0x000fe400078ec0ff */
[----:B------:R-:W-:Y:S02]  /*8790*/  LOP3.LUT R10, R8, R79, RZ, 0x3c, !PT ;  /* 0x0000004f080a7212 */ /* 0x000fe400078e3cff */
[----:B------:R-:W-:-:S02]  /*87a0*/  IADD3 R79, P6, R34, 0x7000, RZ ;  /* 0x00007000224f7810 */ /* 0x000fc40007fde0ff */
[----:B------:R-:W-:Y:S02]  /*87b0*/  SHF.R.U64 R46, R46, 0x3, RZ ;  /* 0x000000032e2e7819 */ /* 0x000fe400000012ff */
[----:B------:R-:W-:Y:S02]  /*87c0*/  LOP3.LUT R26, R79, 0x380, RZ, 0xc0, !PT ;  /* 0x000003804f1a7812 */ /* 0x000fe400078ec0ff */
[----:B------:R-:W-:Y:S01]  /*87d0*/  LOP3.LUT R46, R46, R47, RZ, 0x3c, !PT ;  /* 0x0000002f2e2e7212 */ /* 0x000fe200078e3cff */
[----:B------:R-:W-:Y:S01]  /*87e0*/  IMAD.X R47, RZ, RZ, R5, P0 ;  /* 0x000000ffff2f7224 */ /* 0x000fe200000e0605 */
[----:B------:R-:W-:Y:S02]  /*87f0*/  LOP3.LUT R14, R107, 0x380, RZ, 0xc0, !PT ;  /* 0x000003806b0e7812 */ /* 0x000fe400078ec0ff */
[----:B------:R-:W-:Y:S02]  /*8800*/  SHF.R.U64 R26, R26, 0x3, RZ ;  /* 0x000000031a1a7819 */ /* 0x000fe400000012ff */
[----:B------:R-:W-:-:S02]  /*8810*/  LOP3.LUT R9, R4, 0x380, RZ, 0xc0, !PT ;  /* 0x0000038004097812 */ /* 0x000fc400078ec0ff */
[----:B------:R-:W-:Y:S02]  /*8820*/  SHF.R.U64 R14, R14, 0x3, RZ ;  /* 0x000000030e0e7819 */ /* 0x000fe400000012ff */
[----:B------:R-:W-:Y:S02]  /*8830*/  LOP3.LUT R26, R26, R79, RZ, 0x3c, !PT ;  /* 0x0000004f1a1a7212 */ /* 0x000fe400078e3cff */
[----:B------:R-:W-:Y:S02]  /*8840*/  SHF.R.U64 R9, R9, 0x3, RZ ;  /* 0x0000000309097819 */ /* 0x000fe400000012ff */
[----:B------:R-:W-:Y:S01]  /*8850*/  MOV R79, R46 ;  /* 0x0000002e004f7202 */ /* 0x000fe20000000f00 */
[----:B------:R-:W-:Y:S01]  /*8860*/  IMAD.IADD R46, R19, 0x1, R16 ;  /* 0x00000001132e7824 */ /* 0x000fe200078e0210 */
[----:B------:R-:W-:Y:S01]  /*8870*/  BAR.SYNC.DEFER_BLOCKING 0x1, 0x100 ;  /* 0x0044000000007b1d */ /* 0x000fe20000010000 */
[----:B------:R-:W-:Y:S02]  /*8880*/  IADD3 R25, P5, R4, 0x40, RZ ;  /* 0x0000004004197810 */ /* 0x000fe40007fbe0ff */
[----:B------:R-:W-:-:S02]  /*8890*/  LOP3.LUT R2, R21, 0x380, RZ, 0xc0, !PT ;  /* 0x0000038015027812 */ /* 0x000fc400078ec0ff */
[----:B------:R-:W-:Y:S02]  /*88a0*/  LOP3.LUT R42, R14, R107, RZ, 0x3c, !PT ;  /* 0x0000006b0e2a7212 */ /* 0x000fe400078e3cff */
[----:B------:R-:W-:Y:S01]  /*88b0*/  LOP3.LUT R4, R9, R4, RZ, 0x3c, !PT ;  /* 0x0000000409047212 */ /* 0x000fe200078e3cff */
[----:B------:R-:W-:Y:S01]  /*88c0*/  IMAD.X R9, RZ, RZ, R5, P5 ;  /* 0x000000ffff097224 */ /* 0x000fe200028e0605 */
[----:B------:R-:W-:Y:S01]  /*88d0*/  MOV R107, R40 ;  /* 0x00000028006b7202 */ /* 0x000fe20000000f00 */
[----:B--2---:R-:W-:Y:S01]  /*88e0*/  @P1 IMAD.HI.U32 R40, R46, R109, RZ ;  /* 0x0000006d2e281227 */ /* 0x004fe200078e00ff */
[----:B------:R-:W-:Y:S02]  /*88f0*/  SHF.R.U64 R2, R2, 0x3, RZ ;  /* 0x0000000302027819 */ /* 0x000fe400000012ff */
[----:B------:R-:W-:Y:S02]  /*8900*/  IADD3 R31, P5, R34, 0x2000, RZ ;  /* 0x00002000221f7810 */ /* 0x000fe40007fbe0ff */
[----:B------:R-:W-:-:S02]  /*8910*/  MOV R72, R4 ;  /* 0x0000000400487202 */ /* 0x000fc40000000f00 */
[----:B------:R-:W-:Y:S02]  /*8920*/  F2FP.BF16.F32.PACK_AB R4, R98, R3 ;  /* 0x000000036204723e */ /* 0x000fe400000010ff */
[----:B------:R-:W-:Y:S01]  /*8930*/  F2FP.BF16.F32.PACK_AB R5, R27, R110 ;  /* 0x0000006e1b05723e */ /* 0x000fe200000010ff */
[----:B------:R-:W-:Y:S01]  /*8940*/  IMAD.X R27, RZ, RZ, R35, P6 ;  /* 0x000000ffff1b7224 */ /* 0x000fe200030e0623 */
[----:B------:R-:W-:Y:S02]  /*8950*/  MOV R41, R46 ;  /* 0x0000002e00297202 */ /* 0x000fe40000000f00 */
[----:B---3--:R-:W-:Y:S01]  /*8960*/  @P1 SHF.R.U32.HI R41, RZ, R111, R40 ;  /* 0x0000006fff291219 */ /* 0x008fe20000011628 */
[----:B------:R2:W-:Y:S01]  /*8970*/  STSM.16.M88.4 [R72], R4 ;  /* 0x0000000448007844 */ /* 0x0005e20000000200 */
[----:B------:R-:W-:Y:S02]  /*8980*/  LOP3.LUT R14, R2, R21, RZ, 0x3c, !PT ;  /* 0x00000015020e7212 */ /* 0x000fe400078e3cff */
[----:B------:R-:W-:-:S02]  /*8990*/  LOP3.LUT R2, R25, 0x380, RZ, 0xc0, !PT ;  /* 0x0000038019027812 */ /* 0x000fc400078ec0ff */
[----:B------:R-:W-:Y:S02]  /*89a0*/  LOP3.LUT R30, R31, 0x380, RZ, 0xc0, !PT ;  /* 0x000003801f1e7812 */ /* 0x000fe400078ec0ff */
[----:B------:R-:W-:Y:S02]  /*89b0*/  LOP3.LUT R3, R34, 0x380, RZ, 0xc0, !PT ;  /* 0x0000038022037812 */ /* 0x000fe400078ec0ff */
[----:B------:R-:W-:Y:S02]  /*89c0*/  SHF.R.U64 R2, R2, 0x3, RZ ;  /* 0x0000000302027819 */ /* 0x000fe400000012ff */
[----:B------:R-:W-:Y:S02]  /*89d0*/  SHF.R.U64 R30, R30, 0x3, RZ ;  /* 0x000000031e1e7819 */ /* 0x000fe400000012ff */
[----:B------:R-:W-:Y:S02]  /*89e0*/  IADD3 R21, P0, R34, 0x6000, RZ ;  /* 0x0000600022157810 */ /* 0x000fe40007f1e0ff */
[----:B------:R-:W-:Y:S01]  /*89f0*/  SHF.R.U64 R3, R3, 0x3, RZ ;  /* 0x0000000303037819 */ /* 0x000fe200000012ff */
[----:B--2---:R-:W-:Y:S01]  /*8a00*/  IMAD.MOV R6, RZ, RZ, -R41 ;  /* 0x000000ffff067224 */ /* 0x004fe200078e0a29 */
[----:B------:R-:W-:Y:S01]  /*8a10*/  MOV R110, R10 ;  /* 0x0000000a006e7202 */ /* 0x000fe20000000f00 */
[----:B------:R-:W-:Y:S01]  /*8a20*/  IMAD R4, R112, UR4, RZ ;  /* 0x0000000470047c24 */ /* 0x000fe2000f8e02ff */
[----:B------:R-:W-:Y:S01]  /*8a30*/  LOP3.LUT R8, R2, R25, RZ, 0x3c, !PT ;  /* 0x0000001902087212 */ /* 0x000fe200078e3cff */
[----:B------:R-:W-:Y:S01]  /*8a40*/  IMAD R11, R61, R6, R46 ;  /* 0x000000063d0b7224 */ /* 0x000fe200078e022e */
[----:B------:R-:W-:Y:S01]  /*8a50*/  LOP3.LUT R30, R30, R31, RZ, 0x3c, !PT ;  /* 0x0000001f1e1e7212 */ /* 0x000fe200078e3cff */
[----:B------:R-:W-:Y:S01]  /*8a60*/  IMAD R4, R23, UR5, R4 ;  /* 0x0000000517047c24 */ /* 0x000fe2000f8e0204 */
[C---:B------:R-:W-:Y:S01]  /*8a70*/  IADD3 R31, P3, R34.reuse, 0x4000, RZ ;  /* 0x00004000221f7810 */ /* 0x040fe20007f7e0ff */
[----:B------:R-:W-:Y:S01]  /*8a80*/  ULDC.64 UR4, c[0x0][0xb88] ;  /* 0x0002e20000047ab9 */ /* 0x000fe20000000a00 */
[----:B------:R-:W-:Y:S01]  /*8a90*/  IADD3 R25, P2, R34, 0x5000, RZ ;  /* 0x0000500022197810 */ /* 0x000fe20007f5e0ff */
[----:B------:R-:W-:Y:S01]  /*8aa0*/  IMAD R72, R61, UR6, RZ ;  /* 0x000000063d487c24 */ /* 0x000fe2000f8e02ff */
[----:B------:R-:W-:Y:S01]  /*8ab0*/  LOP3.LUT R34, R3, R34, RZ, 0x3c, !PT ;  /* 0x0000002203227212 */ /* 0x000fe200078e3cff */
[----:B------:R-:W-:Y:S01]  /*8ac0*/  IMAD.X R3, RZ, RZ, R35, P0 ;  /* 0x000000ffff037224 */ /* 0x000fe200000e0623 */
[----:B------:R-:W-:-:S02]  /*8ad0*/  SHF.R.S32.HI R5, RZ, 0x1f, R41 ;  /* 0x0000001fff057819 */ /* 0x000fc40000011429 */
[----:B------:R-:W-:Y:S01]  /*8ae0*/  IADD3 R12, P0, R41, R12, RZ ;  /* 0x0000000c290c7210 */ /* 0x000fe20007f1e0ff */
[----:B------:R-:W-:Y:S01]  /*8af0*/  IMAD.IADD R41, R166, 0x1, R16 ;  /* 0x00000001a6297824 */ /* 0x000fe200078e0210 */
[----:B------:R-:W-:Y:S02]  /*8b00*/  SHF.R.S32.HI R10, RZ, 0x1f, R11 ;  /* 0x0000001fff0a7819 */ /* 0x000fe4000001140b */
[----:B------:R-:W-:Y:S02]  /*8b10*/  LOP3.LUT R2, R21, 0x380, RZ, 0xc0, !PT ;  /* 0x0000038015027812 */ /* 0x000fe400078ec0ff */
[----:B------:R-:W-:Y:S01]  /*8b20*/  IADD3.X R13, R5, R13, R4, P0, !PT ;  /* 0x0000000d050d7210 */ /* 0x000fe200007fe404 */
[----:B------:R-:W-:Y:S01]  /*8b30*/  IMAD R10, R10, UR4, RZ ;  /* 0x000000040a0a7c24 */ /* 0x000fe2000f8e02ff */
[----:B------:R-:W-:Y:S02]  /*8b40*/  LOP3.LUT R24, R25, 0x380, RZ, 0xc0, !PT ;  /* 0x0000038019187812 */ /* 0x000fe400078ec0ff */
[----:B------:R-:W-:Y:S01]  /*8b50*/  MOV R15, R14 ;  /* 0x0000000e000f7202 */ /* 0x000fe20000000f00 */
[----:B------:R-:W-:Y:S01]  /*8b60*/  IMAD.WIDE.U32 R12, R11, UR4, R12 ;  /* 0x000000040b0c7c25 */ /* 0x000fe2000f8e000c */
[----:B------:R-:W-:-:S02]  /*8b70*/  F2FP.BF16.F32.PACK_AB R4, R94, R95 ;  /* 0x0000005f5e04723e */ /* 0x000fc400000010ff */
[----:B------:R-:W-:Y:S02]  /*8b80*/  F2FP.BF16.F32.PACK_AB R5, R108, R105 ;  /* 0x000000696c05723e */ /* 0x000fe400000010ff */
[----:B------:R-:W-:Y:S02]  /*8b90*/  F2FP.BF16.F32.PACK_AB R6, R96, R93 ;  /* 0x0000005d6006723e */ /* 0x000fe400000010ff */
[----:B------:R-:W-:Y:S02]  /*8ba0*/  F2FP.BF16.F32.PACK_AB R7, R106, R103 ;  /* 0x000000676a07723e */ /* 0x000fe400000010ff */
[----:B------:R-:W-:Y:S02]  /*8bb0*/  SHF.R.U64 R2, R2, 0x3, RZ ;  /* 0x0000000302027819 */ /* 0x000fe400000012ff */
[----:B------:R-:W-:Y:S01]  /*8bc0*/  MOV R109, R38 ;  /* 0x00000026006d7202 */ /* 0x000fe20000000f00 */
[----:B------:R-:W-:Y:S01]  /*8bd0*/  IMAD R39, R11, UR5, R10 ;  /* 0x000000050b277c24 */ /* 0x000fe2000f8e020a */
[----:B------:R-:W-:Y:S01]  /*8be0*/  SHF.R.U64 R24, R24, 0x3, RZ ;  /* 0x0000000318187819 */ /* 0x000fe200000012ff */
[----:B------:R2:W-:Y:S01]  /*8bf0*/  STSM.16.M88.4 [R15], R4 ;  /* 0x000000040f007844 */ /* 0x0005e20000000200 */
[----:B------:R-:W-:Y:S01]  /*8c00*/  LOP3.LUT R2, R2, R21, RZ, 0x3c, !PT ;  /* 0x0000001502027212 */ /* 0x000fe200078e3cff */
[----:B------:R-:W-:Y:S01]  /*8c10*/  ULDC.64 UR4, c[0x0][0xb50] ;  /* 0x0002d40000047ab9 */ /* 0x000fe20000000a00 */
[----:B------:R-:W-:Y:S01]  /*8c20*/  IMAD.X R21, RZ, RZ, R35, P3 ;  /* 0x000000ffff157224 */ /* 0x000fe200018e0623 */
[----:B------:R-:W-:-:S02]  /*8c30*/  MOV R14, R8 ;  /* 0x00000008000e7202 */ /* 0x000fc40000000f00 */
[----:B------:R-:W-:Y:S02]  /*8c40*/  LOP3.LUT P0, RZ, R164, 0x3, RZ, 0xc0, !PT ;  /* 0x00000003a4ff7812 */ /* 0x000fe4000780c0ff */
[----:B------:R-:W-:Y:S02]  /*8c50*/  F2FP.BF16.F32.PACK_AB R8, R91, R90 ;  /* 0x0000005a5b08723e */ /* 0x000fe400000010ff */
[----:B------:R-:W-:Y:S02]  /*8c60*/  F2FP.BF16.F32.PACK_AB R9, R104, R101 ;  /* 0x000000656809723e */ /* 0x000fe400000010ff */
[----:B------:R-:W-:Y:S02]  /*8c70*/  F2FP.BF16.F32.PACK_AB R10, R92, R89 ;  /* 0x000000595c0a723e */ /* 0x000fe400000010ff */
[----:B------:R-:W-:Y:S01]  /*8c80*/  F2FP.BF16.F32.PACK_AB R11, R102, R99 ;  /* 0x00000063660b723e */ /* 0x000fe200000010ff */
[----:B--2---:R-:W-:Y:S01]  /*8c90*/  VIADD R5, R41, 0x8 ;  /* 0x0000000829057836 */ /* 0x004fe20000000000 */
[----:B------:R-:W-:Y:S01]  /*8ca0*/  LEA R40, P3, R12, UR4, 0x2 ;  /* 0x000000040c287c11 */ /* 0x000fe2000f8610ff */
[----:B------:R-:W-:Y:S01]  /*8cb0*/  IMAD.IADD R7, R13, 0x1, R39 ;  /* 0x000000010d077824 */ /* 0x000fe200078e0227 */
[----:B------:R-:W-:Y:S01]  /*8cc0*/  LOP3.LUT R24, R24, R25, RZ, 0x3c, !PT ;  /* 0x0000001918187212 */ /* 0x000fe200078e3cff */
[----:B------:R-:W-:Y:S01]  /*8cd0*/  IMAD.X R25, RZ, RZ, R35, P2 ;  /* 0x000000ffff197224 */ /* 0x000fe200010e0623 */
[-C--:B------:R-:W-:Y:S01]  /*8ce0*/  ISETP.GE.OR P2, PT, R41, R72.reuse, P0 ;  /* 0x000000482900720c */ /* 0x080fe20000746670 */
[----:B------:R2:W-:Y:S01]  /*8cf0*/  STSM.16.M88.4 [R14], R8 ;  /* 0x000000080e007844 */ /* 0x0005e20000000200 */
[----:B------:R-:W-:-:S02]  /*8d00*/  ISETP.GE.OR P0, PT, R5, R72, P0 ;  /* 0x000000480500720c */ /* 0x000fc40000706670 */
[----:B------:R-:W-:Y:S01]  /*8d10*/  LEA.HI.X R41, R12, UR5, R7, 0x2, P3 ;  /* 0x000000050c297c11 */ /* 0x000fe200098f1407 */
[----:B------:R-:W-:Y:S01]  /*8d20*/  SHFL.IDX PT, R38, R40, RZ, 0x1c1f ;  /* 0x001c1fff28267589 */ /* 0x000fe200000e0000 */
[----:B------:R-:W-:Y:S01]  /*8d30*/  F2FP.BF16.F32.PACK_AB R4, R49, R48 ;  /* 0x000000303104723e */ /* 0x000fe200000010ff */
[----:B------:R-:W-:Y:S01]  /*8d40*/  ULDC.64 UR4, c[0x0][0xae8] ;  /* 0x0002ba0000047ab9 */ /* 0x000fe20000000a00 */
[----:B------:R-:W-:Y:S01]  /*8d50*/  F2FP.BF16.F32.PACK_AB R5, R100, R97 ;  /* 0x000000616405723e */ /* 0x000fe200000010ff */
[----:B------:R-:W3:Y:S01]  /*8d60*/  SHFL.IDX PT, R39, R41, RZ, 0x1c1f ;  /* 0x001c1fff29277589 */ /* 0x000ee200000e0000 */
[----:B------:R-:W-:Y:S02]  /*8d70*/  F2FP.BF16.F32.PACK_AB R6, R53, R44 ;  /* 0x0000002c3506723e */ /* 0x000fe400000010ff */
[----:B------:R-:W-:Y:S01]  /*8d80*/  F2FP.BF16.F32.PACK_AB R7, R51, R54 ;  /* 0x000000363307723e */ /* 0x000fe200000010ff */
[----:B------:R-:W-:Y:S01]  /*8d90*/  SHFL.IDX PT, R90, R40, 0x1, 0x1c1f ;  /* 0x003c1f00285a7f89 */ /* 0x000fe200000e0000 */
        /* <DEDUP_REMOVED lines=19> */
[----:B------:R-:W-:Y:S02]  /*8ed0*/  LOP3.LUT R20, R20, R31, RZ, 0x3c, !PT ;  /* 0x0000001f14147212 */ /* 0x000fe400078e3cff */
[----:B------:R-:W-:Y:S01]  /*8ee0*/  IADD3.X R31, RZ, R35, RZ, P5, !PT ;  /* 0x00000023ff1f7210 */ /* 0x000fe20002ffe4ff */
[----:B------:R-:W-:Y:S08]  /*8ef0*/  BAR.SYNC.DEFER_BLOCKING 0x1, 0x100 ;  /* 0x0044000000007b1d */ /* 0x000ff00000010000 */
[----:B----4-:R-:W4:Y:S01]  /*8f00*/  @P1 LDC R52, c[0x0][0xbec] ;  /* 0x0002fb00ff341b82 */ /* 0x010f220000000800 */
[----:B---3--:R3:W-:Y:S04]  /*8f10*/  @!P2 ST.E desc[UR36][R38.64], R88 ;  /* 0x000000582600a985 */ /* 0x0087e8000c101924 */
[----:B--2---:R4:W-:Y:S04]  /*8f20*/  @!P0 ST.E desc[UR36][R90.64], R0 ;  /* 0x000000005a008985 */ /* 0x0049e8000c101924 */
[----:B------:R2:W5:Y:S01]  /*8f30*/  LD.E.128 R44, desc[UR36][R32.64] ;  /* 0x00000024202c7980 */ /* 0x000562000c101d00 */
[----:B---3--:R-:W3:Y:S01]  /*8f40*/  @P1 LDC R39, c[0x0][0xbf0] ;  /* 0x0002fc00ff271b82 */ /* 0x008ee20000000800 */
[----:B------:R-:W-:-:S02]  /*8f50*/  IMAD R62, R62, UR4, RZ ;  /* 0x000000043e3e7c24 */ /* 0x000fc4000f8e02ff */
[----:B------:R0:W5:Y:S01]  /*8f60*/  LD.E.128 R40, desc[UR36][R30.64] ;  /* 0x000000241e287980 */ /* 0x000162000c101d00 */
[----:B--2---:R-:W-:-:S03]  /*8f70*/  IMAD R33, R160, 0x20, R162 ;  /* 0x00000020a0217824 */ /* 0x004fc600078e02a2 */
[----:B------:R2:W5:Y:S01]  /*8f80*/  LD.E.128 R4, desc[UR36][R28.64] ;  /* 0x000000241c047980 */ /* 0x000562000c101d00 */
[----:B------:R-:W-:-:S03]  /*8f90*/  IMAD.IADD R33, R16, 0x1, R33 ;  /* 0x0000000110217824 */ /* 0x000fc600078e0221 */
[----:B------:R1:W5:Y:S01]  /*8fa0*/  LD.E.128 R64, desc[UR36][R20.64] ;  /* 0x0000002414407980 */ /* 0x000362000c101d00 */
[----:B0-----:R-:W-:Y:S02]  /*8fb0*/  IMAD R31, R161, UR5, R62 ;  /* 0x00000005a11f7c24 */ /* 0x001fe4000f8e023e */
[----:B----4-:R-:W-:Y:S01]  /*8fc0*/  @P1 IMAD.HI.U32 R0, R33, R52, RZ ;  /* 0x0000003421001227 */ /* 0x010fe200078e00ff */
[----:B------:R0:W5:Y:S03]  /*8fd0*/  LD.E.128 R12, desc[UR36][R2.64] ;  /* 0x00000024020c7980 */ /* 0x000166000c101d00 */
[----:B--2---:R-:W-:Y:S01]  /*8fe0*/  IMAD.WIDE.U32 R28, R161, UR4, RZ ;  /* 0x00000004a11c7c25 */ /* 0x004fe2000f8e00ff */
[----:B------:R-:W-:Y:S01]  /*8ff0*/  ULDC.64 UR4, c[0x0][0xaf0] ;  /* 0x0002bc0000047ab9 */ /* 0x000fe20000000a00 */
[----:B------:R2:W5:Y:S02]  /*9000*/  LD.E.128 R56, desc[UR36][R24.64] ;  /* 0x0000002418387980 */ /* 0x000564000c101d00 */
[----:B-1----:R-:W-:-:S02]  /*9010*/  IMAD.MOV.U32 R21, RZ, RZ, R33 ;  /* 0x000000ffff157224 */ /* 0x002fc400078e0021 */
[----:B------:R-:W-:Y:S01]  /*9020*/  IMAD R20, R112, UR4, RZ ;  /* 0x0000000470147c24 */ /* 0x000fe2000f8e02ff */
[----:B---3--:R-:W-:Y:S01]  /*9030*/  @P1 SHF.R.U32.HI R21, RZ, R39, R0 ;  /* 0x00000027ff151219 */ /* 0x008fe20000011600 */
[----:B0-----:R-:W-:Y:S01]  /*9040*/  IMAD.MOV.U32 R2, RZ, RZ, R28 ;  /* 0x000000ffff027224 */ /* 0x001fe200078e001c */
[----:B------:R-:W-:Y:S01]  /*9050*/  IADD3 R3, R29, R31, RZ ;  /* 0x0000001f1d037210 */ /* 0x000fe20007ffe0ff */
[----:B------:R0:W5:Y:S01]  /*9060*/  LD.E.128 R48, desc[UR36][R34.64] ;  /* 0x0000002422307980 */ /* 0x000162000c101d00 */
[--C-:B------:R-:W-:Y:S01]  /*9070*/  SHF.R.S32.HI R0, RZ, 0x1f, R21.reuse ;  /* 0x0000001fff007819 */ /* 0x100fe20000011415 */
[C---:B--2---:R-:W-:Y:S02]  /*9080*/  IMAD R25, R23.reuse, UR5, R20 ;  /* 0x0000000517197c24 */ /* 0x044fe4000f8e0214 */
[----:B------:R-:W-:Y:S01]  /*9090*/  IMAD.MOV R20, RZ, RZ, -R21 ;  /* 0x000000ffff147224 */ /* 0x000fe200078e0a15 */
[----:B------:R0:W5:Y:S01]  /*90a0*/  LD.E.128 R8, desc[UR36][R26.64] ;  /* 0x000000241a087980 */ /* 0x000162000c101d00 */
[----:B------:R-:W-:Y:S01]  /*90b0*/  IMAD.WIDE.U32 R2, R23, UR4, R2 ;  /* 0x0000000417027c25 */ /* 0x000fe2000f8e0002 */
[----:B------:R-:W-:Y:S01]  /*90c0*/  ULDC.64 UR4, c[0x0][0xae0] ;  /* 0x0002b80000047ab9 */ /* 0x000fe20000000a00 */
[----:B------:R-:W-:Y:S01]  /*90d0*/  @!PT LDS RZ, [RZ] ;  /* 0x00000000fffff984 */ /* 0x000fe20000000800 */
[----:B------:R-:W-:Y:S01]  /*90e0*/  @!PT LDS RZ, [RZ] ;  /* 0x00000000fffff984 */ /* 0x000fe20000000800 */
[----:B------:R-:W-:Y:S01]  /*90f0*/  @!PT LDS RZ, [RZ] ;  /* 0x00000000fffff984 */ /* 0x000fe20000000800 */
[----:B------:R-:W-:Y:S01]  /*9100*/  @!PT LDS RZ, [RZ] ;  /* 0x00000000fffff984 */ /* 0x000fe20000000800 */
[----:B------:R1:W-:Y:S06]  /*9110*/  MEMBAR.ALL.CTA ;  /* 0x0000000000007992 */ /* 0x0003ec0000008000 */
[----:B-1----:R-:W1:Y:S01]  /*9120*/  FENCE.VIEW.ASYNC.S ;  /* 0x00000000000073c6 */ /* 0x002e620000000000 */
[----:B------:R-:W-:-:S02]  /*9130*/  IMAD R0, R0, UR4, RZ ;  /* 0x0000000400007c24 */ /* 0x000fc4000f8e02ff */
        /* <DEDUP_REMOVED lines=9> */
[C---:B------:R-:W-:Y:S02]  /*91d0*/  IMAD R23, R61.reuse, UR5, R0 ;  /* 0x000000053d177c24 */ /* 0x040fe4000f8e0200 */
[----:B------:R-:W-:Y:S01]  /*91e0*/  IMAD.WIDE.U32 R2, R61, UR4, R2 ;  /* 0x000000043d027c25 */ /* 0x000fe2000f8e0002 */
[CC--:B------:R-:W-:Y:S01]  /*91f0*/  ISETP.GE.AND P2, PT, R25.reuse, R72.reuse, PT ;  /* 0x000000481900720c */ /* 0x0c0fe20003f46270 */
[----:B------:R-:W-:Y:S01]  /*9200*/  ULDC.64 UR4, c[0x0][0xa80] ;  /* 0x0002a00000047ab9 */ /* 0x000fe20000000a00 */
[----:B------:R-:W-:Y:S01]  /*9210*/  IADD3 R21, R25, 0x20, RZ ;  /* 0x0000002019157810 */ /* 0x000fe20007ffe0ff */
[----:B------:R-:W-:Y:S01]  /*9220*/  IMAD.IADD R3, R3, 0x1, R23 ;  /* 0x0000000103037824 */ /* 0x000fe200078e0217 */
[C---:B------:R-:W-:Y:S01]  /*9230*/  LEA R0, P3, R2.reuse, UR4, 0x1 ;  /* 0x0000000402007c11 */ /* 0x040fe2000f8608ff */
[----:B------:R-:W-:Y:S01]  /*9240*/  VIADD R37, R37, 0x2a820 ;  /* 0x0002a82025257836 */ /* 0x000fe20000000000 */
[----:B------:R-:W-:Y:S01]  /*9250*/  ISETP.GE.AND P0, PT, R21, R72, PT ;  /* 0x000000481500720c */ /* 0x000fe20003f06270 */
[----:B------:R-:W-:Y:S01]  /*9260*/  VIADD R21, R25, 0x40 ;  /* 0x0000004019157836 */ /* 0x000fe20000000000 */
[----:B------:R-:W-:-:S02]  /*9270*/  LEA.HI.X R16, R2, UR5, R3, 0x1, P3 ;  /* 0x0000000502107c11 */ /* 0x000fc400098f0c03 */
        /* <DEDUP_REMOVED lines=16> */
.L_x_2234:
[----:B------:R-:W-:Y:S05]  /*9380*/  BSYNC B1 ;  /* 0x0000000000017941 */ /* 0x000fea0003800000 */
.L_x_2233:
[----:B--23--:R2:W3:Y:S01]  /*9390*/  SHFL.IDX PT, R21, R16, 0x1, 0x181f ;  /* 0x00381f0010157f89 */ /* 0x00c4e200000e0000 */
[----:B------:R-:W-:Y:S03]  /*93a0*/  BSSY B1, `(.L_x_2235) ;  /* 0x000000c000017945 */ /* 0x000fe60003800000 */
[----:B-1----:R2:W1:Y:S01]  /*93b0*/  SHFL.IDX PT, R20, R0, 0x1, 0x181f ;  /* 0x00381f0000147f89 */ /* 0x00246200000e0000 */
        /* <DEDUP_REMOVED lines=10> */
.L_x_2236:
[----:B------:R-:W-:Y:S05]  /*9460*/  BSYNC B1 ;  /* 0x0000000000017941 */ /* 0x000fea0003800000 */
.L_x_2235:
[----:B---34-:R3:W4:Y:S01]  /*9470*/  SHFL.IDX PT, R21, R16, 0x2, 0x181f ;  /* 0x00581f0010157f89 */ /* 0x01872200000e0000 */
        /* <DEDUP_REMOVED lines=12> */
.L_x_2238:
[----:B------:R-:W-:Y:S05]  /*9540*/  BSYNC B1 ;  /* 0x0000000000017941 */ /* 0x000fea0003800000 */
.L_x_2237:
[----:B-1----:R-:W-:Y:S01]  /*9550*/  VIADD R3, R25, 0x60 ;  /* 0x0000006019037836 */ /* 0x002fe20000000000 */
[----:B0-23--:R-:W0:Y:S04]  /*9560*/  SHFL.IDX PT, R16, R16, 0x3, 0x181f ;  /* 0x00781f0010107f89 */ /* 0x00de2800000e0000 */
[----:B------:R-:W-:Y:S01]  /*9570*/  ISETP.GE.AND P0, PT, R3, R72, PT ;  /* 0x000000480300720c */ /* 0x000fe20003f06270 */
[----:B------:R-:W1:-:S12]  /*9580*/  SHFL.IDX PT, R0, R0, 0x3, 0x181f ;  /* 0x00781f0000007f89 */ /* 0x000e5800000e0000 */
[----:B------:R-:W-:Y:S05]  /*9590*/  @P0 BRA `(.L_x_2239) ;  /* 0x00000008006c0947 */ /* 0x000fea0003800000 */
[----:B------:R-:W-:Y:S02]  /*95a0*/  ULDC UR4, c[0x0][0xac8] ;  /* 0x0002b20000047ab9 */ /* 0x000fe40000000800 */
[----:B------:R-:W-:-:S13]  /*95b0*/  ISETP.GE.AND P1, PT, R17, UR4, PT ;  /* 0x0000000411007c0c */ /* 0x000fda000bf26270 */
[----:B-1----:R-:W-:-:S04]  /*95c0*/  @!P1 LEA R2, P0, R17, R0, 0x1 ;  /* 0x0000000011029211 */ /* 0x002fc800078008ff */
[----:B0-----:R-:W-:Y:S02]  /*95d0*/  @!P1 LEA.HI.X R3, R17, R16, R172, 0x1, P0 ;  /* 0x0000001011039211 */ /* 0x001fe400000f0cac */
[----:B------:R-:W-:-:S03]  /*95e0*/  ISETP.GE.AND P0, PT, R22, UR4, PT ;  /* 0x0000000416007c0c */ /* 0x000fc6000bf06270 */
[----:B-----5:R0:W-:Y:S10]  /*95f0*/  @!P1 ST.E.128 desc[UR36][R2.64], R4 ;  /* 0x0000000402009985 */ /* 0x0201f4000c101d24 */
[----:B------:R-:W-:Y:S05]  /*9600*/  @P0 BRA `(.L_x_2239) ;  /* 0x0000000800500947 */ /* 0x000fea0003800000 */
[----:B0-----:R-:W-:-:S04]  /*9610*/  LEA R2, P0, R22, R0, 0x1 ;  /* 0x0000000016027211 */ /* 0x001fc800078008ff */
[----:B------:R-:W-:-:S05]  /*9620*/  LEA.HI.X R3, R22, R16, R169, 0x1, P0 ;  /* 0x0000001016037211 */ /* 0x000fca00000f0ca9 */
[----:B------:R0:W-:Y:S01]  /*9630*/  ST.E.128 desc[UR36][R2.64], R8 ;  /* 0x0000000802007985 */ /* 0x0001e2000c101d24 */
[----:B------:R-:W-:Y:S05]  /*9640*/  BRA `(.L_x_2239) ;  /* 0x0000000800407947 */ /* 0x000fea0003800000 */
.L_x_2232:
        /* <DEDUP_REMOVED lines=20> */
[----:B------:R-:W-:Y:S01]  /*9790*/  MOV R5, R6 ;  /* 0x0000000600057202 */ /* 0x000fe20000000f00 */
[----:B------:R-:W-:-:S04]  /*97a0*/  IMAD R4, R8, UR4, RZ ;  /* 0x0000000408047c24 */ /* 0x000fc8000f8e02ff */
[----:B------:R-:W-:-:S06]  /*97b0*/  IMAD R7, R161, UR5, R4 ;  /* 0x00000005a1077c24 */ /* 0x000fcc000f8e0204 */
        /* <DEDUP_REMOVED lines=26> */
.L_x_2241:
[----:B------:R-:W-:Y:S05]  /*9960*/  BSYNC B1 ;  /* 0x0000000000017941 */ /* 0x000fea0003800000 */
.L_x_2240:
[----:B------:R-:W-:Y:S01]  /*9970*/  ULDC.64 UR4, c[0x0][0xae8] ;  /* 0x0002ba0000047ab9 */ /* 0x000fe20000000a00 */
[----:B--2---:R-:W-:Y:S01]  /*9980*/  @P1 IMAD.HI.U32 R0, R13, R14, RZ ;  /* 0x0000000e0d001227 */ /* 0x004fe200078e00ff */
[----:B------:R-:W-:Y:S01]  /*9990*/  ULDC UR6, c[0x0][0xa88] ;  /* 0x0002a20000067ab9 */ /* 0x000fe20000000800 */
[----:B------:R-:W-:Y:S02]  /*99a0*/  BSSY B1, `(.L_x_2242) ;  /* 0x0000030000017945 */ /* 0x000fe40003800000 */
[----:B------:R-:W-:Y:S02]  /*99b0*/  IMAD R2, R8, UR4, RZ ;  /* 0x0000000408027c24 */ /* 0x000fe4000f8e02ff */
[----:B----4-:R-:W-:Y:S01]  /*99c0*/  IMAD.MOV.U32 R5, RZ, RZ, R13 ;  /* 0x000000ffff057224 */ /* 0x010fe200078e000d */
[----:B---3--:R-:W-:Y:S01]  /*99d0*/  @P1 SHF.R.U32.HI R5, RZ, R15, R0 ;  /* 0x0000000fff051219 */ /* 0x008fe20000011600 */
[C---:B------:R-:W-:Y:S02]  /*99e0*/  IMAD R7, R161.reuse, UR5, R2 ;  /* 0x00000005a1077c24 */ /* 0x040fe4000f8e0202 */
[----:B------:R-:W-:Y:S01]  /*99f0*/  IMAD.WIDE.U32 R2, R161, UR4, RZ ;  /* 0x00000004a1027c25 */ /* 0x000fe2000f8e00ff */
[----:B------:R-:W-:Y:S01]  /*9a00*/  ULDC.64 UR4, c[0x0][0xaf0] ;  /* 0x0002bc0000047ab9 */ /* 0x000fe20000000a00 */
[----:B------:R-:W-:-:S02]  /*9a10*/  SHF.R.S32.HI R0, RZ, 0x1f, R5 ;  /* 0x0000001fff007819 */ /* 0x000fc40000011405 */
[----:B------:R-:W-:Y:S02]  /*9a20*/  IMAD R4, R10, UR4, RZ ;  /* 0x000000040a047c24 */ /* 0x000fe4000f8e02ff */
[----:B------:R-:W-:Y:S02]  /*9a30*/  IMAD.IADD R3, R3, 0x1, R7 ;  /* 0x0000000103037824 */ /* 0x000fe400078e0207 */
[----:B------:R-:W-:Y:S01]  /*9a40*/  IMAD R7, R23, UR5, R4 ;  /* 0x0000000517077c24 */ /* 0x000fe2000f8e0204 */
[----:B------:R-:W-:Y:S01]  /*9a50*/  IADD3 R4, -R5, RZ, RZ ;  /* 0x000000ff05047210 */ /* 0x000fe20007ffe1ff */
[----:B------:R-:W-:Y:S01]  /*9a60*/  IMAD.WIDE.U32 R2, R23, UR4, R2 ;  /* 0x0000000417027c25 */ /* 0x000fe2000f8e0002 */
[----:B------:R-:W-:-:S03]  /*9a70*/  ULDC.64 UR4, c[0x0][0xae0] ;  /* 0x0002b80000047ab9 */ /* 0x000fc60000000a00 */
        /* <DEDUP_REMOVED lines=34> */
.L_x_2243:
[----:B------:R-:W-:Y:S05]  /*9ca0*/  BSYNC B1 ;  /* 0x0000000000017941 */ /* 0x000fea0003800000 */
.L_x_2242:
        /* <DEDUP_REMOVED lines=13> */
.L_x_2245:
[----:B------:R-:W-:Y:S05]  /*9d80*/  BSYNC B1 ;  /* 0x0000000000017941 */ /* 0x000fea0003800000 */
.L_x_2244:
        /* <DEDUP_REMOVED lines=13> */
.L_x_2247:
[----:B------:R-:W-:Y:S05]  /*9e60*/  BSYNC B1 ;  /* 0x0000000000017941 */ /* 0x000fea0003800000 */
.L_x_2246:
[----:B0-----:R-:W-:Y:S01]  /*9e70*/  IADD3 R0, R16, 0x60, RZ ;  /* 0x0000006010007810 */ /* 0x001fe20007ffe0ff */
[----:B--2-4-:R-:W0:Y:S03]  /*9e80*/  SHFL.IDX PT, R5, R5, 0x3, 0x181f ;  /* 0x00781f0005057f89 */ /* 0x014e2600000e0000 */
        /* <DEDUP_REMOVED lines=12> */
.L_x_2239:
[----:B------:R-:W-:Y:S05]  /*9f50*/  BSYNC B0 ;  /* 0x0000000000007941 */ /* 0x000fea0003800000 */
.L_x_2231:
[----:B------:R-:W-:Y:S02]  /*9f60*/  ULDC UR4, c[0x0][0xc38] ;  /* 0x00030e0000047ab9 */ /* 0x000fe40000000800 */
[----:B-1----:R-:W-:-:S13]  /*9f70*/  ISETP.GE.AND P0, PT, R36, UR4, PT ;  /* 0x0000000424007c0c */ /* 0x002fda000bf06270 */
[----:B------:R-:W-:Y:S05]  /*9f80*/  @!P0 BRA `(.L_x_2248) ;  /* 0xffffff6c005c8947 */ /* 0x000fea000383ffff */
[----:B------:R-:W-:Y:S05]  /*9f90*/  EXIT ;  /* 0x000000000000794d */ /* 0x000fea0003800000 */
.L_x_2190:
[----:B------:R-:W-:-:S08]  /*9fa0*/  NOP ;  /* 0x0000000000007918 */ /* 0x000fd00000000000 */
[----:B0-----:R-:W0:-:S00]  /*9fb0*/  USETMAXREG.DEALLOC.CTAPOOL 0x28 ;  /* 0x00000028000079c8 */ /* 0x001e0000080e0500 */
[----:B0-----:R-:W-:-:S06]  /*9fc0*/  LOP3.LUT R0, R0, 0x3, RZ, 0xc0, !PT ;  /* 0x0000000300007812 */ /* 0x001fcc00078ec0ff */
[----:B------:R-:W0:Y:S01]  /*9fd0*/  S2UR UR9, SR_CTAID.X ;  /* 0x00000000000979c3 */ /* 0x000e220000002500 */
[----:B------:R-:W-:Y:S01]  /*9fe0*/  LOP3.LUT R16, R16, 0xfffff7ff, RZ, 0xc0, !PT ;  /* 0xfffff7ff10107812 */ /* 0x000fe200078ec0ff */
[----:B------:R-:W-:Y:S01]  /*9ff0*/  STL [R1], RZ ;  /* 0x000000ff01007387 */ /* 0x000fe20000100800 */
[----:B------:R-:W-:Y:S02]  /*a000*/  IMAD.MOV.U32 R26, RZ, RZ, 0x1 ;  /* 0x00000001ff1a7424 */ /* 0x000fe400078e00ff */
[----:B------:R-:W-:Y:S01]  /*a010*/  IMAD.MOV.U32 R23, RZ, RZ, RZ ;  /* 0x000000ffff177224 */ /* 0x000fe200078e00ff */
        /* <DEDUP_REMOVED lines=23> */
[----:B------:R-:W-:Y:S01]  /*a190*/  MOV R23, RZ ;  /* 0x000000ff00177202 */ /* 0x000fe20000000f00 */
[----:B------:R-:W-:Y:S01]  /*a1a0*/  UMOV UR5, 0x400 ;  /* 0x0000040000057882 */ /* 0x000fe20000000000 */
[----:B------:R-:W-:Y:S01]  /*a1b0*/  USEL UR4, UR4, 0x1, UP0 ;  /* 0x0000000104047887 */ /* 0x000fe20008000000 */
[----:B------:R-:W-:-:S03]  /*a1c0*/  ULDC UR46, c[0x0][0xc] ;  /* 0x00000300002e7ab9 */ /* 0x000fc60000000800 */
[----:B------:R-:W-:-:S04]  /*a1d0*/  UIMAD UR38, UR4, UR38, URZ ;  /* 0x00000026042672a4 */ /* 0x000fc8000f8e023f */
[----:B------:R-:W-:Y:S02]  /*a1e0*/  UIADD3 UR4, UR38, 0x5f, URZ ;  /* 0x0000005f26047890 */ /* 0x000fe4000fffe03f */
        /* <DEDUP_REMOVED lines=30> */
[C---:B------:R-:W-:Y:S01]  /*a3d0*/  ISETP.GE.AND P0, PT, R37.reuse, UR39, PT ;  /* 0x0000002725007c0c */ /* 0x040fe2000bf06270 */
[----:B------:R-:W-:Y:S01]  /*a3e0*/  ULDC UR39, c[0x0][0x448] ;  /* 0x0001120000277ab9 */ /* 0x000fe20000000800 */
[----:B------:R-:W-:Y:S01]  /*a3f0*/  LOP3.LUT R16, R16, 0xfffffeff, RZ, 0xc0, !PT ;  /* 0xfffffeff10107812 */ /* 0x000fe200078ec0ff */
[----:B------:R-:W-:Y:S02]  /*a400*/  UIMAD UR39, UR39, UR40, URZ ;  /* 0x00000028272772a4 */ /* 0x000fe4000f8e023f */
[----:B------:R-:W-:Y:S01]  /*a410*/  UIADD3 UR40, UR38, 0x60, -UR40 ;  /* 0x0000006026287890 */ /* 0x000fe2000fffe828 */
        /* <DEDUP_REMOVED lines=9> */
.L_x_2298:
        /* <DEDUP_REMOVED lines=22> */
.L_x_2250:
[----:B------:R-:W-:Y:S01]  /*a610*/  ULDC UR8, c[0x0][0xc54] ;  /* 0x0003150000087ab9 */ /* 0x000fe20000000800 */
[----:B------:R-:W-:Y:S01]  /*a620*/  UMOV UR6, UR7 ;  /* 0x0000000700067c82 */ /* 0x000fe20008000000 */
[----:B------:R-:W-:-:S11]  /*a630*/  UISETP.NE.AND UP0, UPT, UR8, 0x1, UPT ;  /* 0x000000010800788c */ /* 0x000fd6000bf05270 */
[----:B------:R-:W-:Y:S02]  /*a640*/  @UP0 ULDC.64 UR10, c[0x0][0xc58] ;  /* 0x00031600000a0ab9 */ /* 0x000fe40000000a00 */
[----:B------:R-:W-:-:S04]  /*a650*/  UIMAD.WIDE.U32 UR4, UR7, UR10, URZ ;  /* 0x0000000a070472a5 */ /* 0x000fc8000f8e003f */
[----:B------:R-:W-:-:S04]  /*a660*/  @UP0 USHF.R.U32.HI UR6, URZ, UR11, UR5 ;  /* 0x0000000b3f060299 */ /* 0x000fc80008011605 */
[----:B------:R-:W-:-:S12]  /*a670*/  UIMAD UR4, UR6, UR8, URZ ;  /* 0x00000008060472a4 */ /* 0x000fd8000f8e023f */
.L_x_2251:
        /* <DEDUP_REMOVED lines=25> */
[----:B------:R-:W-:Y:S01]  /*a810*/  UP2UR UR48, UPR, URZ, 0x4 ;  /* 0x000000043f307883 */ /* 0x000fe20008000000 */
[----:B------:R-:W-:Y:S01]  /*a820*/  BSSY B7, `(.L_x_2252) ;  /* 0x0000331000077945 */ /* 0x000fe20003800000 */
[----:B------:R-:W-:-:S04]  /*a830*/  USHF.L.U32 UR6, UR44, 0x7, URZ ;  /* 0x000000072c067899 */ /* 0x000fc8000800063f */
[----:B------:R-:W-:Y:S01]  /*a840*/  UIADD3 UR6, UR6, 0x7f, URZ ;  /* 0x0000007f06067890 */ /* 0x000fe2000fffe03f */
[----:B------:R-:W-:Y:S01]  /*a850*/  @UP2 ULDC UR4, c[0x0][0x44c] ;  /* 0x0001130000042ab9 */ /* 0x000fe20000000800 */
[----:B------:R-:W-:Y:S02]  /*a860*/  @UP2 ULDC UR7, c[0x0][0x450] ;  /* 0x0001140000072ab9 */ /* 0x000fe40000000800 */
[----:B------:R-:W-:-:S04]  /*a870*/  UIMAD.WIDE.U32 UR4, UR6, UR4, URZ ;  /* 0x00000004060472a5 */ /* 0x000fc8000f8e003f */
[----:B------:R-:W-:-:S04]  /*a880*/  @UP2 USHF.R.U32.HI UR6, URZ, UR7, UR5 ;  /* 0x000000073f062299 */ /* 0x000fc80008011605 */
[----:B------:R-:W-:-:S04]  /*a890*/  UIADD3 UR4, UR40, UR6, URZ ;  /* 0x0000000628047290 */ /* 0x000fc8000fffe03f */
[----:B------:R-:W-:-:S04]  /*a8a0*/  UIMAD.WIDE UR4, UR4, 0x2aaaaaab, URZ ;  /* 0x2aaaaaab040478a5 */ /* 0x000fc8000f8e023f */
[----:B------:R-:W-:-:S04]  /*a8b0*/  USHF.R.U32.HI UR4, URZ, 0x1f, UR5 ;  /* 0x0000001f3f047899 */ /* 0x000fc80008011605 */
[----:B------:R-:W-:-:S04]  /*a8c0*/  ULEA.HI.SX32 UR4, UR5, UR4, 0x1c ;  /* 0x0000000405047291 */ /* 0x000fc8000f8fe23f */
[----:B------:R-:W-:-:S04]  /*a8d0*/  UISETP.LT.AND UP0, UPT, UR41, UR4, UPT ;  /* 0x000000042900728c */ /* 0x000fc8000bf01270 */
[----:B------:R-:W-:-:S06]  /*a8e0*/  USEL UR45, UR41, UR4, UP0 ;  /* 0x00000004292d7287 */ /* 0x000fcc0008000000 */
[----:B------:R-:W-:-:S13]  /*a8f0*/  ISETP.LT.AND P0, PT, RZ, UR45, PT ;  /* 0x0000002dff007c0c */ /* 0x000fda000bf01270 */
[----:B0-----:R-:W-:Y:S05]  /*a900*/  @P0 BRA `(.L_x_2253) ;  /* 0x0000000000440947 */ /* 0x001fea0003800000 */
        /* <DEDUP_REMOVED lines=17> */
.L_x_2253:
[----:B------:R-:W-:Y:S01]  /*aa20*/  VIADD R0, R17, 0x18400 ;  /* 0x0001840011007836 */ /* 0x000fe20000000000 */
[----:B------:R-:W-:Y:S04]  /*aa30*/  BSSY B6, `(.L_x_2255) ;  /* 0x0000013000067945 */ /* 0x000fe80003800000 */
[----:B------:R-:W-:-:S13]  /*aa40*/  LOP3.LUT P0, RZ, R0, 0x3ff, RZ, 0xc0, !PT ;  /* 0x000003ff00ff7812 */ /* 0x000fda000780c0ff */
[----:B------:R-:W-:Y:S05]  /*aa50*/  @!P0 BRA `(.L_x_2256) ;  /* 0x0000000000408947 */ /* 0x000fea0003800000 */
[----:B------:R-:W-:Y:S01]  /*aa60*/  MOV R2, 0x0 ;  /* 0x0000000000027802 */ /* 0x000fe20000000f00 */
[----:B------:R-:W-:Y:S01]  /*aa70*/  ULDC.64 UR4, c[0x4][0x90] ;  /* 0x0100240000047ab9 */ /* 0x000fe20000000a00 */
[----:B------:R-:W-:Y:S01]  /*aa80*/  ULDC.64 UR6, c[0x4][0x98] ;  /* 0x0100260000067ab9 */ /* 0x000fe20000000a00 */
[----:B------:R-:W-:Y:S01]  /*aa90*/  MOV R4, UR4 ;  /* 0x0000000400047c02 */ /* 0x000fe20008000f00 */
[----:B------:R-:W-:Y:S01]  /*aaa0*/  IMAD.U32 R5, RZ, RZ, UR5 ;  /* 0x00000005ff057e24 */ /* 0x000fe2000f8e00ff */
[----:B------:R-:W-:Y:S01]  /*aab0*/  ULDC.64 UR4, c[0x4][0x8] ;  /* 0x0100020000047ab9 */ /* 0x000fe20000000a00 */
[----:B------:R-:W0:Y:S01]  /*aac0*/  LDC.64 R2, c[0x4][R2] ;  /* 0x0100000002027b82 */ /* 0x000e220000000a00 */
        /* <DEDUP_REMOVED lines=8> */
[----:B0----5:R-:W-:Y:S05]  /*ab50*/  CALL.ABS.NOINC R2 ;  /* 0x0000000002007343 */ /* 0x021fea0003c00000 */
.L_x_2256:
[----:B------:R-:W-:Y:S05]  /*ab60*/  BSYNC B6 ;  /* 0x0000000000067941 */ /* 0x000fea0003800000 */
.L_x_2255:
        /* <DEDUP_REMOVED lines=20> */
.L_x_2259:
[----:B------:R0:W1:Y:S01]  /*acb0*/  LDC.64 R2, c[0x4][R18] ;  /* 0x0100000012027b82 */ /* 0x0000620000000a00 */
[----:B------:R-:W-:Y:S01]  /*acc0*/  ULDC.64 UR4, c[0x4][0x90] ;  /* 0x0100240000047ab9 */ /* 0x000fe20000000a00 */
[----:B------:R-:W-:Y:S01]  /*acd0*/  ULDC.64 UR6, c[0x4][0x98] ;  /* 0x0100260000067ab9 */ /* 0x000fe20000000a00 */
[----:B------:R-:W-:Y:S01]  /*ace0*/  IMAD.U32 R4, RZ, RZ, UR4 ;  /* 0x00000004ff047e24 */ /* 0x000fe2000f8e00ff */
[----:B------:R-:W-:Y:S01]  /*acf0*/  MOV R6, UR6 ;  /* 0x0000000600067c02 */ /* 0x000fe20008000f00 */
[----:B------:R-:W-:Y:S01]  /*ad00*/  IMAD.U32 R5, RZ, RZ, UR5 ;  /* 0x00000005ff057e24 */ /* 0x000fe2000f8e00ff */
[----:B------:R-:W-:Y:S01]  /*ad10*/  ULDC.64 UR4, c[0x4][0x18] ;  /* 0x0100060000047ab9 */ /* 0x000fe20000000a00 */
[----:B------:R-:W-:Y:S02]  /*ad20*/  IMAD.U32 R7, RZ, RZ, UR7 ;  /* 0x00000007ff077e24 */ /* 0x000fe4000f8e00ff */
[----:B------:R-:W-:Y:S02]  /*ad30*/  IMAD.U32 R10, RZ, RZ, UR4 ;  /* 0x00000004ff0a7e24 */ /* 0x000fe4000f8e00ff */
[----:B------:R-:W-:-:S02]  /*ad40*/  IMAD.U32 R11, RZ, RZ, UR5 ;  /* 0x00000005ff0b7e24 */ /* 0x000fc4000f8e00ff */
[----:B------:R-:W-:Y:S02]  /*ad50*/  IMAD.MOV.U32 R8, RZ, RZ, 0x70 ;  /* 0x00000070ff087424 */ /* 0x000fe400078e00ff */
[----:B------:R-:W-:Y:S02]  /*ad60*/  IMAD.MOV.U32 R12, RZ, RZ, 0x1 ;  /* 0x00000001ff0c7424 */ /* 0x000fe400078e00ff */
[----:B0-----:R-:W-:-:S07]  /*ad70*/  IMAD.MOV.U32 R13, RZ, RZ, RZ ;  /* 0x000000ffff0d7224 */ /* 0x001fce00078e00ff */
[----:B------:R-:W-:-:S07]  /*ad80*/  LEPC R20, `(.L_x_2258) ;  /* 0x000000001014794e */ /* 0x000fce0000000000 */
[----:B-1----:R-:W-:Y:S05]  /*ad90*/  CALL.ABS.NOINC R2 ;  /* 0x0000000002007343 */ /* 0x002fea0003c00000 */
.L_x_2258:
[----:B------:R-:W-:Y:S05]  /*ada0*/  BSYNC B6 ;  /* 0x0000000000067941 */ /* 0x000fea0003800000 */
.L_x_2257:
[----:B------:R-:W-:Y:S01]  /*adb0*/  ULDC.64 UR4, c[0x0][0x9f8] ;  /* 0x00027e0000047ab9 */ /* 0x000fe20000000a00 */
[----:B------:R-:W-:Y:S01]  /*adc0*/  MOV R29, UR43 ;  /* 0x0000002b001d7c02 */ /* 0x000fe20008000f00 */
        /* <DEDUP_REMOVED lines=13> */
.L_x_2314:
        /* <DEDUP_REMOVED lines=15> */
[----:B------:R-:W-:Y:S02]  /*af90*/  ISETP.GT.U32.OR P0, PT, R8, 0x5f, P0 ;  /* 0x0000005f0800780c */ /* 0x000fe40000704470 */
[----:B------:R-:W-:Y:S02]  /*afa0*/  MOV R9, R0 ;  /* 0x0000000000097202 */ /* 0x000fe40000000f00 */
        /* <DEDUP_REMOVED lines=16> */
[----:B------:R-:W-:Y:S02]  /*b0b0*/  LOP3.LUT R16, R16, 0xffffffbf, RZ, 0xc0, !PT ;  /* 0xffffffbf10107812 */ /* 0x000fe400078ec0ff */
[----:B------:R-:W-:Y:S01]  /*b0c0*/  MOV R24, UR4 ;  /* 0x0000000400187c02 */ /* 0x000fe20008000f00 */
        /* <DEDUP_REMOVED lines=10> */
.L_x_2261:
        /* <DEDUP_REMOVED lines=21> */
[----:B------:R-:W-:-:S04]  /*b2c0*/  SHF.L.U32 R3, R26, 0x1f, RZ ;  /* 0x0000001f1a037819 */ /* 0x000fc800000006ff */
[----:B------:R-:W-:-:S06]  /*b2d0*/  LEA.HI.X R19, R2, UR5, R19, 0x1, P0 ;  /* 0x0000000502137c11 */ /* 0x000fcc00080f0c13 */
[----:B------:R-:W0:Y:S02]  /*b2e0*/  SYNCS.PHASECHK.TRANS64.TRYWAIT P0, [R0+URZ+0x2a840], R3 ;  /* 0x02a84003000075a7 */ /* 0x000e24000800017f */
[----:B0-----:R-:W-:Y:S05]  /*b2f0*/  @!P0 BRA `(.L_x_2263) ;  /* 0x0000003000348947 */ /* 0x001fea0003800000 */
.L_x_2315:
[----:B------:R-:W-:Y:S05]  /*b300*/  BSYNC B0 ;  /* 0x0000000000007941 */ /* 0x000fea0003800000 */
.L_x_2262:
        /* <DEDUP_REMOVED lines=21> */
[----:B------:R-:W-:Y:S01]  /*b460*/  UMOV UR4, 0xffffffff ;  /* 0xffffffff00047882 */ /* 0x000fe20000000000 */
[----:B------:R-:W-:Y:S01]  /*b470*/  IADD3 R3, R3, R5, RZ ;  /* 0x0000000503037210 */ /* 0x000fe20007ffe0ff */
        /* <DEDUP_REMOVED lines=17> */
[----:B0-----:R-:W-:Y:S02]  /*b590*/  @P0 LEA R14, P1, R37, R14, 0x1 ;  /* 0x0000000e250e0211 */ /* 0x001fe400078208ff */
[----:B------:R-:W-:-:S03]  /*b5a0*/  @P0 LEA R25, R5, R17, 0x1 ;  /* 0x0000001105190211 */ /* 0x000fc600078e08ff */
        /* <DEDUP_REMOVED lines=21> */
[----:B------:R-:W-:-:S03]  /*b700*/  @P0 IMAD R25, R5, 0x2, R17 ;  /* 0x0000000205190824 */ /* 0x000fc600078e0211 */
[----:B------:R-:W-:Y:S01]  /*b710*/  @P0 IADD3.X R9, RZ, R8, RZ, P1, !PT ;  /* 0x00000008ff090210 */ /* 0x000fe20000ffe4ff */
[----:B-1----:R-:W-:Y:S01]  /*b720*/  @P0 IMAD.MOV.U32 R2, RZ, RZ, R14 ;  /* 0x000000ffff020224 */ /* 0x002fe200078e000e */
[----:B------:R-:W-:Y:S03]  /*b730*/  SHFL.IDX PT, R8, R6, 0x4, 0x181f ;  /* 0x00981f0006087f89 */ /* 0x000fe600000e0000 */
[----:B------:R-:W-:Y:S01]  /*b740*/  @P0 IMAD.MOV.U32 R3, RZ, RZ, R9 ;  /* 0x000000ffff030224 */ /* 0x000fe200078e0009 */
        /* <DEDUP_REMOVED lines=9> */
[----:B------:R0:W1:Y:S02]  /*b7e0*/  SHFL.IDX PT, R8, R6, 0x5, 0x181f ;  /* 0x00b81f0006087f89 */ /* 0x00006400000e0000 */
[----:B------:R-:W-:Y:S02]  /*b7f0*/  @P0 MOV R3, R9 ;  /* 0x0000000900030202 */ /* 0x000fe40000000f00 */
[----:B------:R0:W2:Y:S04]  /*b800*/  SHFL.IDX PT, R14, R4, 0x5, 0x181f ;  /* 0x00b81f00040e7f89 */ /* 0x0000a800000e0000 */
[----:B------:R0:W-:Y:S04]  /*b810*/  @P0 LDGSTS.E.BYPASS.LTC128B.128 [R21+0x1a400], desc[UR36][R2.64], !P4 ;  /* 0x1a40000002150fae */ /* 0x0001e8000e101d64 */
[----:B------:R0:W-:Y:S04]  /*b820*/  @P0 LDGSTS.E.BYPASS.LTC128B.128 [R21+0x1d400], desc[UR36][R2.64+0x80], !P3 ;  /* 0x1d40008002150fae */ /* 0x0001e8000d901d64 */
[----:B------:R0:W-:Y:S02]  /*b830*/  @P0 LDGSTS.E.BYPASS.LTC128B.128 [R21+0x20400], desc[UR36][R2.64+0x100], !P2 ;  /* 0x2040010002150fae */ /* 0x0001e4000d101d64 */
.L_x_2329:
        /* <DEDUP_REMOVED lines=12> */
.L_x_2265:
        /* <DEDUP_REMOVED lines=10> */
.L_x_2266:
        /* <DEDUP_REMOVED lines=11> */
[----:B------:R-:W-:Y:S01]  /*ba50*/  IMAD.U32 R4, RZ, RZ, UR6 ;  /* 0x00000006ff047e24 */ /* 0x000fe2000f8e00ff */
[----:B------:R-:W-:Y:S01]  /*ba60*/  MOV R7, UR9 ;  /* 0x0000000900077c02 */ /* 0x000fe20008000f00 */
[----:B------:R-:W0:Y:S01]  /*ba70*/  LDC.64 R2, c[0x4][R2] ;  /* 0x0100000002027b82 */ /* 0x000e220000000a00 */
        /* <DEDUP_REMOVED lines=9> */
.L_x_2268:
[----:B------:R-:W-:Y:S05]  /*bb10*/  BSYNC B6 ;  /* 0x0000000000067941 */ /* 0x000fea0003800000 */
.L_x_2267:
[----:B0-----:R-:W0:Y:S01]  /*bb20*/  S2R R2, SR_TID.X ;  /* 0x0000000000027919 */ /* 0x001e220000002100 */
[----:B------:R-:W-:Y:S01]  /*bb30*/  UISETP.NE.AND UP0, UPT, UR48, URZ, UPT ;  /* 0x0000003f3000728c */ /* 0x000fe2000bf05270 */
[----:B------:R-:W-:Y:S01]  /*bb40*/  MOV R0, UR44 ;  /* 0x0000002c00007c02 */ /* 0x000fe20008000f00 */
[----:B------:R-:W-:Y:S01]  /*bb50*/  ULDC.64 UR8, c[0x0][0x2d8] ;  /* 0x0000b60000087ab9 */ /* 0x000fe20000000a00 */
[----:B------:R-:W-:Y:S02]  /*bb60*/  R2UR UR6, R28 ;  /* 0x000000001c0672ca */ /* 0x000fe400000e0000 */
[----:B------:R-:W-:Y:S02]  /*bb70*/  R2UR UR7, R22 ;  /* 0x00000000160772ca */ /* 0x000fe400000e0000 */
[----:B------:R-:W-:Y:S02]  /*bb80*/  PLOP3.LUT P0, PT, PT, PT, UP0, 0x80, 0x0 ;  /* 0x000000000000781c */ /* 0x000fe40003f0f008 */
[----:B------:R-:W-:-:S02]  /*bb90*/  LOP3.LUT P3, RZ, R16, 0x400, RZ, 0xc0, !PT ;  /* 0x0000040010ff7812 */ /* 0x000fc4000786c0ff */
[----:B------:R-:W-:Y:S01]  /*bba0*/  @UP0 ULDC UR4, c[0x0][0x44c] ;  /* 0x0001130000040ab9 */ /* 0x000fe20000000800 */
[C---:B------:R-:W-:Y:S02]  /*bbb0*/  LOP3.LUT P4, RZ, R16.reuse, 0x200, RZ, 0xc0, !PT ;  /* 0x0000020010ff7812 */ /* 0x040fe4000788c0ff */
[----:B------:R-:W-:Y:S02]  /*bbc0*/  LOP3.LUT P5, RZ, R16, 0x100, RZ, 0xc0, !PT ;  /* 0x0000010010ff7812 */ /* 0x000fe400078ac0ff */
[----:B------:R-:W-:-:S04]  /*bbd0*/  UIMAD UR6, UR6, UR8, URZ ;  /* 0x00000008060672a4 */ /* 0x000fc8000f8e023f */
[----:B------:R-:W-:Y:S02]  /*bbe0*/  UIMAD UR7, UR7, UR9, UR6 ;  /* 0x00000009070772a4 */ /* 0x000fe4000f8e0206 */
[----:B------:R-:W-:Y:S01]  /*bbf0*/  USHF.R.S32.HI UR6, URZ, 0x1f, UR43 ;  /* 0x0000001f3f067899 */ /* 0x000fe2000801142b */
[----:B0-----:R-:W-:-:S05]  /*bc00*/  IMAD.SHL.U32 R2, R2, 0x10, RZ ;  /* 0x0000001002027824 */ /* 0x001fca00078e00ff */
[----:B------:R-:W-:-:S05]  /*bc10*/  LOP3.LUT R2, R36, 0x70, R2, 0xf8, !PT ;  /* 0x0000007024027812 */ /* 0x000fca00078ef802 */
[----:B------:R-:W-:-:S04]  /*bc20*/  IMAD R0, R0, 0x80, R2 ;  /* 0x0000008000007824 */ /* 0x000fc800078e0202 */
        /* <DEDUP_REMOVED lines=35> */
[----:B------:R-:W-:-:S03]  /*be60*/  MOV R3, UR44 ;  /* 0x0000002c00037c02 */ /* 0x000fc60008000f00 */
[----:B------:R-:W1:Y:S02]  /*be70*/  SHFL.IDX PT, R2, R5, RZ, 0x181f ;  /* 0x00181fff05027589 */ /* 0x000e6400000e0000 */
[----:B------:R-:W-:Y:S02]  /*be80*/  IMAD R4, R3, 0x80, R36 ;  /* 0x0000008003047824 */ /* 0x000fe400078e0224 */
[----:B------:R-:W-:Y:S02]  /*be90*/  SHFL.IDX PT, R6, R5, 0x1, 0x181f ;  /* 0x00381f0005067f89 */ /* 0x000fe400000e0000 */
[C---:B------:R-:W-:Y:S01]  /*bea0*/  VIADD R7, R4.reuse, 0x10 ;  /* 0x0000001004077836 */ /* 0x040fe20000000000 */
[----:B------:R-:W-:-:S13]  /*beb0*/  ISETP.GE.AND P0, PT, R4, UR39, PT ;  /* 0x0000002704007c0c */ /* 0x000fda000bf06270 */
        /* <DEDUP_REMOVED lines=11> */
[----:B------:R-:W-:Y:S02]  /*bf70*/  SHFL.IDX PT, R6, R5, 0x2, 0x181f ;  /* 0x00581f0005067f89 */ /* 0x000fe400000e0000 */
[----:B------:R-:W-:Y:S01]  /*bf80*/  @!P0 MOV R3, R7 ;  /* 0x0000000700038202 */ /* 0x000fe20000000f00 */
        /* <DEDUP_REMOVED lines=17> */
[----:B0-----:R-:W-:-:S04]  /*c0a0*/  @!P0 LEA R14, P1, R37, R14, 0x1 ;  /* 0x0000000e250e8211 */ /* 0x001fc800078208ff */
[----:B-1----:R-:W-:Y:S01]  /*c0b0*/  @!P0 MOV R2, R14 ;  /* 0x0000000e00028202 */ /* 0x002fe20000000f00 */
[----:B------:R-:W-:Y:S01]  /*c0c0*/  @!P0 IMAD.X R7, RZ, RZ, R6, P1 ;  /* 0x000000ffff078224 */ /* 0x000fe200008e0606 */
[----:B------:R-:W0:Y:S03]  /*c0d0*/  SHFL.IDX PT, R14, R0, 0x4, 0x181f ;  /* 0x00981f00000e7f89 */ /* 0x000e2600000e0000 */
[----:B------:R-:W-:Y:S01]  /*c0e0*/  @!P0 IMAD.MOV.U32 R3, RZ, RZ, R7 ;  /* 0x000000ffff038224 */ /* 0x000fe200078e0007 */
[----:B------:R-:W1:Y:S01]  /*c0f0*/  SHFL.IDX PT, R6, R5, 0x4, 0x181f ;  /* 0x00981f0005067f89 */ /* 0x000e6200000e0000 */
[----:B------:R-:W-:-:S03]  /*c100*/  VIADD R7, R4, 0x40 ;  /* 0x0000004004077836 */ /* 0x000fc60000000000 */
[----:B------:R-:W-:Y:S04]  /*c110*/  @!P0 LDGSTS.E.BYPASS.LTC128B.128 [R31+0xdc00], desc[UR36][R2.64], !P3 ;  /* 0x0dc00000021f8fae */ /* 0x000fe8000d901d64 */
[----:B------:R-:W-:Y:S04]  /*c120*/  @!P0 LDGSTS.E.BYPASS.LTC128B.128 [R31+0x11c00], desc[UR36][R2.64+0x80], !P4 ;  /* 0x11c00080021f8fae */ /* 0x000fe8000e101d64 */
[----:B------:R2:W-:Y:S01]  /*c130*/  @!P0 LDGSTS.E.BYPASS.LTC128B.128 [R31+0x15c00], desc[UR36][R2.64+0x100], !P5 ;  /* 0x15c00100021f8fae */ /* 0x0005e2000e901d64 */
[----:B------:R-:W-:-:S13]  /*c140*/  ISETP.GE.AND P0, PT, R7, UR39, PT ;  /* 0x0000002707007c0c */ /* 0x000fda000bf06270 */
[----:B0-----:R-:W-:-:S05]  /*c150*/  @!P0 LEA R14, P1, R37, R14, 0x1 ;  /* 0x0000000e250e8211 */ /* 0x001fca00078208ff */
[----:B-1----:R-:W-:Y:S02]  /*c160*/  @!P0 IMAD.X R7, RZ, RZ, R6, P1 ;  /* 0x000000ffff078224 */ /* 0x002fe400008e0606 */
[----:B--2---:R-:W-:Y:S01]  /*c170*/  @!P0 IMAD.MOV.U32 R2, RZ, RZ, R14 ;  /* 0x000000ffff028224 */ /* 0x004fe200078e000e */
        /* <DEDUP_REMOVED lines=9> */
[----:B------:R-:W-:Y:S01]  /*c210*/  @!P0 IADD3.X R7, RZ, R6, RZ, P1, !PT ;  /* 0x00000006ff078210 */ /* 0x000fe20000ffe4ff */
[----:B-1----:R-:W-:Y:S01]  /*c220*/  @!P0 IMAD.MOV.U32 R2, RZ, RZ, R14 ;  /* 0x000000ffff028224 */ /* 0x002fe200078e000e */
[----:B------:R-:W-:Y:S03]  /*c230*/  SHFL.IDX PT, R6, R5, 0x6, 0x181f ;  /* 0x00d81f0005067f89 */ /* 0x000fe600000e0000 */
[----:B------:R-:W-:Y:S01]  /*c240*/  @!P0 IMAD.MOV.U32 R3, RZ, RZ, R7 ;  /* 0x000000ffff038224 */ /* 0x000fe200078e0007 */
[----:B------:R-:W0:Y:S01]  /*c250*/  SHFL.IDX PT, R14, R0, 0x6, 0x181f ;  /* 0x00d81f00000e7f89 */ /* 0x000e2200000e0000 */
[----:B------:R-:W-:-:S03]  /*c260*/  VIADD R7, R4, 0x60 ;  /* 0x0000006004077836 */ /* 0x000fc60000000000 */
        /* <DEDUP_REMOVED lines=13> */
.L_x_2346:
[----:B------:R-:W-:-:S04]  /*c340*/  IADD3 R4, R4, 0x70, RZ ;  /* 0x0000007004047810 */ /* 0x000fc80007ffe0ff */
        /* <DEDUP_REMOVED lines=11> */
.L_x_2270:
        /* <DEDUP_REMOVED lines=18> */
.L_x_2347:
[----:B------:R-:W-:Y:S05]  /*c520*/  BSYNC B0 ;  /* 0x0000000000007941 */ /* 0x000fea0003800000 */
.L_x_2271:
[----:B------:R-:W-:-:S06]  /*c530*/  UISETP.GE.AND UP0, UPT, UR45, 0x2, UPT ;  /* 0x000000022d00788c */ /* 0x000fcc000bf06270 */
[----:B------:R-:W-:-:S13]  /*c540*/  PLOP3.LUT P0, PT, PT, PT, UP0, 0x40, 0x0 ;  /* 0x000000000000781c */ /* 0x000fda0003f0e808 */
[----:B------:R-:W-:Y:S05]  /*c550*/  @P0 BRA `(.L_x_2273) ;  /* 0x0000000c00cc0947 */ /* 0x000fea0003800000 */
[----:B------:R-:W-:Y:S01]  /*c560*/  UIADD3 UR4, UR45, -0x2, URZ ;  /* 0xfffffffe2d047890 */ /* 0x000fe2000fffe03f */
[----:B------:R-:W-:Y:S01]  /*c570*/  BSSY B0, `(.L_x_2273) ;  /* 0x00000f1000007945 */ /* 0x000fe20003800000 */
[----:B------:R-:W-:Y:S02]  /*c580*/  IMAD.MOV.U32 R20, RZ, RZ, R26 ;  /* 0x000000ffff147224 */ /* 0x000fe400078e001a */
[----:B------:R-:W-:Y:S02]  /*c590*/  IMAD.MOV.U32 R9, RZ, RZ, R23 ;  /* 0x000000ffff097224 */ /* 0x000fe400078e0017 */
[----:B------:R-:W-:Y:S01]  /*c5a0*/  IMAD.MOV.U32 R27, RZ, RZ, R24 ;  /* 0x000000ffff1b7224 */ /* 0x000fe200078e0018 */
[----:B------:R-:W-:-:S07]  /*c5b0*/  MOV R8, UR4 ;  /* 0x0000000400087c02 */ /* 0x000fce0008000f00 */
.L_x_2286:
[----:B------:R-:W1:Y:S01]  /*c5c0*/  LDC R3, c[0x0][0x430] ;  /* 0x00010c00ff037b82 */ /* 0x000e620000000800 */
[----:B0-----:R-:W0:Y:S01]  /*c5d0*/  S2R R0, SR_TID.X ;  /* 0x0000000000007919 */ /* 0x001e220000002100 */
[----:B------:R-:W-:Y:S01]  /*c5e0*/  IMAD R10, R8, 0x60, R32 ;  /* 0x00000060080a7824 */ /* 0x000fe200078e0220 */
[----:B------:R-:W-:Y:S01]  /*c5f0*/  LOP3.LUT P1, RZ, R16, 0x40, RZ, 0xc0, !PT ;  /* 0x0000004010ff7812 */ /* 0x000fe2000782c0ff */
[----:B------:R-:W-:Y:S01]  /*c600*/  VIADD R23, R9, 0x1 ;  /* 0x0000000109177836 */ /* 0x000fe20000000000 */
[----:B-1----:R-:W-:Y:S01]  /*c610*/  ISETP.NE.AND P0, PT, R3, 0x1, PT ;  /* 0x000000010300780c */ /* 0x002fe20003f05270 */
[----:B0-----:R-:W-:-:S12]  /*c620*/  IMAD.SHL.U32 R0, R0, 0x10, RZ ;  /* 0x0000001000007824 */ /* 0x001fd800078e00ff */
        /* <DEDUP_REMOVED lines=17> */
[----:B------:R-:W-:Y:S02]  /*c740*/  @!P2 LEA.HI.X R5, R2, R5, R0, 0x2, P0 ;  /* 0x000000050205a211 */ /* 0x000fe400000f1400 */
[----:B------:R-:W-:Y:S01]  /*c750*/  MOV R0, RZ ;  /* 0x000000ff00007202 */ /* 0x000fe20000000f00 */
[----:B------:R-:W-:Y:S01]  /*c760*/  IMAD.MOV R7, RZ, RZ, -R11 ;  /* 0x000000ffff077224 */ /* 0x000fe200078e0a0b */
[C---:B------:R-:W-:Y:S01]  /*c770*/  ISETP.NE.AND P0, PT, R23.reuse, 0x2, PT ;  /* 0x000000021700780c */ /* 0x040fe20003f05270 */
        /* <DEDUP_REMOVED lines=10> */
.L_x_2274:
[----:B------:R-:W-:Y:S01]  /*c820*/  IMAD R6, R23, 0x8, R17 ;  /* 0x0000000817067824 */ /* 0x000fe200078e0211 */
[----:B------:R-:W-:Y:S01]  /*c830*/  SHF.L.U32 R3, R26, 0x1f, RZ ;  /* 0x0000001f1a037819 */ /* 0x000fe200000006ff */
[----:B------:R-:W-:Y:S03]  /*c840*/  BSSY B1, `(.L_x_2275) ;  /* 0x0000003000017945 */ /* 0x000fe60003800000 */
[----:B------:R-:W0:Y:S02]  /*c850*/  SYNCS.PHASECHK.TRANS64.TRYWAIT P0, [R6+URZ+0x2a840], R3 ;  /* 0x02a84003060075a7 */ /* 0x000e24000800017f */
[----:B0-----:R-:W-:Y:S05]  /*c860*/  @!P0 BRA `(.L_x_2276) ;  /* 0x0000002c00948947 */ /* 0x001fea0003800000 */
.L_x_2348:
[----:B------:R-:W-:Y:S05]  /*c870*/  BSYNC B1 ;  /* 0x0000000000017941 */ /* 0x000fea0003800000 */
.L_x_2275:
        /* <DEDUP_REMOVED lines=27> */
[----:B------:R-:W-:Y:S01]  /*ca30*/  SHF.L.U32 R5, R37, 0x1, RZ ;  /* 0x0000000125057819 */ /* 0x000fe200000006ff */
[----:B------:R-:W-:Y:S02]  /*ca40*/  IMAD R8, R8, 0x2, R17 ;  /* 0x0000000208087824 */ /* 0x000fe400078e0211 */
        /* <DEDUP_REMOVED lines=36> */
.L_x_2362:
        /* <DEDUP_REMOVED lines=10> */
.L_x_2278:
        /* <DEDUP_REMOVED lines=10> */
.L_x_2279:
[----:B------:R1:W-:Y:S01]  /*cdd0*/  SYNCS.ARRIVE.TRANS64.A1T0 RZ, [R6+URZ+0x2a830], RZ ;  /* 0x02a830ff06ff79a7 */ /* 0x0003e2000810003f */
[----:B------:R-:W-:Y:S05]  /*cde0*/  @!P2 BRA `(.L_x_2280) ;  /* 0x000000000004a947 */ /* 0x000fea0003800000 */
[----:B------:R-:W-:Y:S01]  /*cdf0*/  BPT.TRAP 0x1 ;  /* 0x000000040000795c */ /* 0x000fe20000300000 */
.L_x_2280:
[----:B0-----:R-:W-:Y:S01]  /*ce00*/  SHF.L.U32 R3, R20, 0x1f, RZ ;  /* 0x0000001f14037819 */ /* 0x001fe200000006ff */
[----:B-1----:R-:W-:Y:S01]  /*ce10*/  IMAD R6, R9, 0x8, R17 ;  /* 0x0000000809067824 */ /* 0x002fe200078e0211 */
[----:B------:R-:W-:Y:S03]  /*ce20*/  BSSY B1, `(.L_x_2281) ;  /* 0x0000003000017945 */ /* 0x000fe60003800000 */
[----:B------:R-:W0:Y:S02]  /*ce30*/  SYNCS.PHASECHK.TRANS64.TRYWAIT P0, [R6+URZ+0x2a860], R3 ;  /* 0x02a86003060075a7 */ /* 0x000e24000800017f */
[----:B0-----:R-:W-:Y:S05]  /*ce40*/  @!P0 BRA `(.L_x_2282) ;  /* 0x0000002c00e88947 */ /* 0x001fea0003800000 */
.L_x_2363:
[----:B------:R-:W-:Y:S05]  /*ce50*/  BSYNC B1 ;  /* 0x0000000000017941 */ /* 0x000fea0003800000 */
.L_x_2281:
[----:B------:R-:W-:Y:S01]  /*ce60*/  IMAD.MOV.U32 R2, RZ, RZ, -0x60 ;  /* 0xffffffa0ff027424 */ /* 0x000fe200078e00ff */
[----:B------:R-:W-:Y:S01]  /*ce70*/  UMOV UR4, 0xffffffff ;  /* 0xffffffff00047882 */ /* 0x000fe20000000000 */
[C---:B------:R-:W-:Y:S01]  /*ce80*/  LOP3.LUT P2, RZ, R16.reuse, 0x2, RZ, 0xc0, !PT ;  /* 0x0000000210ff7812 */ /* 0x040fe2000784c0ff */
        /* <DEDUP_REMOVED lines=17> */
[----:B------:R-:W0:Y:S01]  /*cfa0*/  SHFL.IDX PT, R14, R18, 0x2, 0x181f ;  /* 0x00581f00120e7f89 */ /* 0x000e2200000e0000 */
[----:B-1----:R-:W-:Y:S02]  /*cfb0*/  IADD3.X R3, RZ, R3, RZ, P0, !PT ;  /* 0x00000003ff037210 */ /* 0x002fe400007fe4ff */
        /* <DEDUP_REMOVED lines=22> */
[----:B------:R-:W0:Y:S04]  /*d120*/  SHFL.IDX PT, R19, R19, 0x5, 0x181f ;  /* 0x00b81f0013137f89 */ /* 0x000e2800000e0000 */
[----:B------:R2:W3:Y:S01]  /*d130*/  SHFL.IDX PT, R14, R18, 0x5, 0x181f ;  /* 0x00b81f00120e7f89 */ /* 0x0004e200000e0000 */
[----:B-1----:R-:W-:Y:S01]  /*d140*/  IMAD.X R3, RZ, RZ, R3, P0 ;  /* 0x000000ffff037224 */ /* 0x002fe200000e0603 */
[----:B------:R-:W-:-:S13]  /*d150*/  ISETP.LT.OR P0, PT, R8, 0x41, P2 ;  /* 0x000000410800780c */ /* 0x000fda0001701670 */
[----:B------:R2:W-:Y:S01]  /*d160*/  LDGSTS.E.BYPASS.LTC128B.128 [R7+0x2400], desc[UR36][R2.64], !P0 ;  /* 0x0240000002077fae */ /* 0x0005e2000c101d64 */
[----:B------:R-:W-:-:S13]  /*d170*/  ISETP.LT.OR P0, PT, R8, 0x41, P1 ;  /* 0x000000410800780c */ /* 0x000fda0000f01670 */
[----:B0--3--:R2:W-:Y:S02]  /*d180*/  LDGSTS.E.BYPASS.LTC128B.128 [R7+0x5400], desc[UR36][R2.64+0x80], !P0 ;  /* 0x0540008002077fae */ /* 0x0095e4000c101d64 */
.L_x_2377:
[----:B0-2---:R-:W-:Y:S01]  /*d190*/  IADD3 R2, P0, R14, R5, RZ ;  /* 0x000000050e027210 */ /* 0x005fe20007f1e0ff */
        /* <DEDUP_REMOVED lines=18> */
[----:B------:R-:W-:-:S05]  /*d2c0*/  IMAD R25, R0, UR5, R25 ;  /* 0x0000000500197c24 */ /* 0x000fca000f8e0219 */
[----:B------:R-:W-:-:S07]  /*d2d0*/  IADD3 R25, R3, R25, RZ ;  /* 0x0000001903197210 */ /* 0x000fce0007ffe0ff */
.L_x_2284:
        /* <DEDUP_REMOVED lines=10> */
.L_x_2285:
        /* <DEDUP_REMOVED lines=13> */
[----:B------:R-:W-:Y:S02]  /*d450*/  LEA.HI.X R19, R2, UR5, R19, 0x1, P0 ;  /* 0x0000000502137c11 */ /* 0x000fe400080f0c13 */
[----:B------:R-:W-:-:S13]  /*d460*/  ISETP.GT.AND P0, PT, R24, RZ, PT ;  /* 0x000000ff1800720c */ /* 0x000fda0003f04270 */
[----:B-1----:R-:W-:Y:S05]  /*d470*/  @P0 BRA `(.L_x_2286) ;  /* 0xfffffff000500947 */ /* 0x002fea000383ffff */
[----:B------:R-:W-:Y:S05]  /*d480*/  BSYNC B0 ;  /* 0x0000000000007941 */ /* 0x000fea0003800000 */
.L_x_2273:
        /* <DEDUP_REMOVED lines=16> */
[----:B0-----:R-:W-:-:S07]  /*d590*/  IADD3 R34, R0, UR46, R7 ;  /* 0x0000002e00227c10 */ /* 0x001fce000fffe007 */
.L_x_2288:
[----:B------:R-:W-:Y:S05]  /*d5a0*/  BSYNC B0 ;  /* 0x0000000000007941 */ /* 0x000fea0003800000 */
.L_x_2287:
[----:B------:R-:W-:-:S13]  /*d5b0*/  LOP3.LUT P0, RZ, R16, 0x40, RZ, 0xc0, !PT ;  /* 0x0000004010ff7812 */ /* 0x000fda000780c0ff */
[----:B------:R-:W-:Y:S05]  /*d5c0*/  @!P0 BRA `(.L_x_2289) ;  /* 0x0000000000048947 */ /* 0x000fea0003800000 */
[----:B------:R-:W-:Y:S01]  /*d5d0*/  BPT.TRAP 0x1 ;  /* 0x000000040000795c */ /* 0x000fe20000300000 */
.L_x_2289:
[----:B------:R-:W-:Y:S01]  /*d5e0*/  IMAD R4, R23, 0x8, R17 ;  /* 0x0000000817047824 */ /* 0x000fe200078e0211 */
[----:B------:R-:W-:Y:S01]  /*d5f0*/  SHF.L.U32 R3, R26, 0x1f, RZ ;  /* 0x0000001f1a037819 */ /* 0x000fe200000006ff */
[----:B------:R-:W-:Y:S01]  /*d600*/  IMAD.MOV.U32 R5, RZ, RZ, -0x60 ;  /* 0xffffffa0ff057424 */ /* 0x000fe200078e00ff */
[----:B------:R-:W-:Y:S02]  /*d610*/  BSSY B0, `(.L_x_2290) ;  /* 0x0000004000007945 */ /* 0x000fe40003800000 */
[----:B------:R-:W0:Y:S01]  /*d620*/  SYNCS.PHASECHK.TRANS64.TRYWAIT P0, [R4+URZ+0x2a860], R3 ;  /* 0x02a86003040075a7 */ /* 0x000e22000800017f */
[----:B------:R-:W-:Y:S01]  /*d630*/  IMAD R5, R24, R5, UR38 ;  /* 0x0000002618057e24 */ /* 0x000fe2000f8e0205 */
[----:B0-----:R-:W-:Y:S06]  /*d640*/  @!P0 BRA `(.L_x_2291) ;  /* 0x0000002c00d08947 */ /* 0x001fec0003800000 */
.L_x_2378:
[----:B------:R-:W-:Y:S05]  /*d650*/  BSYNC B0 ;  /* 0x0000000000007941 */ /* 0x000fea0003800000 */
.L_x_2290:
[----:B------:R-:W-:Y:S01]  /*d660*/  UMOV UR4, 0xffffffff ;  /* 0xffffffff00047882 */ /* 0x000fe20000000000 */
[C---:B------:R-:W-:Y:S01]  /*d670*/  LOP3.LUT P3, RZ, R16.reuse, 0x2, RZ, 0xc0, !PT ;  /* 0x0000000210ff7812 */ /* 0x040fe2000786c0ff */
[----:B------:R-:W-:Y:S01]  /*d680*/  IMAD R8, R23, 0x3000, R30 ;  /* 0x0000300017087824 */ /* 0x000fe200078e021e */
[----:B------:R-:W-:Y:S01]  /*d690*/  LOP3.LUT P1, RZ, R16, 0x1, RZ, 0xc0, !PT ;  /* 0x0000000110ff7812 */ /* 0x000fe2000782c0ff */
[----:B------:R-:W-:Y:S01]  /*d6a0*/  IMAD.IADD R5, R5, 0x1, -R36 ;  /* 0x0000000105057824 */ /* 0x000fe200078e0a24 */
[----:B------:R-:W-:Y:S11]  /*d6b0*/  BRA.DIV UR4, `(.L_x_2292) ;  /* 0x0000002e04c87947 */ /* 0x000ff6000b800000 */
[----:B------:R-:W1:Y:S01]  /*d6c0*/  SHFL.IDX PT, R14, R18, RZ, 0x181f ;  /* 0x00181fff120e7589 */ /* 0x000e6200000e0000 */
[----:B------:R-:W-:-:S03]  /*d6d0*/  IMAD.SHL.U32 R6, R37, 0x2, RZ ;  /* 0x0000000225067824 */ /* 0x000fc600078e00ff */
[----:B------:R-:W0:Y:S04]  /*d6e0*/  SHFL.IDX PT, R0, R19, RZ, 0x181f ;  /* 0x00181fff13007589 */ /* 0x000e2800000e0000 */
[----:B------:R-:W-:Y:S01]  /*d6f0*/  SHFL.IDX PT, R7, R19, 0x1, 0x181f ;  /* 0x00381f0013077f89 */ /* 0x000fe200000e0000 */
[----:B-1----:R-:W-:-:S03]  /*d700*/  IADD3 R2, P0, R14, R6, RZ ;  /* 0x000000060e027210 */ /* 0x002fc60007f1e0ff */
[----:B------:R-:W1:Y:S02]  /*d710*/  SHFL.IDX PT, R14, R18, 0x1, 0x181f ;  /* 0x00381f00120e7f89 */ /* 0x000e6400000e0000 */
[----:B0-----:R-:W-:Y:S01]  /*d720*/  IMAD.X R3, RZ, RZ, R0, P0 ;  /* 0x000000ffff037224 */ /* 0x001fe200000e0600 */
[----:B------:R-:W-:Y:S02]  /*d730*/  ISETP.LT.OR P0, PT, R5, 0x1, P3 ;  /* 0x000000010500780c */ /* 0x000fe40001f01670 */
[----:B------:R-:W-:-:S11]  /*d740*/  LEA R0, R8, R17, 0x1 ;  /* 0x0000001108007211 */ /* 0x000fd600078e08ff */
[----:B------:R-:W-:Y:S01]  /*d750*/  LDGSTS.E.BYPASS.LTC128B.128 [R0+0x400], desc[UR36][R2.64], !P0 ;  /* 0x0040000002007fae */ /* 0x000fe2000c101d64 */
[----:B------:R-:W-:-:S13]  /*d760*/  ISETP.LT.OR P0, PT, R5, 0x1, P1 ;  /* 0x000000010500780c */ /* 0x000fda0000f01670 */
[----:B------:R1:W-:Y:S02]  /*d770*/  LDGSTS.E.BYPASS.LTC128B.128 [R0+0x3400], desc[UR36][R2.64+0x80], !P0 ;  /* 0x0340008002007fae */ /* 0x0003e4000c101d64 */
[----:B-1----:R-:W-:Y:S02]  /*d780*/  IADD3 R2, P0, R14, R6, RZ ;  /* 0x000000060e027210 */ /* 0x002fe40007f1e0ff */
[----:B------:R-:W0:Y:S03]  /*d790*/  SHFL.IDX PT, R14, R18, 0x2, 0x181f ;  /* 0x00581f00120e7f89 */ /* 0x000e2600000e0000 */
[----:B------:R-:W-:Y:S01]  /*d7a0*/  IMAD.X R3, RZ, RZ, R7, P0 ;  /* 0x000000ffff037224 */ /* 0x000fe200000e0607 */
[----:B------:R-:W-:Y:S01]  /*d7b0*/  ISETP.LT.OR P0, PT, R5, 0x11, P3 ;  /* 0x000000110500780c */ /* 0x000fe20001f01670 */
[----:B------:R-:W1:-:S12]  /*d7c0*/  SHFL.IDX PT, R7, R19, 0x2, 0x181f ;  /* 0x00581f0013077f89 */ /* 0x000e5800000e0000 */
[----:B------:R-:W-:Y:S01]  /*d7d0*/  LDGSTS.E.BYPASS.LTC128B.128 [R0+0xc00], desc[UR36][R2.64], !P0 ;  /* 0x00c0000002007fae */ /* 0x000fe2000c101d64 */
[----:B------:R-:W-:-:S13]  /*d7e0*/  ISETP.LT.OR P0, PT, R5, 0x11, P1 ;  /* 0x000000110500780c */ /* 0x000fda0000f01670 */
[----:B------:R0:W-:Y:S02]  /*d7f0*/  LDGSTS.E.BYPASS.LTC128B.128 [R0+0x3c00], desc[UR36][R2.64+0x80], !P0 ;  /* 0x03c0008002007fae */ /* 0x0001e4000c101d64 */
[----:B0-----:R-:W-:Y:S02]  /*d800*/  IADD3 R2, P0, R14, R6, RZ ;  /* 0x000000060e027210 */ /* 0x001fe40007f1e0ff */
[----:B------:R-:W0:Y:S03]  /*d810*/  SHFL.IDX PT, R14, R18, 0x3, 0x181f ;  /* 0x00781f00120e7f89 */ /* 0x000e2600000e0000 */
[----:B-1----:R-:W-:Y:S01]  /*d820*/  IMAD.X R3, RZ, RZ, R7, P0 ;  /* 0x000000ffff037224 */ /* 0x002fe200000e0607 */
        /* <DEDUP_REMOVED lines=14> */
[----:B------:R0:W2:Y:S03]  /*d910*/  SHFL.IDX PT, R14, R18, 0x5, 0x181f ;  /* 0x00b81f00120e7f89 */ /* 0x0000a600000e0000 */
[----:B-1----:R-:W-:Y:S01]  /*d920*/  IMAD.X R3, RZ, RZ, R7, P0 ;  /* 0x000000ffff037224 */ /* 0x002fe200000e0607 */
[----:B------:R-:W-:Y:S01]  /*d930*/  ISETP.LT.OR P0, PT, R5, 0x41, P3 ;  /* 0x000000410500780c */ /* 0x000fe20001f01670 */
[----:B------:R0:W1:-:S12]  /*d940*/  SHFL.IDX PT, R7, R19, 0x5, 0x181f ;  /* 0x00b81f0013077f89 */ /* 0x00005800000e0000 */
[----:B------:R0:W-:Y:S01]  /*d950*/  LDGSTS.E.BYPASS.LTC128B.128 [R0+0x2400], desc[UR36][R2.64], !P0 ;  /* 0x0240000002007fae */ /* 0x0001e2000c101d64 */
[----:B------:R-:W-:-:S13]  /*d960*/  ISETP.LT.OR P0, PT, R5, 0x41, P1 ;  /* 0x000000410500780c */ /* 0x000fda0000f01670 */
[----:B-12---:R0:W-:Y:S02]  /*d970*/  LDGSTS.E.BYPASS.LTC128B.128 [R0+0x5400], desc[UR36][R2.64+0x80], !P0 ;  /* 0x0540008002007fae */ /* 0x0061e4000c101d64 */
.L_x_2392:
        /* <DEDUP_REMOVED lines=11> */
.L_x_2293:
        /* <DEDUP_REMOVED lines=10> */
.L_x_2294:
[----:B------:R1:W-:Y:S01]  /*dad0*/  SYNCS.ARRIVE.TRANS64.A1T0 RZ, [R4+URZ+0x2a850], RZ ;  /* 0x02a850ff04ff79a7 */ /* 0x0003e2000810003f */
[----:B------:R-:W-:-:S04]  /*dae0*/  IADD3 R23, R23, 0x1, RZ ;  /* 0x0000000117177810 */ /* 0x000fc80007ffe0ff */
[----:B------:R-:W-:-:S04]  /*daf0*/  ISETP.NE.AND P0, PT, R23, 0x2, PT ;  /* 0x000000021700780c */ /* 0x000fc80003f05270 */
[----:B0-----:R-:W-:Y:S02]  /*db00*/  SEL R3, RZ, 0x1, P0 ;  /* 0x00000001ff037807 */ /* 0x001fe40000000000 */
[----:B------:R-:W-:Y:S02]  /*db10*/  SEL R23, R23, RZ, P0 ;  /* 0x000000ff17177207 */ /* 0x000fe40000000000 */
[----:B-1----:R-:W-:-:S07]  /*db20*/  LOP3.LUT R26, R26, R3, RZ, 0x3c, !PT ;  /* 0x000000031a1a7212 */ /* 0x002fce00078e3cff */
.L_x_2254:
[----:B------:R-:W-:Y:S05]  /*db30*/  BSYNC B7 ;  /* 0x0000000000077941 */ /* 0x000fea0003800000 */
.L_x_2252:
        /* <DEDUP_REMOVED lines=11> */
.L_x_2295:
[----:B------:R-:W-:-:S03]  /*dbf0*/  UMOV UR4, 0xffffffff ;  /* 0xffffffff00047882 */ /* 0x000fc60000000000 */
[----:B------:R-:W-:Y:S05]  /*dc00*/  BRA.DIV UR4, `(.L_x_2297) ;  /* 0x00000032047c7947 */ /* 0x000fea000b800000 */
[----:B------:R0:W1:Y:S02]  /*dc10*/  SHFL.IDX PT, R14, R34, RZ, 0x1f ;  /* 0x00001fff220e7589 */ /* 0x00006400000e0000 */
.L_x_2395:
        /* <DEDUP_REMOVED lines=8> */
.L_x_2296:
[----:B------:R-:W-:Y:S02]  /*dca0*/  ULDC UR4, c[0x0][0xc38] ;  /* 0x00030e0000047ab9 */ /* 0x000fe40000000800 */
[----:B-1----:R-:W-:-:S13]  /*dcb0*/  ISETP.GE.AND P0, PT, R34, UR4, PT ;  /* 0x0000000422007c0c */ /* 0x002fda000bf06270 */
[----:B------:R-:W-:Y:S05]  /*dcc0*/  @!P0 BRA `(.L_x_2298) ;  /* 0xffffffc400f88947 */ /* 0x000fea000383ffff */
.L_x_2249:
        /* <DEDUP_REMOVED lines=12> */
.L_x_2396:
[----:B------:R-:W-:Y:S05]  /*dd90*/  BSYNC B0 ;  /* 0x0000000000007941 */ /* 0x000fea0003800000 */
.L_x_2299:
[----:B------:R-:W-:-:S03]  /*dda0*/  UMOV UR4, 0xffffffff ;  /* 0xffffffff00047882 */ /* 0x000fc60000000000 */
[----:B------:R-:W-:Y:S05]  /*ddb0*/  BRA.DIV UR4, `(.L_x_2301) ;  /* 0x00000032044c7947 */ /* 0x000fea000b800000 */
[----:B-1----:R-:W1:Y:S02]  /*ddc0*/  S2R R0, SR_TID.X ;  /* 0x0000000000007919 */ /* 0x002e640000002100 */
[----:B-1----:R-:W-:-:S04]  /*ddd0*/  SHF.R.U32.HI R0, RZ, 0x5, R0 ;  /* 0x00000005ff007819 */ /* 0x002fc80000011600 */
[----:B------:R-:W-:-:S05]  /*dde0*/  LOP3.LUT R0, R0, 0x3, RZ, 0xc0, !PT ;  /* 0x0000000300007812 */ /* 0x000fca00078ec0ff */
[----:B------:R1:W2:Y:S02]  /*ddf0*/  SHFL.IDX PT, R14, R0, RZ, 0x1f ;  /* 0x00001fff000e7589 */ /* 0x0002a400000e0000 */
.L_x_2399:
[----:B--2---:R-:W-:Y:S01]  /*de00*/  ISETP.NE.AND P0, PT, R14, RZ, PT ;  /* 0x000000ff0e00720c */ /* 0x004fe20003f05270 */
[----:B------:R-:W-:-:S12]  /*de10*/  BSSY B0, `(.L_x_2302) ;  /* 0x0000026000007945 */ /* 0x000fd80003800000 */
[----:B------:R-:W-:Y:S05]  /*de20*/  @P0 BRA `(.L_x_2303) ;  /* 0x0000000000900947 */ /* 0x000fea0003800000 */
[----:B------:R-:W-:-:S03]  /*de30*/  UMOV UR4, 0xffffffff ;  /* 0xffffffff00047882 */ /* 0x000fc60000000000 */
[----:B------:R-:W-:Y:S05]  /*de40*/  BRA.DIV UR4, `(.L_x_2304) ;  /* 0x00000032045c7947 */ /* 0x000fea000b800000 */
[----:B------:R-:W-:-:S13]  /*de50*/  ELECT P6, URZ, PT ;  /* 0x00000000003f782f */ /* 0x000fda00038c0000 */
.L_x_2402:
        /* <DEDUP_REMOVED lines=8> */
.L_x_2305:
[C---:B------:R-:W-:Y:S01]  /*dee0*/  LEA R5, R23.reuse, R4, 0x3 ;  /* 0x0000000417057211 */ /* 0x040fe200078e18ff */
[----:B------:R-:W-:Y:S01]  /*def0*/  VIADD R23, R23, 0x1 ;  /* 0x0000000117177836 */ /* 0x000fe20000000000 */
[----:B------:R-:W-:-:S04]  /*df00*/  SHF.L.U32 R0, R26, 0x1f, RZ ;  /* 0x0000001f1a007819 */ /* 0x000fc800000006ff */
[----:B------:R-:W1:Y:S01]  /*df10*/  SYNCS.PHASECHK.TRANS64.TRYWAIT P1, [R5+URZ+0x2a840], R0 ;  /* 0x02a84000050075a7 */ /* 0x000e62000802017f */
[----:B------:R-:W-:-:S04]  /*df20*/  ISETP.NE.AND P2, PT, R23, 0x2, PT ;  /* 0x000000021700780c */ /* 0x000fc80003f45270 */
[----:B------:R-:W-:Y:S01]  /*df30*/  SEL R3, RZ, 0x1, P2 ;  /* 0x00000001ff037807 */ /* 0x000fe20001000000 */
[----:B-1----:R-:W-:Y:S08]  /*df40*/  @!P1 BRA `(.L_x_2306) ;  /* 0x00000030003c9947 */ /* 0x002ff00003800000 */
.L_x_2403:
[----:B------:R-:W-:Y:S02]  /*df50*/  SEL R23, R23, RZ, P2 ;  /* 0x000000ff17177207 */ /* 0x000fe40001000000 */
[----:B------:R-:W-:Y:S01]  /*df60*/  LOP3.LUT R2, R26, R3, RZ, 0x3c, !PT ;  /* 0x000000031a027212 */ /* 0x000fe200078e3cff */
[----:B------:R-:W-:Y:S06]  /*df70*/  @!P0 BRA `(.L_x_2307) ;  /* 0x0000000000048947 */ /* 0x000fec0003800000 */
[----:B------:R-:W-:Y:S01]  /*df80*/  BPT.TRAP 0x1 ;  /* 0x000000040000795c */ /* 0x000fe20000300000 */
.L_x_2307:
[----:B------:R-:W-:Y:S01]  /*df90*/  IMAD R23, R23, 0x8, R4 ;  /* 0x0000000817177824 */ /* 0x000fe200078e0204 */
[----:B------:R-:W-:-:S04]  /*dfa0*/  SHF.L.U32 R2, R2, 0x1f, RZ ;  /* 0x0000001f02027819 */ /* 0x000fc800000006ff */
[----:B------:R-:W2:Y:S02]  /*dfb0*/  SYNCS.PHASECHK.TRANS64.TRYWAIT P1, [R23+URZ+0x2a840], R2 ;  /* 0x02a84002170075a7 */ /* 0x000ea4000802017f */
[----:B--2---:R-:W-:Y:S05]  /*dfc0*/  @!P1 BRA `(.L_x_2308) ;  /* 0x0000003000309947 */ /* 0x004fea0003800000 */
.L_x_2404:
[----:B------:R-:W-:Y:S05]  /*dfd0*/  @!P0 BRA `(.L_x_2309) ;  /* 0x0000000000048947 */ /* 0x000fea0003800000 */
[----:B------:R-:W-:Y:S01]  /*dfe0*/  BPT.TRAP 0x1 ;  /* 0x000000040000795c */ /* 0x000fe20000300000 */
.L_x_2309:
[----:B------:R-:W3:Y:S02]  /*dff0*/  SYNCS.PHASECHK.TRANS64.TRYWAIT P1, [R5+URZ+0x2a860], R0 ;  /* 0x02a86000050075a7 */ /* 0x000ee4000802017f */
[----:B---3--:R-:W-:Y:S05]  /*e000*/  @!P1 BRA `(.L_x_2310) ;  /* 0x0000003000349947 */ /* 0x008fea0003800000 */
.L_x_2405:
[----:B------:R-:W-:Y:S05]  /*e010*/  @!P0 BRA `(.L_x_2311) ;  /* 0x0000000000048947 */ /* 0x000fea0003800000 */
[----:B------:R-:W-:Y:S01]  /*e020*/  BPT.TRAP 0x1 ;  /* 0x000000040000795c */ /* 0x000fe20000300000 */
.L_x_2311:
[----:B----4-:R4:W0:Y:S02]  /*e030*/  SYNCS.PHASECHK.TRANS64.TRYWAIT P0, [R23+URZ+0x2a860], R2 ;  /* 0x02a86002170075a7 */ /* 0x010824000800017f */
[----:B0-----:R-:W-:Y:S05]  /*e040*/  @!P0 NANOSLEEP.SYNCS 0x989680 ;  /* 0x009896800000895d */ /* 0x001fea0003900000 */
[----:B------:R-:W0:Y:S02]  /*e050*/  @!P0 SYNCS.PHASECHK.TRANS64 P0, [R23+URZ+0x2a860], R2 ;  /* 0x02a86002170085a7 */ /* 0x000e24000800007f */
[----:B0-----:R-:W-:Y:S05]  /*e060*/  @!P0 BRA `(.L_x_2311) ;  /* 0xfffffffc00f08947 */ /* 0x001fea000383ffff */
.L_x_2303:
[----:B------:R-:W-:Y:S05]  /*e070*/  BSYNC B0 ;  /* 0x0000000000007941 */ /* 0x000fea0003800000 */
.L_x_2302:
[----:B------:R-:W-:Y:S05]  /*e080*/  EXIT ;  /* 0x000000000000794d */ /* 0x000fea0003800000 */
.L_x_2196:
[----:B0-----:R-:W-:-:S04]  /*e090*/  IMAD.U32 R3, RZ, RZ, UR39 ;  /* 0x00000027ff037e24 */ /* 0x001fc8000f8e00ff */
[----:B------:R0:W1:Y:S03]  /*e0a0*/  SYNCS.PHASECHK.TRANS64.TRYWAIT P1, [R3+URZ+0x2a800], R0 ;  /* 0x02a80000030075a7 */ /* 0x000066000802017f */
[----:B-1----:R-:W-:Y:S05]  /*e0b0*/  @!P1 NANOSLEEP.SYNCS 0x989680 ;  /* 0x009896800000995d */ /* 0x002fea0003900000 */
[----:B------:R-:W1:Y:S02]  /*e0c0*/  @!P1 SYNCS.PHASECHK.TRANS64 P1, [R3+URZ+0x2a800], R0 ;  /* 0x02a80000030095a7 */ /* 0x000e64000802007f */
[----:B-1----:R-:W-:Y:S05]  /*e0d0*/  @!P1 BRA `(.L_x_2196) ;  /* 0xfffffffc00ec9947 */ /* 0x002fea000383ffff */
[----:B------:R-:W-:Y:S05]  /*e0e0*/  BRA `(.L_x_2312) ;  /* 0xffffff34005c7947 */ /* 0x000fea000383ffff */
.L_x_2200:
[----:B-1----:R1:W2:Y:S02]  /*e0f0*/  SYNCS.PHASECHK.TRANS64.TRYWAIT P1, [R0+URZ+0x2a830], R3 ;  /* 0x02a83003000075a7 */ /* 0x0022a4000802017f */
[----:B--2---:R-:W-:Y:S05]  /*e100*/  @!P1 NANOSLEEP.SYNCS 0x989680 ;  /* 0x009896800000995d */ /* 0x004fea0003900000 */
[----:B------:R-:W2:Y:S02]  /*e110*/  @!P1 SYNCS.PHASECHK.TRANS64 P1, [R0+URZ+0x2a830], R3 ;  /* 0x02a83003000095a7 */ /* 0x000ea4000802007f */
[----:B--2---:R-:W-:Y:S05]  /*e120*/  @!P1 BRA `(.L_x_2200) ;  /* 0xfffffffc00f09947 */ /* 0x004fea000383ffff */
[----:B------:R-:W-:Y:S05]  /*e130*/  BRA `(.L_x_2199) ;  /* 0xffffff3400787947 */ /* 0x000fea000383ffff */
.L_x_2206:
[----:B-1----:R-:W-:-:S04]  /*e140*/  IMAD.U32 R3, RZ, RZ, UR6 ;  /* 0x00000006ff037e24 */ /* 0x002fc8000f8e00ff */
[----:B------:R1:W2:Y:S03]  /*e150*/  SYNCS.PHASECHK.TRANS64.TRYWAIT P1, [R3+URZ+0x2a830], R2 ;  /* 0x02a83002030075a7 */ /* 0x0002a6000802017f */
[----:B--2---:R-:W-:Y:S05]  /*e160*/  @!P1 NANOSLEEP.SYNCS 0x989680 ;  /* 0x009896800000995d */ /* 0x004fea0003900000 */
[----:B------:R-:W2:Y:S02]  /*e170*/  @!P1 SYNCS.PHASECHK.TRANS64 P1, [R3+URZ+0x2a830], R2 ;  /* 0x02a83002030095a7 */ /* 0x000ea4000802007f */
[----:B--2---:R-:W-:Y:S05]  /*e180*/  @!P1 BRA `(.L_x_2206) ;  /* 0xfffffffc00ec9947 */ /* 0x004fea000383ffff */
[----:B------:R-:W-:Y:S05]  /*e190*/  BRA `(.L_x_2205) ;  /* 0xffffff5400787947 */ /* 0x000fea000383ffff */
.L_x_2210:
[----:B-1----:R-:W-:-:S04]  /*e1a0*/  IMAD.U32 R3, RZ, RZ, UR5 ;  /* 0x00000005ff037e24 */ /* 0x002fc8000f8e00ff */
[----:B------:R1:W3:Y:S03]  /*e1b0*/  SYNCS.PHASECHK.TRANS64.TRYWAIT P1, [R3+URZ+0x2a850], R0 ;  /* 0x02a85000030075a7 */ /* 0x0002e6000802017f */
[----:B---3--:R-:W-:Y:S05]  /*e1c0*/  @!P1 NANOSLEEP.SYNCS 0x989680 ;  /* 0x009896800000995d */ /* 0x008fea0003900000 */
[----:B------:R-:W3:Y:S02]  /*e1d0*/  @!P1 SYNCS.PHASECHK.TRANS64 P1, [R3+URZ+0x2a850], R0 ;  /* 0x02a85000030095a7 */ /* 0x000ee4000802007f */
[----:B---3--:R-:W-:Y:S05]  /*e1e0*/  @!P1 BRA `(.L_x_2210) ;  /* 0xfffffffc00ec9947 */ /* 0x008fea000383ffff */
[----:B------:R-:W-:Y:S05]  /*e1f0*/  BRA `(.L_x_2209) ;  /* 0xffffff5c00907947 */ /* 0x000fea000383ffff */
.L_x_2218:
[----:B-1----:R-:W-:-:S04]  /*e200*/  MOV R3, UR5 ;  /* 0x0000000500037c02 */ /* 0x002fc80008000f00 */
[----:B------:R1:W2:Y:S03]  /*e210*/  SYNCS.PHASECHK.TRANS64.TRYWAIT P1, [R3+URZ+0x2a830], R2 ;  /* 0x02a83002030075a7 */ /* 0x0002a6000802017f */
[----:B--2---:R-:W-:Y:S05]  /*e220*/  @!P1 NANOSLEEP.SYNCS 0x989680 ;  /* 0x009896800000995d */ /* 0x004fea0003900000 */
[----:B------:R-:W2:Y:S02]  /*e230*/  @!P1 SYNCS.PHASECHK.TRANS64 P1, [R3+URZ+0x2a830], R2 ;  /* 0x02a83002030095a7 */ /* 0x000ea4000802007f */
[----:B--2---:R-:W-:Y:S05]  /*e240*/  @!P1 BRA `(.L_x_2218) ;  /* 0xfffffffc00ec9947 */ /* 0x004fea000383ffff */
[----:B------:R-:W-:Y:S05]  /*e250*/  BRA `(.L_x_2217) ;  /* 0xffffff78002c7947 */ /* 0x000fea000383ffff */
.L_x_2222:
[----:B-1----:R-:W-:-:S04]  /*e260*/  IMAD.U32 R3, RZ, RZ, UR5 ;  /* 0x00000005ff037e24 */ /* 0x002fc8000f8e00ff */
[----:B------:R1:W3:Y:S03]  /*e270*/  SYNCS.PHASECHK.TRANS64.TRYWAIT P1, [R3+URZ+0x2a850], R0 ;  /* 0x02a85000030075a7 */ /* 0x0002e6000802017f */
[----:B---3--:R-:W-:Y:S05]  /*e280*/  @!P1 NANOSLEEP.SYNCS 0x989680 ;  /* 0x009896800000995d */ /* 0x008fea0003900000 */
[----:B------:R-:W3:Y:S02]  /*e290*/  @!P1 SYNCS.PHASECHK.TRANS64 P1, [R3+URZ+0x2a850], R0 ;  /* 0x02a85000030095a7 */ /* 0x000ee4000802007f */
[----:B---3--:R-:W-:Y:S05]  /*e2a0*/  @!P1 BRA `(.L_x_2222) ;  /* 0xfffffffc00ec9947 */ /* 0x008fea000383ffff */
[----:B------:R-:W-:Y:S05]  /*e2b0*/  BRA `(.L_x_2221) ;  /* 0xffffff8000447947 */ /* 0x000fea000383ffff */
.L_x_2229:
[----:B-1----:R-:W-:-:S04]  /*e2c0*/  IMAD.U32 R7, RZ, RZ, UR5 ;  /* 0x00000005ff077e24 */ /* 0x002fc8000f8e00ff */
[----:B------:R1:W2:Y:S03]  /*e2d0*/  SYNCS.PHASECHK.TRANS64.TRYWAIT P1, [R7+URZ+0x2a850], R0 ;  /* 0x02a85000070075a7 */ /* 0x0002a6000802017f */
[----:B--2---:R-:W-:Y:S05]  /*e2e0*/  @!P1 NANOSLEEP.SYNCS 0x989680 ;  /* 0x009896800000995d */ /* 0x004fea0003900000 */
[----:B------:R-:W2:Y:S02]  /*e2f0*/  @!P1 SYNCS.PHASECHK.TRANS64 P1, [R7+URZ+0x2a850], R0 ;  /* 0x02a85000070095a7 */ /* 0x000ea4000802007f */
[----:B--2---:R-:W-:Y:S05]  /*e300*/  @!P1 BRA `(.L_x_2229) ;  /* 0xfffffffc00ec9947 */ /* 0x004fea000383ffff */
[----:B------:R-:W-:Y:S05]  /*e310*/  BRA `(.L_x_2228) ;  /* 0xffffff9400f07947 */ /* 0x000fea000383ffff */
.L_x_2260:
[----:B------:R-:W2:Y:S01]  /*e320*/  S2R R18, SR_TID.X ;  /* 0x0000000000127919 */ /* 0x000ea20000002100 */
[----:B------:R-:W-:Y:S01]  /*e330*/  IMAD.MOV.U32 R12, RZ, RZ, RZ ;  /* 0x000000ffff0c7224 */ /* 0x000fe200078e00ff */
[----:B------:R-:W-:Y:S01]  /*e340*/  MOV R15, 0xffffffff ;  /* 0xffffffff000f7802 */ /* 0x000fe20000000f00 */
[----:B------:R-:W-:Y:S01]  /*e350*/  IMAD.MOV.U32 R11, RZ, RZ, 0x1f ;  /* 0x0000001fff0b7424 */ /* 0x000fe200078e00ff */
[----:B--2---:R-:W-:-:S04]  /*e360*/  SHF.R.U32.HI R18, RZ, 0x5, R18 ;  /* 0x00000005ff127819 */ /* 0x004fc80000011612 */
[----:B------:R-:W-:-:S05]  /*e370*/  LOP3.LUT R18, R18, 0x3, RZ, 0xc0, !PT ;  /* 0x0000000312127812 */ /* 0x000fca00078ec0ff */
[----:B------:R-:W-:-:S07]  /*e380*/  IMAD.MOV.U32 R13, RZ, RZ, R18 ;  /* 0x000000ffff0d7224 */ /* 0x000fce00078e0012 */
[----:B01---5:R-:W-:Y:S05]  /*e390*/  WARPSYNC.COLLECTIVE R15, `(.L_x_2313) ;  /* 0x000000000f087348 */ /* 0x023fea0003c00000 */
[----:B------:R2:W3:Y:S02]  /*e3a0*/  SHFL.IDX P6, R14, R13, R12, R11 ;  /* 0x0000000c0d0e7389 */ /* 0x0004e400000c000b */
[----:B0123-5:R-:W-:Y:S01]  /*e3b0*/  ENDCOLLECTIVE ;  /* 0x000000000000791b */ /* 0x02ffe20003800000 */
.L_x_2313:
[----:B------:R-:W-:Y:S05]  /*e3c0*/  BRA `(.L_x_2314) ;  /* 0xffffffc800b47947 */ /* 0x000fea000383ffff */
.L_x_2263:
[----:B0-----:R0:W1:Y:S02]  /*e3d0*/  SYNCS.PHASECHK.TRANS64.TRYWAIT P0, [R0+URZ+0x2a840], R3 ;  /* 0x02a84003000075a7 */ /* 0x001064000800017f */
[----:B-1----:R-:W-:Y:S05]  /*e3e0*/  @!P0 NANOSLEEP.SYNCS 0x989680 ;  /* 0x009896800000895d */ /* 0x002fea0003900000 */
[----:B------:R-:W1:Y:S02]  /*e3f0*/  @!P0 SYNCS.PHASECHK.TRANS64 P0, [R0+URZ+0x2a840], R3 ;  /* 0x02a84003000085a7 */ /* 0x000e64000800007f */
[----:B-1----:R-:W-:Y:S05]  /*e400*/  @!P0 BRA `(.L_x_2263) ;  /* 0xfffffffc00f08947 */ /* 0x002fea000383ffff */
[----:B------:R-:W-:Y:S05]  /*e410*/  BRA `(.L_x_2315) ;  /* 0xffffffcc00b87947 */ /* 0x000fea000383ffff */
.L_x_2264:
        /* <DEDUP_REMOVED lines=8> */
.L_x_2317:
[----:B------:R-:W-:Y:S05]  /*e4a0*/  BSYNC B0 ;  /* 0x0000000000007941 */ /* 0x000fea0003800000 */
.L_x_2316:
[----:B------:R-:W-:Y:S01]  /*e4b0*/  MOV R13, R4 ;  /* 0x00000004000d7202 */ /* 0x000fe20000000f00 */
        /* <DEDUP_REMOVED lines=8> */
.L_x_2318:
[----:B------:R-:W-:Y:S02]  /*e540*/  IMAD.MOV.U32 R13, RZ, RZ, R6 ;  /* 0x000000ffff0d7224 */ /* 0x000fe400078e0006 */
[----:B------:R-:W-:Y:S01]  /*e550*/  IMAD.MOV.U32 R12, RZ, RZ, 0x1 ;  /* 0x00000001ff0c7424 */ /* 0x000fe200078e00ff */
[----:B------:R-:W-:-:S05]  /*e560*/  @P0 LEA R14, P1, R37, R14, 0x1 ;  /* 0x0000000e250e0211 */ /* 0x000fca00078208ff */
[----:B------:R-:W-:Y:S01]  /*e570*/  @P0 IMAD.X R3, RZ, RZ, R2, P1 ;  /* 0x000000ffff030224 */ /* 0x000fe200008e0602 */
[----:B------:R-:W-:-:S07]  /*e580*/  @P0 MOV R2, R14 ;  /* 0x0000000e00020202 */ /* 0x000fce0000000f00 */
[----:B------:R-:W-:Y:S05]  /*e590*/  WARPSYNC.COLLECTIVE R15, `(.L_x_2319) ;  /* 0x000000000f087348 */ /* 0x000fea0003c00000 */
[----:B------:R0:W1:Y:S02]  /*e5a0*/  SHFL.IDX P6, R14, R13, R12, R11 ;  /* 0x0000000c0d0e7389 */ /* 0x00006400000c000b */
[----:B01----:R-:W-:Y:S01]  /*e5b0*/  ENDCOLLECTIVE ;  /* 0x000000000000791b */ /* 0x003fe20003800000 */
.L_x_2319:
        /* <DEDUP_REMOVED lines=12> */
.L_x_2320:
[----:B------:R-:W-:Y:S01]  /*e680*/  @P0 LEA R25, R5, R17, 0x1 ;  /* 0x0000001105190211 */ /* 0x000fe200078e08ff */
[----:B------:R-:W-:Y:S02]  /*e690*/  IMAD.MOV.U32 R13, RZ, RZ, R6 ;  /* 0x000000ffff0d7224 */ /* 0x000fe400078e0006 */
[----:B------:R-:W-:Y:S01]  /*e6a0*/  IMAD.MOV.U32 R12, RZ, RZ, 0x2 ;  /* 0x00000002ff0c7424 */ /* 0x000fe200078e00ff */
[----:B------:R-:W-:-:S05]  /*e6b0*/  @P0 LEA R14, P1, R37, R14, 0x1 ;  /* 0x0000000e250e0211 */ /* 0x000fca00078208ff */
[----:B------:R-:W-:-:S08]  /*e6c0*/  @P0 IMAD.MOV.U32 R2, RZ, RZ, R14 ;  /* 0x000000ffff020224 */ /* 0x000fd000078e000e */
[----:B------:R-:W-:Y:S05]  /*e6d0*/  WARPSYNC.COLLECTIVE R15, `(.L_x_2321) ;  /* 0x000000000f087348 */ /* 0x000fea0003c00000 */
[----:B------:R0:W1:Y:S02]  /*e6e0*/  SHFL.IDX P6, R14, R13, R12, R11 ;  /* 0x0000000c0d0e7389 */ /* 0x00006400000c000b */
[----:B01----:R-:W-:Y:S01]  /*e6f0*/  ENDCOLLECTIVE ;  /* 0x000000000000791b */ /* 0x003fe20003800000 */
.L_x_2321:
[----:B------:R-:W-:-:S04]  /*e700*/  @P0 IMAD.X R21, RZ, RZ, R8, P1 ;  /* 0x000000ffff150224 */ /* 0x000fc800008e0608 */
[----:B------:R-:W-:-:S05]  /*e710*/  @P0 IMAD.MOV.U32 R3, RZ, RZ, R21 ;  /* 0x000000ffff030224 */ /* 0x000fca00078e0015 */
        /* <DEDUP_REMOVED lines=12> */
.L_x_2322:
[----:B------:R-:W-:Y:S02]  /*e7e0*/  @P0 IMAD R21, R5, 0x2, R17 ;  /* 0x0000000205150824 */ /* 0x000fe400078e0211 */
[----:B------:R-:W-:Y:S01]  /*e7f0*/  IMAD.MOV.U32 R13, RZ, RZ, R6 ;  /* 0x000000ffff0d7224 */ /* 0x000fe200078e0006 */
[----:B------:R-:W-:Y:S02]  /*e800*/  MOV R12, 0x3 ;  /* 0x00000003000c7802 */ /* 0x000fe40000000f00 */
[----:B------:R-:W-:-:S05]  /*e810*/  @P0 LEA R14, P1, R37, R14, 0x1 ;  /* 0x0000000e250e0211 */ /* 0x000fca00078208ff */
[----:B------:R-:W-:-:S08]  /*e820*/  @P0 IMAD.MOV.U32 R2, RZ, RZ, R14 ;  /* 0x000000ffff020224 */ /* 0x000fd000078e000e */
[----:B------:R-:W-:Y:S05]  /*e830*/  WARPSYNC.COLLECTIVE R15, `(.L_x_2323) ;  /* 0x000000000f087348 */ /* 0x000fea0003c00000 */
[----:B------:R0:W1:Y:S02]  /*e840*/  SHFL.IDX P6, R14, R13, R12, R11 ;  /* 0x0000000c0d0e7389 */ /* 0x00006400000c000b */
[----:B01----:R-:W-:Y:S01]  /*e850*/  ENDCOLLECTIVE ;  /* 0x000000000000791b */ /* 0x003fe20003800000 */
.L_x_2323:
        /* <DEDUP_REMOVED lines=14> */
.L_x_2324:
        /* <DEDUP_REMOVED lines=8> */
.L_x_2325:
[----:B------:R-:W-:-:S05]  /*e9c0*/  @P0 IMAD.X R9, RZ, RZ, R8, P1 ;  /* 0x000000ffff090224 */ /* 0x000fca00008e0608 */
[----:B------:R-:W-:-:S05]  /*e9d0*/  @P0 MOV R3, R9 ;  /* 0x0000000900030202 */ /* 0x000fca0000000f00 */
        /* <DEDUP_REMOVED lines=12> */
.L_x_2326:
        /* <DEDUP_REMOVED lines=8> */
.L_x_2327:
        /* <DEDUP_REMOVED lines=9> */
[----:B------:R-:W-:-:S07]  /*ebb0*/  IMAD.MOV.U32 R8, RZ, RZ, R14 ;  /* 0x000000ffff087224 */ /* 0x000fce00078e000e */
[----:B0-----:R-:W-:Y:S05]  /*ebc0*/  WARPSYNC.COLLECTIVE R15, `(.L_x_2328) ;  /* 0x000000000f087348 */ /* 0x001fea0003c00000 */
[----:B------:R1:W2:Y:S02]  /*ebd0*/  SHFL.IDX P6, R14, R13, R12, R11 ;  /* 0x0000000c0d0e7389 */ /* 0x0002a400000c000b */
[----:B012---:R-:W-:Y:S01]  /*ebe0*/  ENDCOLLECTIVE ;  /* 0x000000000000791b */ /* 0x007fe20003800000 */
.L_x_2328:
[----:B------:R-:W-:Y:S05]  /*ebf0*/  BRA `(.L_x_2329) ;  /* 0xffffffcc00107947 */ /* 0x000fea000383ffff */
.L_x_2269:
[----:B------:R-:W-:Y:S02]  /*ec00*/  IMAD.MOV.U32 R13, RZ, RZ, R5 ;  /* 0x000000ffff0d7224 */ /* 0x000fe400078e0005 */
[----:B------:R-:W-:Y:S02]  /*ec10*/  IMAD.MOV.U32 R12, RZ, RZ, RZ ;  /* 0x000000ffff0c7224 */ /* 0x000fe400078e00ff */
[----:B------:R-:W-:Y:S02]  /*ec20*/  IMAD.MOV.U32 R11, RZ, RZ, 0x181f ;  /* 0x0000181fff0b7424 */ /* 0x000fe400078e00ff */
[----:B------:R-:W-:Y:S02]  /*ec30*/  IMAD.MOV.U32 R15, RZ, RZ, -0x1 ;  /* 0xffffffffff0f7424 */ /* 0x000fe400078e00ff */
[----:B------:R-:W-:-:S07]  /*ec40*/  IMAD.U32 R3, RZ, RZ, UR44 ;  /* 0x0000002cff037e24 */ /* 0x000fce000f8e00ff */
[----:B------:R-:W-:Y:S05]  /*ec50*/  WARPSYNC.COLLECTIVE R15, `(.L_x_2330) ;  /* 0x000000000f087348 */ /* 0x000fea0003c00000 */
[----:B------:R0:W1:Y:S02]  /*ec60*/  SHFL.IDX P6, R14, R13, R12, R11 ;  /* 0x0000000c0d0e7389 */ /* 0x00006400000c000b */
[----:B01----:R-:W-:Y:S01]  /*ec70*/  ENDCOLLECTIVE ;  /* 0x000000000000791b */ /* 0x003fe20003800000 */
.L_x_2330:
[----:B------:R-:W-:-:S04]  /*ec80*/  IMAD R4, R3, 0x80, R36 ;  /* 0x0000008003047824 */ /* 0x000fc800078e0224 */
[C---:B------:R-:W-:Y:S01]  /*ec90*/  VIADD R6, R4.reuse, 0x10 ;  /* 0x0000001004067836 */ /* 0x040fe20000000000 */
[----:B------:R-:W-:Y:S02]  /*eca0*/  ISETP.GE.AND P0, PT, R4, UR39, PT ;  /* 0x0000002704007c0c */ /* 0x000fe4000bf06270 */
[----:B------:R-:W-:Y:S01]  /*ecb0*/  MOV R13, R0 ;  /* 0x00000000000d7202 */ /* 0x000fe20000000f00 */
[----:B------:R-:W-:-:S10]  /*ecc0*/  IMAD.MOV.U32 R2, RZ, RZ, R14 ;  /* 0x000000ffff027224 */ /* 0x000fd400078e000e */
[----:B------:R-:W-:Y:S05]  /*ecd0*/  WARPSYNC.COLLECTIVE R15, `(.L_x_2331) ;  /* 0x000000000f087348 */ /* 0x000fea0003c00000 */
[----:B------:R0:W1:Y:S02]  /*ece0*/  SHFL.IDX P6, R14, R13, R12, R11 ;  /* 0x0000000c0d0e7389 */ /* 0x00006400000c000b */
[----:B01----:R-:W-:Y:S01]  /*ecf0*/  ENDCOLLECTIVE ;  /* 0x000000000000791b */ /* 0x003fe20003800000 */
.L_x_2331:
[----:B------:R-:W-:Y:S01]  /*ed00*/  MOV R13, R5 ;  /* 0x00000005000d7202 */ /* 0x000fe20000000f00 */
[----:B------:R-:W-:Y:S01]  /*ed10*/  IMAD.MOV.U32 R12, RZ, RZ, 0x1 ;  /* 0x00000001ff0c7424 */ /* 0x000fe200078e00ff */
[----:B------:R-:W-:-:S05]  /*ed20*/  @!P0 LEA R14, P1, R37, R14, 0x1 ;  /* 0x0000000e250e8211 */ /* 0x000fca00078208ff */
[----:B------:R-:W-:Y:S02]  /*ed30*/  @!P0 IMAD.X R3, RZ, RZ, R2, P1 ;  /* 0x000000ffff038224 */ /* 0x000fe400008e0602 */
[----:B------:R-:W-:-:S07]  /*ed40*/  @!P0 IMAD.MOV.U32 R2, RZ, RZ, R14 ;  /* 0x000000ffff028224 */ /* 0x000fce00078e000e */
[----:B------:R-:W-:Y:S05]  /*ed50*/  WARPSYNC.COLLECTIVE R15, `(.L_x_2332) ;  /* 0x000000000f087348 */ /* 0x000fea0003c00000 */
[----:B------:R0:W1:Y:S02]  /*ed60*/  SHFL.IDX P6, R14, R13, R12, R11 ;  /* 0x0000000c0d0e7389 */ /* 0x00006400000c000b */
[----:B01----:R-:W-:Y:S01]  /*ed70*/  ENDCOLLECTIVE ;  /* 0x000000000000791b */ /* 0x003fe20003800000 */
.L_x_2332:
        /* <DEDUP_REMOVED lines=12> */
.L_x_2333:
[----:B------:R-:W-:Y:S02]  /*ee40*/  IMAD.MOV.U32 R13, RZ, RZ, R5 ;  /* 0x000000ffff0d7224 */ /* 0x000fe400078e0005 */
[----:B------:R-:W-:Y:S01]  /*ee50*/  IMAD.MOV.U32 R12, RZ, RZ, 0x2 ;  /* 0x00000002ff0c7424 */ /* 0x000fe200078e00ff */
[----:B------:R-:W-:-:S05]  /*ee60*/  @!P0 LEA R14, P1, R37, R14, 0x1 ;  /* 0x0000000e250e8211 */ /* 0x000fca00078208ff */
[----:B------:R-:W-:-:S08]  /*ee70*/  @!P0 IMAD.MOV.U32 R2, RZ, RZ, R14 ;  /* 0x000000ffff028224 */ /* 0x000fd000078e000e */
[----:B------:R-:W-:Y:S05]  /*ee80*/  WARPSYNC.COLLECTIVE R15, `(.L_x_2334) ;  /* 0x000000000f087348 */ /* 0x000fea0003c00000 */
[----:B------:R0:W1:Y:S02]  /*ee90*/  SHFL.IDX P6, R14, R13, R12, R11 ;  /* 0x0000000c0d0e7389 */ /* 0x00006400000c000b */
[----:B01----:R-:W-:Y:S01]  /*eea0*/  ENDCOLLECTIVE ;  /* 0x000000000000791b */ /* 0x003fe20003800000 */
.L_x_2334:
        /* <DEDUP_REMOVED lines=15> */
.L_x_2335:
[----:B------:R-:W-:Y:S02]  /*efa0*/  IMAD.MOV.U32 R13, RZ, RZ, R5 ;  /* 0x000000ffff0d7224 */ /* 0x000fe400078e0005 */
[----:B------:R-:W-:Y:S01]  /*efb0*/  IMAD.MOV.U32 R12, RZ, RZ, 0x3 ;  /* 0x00000003ff0c7424 */ /* 0x000fe200078e00ff */
[----:B------:R-:W-:-:S04]  /*efc0*/  @!P0 LEA R14, P1, R37, R14, 0x1 ;  /* 0x0000000e250e8211 */ /* 0x000fc800078208ff */
[----:B------:R-:W-:Y:S01]  /*efd0*/  @!P0 IADD3.X R7, RZ, R6, RZ, P1, !PT ;  /* 0x00000006ff078210 */ /* 0x000fe20000ffe4ff */
[----:B------:R-:W-:-:S08]  /*efe0*/  @!P0 IMAD.MOV.U32 R2, RZ, RZ, R14 ;  /* 0x000000ffff028224 */ /* 0x000fd000078e000e */
[----:B------:R-:W-:Y:S05]  /*eff0*/  WARPSYNC.COLLECTIVE R15, `(.L_x_2336) ;  /* 0x000000000f087348 */ /* 0x000fea0003c00000 */
[----:B------:R0:W1:Y:S02]  /*f000*/  SHFL.IDX P6, R14, R13, R12, R11 ;  /* 0x0000000c0d0e7389 */ /* 0x00006400000c000b */
[----:B01----:R-:W-:Y:S01]  /*f010*/  ENDCOLLECTIVE ;  /* 0x000000000000791b */ /* 0x003fe20003800000 */
.L_x_2336:
[----:B------:R-:W-:Y:S02]  /*f020*/  VIADD R6, R4, 0x30 ;  /* 0x0000003004067836 */ /* 0x000fe40000000000 */
[----:B------:R-:W-:-:S05]  /*f030*/  @!P0 IMAD.MOV.U32 R3, RZ, RZ, R7 ;  /* 0x000000ffff038224 */ /* 0x000fca00078e0007 */
[----:B------:R-:W-:Y:S01]  /*f040*/  @!PT LDS RZ, [RZ] ;  /* 0x00000000fffff984 */ /* 0x000fe20000000800 */
[----:B------:R-:W-:Y:S01]  /*f050*/  @!PT LDS RZ, [RZ] ;  /* 0x00000000fffff984 */ /* 0x000fe20000000800 */
[----:B------:R-:W-:Y:S01]  /*f060*/  @!PT LDS RZ, [RZ] ;  /* 0x00000000fffff984 */ /* 0x000fe20000000800 */
[----:B------:R0:W-:Y:S04]  /*f070*/  @!P0 LDGSTS.E.BYPASS.LTC128B.128 [R31+0xd400], desc[UR36][R2.64], !P3 ;  /* 0x0d400000021f8fae */ /* 0x0001e8000d901d64 */
[----:B------:R0:W-:Y:S01]  /*f080*/  @!P0 LDGSTS.E.BYPASS.LTC128B.128 [R31+0x11400], desc[UR36][R2.64+0x80], !P4 ;  /* 0x11400080021f8fae */ /* 0x0001e2000e101d64 */
[----:B------:R-:W-:-:S03]  /*f090*/  IMAD.MOV.U32 R13, RZ, RZ, R0 ;  /* 0x000000ffff0d7224 */ /* 0x000fc600078e0000 */
[----:B------:R0:W-:Y:S01]  /*f0a0*/  @!P0 LDGSTS.E.BYPASS.LTC128B.128 [R31+0x15400], desc[UR36][R2.64+0x100], !P5 ;  /* 0x15400100021f8fae */ /* 0x0001e2000e901d64 */
[----:B------:R-:W-:Y:S02]  /*f0b0*/  ISETP.GE.AND P0, PT, R6, UR39, PT ;  /* 0x0000002706007c0c */ /* 0x000fe4000bf06270 */
[----:B------:R-:W-:-:S11]  /*f0c0*/  MOV R6, R14 ;  /* 0x0000000e00067202 */ /* 0x000fd60000000f00 */
[----:B0-----:R-:W-:Y:S05]  /*f0d0*/  WARPSYNC.COLLECTIVE R15, `(.L_x_2337) ;  /* 0x000000000f087348 */ /* 0x001fea0003c00000 */
[----:B------:R1:W2:Y:S02]  /*f0e0*/  SHFL.IDX P6, R14, R13, R12, R11 ;  /* 0x0000000c0d0e7389 */ /* 0x0002a400000c000b */
[----:B012---:R-:W-:Y:S01]  /*f0f0*/  ENDCOLLECTIVE ;  /* 0x000000000000791b */ /* 0x007fe20003800000 */
.L_x_2337:
[----:B------:R-:W-:Y:S01]  /*f100*/  MOV R13, R5 ;  /* 0x00000005000d7202 */ /* 0x000fe20000000f00 */
[----:B------:R-:W-:Y:S01]  /*f110*/  IMAD.MOV.U32 R12, RZ, RZ, 0x4 ;  /* 0x00000004ff0c7424 */ /* 0x000fe200078e00ff */
[----:B------:R-:W-:-:S05]  /*f120*/  @!P0 LEA R14, P1, R37, R14, 0x1 ;  /* 0x0000000e250e8211 */ /* 0x000fca00078208ff */
[----:B------:R-:W-:-:S08]  /*f130*/  @!P0 IMAD.MOV.U32 R2, RZ, RZ, R14 ;  /* 0x000000ffff028224 */ /* 0x000fd000078e000e */
[----:B------:R-:W-:Y:S05]  /*f140*/  WARPSYNC.COLLECTIVE R15, `(.L_x_2338) ;  /* 0x000000000f087348 */ /* 0x000fea0003c00000 */
[----:B------:R0:W1:Y:S02]  /*f150*/  SHFL.IDX P6, R14, R13, R12, R11 ;  /* 0x0000000c0d0e7389 */ /* 0x00006400000c000b */
[----:B01----:R-:W-:Y:S01]  /*f160*/  ENDCOLLECTIVE ;  /* 0x000000000000791b */ /* 0x003fe20003800000 */
.L_x_2338:
        /* <DEDUP_REMOVED lines=15> */
.L_x_2339:
[----:B------:R-:W-:Y:S02]  /*f260*/  IMAD.MOV.U32 R13, RZ, RZ, R5 ;  /* 0x000000ffff0d7224 */ /* 0x000fe400078e0005 */
[----:B------:R-:W-:Y:S01]  /*f270*/  IMAD.MOV.U32 R12, RZ, RZ, 0x5 ;  /* 0x00000005ff0c7424 */ /* 0x000fe200078e00ff */
[----:B------:R-:W-:-:S05]  /*f280*/  @!P0 LEA R14, P1, R37, R14, 0x1 ;  /* 0x0000000e250e8211 */ /* 0x000fca00078208ff */
[----:B------:R-:W-:-:S08]  /*f290*/  @!P0 IMAD.MOV.U32 R2, RZ, RZ, R14 ;  /* 0x000000ffff028224 */ /* 0x000fd000078e000e */
[----:B------:R-:W-:Y:S05]  /*f2a0*/  WARPSYNC.COLLECTIVE R15, `(.L_x_2340) ;  /* 0x000000000f087348 */ /* 0x000fea0003c00000 */
[----:B------:R0:W1:Y:S02]  /*f2b0*/  SHFL.IDX P6, R14, R13, R12, R11 ;  /* 0x0000000c0d0e7389 */ /* 0x00006400000c000b */
[----:B01----:R-:W-:Y:S01]  /*f2c0*/  ENDCOLLECTIVE ;  /* 0x000000000000791b */ /* 0x003fe20003800000 */
.L_x_2340:
        /* <DEDUP_REMOVED lines=15> */
.L_x_2341:
        /* <DEDUP_REMOVED lines=8> */
.L_x_2342:
        /* <DEDUP_REMOVED lines=14> */
.L_x_2343:
[----:B------:R-:W-:Y:S01]  /*f520*/  IMAD.MOV.U32 R13, RZ, RZ, R5 ;  /* 0x000000ffff0d7224 */ /* 0x000fe200078e0005 */
[----:B------:R-:W-:Y:S02]  /*f530*/  MOV R12, 0x7 ;  /* 0x00000007000c7802 */ /* 0x000fe40000000f00 */
[----:B------:R-:W-:-:S05]  /*f540*/  @!P0 LEA R14, P1, R37, R14, 0x1 ;  /* 0x0000000e250e8211 */ /* 0x000fca00078208ff */
[----:B------:R-:W-:-:S08]  /*f550*/  @!P0 IMAD.MOV.U32 R2, RZ, RZ, R14 ;  /* 0x000000ffff028224 */ /* 0x000fd000078e000e */
[----:B------:R-:W-:Y:S05]  /*f560*/  WARPSYNC.COLLECTIVE R15, `(.L_x_2344) ;  /* 0x000000000f087348 */ /* 0x000fea0003c00000 */
[----:B------:R0:W1:Y:S02]  /*f570*/  SHFL.IDX P6, R14, R13, R12, R11 ;  /* 0x0000000c0d0e7389 */ /* 0x00006400000c000b */
[----:B01----:R-:W-:Y:S01]  /*f580*/  ENDCOLLECTIVE ;  /* 0x000000000000791b */ /* 0x003fe20003800000 */
.L_x_2344:
        /* <DEDUP_REMOVED lines=13> */
.L_x_2345:
[----:B------:R-:W-:Y:S05]  /*f660*/  BRA `(.L_x_2346) ;  /* 0xffffffcc00347947 */ /* 0x000fea000383ffff */
.L_x_2272:
[----:B0-----:R0:W1:Y:S02]  /*f670*/  SYNCS.PHASECHK.TRANS64.TRYWAIT P0, [R17+URZ+0x2a820], R0 ;  /* 0x02a82000110075a7 */ /* 0x001064000800017f */
[----:B-1----:R-:W-:Y:S05]  /*f680*/  @!P0 NANOSLEEP.SYNCS 0x989680 ;  /* 0x009896800000895d */ /* 0x002fea0003900000 */
[----:B------:R-:W1:Y:S02]  /*f690*/  @!P0 SYNCS.PHASECHK.TRANS64 P0, [R17+URZ+0x2a820], R0 ;  /* 0x02a82000110085a7 */ /* 0x000e64000800007f */
[----:B-1----:R-:W-:Y:S05]  /*f6a0*/  @!P0 BRA `(.L_x_2272) ;  /* 0xfffffffc00f08947 */ /* 0x002fea000383ffff */
[----:B------:R-:W-:Y:S05]  /*f6b0*/  BRA `(.L_x_2347) ;  /* 0xffffffcc00987947 */ /* 0x000fea000383ffff */
.L_x_2276:
[----:B0-----:R0:W1:Y:S02]  /*f6c0*/  SYNCS.PHASECHK.TRANS64.TRYWAIT P0, [R6+URZ+0x2a840], R3 ;  /* 0x02a84003060075a7 */ /* 0x001064000800017f */
[----:B-1----:R-:W-:Y:S05]  /*f6d0*/  @!P0 NANOSLEEP.SYNCS 0x989680 ;  /* 0x009896800000895d */ /* 0x002fea0003900000 */
[----:B------:R-:W1:Y:S02]  /*f6e0*/  @!P0 SYNCS.PHASECHK.TRANS64 P0, [R6+URZ+0x2a840], R3 ;  /* 0x02a84003060085a7 */ /* 0x000e64000800007f */
[----:B-1----:R-:W-:Y:S05]  /*f6f0*/  @!P0 BRA `(.L_x_2276) ;  /* 0xfffffffc00f08947 */ /* 0x002fea000383ffff */
[----:B------:R-:W-:Y:S05]  /*f700*/  BRA `(.L_x_2348) ;  /* 0xffffffd000587947 */ /* 0x000fea000383ffff */
.L_x_2277:
        /* <DEDUP_REMOVED lines=8> */
.L_x_2350:
[----:B------:R-:W-:Y:S05]  /*f790*/  BSYNC B1 ;  /* 0x0000000000017941 */ /* 0x000fea0003800000 */
.L_x_2349:
[----:B------:R-:W-:Y:S01]  /*f7a0*/  IMAD.MOV.U32 R13, RZ, RZ, R7 ;  /* 0x000000ffff0d7224 */ /* 0x000fe200078e0007 */
[----:B------:R-:W-:Y:S01]  /*f7b0*/  SHF.L.U32 R5, R37, 0x1, RZ ;  /* 0x0000000125057819 */ /* 0x000fe200000006ff */
        /* <DEDUP_REMOVED lines=8> */
.L_x_2351:
[----:B------:R-:W-:Y:S02]  /*f840*/  IMAD.MOV.U32 R13, RZ, RZ, R10 ;  /* 0x000000ffff0d7224 */ /* 0x000fe400078e000a */
[----:B------:R-:W-:Y:S01]  /*f850*/  IMAD.MOV.U32 R12, RZ, RZ, 0x1 ;  /* 0x00000001ff0c7424 */ /* 0x000fe200078e00ff */
[----:B------:R-:W-:-:S13]  /*f860*/  IADD3 R2, P0, R14, R5, RZ ;  /* 0x000000050e027210 */ /* 0x000fda0007f1e0ff */
[----:B------:R-:W-:Y:S05]  /*f870*/  WARPSYNC.COLLECTIVE R15, `(.L_x_2352) ;  /* 0x000000000f087348 */ /* 0x000fea0003c00000 */
[----:B------:R0:W1:Y:S02]  /*f880*/  SHFL.IDX P6, R14, R13, R12, R11 ;  /* 0x0000000c0d0e7389 */ /* 0x00006400000c000b */
[----:B01----:R-:W-:Y:S01]  /*f890*/  ENDCOLLECTIVE ;  /* 0x000000000000791b */ /* 0x003fe20003800000 */
.L_x_2352:
[----:B------:R-:W-:-:S05]  /*f8a0*/  IMAD.X R3, RZ, RZ, R3, P0 ;  /* 0x000000ffff037224 */ /* 0x000fca00000e0603 */
        /* <DEDUP_REMOVED lines=11> */
.L_x_2353:
[----:B------:R-:W-:Y:S02]  /*f960*/  IMAD.MOV.U32 R13, RZ, RZ, R10 ;  /* 0x000000ffff0d7224 */ /* 0x000fe400078e000a */
[----:B------:R-:W-:Y:S01]  /*f970*/  IMAD.MOV.U32 R12, RZ, RZ, 0x2 ;  /* 0x00000002ff0c7424 */ /* 0x000fe200078e00ff */
[----:B------:R-:W-:-:S13]  /*f980*/  IADD3 R2, P0, R14, R5, RZ ;  /* 0x000000050e027210 */ /* 0x000fda0007f1e0ff */
[----:B------:R-:W-:Y:S05]  /*f990*/  WARPSYNC.COLLECTIVE R15, `(.L_x_2354) ;  /* 0x000000000f087348 */ /* 0x000fea0003c00000 */
[----:B------:R0:W1:Y:S02]  /*f9a0*/  SHFL.IDX P6, R14, R13, R12, R11 ;  /* 0x0000000c0d0e7389 */ /* 0x00006400000c000b */
[----:B01----:R-:W-:Y:S01]  /*f9b0*/  ENDCOLLECTIVE ;  /* 0x000000000000791b */ /* 0x003fe20003800000 */
.L_x_2354:
        /* <DEDUP_REMOVED lines=12> */
.L_x_2355:
[----:B------:R-:W-:Y:S02]  /*fa80*/  IMAD.MOV.U32 R13, RZ, RZ, R10 ;  /* 0x000000ffff0d7224 */ /* 0x000fe400078e000a */
[----:B------:R-:W-:Y:S01]  /*fa90*/  IMAD.MOV.U32 R12, RZ, RZ, 0x3 ;  /* 0x00000003ff0c7424 */ /* 0x000fe200078e00ff */
[----:B------:R-:W-:-:S13]  /*faa0*/  IADD3 R2, P0, R14, R5, RZ ;  /* 0x000000050e027210 */ /* 0x000fda0007f1e0ff */
[----:B------:R-:W-:Y:S05]  /*fab0*/  WARPSYNC.COLLECTIVE R15, `(.L_x_2356) ;  /* 0x000000000f087348 */ /* 0x000fea0003c00000 */
[----:B------:R0:W1:Y:S02]  /*fac0*/  SHFL.IDX P6, R14, R13, R12, R11 ;  /* 0x0000000c0d0e7389 */ /* 0x00006400000c000b */
[----:B01----:R-:W-:Y:S01]  /*fad0*/  ENDCOLLECTIVE ;  /* 0x000000000000791b */ /* 0x003fe20003800000 */
.L_x_2356:
[----:B------:R-:W-:-:S05]  /*fae0*/  IADD3.X R3, RZ, R35, RZ, P0, !PT ;  /* 0x00000023ff037210 */ /* 0x000fca00007fe4ff */
        /* <DEDUP_REMOVED lines=11> */
.L_x_2357:
[----:B------:R-:W-:Y:S01]  /*fba0*/  MOV R13, R10 ;  /* 0x0000000a000d7202 */ /* 0x000fe20000000f00 */
[----:B------:R-:W-:Y:S01]  /*fbb0*/  IMAD.MOV.U32 R12, RZ, RZ, 0x4 ;  /* 0x00000004ff0c7424 */ /* 0x000fe200078e00ff */
[----:B------:R-:W-:-:S13]  /*fbc0*/  IADD3 R2, P0, R14, R5, RZ ;  /* 0x000000050e027210 */ /* 0x000fda0007f1e0ff */
[----:B------:R-:W-:Y:S05]  /*fbd0*/  WARPSYNC.COLLECTIVE R15, `(.L_x_2358) ;  /* 0x000000000f087348 */ /* 0x000fea0003c00000 */
[----:B------:R0:W1:Y:S02]  /*fbe0*/  SHFL.IDX P6, R14, R13, R12, R11 ;  /* 0x0000000c0d0e7389 */ /* 0x00006400000c000b */
[----:B01----:R-:W-:Y:S01]  /*fbf0*/  ENDCOLLECTIVE ;  /* 0x000000000000791b */ /* 0x003fe20003800000 */
.L_x_2358:
        /* <DEDUP_REMOVED lines=12> */
.L_x_2359:
[----:B------:R-:W-:Y:S01]  /*fcc0*/  IMAD.MOV.U32 R13, RZ, RZ, R10 ;  /* 0x000000ffff0d7224 */ /* 0x000fe200078e000a */
[----:B------:R-:W-:Y:S02]  /*fcd0*/  MOV R12, 0x5 ;  /* 0x00000005000c7802 */ /* 0x000fe40000000f00 */
[----:B------:R-:W-:-:S13]  /*fce0*/  IADD3 R2, P0, R14, R5, RZ ;  /* 0x000000050e027210 */ /* 0x000fda0007f1e0ff */
[----:B------:R-:W-:Y:S05]  /*fcf0*/  WARPSYNC.COLLECTIVE R15, `(.L_x_2360) ;  /* 0x000000000f087348 */ /* 0x000fea0003c00000 */
[----:B------:R0:W1:Y:S02]  /*fd00*/  SHFL.IDX P6, R14, R13, R12, R11 ;  /* 0x0000000c0d0e7389 */ /* 0x00006400000c000b */
[----:B01----:R-:W-:Y:S01]  /*fd10*/  ENDCOLLECTIVE ;  /* 0x000000000000791b */ /* 0x003fe20003800000 */
.L_x_2360:
        /* <DEDUP_REMOVED lines=12> */
.L_x_2361:
[----:B------:R-:W-:Y:S05]  /*fde0*/  BRA `(.L_x_2362) ;  /* 0xffffffcc00a87947 */ /* 0x000fea000383ffff */
.L_x_2282:
[----:B0-----:R0:W1:Y:S02]  /*fdf0*/  SYNCS.PHASECHK.TRANS64.TRYWAIT P0, [R6+URZ+0x2a860], R3 ;  /* 0x02a86003060075a7 */ /* 0x001064000800017f */
[----:B-1----:R-:W-:Y:S05]  /*fe00*/  @!P0 NANOSLEEP.SYNCS 0x989680 ;  /* 0x009896800000895d */ /* 0x002fea0003900000 */
[----:B------:R-:W1:Y:S02]  /*fe10*/  @!P0 SYNCS.PHASECHK.TRANS64 P0, [R6+URZ+0x2a860], R3 ;  /* 0x02a86003060085a7 */ /* 0x000e64000800007f */
[----:B-1----:R-:W-:Y:S05]  /*fe20*/  @!P0 BRA `(.L_x_2282) ;  /* 0xfffffffc00f08947 */ /* 0x002fea000383ffff */
[----:B------:R-:W-:Y:S05]  /*fe30*/  BRA `(.L_x_2363) ;  /* 0xffffffd000047947 */ /* 0x000fea000383ffff */
.L_x_2283:
        /* <DEDUP_REMOVED lines=8> */
.L_x_2365:
[----:B------:R-:W-:Y:S05]  /*fec0*/  BSYNC B1 ;  /* 0x0000000000017941 */ /* 0x000fea0003800000 */
.L_x_2364:
        /* <DEDUP_REMOVED lines=9> */
.L_x_2366:
[----:B------:R-:W-:Y:S02]  /*ff60*/  IMAD.MOV.U32 R13, RZ, RZ, R19 ;  /* 0x000000ffff0d7224 */ /* 0x000fe400078e0013 */
[----:B------:R-:W-:Y:S01]  /*ff70*/  IMAD.MOV.U32 R12, RZ, RZ, 0x1 ;  /* 0x00000001ff0c7424 */ /* 0x000fe200078e00ff */
[----:B------:R-:W-:-:S13]  /*ff80*/  IADD3 R2, P0, R14, R5, RZ ;  /* 0x000000050e027210 */ /* 0x000fda0007f1e0ff */
[----:B------:R-:W-:Y:S05]  /*ff90*/  WARPSYNC.COLLECTIVE R15, `(.L_x_2367) ;  /* 0x000000000f087348 */ /* 0x000fea0003c00000 */
[----:B------:R0:W1:Y:S02]  /*ffa0*/  SHFL.IDX P6, R14, R13, R12, R11 ;  /* 0x0000000c0d0e7389 */ /* 0x00006400000c000b */
[----:B01----:R-:W-:Y:S01]  /*ffb0*/  ENDCOLLECTIVE ;  /* 0x000000000000791b */ /* 0x003fe20003800000 */
.L_x_2367:
[----:B------:R-:W-:Y:S02]  /*ffc0*/  IADD3.X R3, RZ, R3, RZ, P0, !PT ;  /* 0x00000003ff037210 */ /* 0x000fe400007fe4ff */
        /* <DEDUP_REMOVED lines=12> */
.L_x_2368:
[----:B------:R-:W-:Y:S02]  /*10090*/  IMAD.MOV.U32 R13, RZ, RZ, R19 ;  /* 0x000000ffff0d7224 */ /* 0x000fe400078e0013 */
[----:B------:R-:W-:Y:S01]  /*100a0*/  IMAD.MOV.U32 R12, RZ, RZ, 0x2 ;  /* 0x00000002ff0c7424 */ /* 0x000fe200078e00ff */
[----:B------:R-:W-:-:S13]  /*100b0*/  IADD3 R2, P0, R14, R5, RZ ;  /* 0x000000050e027210 */ /* 0x000fda0007f1e0ff */
[----:B------:R-:W-:Y:S05]  /*100c0*/  WARPSYNC.COLLECTIVE R15, `(.L_x_2369) ;  /* 0x000000000f087348 */ /* 0x000fea0003c00000 */
[----:B------:R0:W1:Y:S02]  /*100d0*/  SHFL.IDX P6, R14, R13, R12, R11 ;  /* 0x0000000c0d0e7389 */ /* 0x00006400000c000b */
[----:B01----:R-:W-:Y:S01]  /*100e0*/  ENDCOLLECTIVE ;  /* 0x000000000000791b */ /* 0x003fe20003800000 */
.L_x_2369:
        /* <DEDUP_REMOVED lines=13> */
.L_x_2370:
[----:B------:R-:W-:Y:S01]  /*101c0*/  MOV R13, R19 ;  /* 0x00000013000d7202 */ /* 0x000fe20000000f00 */
[----:B------:R-:W-:Y:S01]  /*101d0*/  IMAD.MOV.U32 R12, RZ, RZ, 0x3 ;  /* 0x00000003ff0c7424 */ /* 0x000fe200078e00ff */
[----:B------:R-:W-:-:S13]  /*101e0*/  IADD3 R2, P0, R14, R5, RZ ;  /* 0x000000050e027210 */ /* 0x000fda0007f1e0ff */
[----:B------:R-:W-:Y:S05]  /*101f0*/  WARPSYNC.COLLECTIVE R15, `(.L_x_2371) ;  /* 0x000000000f087348 */ /* 0x000fea0003c00000 */
[----:B------:R0:W1:Y:S02]  /*10200*/  SHFL.IDX P6, R14, R13, R12, R11 ;  /* 0x0000000c0d0e7389 */ /* 0x00006400000c000b */
[----:B01----:R-:W-:Y:S01]  /*10210*/  ENDCOLLECTIVE ;  /* 0x000000000000791b */ /* 0x003fe20003800000 */
.L_x_2371:
        /* <DEDUP_REMOVED lines=13> */
.L_x_2372:
[----:B------:R-:W-:Y:S01]  /*102f0*/  IMAD.MOV.U32 R13, RZ, RZ, R19 ;  /* 0x000000ffff0d7224 */ /* 0x000fe200078e0013 */
[----:B------:R-:W-:Y:S02]  /*10300*/  MOV R12, 0x4 ;  /* 0x00000004000c7802 */ /* 0x000fe40000000f00 */
[----:B------:R-:W-:-:S13]  /*10310*/  IADD3 R2, P0, R14, R5, RZ ;  /* 0x000000050e027210 */ /* 0x000fda0007f1e0ff */
[----:B------:R-:W-:Y:S05]  /*10320*/  WARPSYNC.COLLECTIVE R15, `(.L_x_2373) ;  /* 0x000000000f087348 */ /* 0x000fea0003c00000 */
[----:B------:R0:W1:Y:S02]  /*10330*/  SHFL.IDX P6, R14, R13, R12, R11 ;  /* 0x0000000c0d0e7389 */ /* 0x00006400000c000b */
[----:B01----:R-:W-:Y:S01]  /*10340*/  ENDCOLLECTIVE ;  /* 0x000000000000791b */ /* 0x003fe20003800000 */
.L_x_2373:
        /* <DEDUP_REMOVED lines=13> */
.L_x_2374:
[----:B------:R-:W-:Y:S02]  /*10420*/  IMAD.MOV.U32 R13, RZ, RZ, R19 ;  /* 0x000000ffff0d7224 */ /* 0x000fe400078e0013 */
[----:B------:R-:W-:Y:S01]  /*10430*/  IMAD.MOV.U32 R12, RZ, RZ, 0x5 ;  /* 0x00000005ff0c7424 */ /* 0x000fe200078e00ff */
[----:B------:R-:W-:-:S13]  /*10440*/  IADD3 R2, P0, R14, R5, RZ ;  /* 0x000000050e027210 */ /* 0x000fda0007f1e0ff */
[----:B------:R-:W-:Y:S05]  /*10450*/  WARPSYNC.COLLECTIVE R15, `(.L_x_2375) ;  /* 0x000000000f087348 */ /* 0x000fea0003c00000 */
[----:B------:R0:W1:Y:S02]  /*10460*/  SHFL.IDX P6, R14, R13, R12, R11 ;  /* 0x0000000c0d0e7389 */ /* 0x00006400000c000b */
[----:B01----:R-:W-:Y:S01]  /*10470*/  ENDCOLLECTIVE ;  /* 0x000000000000791b */ /* 0x003fe20003800000 */
.L_x_2375:
        /* <DEDUP_REMOVED lines=12> */
.L_x_2376:
[----:B------:R-:W-:Y:S01]  /*10540*/  @!PT LDS RZ, [RZ] ;  /* 0x00000000fffff984 */ /* 0x000fe20000000800 */
[----:B------:R-:W-:Y:S01]  /*10550*/  @!PT LDS RZ, [RZ] ;  /* 0x00000000fffff984 */ /* 0x000fe20000000800 */
[----:B------:R-:W-:Y:S01]  /*10560*/  @!PT LDS RZ, [RZ] ;  /* 0x00000000fffff984 */ /* 0x000fe20000000800 */
[----:B------:R0:W-:Y:S01]  /*10570*/  LDGSTS.E.BYPASS.LTC128B.128 [R7+0x5400], desc[UR36][R2.64+0x80], !P0 ;  /* 0x0540008002077fae */ /* 0x0001e2000c101d64 */
[----:B------:R-:W-:Y:S05]  /*10580*/  BRA `(.L_x_2377) ;  /* 0xffffffcc00007947 */ /* 0x000fea000383ffff */
.L_x_2291:
[----:B0-----:R0:W1:Y:S02]  /*10590*/  SYNCS.PHASECHK.TRANS64.TRYWAIT P0, [R4+URZ+0x2a860], R3 ;  /* 0x02a86003040075a7 */ /* 0x001064000800017f */
[----:B-1----:R-:W-:Y:S05]  /*105a0*/  @!P0 NANOSLEEP.SYNCS 0x989680 ;  /* 0x009896800000895d */ /* 0x002fea0003900000 */
[----:B------:R-:W1:Y:S02]  /*105b0*/  @!P0 SYNCS.PHASECHK.TRANS64 P0, [R4+URZ+0x2a860], R3 ;  /* 0x02a86003040085a7 */ /* 0x000e64000800007f */
[----:B-1----:R-:W-:Y:S05]  /*105c0*/  @!P0 BRA `(.L_x_2291) ;  /* 0xfffffffc00f08947 */ /* 0x002fea000383ffff */
[----:B------:R-:W-:Y:S05]  /*105d0*/  BRA `(.L_x_2378) ;  /* 0xffffffd0001c7947 */ /* 0x000fea000383ffff */
.L_x_2292:
        /* <DEDUP_REMOVED lines=8> */
.L_x_2380:
[----:B------:R-:W-:Y:S05]  /*10660*/  BSYNC B0 ;  /* 0x0000000000007941 */ /* 0x000fea0003800000 */
.L_x_2379:
[----:B------:R-:W-:Y:S01]  /*10670*/  IMAD.MOV.U32 R13, RZ, RZ, R18 ;  /* 0x000000ffff0d7224 */ /* 0x000fe200078e0012 */
[----:B------:R-:W-:Y:S01]  /*10680*/  MOV R0, R14 ;  /* 0x0000000e00007202 */ /* 0x000fe20000000f00 */
[----:B------:R-:W-:Y:S02]  /*10690*/  IMAD.MOV.U32 R12, RZ, RZ, RZ ;  /* 0x000000ffff0c7224 */ /* 0x000fe400078e00ff */
[----:B------:R-:W-:Y:S02]  /*106a0*/  IMAD.MOV.U32 R11, RZ, RZ, 0x181f ;  /* 0x0000181fff0b7424 */ /* 0x000fe400078e00ff */
[----:B------:R-:W-:Y:S02]  /*106b0*/  IMAD.MOV.U32 R15, RZ, RZ, -0x1 ;  /* 0xffffffffff0f7424 */ /* 0x000fe400078e00ff */
[----:B------:R-:W-:-:S07]  /*106c0*/  IMAD.SHL.U32 R6, R37, 0x2, RZ ;  /* 0x0000000225067824 */ /* 0x000fce00078e00ff */
[----:B------:R-:W-:Y:S05]  /*106d0*/  WARPSYNC.COLLECTIVE R15, `(.L_x_2381) ;  /* 0x000000000f087348 */ /* 0x000fea0003c00000 */
[----:B------:R0:W1:Y:S02]  /*106e0*/  SHFL.IDX P6, R14, R13, R12, R11 ;  /* 0x0000000c0d0e7389 */ /* 0x00006400000c000b */
[----:B01----:R-:W-:Y:S01]  /*106f0*/  ENDCOLLECTIVE ;  /* 0x000000000000791b */ /* 0x003fe20003800000 */
.L_x_2381:
[----:B------:R-:W-:Y:S02]  /*10700*/  IMAD.MOV.U32 R13, RZ, RZ, R19 ;  /* 0x000000ffff0d7224 */ /* 0x000fe400078e0013 */
[----:B------:R-:W-:Y:S01]  /*10710*/  IMAD.MOV.U32 R12, RZ, RZ, 0x1 ;  /* 0x00000001ff0c7424 */ /* 0x000fe200078e00ff */
[----:B------:R-:W-:-:S13]  /*10720*/  IADD3 R2, P0, R14, R6, RZ ;  /* 0x000000060e027210 */ /* 0x000fda0007f1e0ff */
[----:B------:R-:W-:Y:S05]  /*10730*/  WARPSYNC.COLLECTIVE R15, `(.L_x_2382) ;  /* 0x000000000f087348 */ /* 0x000fea0003c00000 */
[----:B------:R0:W1:Y:S02]  /*10740*/  SHFL.IDX P6, R14, R13, R12, R11 ;  /* 0x0000000c0d0e7389 */ /* 0x00006400000c000b */
[----:B01----:R-:W-:Y:S01]  /*10750*/  ENDCOLLECTIVE ;  /* 0x000000000000791b */ /* 0x003fe20003800000 */
.L_x_2382:
[----:B------:R-:W-:Y:S01]  /*10760*/  IADD3.X R3, RZ, R0, RZ, P0, !PT ;  /* 0x00000000ff037210 */ /* 0x000fe200007fe4ff */
[----:B------:R-:W-:Y:S01]  /*10770*/  IMAD R0, R8, 0x2, R17 ;  /* 0x0000000208007824 */ /* 0x000fe200078e0211 */
        /* <DEDUP_REMOVED lines=11> */
.L_x_2383:
        /* <DEDUP_REMOVED lines=10> */
.L_x_2384:
[----:B------:R-:W-:Y:S02]  /*108d0*/  IADD3.X R3, RZ, R7, RZ, P0, !PT ;  /* 0x00000007ff037210 */ /* 0x000fe400007fe4ff */
        /* <DEDUP_REMOVED lines=11> */
.L_x_2385:
        /* <DEDUP_REMOVED lines=10> */
.L_x_2386:
        /* <DEDUP_REMOVED lines=12> */
.L_x_2387:
        /* <DEDUP_REMOVED lines=10> */
.L_x_2388:
        /* <DEDUP_REMOVED lines=12> */
.L_x_2389:
        /* <DEDUP_REMOVED lines=10> */
.L_x_2390:
        /* <DEDUP_REMOVED lines=12> */
.L_x_2391:
[----:B------:R-:W-:Y:S01]  /*10db0*/  @!PT LDS RZ, [RZ] ;  /* 0x00000000fffff984 */ /* 0x000fe20000000800 */
[----:B------:R-:W-:Y:S01]  /*10dc0*/  @!PT LDS RZ, [RZ] ;  /* 0x00000000fffff984 */ /* 0x000fe20000000800 */
[----:B------:R-:W-:Y:S01]  /*10dd0*/  @!PT LDS RZ, [RZ] ;  /* 0x00000000fffff984 */ /* 0x000fe20000000800 */
[----:B------:R1:W-:Y:S01]  /*10de0*/  LDGSTS.E.BYPASS.LTC128B.128 [R0+0x5400], desc[UR36][R2.64+0x80], !P0 ;  /* 0x0540008002007fae */ /* 0x0003e2000c101d64 */
[----:B------:R-:W-:Y:S05]  /*10df0*/  BRA `(.L_x_2392) ;  /* 0xffffffc800e07947 */ /* 0x000fea000383ffff */
.L_x_2297:
        /* <DEDUP_REMOVED lines=8> */
.L_x_2394:
[----:B------:R-:W-:Y:S05]  /*10e80*/  BSYNC B0 ;  /* 0x0000000000007941 */ /* 0x000fea0003800000 */
.L_x_2393:
[----:B------:R-:W-:Y:S05]  /*10e90*/  BRA `(.L_x_2395) ;  /* 0xffffffcc00607947 */ /* 0x000fea000383ffff */
.L_x_2300:
[----:B-1----:R1:W2:Y:S02]  /*10ea0*/  SYNCS.PHASECHK.TRANS64.TRYWAIT P0, [R4+URZ+0x2a820], R0 ;  /* 0x02a82000040075a7 */ /* 0x0022a4000800017f */
[----:B--2---:R-:W-:Y:S05]  /*10eb0*/  @!P0 NANOSLEEP.SYNCS 0x989680 ;  /* 0x009896800000895d */ /* 0x004fea0003900000 */
[----:B------:R-:W2:Y:S02]  /*10ec0*/  @!P0 SYNCS.PHASECHK.TRANS64 P0, [R4+URZ+0x2a820], R0 ;  /* 0x02a82000040085a7 */ /* 0x000ea4000800007f */
[----:B--2---:R-:W-:Y:S05]  /*10ed0*/  @!P0 BRA `(.L_x_2300) ;  /* 0xfffffffc00f08947 */ /* 0x004fea000383ffff */
[----:B------:R-:W-:Y:S05]  /*10ee0*/  BRA `(.L_x_2396) ;  /* 0xffffffcc00a87947 */ /* 0x000fea000383ffff */
.L_x_2301:
[----:B------:R-:W2:Y:S01]  /*10ef0*/  S2R R2, SR_TID.X ;  /* 0x0000000000027919 */ /* 0x000ea20000002100 */
[----:B------:R-:W-:Y:S01]  /*10f00*/  BSSY B0, `(.L_x_2397) ;  /* 0x000000a000007945 */ /* 0x000fe20003800000 */
[----:B------:R-:W-:Y:S02]  /*10f10*/  IMAD.MOV.U32 R12, RZ, RZ, RZ ;  /* 0x000000ffff0c7224 */ /* 0x000fe400078e00ff */
[----:B------:R-:W-:Y:S02]  /*10f20*/  IMAD.MOV.U32 R11, RZ, RZ, 0x1f ;  /* 0x0000001fff0b7424 */ /* 0x000fe400078e00ff */
[----:B------:R-:W-:Y:S01]  /*10f30*/  IMAD.MOV.U32 R15, RZ, RZ, -0x1 ;  /* 0xffffffffff0f7424 */ /* 0x000fe200078e00ff */
[----:B--2---:R-:W-:-:S04]  /*10f40*/  SHF.R.U32.HI R2, RZ, 0x5, R2 ;  /* 0x00000005ff027819 */ /* 0x004fc80000011602 */
[----:B------:R-:W-:-:S04]  /*10f50*/  LOP3.LUT R2, R2, 0x3, RZ, 0xc0, !PT ;  /* 0x0000000302027812 */ /* 0x000fc800078ec0ff */
[----:B------:R-:W-:-:S07]  /*10f60*/  MOV R13, R2 ;  /* 0x00000002000d7202 */ /* 0x000fce0000000f00 */
[----:B01---5:R-:W-:Y:S05]  /*10f70*/  WARPSYNC.COLLECTIVE R15, `(.L_x_2398) ;  /* 0x000000000f087348 */ /* 0x023fea0003c00000 */
[----:B------:R2:W3:Y:S02]  /*10f80*/  SHFL.IDX P6, R14, R13, R12, R11 ;  /* 0x0000000c0d0e7389 */ /* 0x0004e400000c000b */
[----:B0123-5:R-:W-:Y:S01]  /*10f90*/  ENDCOLLECTIVE ;  /* 0x000000000000791b */ /* 0x02ffe20003800000 */
.L_x_2398:
[----:B------:R-:W-:Y:S05]  /*10fa0*/  BSYNC B0 ;  /* 0x0000000000007941 */ /* 0x000fea0003800000 */
.L_x_2397:
[----:B------:R-:W-:Y:S05]  /*10fb0*/  BRA `(.L_x_2399) ;  /* 0xffffffcc00907947 */ /* 0x000fea000383ffff */
.L_x_2304:
[----:B------:R-:W-:Y:S01]  /*10fc0*/  BSSY B1, `(.L_x_2400) ;  /* 0x0000006000017945 */ /* 0x000fe20003800000 */
[----:B------:R-:W-:-:S07]  /*10fd0*/  IMAD.MOV.U32 R15, RZ, RZ, -0x1 ;  /* 0xffffffffff0f7424 */ /* 0x000fce00078e00ff */
[----:B01---5:R-:W-:Y:S05]  /*10fe0*/  WARPSYNC.COLLECTIVE R15, `(.L_x_2401) ;  /* 0x000000000f0c7348 */ /* 0x023fea0003c00000 */
[----:B------:R-:W-:Y:S02]  /*10ff0*/  ELECT P6, UR62, PT ;  /* 0x00000000003e782f */ /* 0x000fe400038c0000 */
[----:B------:R-:W-:Y:S01]  /*11000*/  MOV R14, UR62 ;  /* 0x0000003e000e7c02 */ /* 0x000fe20008000f00 */
[----:B01---5:R-:W-:Y:S10]  /*11010*/  ENDCOLLECTIVE ;  /* 0x000000000000791b */ /* 0x023ff40003800000 */
.L_x_2401:
[----:B------:R-:W-:Y:S05]  /*11020*/  BSYNC B1 ;  /* 0x0000000000017941 */ /* 0x000fea0003800000 */
.L_x_2400:
[----:B------:R-:W-:Y:S05]  /*11030*/  BRA `(.L_x_2402) ;  /* 0xffffffcc00887947 */ /* 0x000fea000383ffff */
.L_x_2306:
[----:B-1----:R1:W2:Y:S02]  /*11040*/  SYNCS.PHASECHK.TRANS64.TRYWAIT P1, [R5+URZ+0x2a840], R0 ;  /* 0x02a84000050075a7 */ /* 0x0022a4000802017f */
[----:B--2---:R-:W-:Y:S05]  /*11050*/  @!P1 NANOSLEEP.SYNCS 0x989680 ;  /* 0x009896800000995d */ /* 0x004fea0003900000 */
[----:B------:R-:W2:Y:S02]  /*11060*/  @!P1 SYNCS.PHASECHK.TRANS64 P1, [R5+URZ+0x2a840], R0 ;  /* 0x02a84000050095a7 */ /* 0x000ea4000802007f */
[----:B--2---:R-:W-:Y:S05]  /*11070*/  @!P1 BRA `(.L_x_2306) ;  /* 0xfffffffc00f09947 */ /* 0x004fea000383ffff */
[----:B------:R-:W-:Y:S05]  /*11080*/  BRA `(.L_x_2403) ;  /* 0xffffffcc00b07947 */ /* 0x000fea000383ffff */
.L_x_2308:
[----:B--2---:R2:W3:Y:S02]  /*11090*/  SYNCS.PHASECHK.TRANS64.TRYWAIT P1, [R23+URZ+0x2a840], R2 ;  /* 0x02a84002170075a7 */ /* 0x0044e4000802017f */
[----:B---3--:R-:W-:Y:S05]  /*110a0*/  @!P1 NANOSLEEP.SYNCS 0x989680 ;  /* 0x009896800000995d */ /* 0x008fea0003900000 */
[----:B------:R-:W3:Y:S02]  /*110b0*/  @!P1 SYNCS.PHASECHK.TRANS64 P1, [R23+URZ+0x2a840], R2 ;  /* 0x02a84002170095a7 */ /* 0x000ee4000802007f */
[----:B---3--:R-:W-:Y:S05]  /*110c0*/  @!P1 BRA `(.L_x_2308) ;  /* 0xfffffffc00f09947 */ /* 0x008fea000383ffff */
[----:B------:R-:W-:Y:S05]  /*110d0*/  BRA `(.L_x_2404) ;  /* 0xffffffcc00bc7947 */ /* 0x000fea000383ffff */
.L_x_2310:
[----:B---3--:R3:W4:Y:S02]  /*110e0*/  SYNCS.PHASECHK.TRANS64.TRYWAIT P1, [R5+URZ+0x2a860], R0 ;  /* 0x02a86000050075a7 */ /* 0x008724000802017f */
[----:B----4-:R-:W-:Y:S05]  /*110f0*/  @!P1 NANOSLEEP.SYNCS 0x989680 ;  /* 0x009896800000995d */ /* 0x010fea0003900000 */
[----:B------:R-:W4:Y:S02]  /*11100*/  @!P1 SYNCS.PHASECHK.TRANS64 P1, [R5+URZ+0x2a860], R0 ;  /* 0x02a86000050095a7 */ /* 0x000f24000802007f */
[----:B----4-:R-:W-:Y:S05]  /*11110*/  @!P1 BRA `(.L_x_2310) ;  /* 0xfffffffc00f09947 */ /* 0x010fea000383ffff */
[----:B------:R-:W-:Y:S05]  /*11120*/  BRA `(.L_x_2405) ;  /* 0xffffffcc00b87947 */ /* 0x000fea000383ffff */
.L_x_2406:
        /* <DEDUP_REMOVED lines=13> */
.L_x_3232:


//--------------------- .text._ZN7cutlass13device_kernelIN5flash11enable_sm90INS1_16FlashAttnFwdSm90INS1_25CollectiveMainloopFwdSm90ILi2EN4cute5tupleIJNS5_1CILi1EEES8_S8_EEENS6_IJNS7_ILi128EEENS7_ILi96EEENS7_ILi192EEEEEELi128ENS_10bfloat16_tEfNS_4arch4Sm90ELb1ELb0ELb0ELb1ELb1ELb0ELb0ELb1ELb1ELb1ELb0ELb0EEENS1_21CollectiveEpilogueFwdINS6_IJSA_SA_SB_EEES9_SE_SG_Li256ELb1ELb1ELb0ELb0EEENS1_36VarlenDynamicPersistentTileSchedulerILi128ELi96ELi256ELi128ELb0ELb1ELb1ELb1ELb1ELb1EEEEEEEEEvNT_6ParamsE --------------------------
	.section	.text._ZN7cutlass13device_kernelIN5flash11enable_sm90INS1_16FlashAttnFwdSm90INS1_25CollectiveMainloopFwdSm90ILi2EN4cute5tupleIJNS5_1CILi1EEES8_S8_EEENS6_IJNS7_ILi128EEENS7_ILi96EEENS7_ILi192EEEEEELi128ENS_10bfloat16_tEfNS_4arch4Sm90ELb1ELb0ELb0ELb1ELb1ELb0ELb0ELb1ELb1ELb1ELb0ELb0EEENS1_21CollectiveEpilogueFwdINS6_IJSA_SA_SB_EEES9_SE_SG_Li256ELb1ELb1ELb0ELb0EEENS1_36VarlenDynamicPersistentTileSchedulerILi128ELi96ELi256ELi128ELb0ELb1ELb1ELb1ELb1ELb1EEEEEEEEEvNT_6ParamsE,"ax",@progbits
	.align	128
.text._ZN7cutlass13device_kernelIN5flash11enable_sm90INS1_16FlashAttnFwdSm90INS1_25CollectiveMainloopFwdSm90ILi2EN4cute5tupleIJNS5_1CILi1EEES8_S8_EEENS6_IJNS7_ILi128EEENS7_ILi96EEENS7_ILi192EEEEEELi128ENS_10bfloat16_tEfNS_4arch4Sm90ELb1ELb0ELb0ELb1ELb1ELb0ELb0ELb1ELb1ELb1ELb0ELb0EEENS1_21CollectiveEpilogueFwdINS6_IJSA_SA_SB_EEES9_SE_SG_Li256ELb1ELb1ELb0ELb0EEENS1_36VarlenDynamicPersistentTileSchedulerILi128ELi96ELi256ELi128ELb0ELb1ELb1ELb1ELb1ELb1EEEEEEEEEvNT_6ParamsE:
        .type           _ZN7cutlass13device_kernelIN5flash11enable_sm90INS1_16FlashAttnFwdSm90INS1_25CollectiveMainloopFwdSm90ILi2EN4cute5tupleIJNS5_1CILi1EEES8_S8_EEENS6_IJNS7_ILi128EEENS7_ILi96EEENS7_ILi192EEEEEELi128ENS_10bfloat16_tEfNS_4arch4Sm90ELb1ELb0ELb0ELb1ELb1ELb0ELb0ELb1ELb1ELb1ELb0ELb0EEENS1_21CollectiveEpilogueFwdINS6_IJSA_SA_SB_EEES9_SE_SG_Li256ELb1ELb1ELb0ELb0EEENS1_36VarlenDynamicPersistentTileSchedulerILi128ELi96ELi256ELi128ELb0ELb1ELb1ELb1ELb1ELb1EEEEEEEEEvNT_6ParamsE,@function
        .size           _ZN7cutlass13device_kernelIN5flash11enable_sm90INS1_16FlashAttnFwdSm90INS1_25CollectiveMainloopFwdSm90ILi2EN4cute5tupleIJNS5_1CILi1EEES8_S8_EEENS6_IJNS7_ILi128EEENS7_ILi96EEENS7_ILi192EEEEEELi128ENS_10bfloat16_tEfNS_4arch4Sm90ELb1ELb0ELb0ELb1ELb1ELb0ELb0ELb1ELb1ELb1ELb0ELb0EEENS1_21CollectiveEpilogueFwdINS6_IJSA_SA_SB_EEES9_SE_SG_Li256ELb1ELb1ELb0ELb0EEENS1_36VarlenDynamicPersistentTileSchedulerILi128ELi96ELi256ELi128ELb0ELb1ELb1ELb1ELb1ELb1EEEEEEEEEvNT_6ParamsE,(.L_x_3233 - _ZN7cutlass13device_kernelIN5flash11enable_sm90INS1_16FlashAttnFwdSm90INS1_25CollectiveMainloopFwdSm90ILi2EN4cute5tupleIJNS5_1CILi1EEES8_S8_EEENS6_IJNS7_ILi128EEENS7_ILi96EEENS7_ILi192EEEEEELi128ENS_10bfloat16_tEfNS_4arch4Sm90ELb1ELb0ELb0ELb1ELb1ELb0ELb0ELb1ELb1ELb1ELb0ELb0EEENS1_21CollectiveEpilogueFwdINS6_IJSA_SA_SB_EEES9_SE_SG_Li256ELb1ELb1ELb0ELb0EEENS1_36VarlenDynamicPersistentTileSchedulerILi128ELi96ELi256ELi128ELb0ELb1ELb1ELb1ELb1ELb1EEEEEEEEEvNT_6ParamsE)
        .other          _ZN7cutlass13device_kernelIN5flash11enable_sm90INS1_16FlashAttnFwdSm90INS1_25CollectiveMainloopFwdSm90ILi2EN4cute5tupleIJNS5_1CILi1EEES8_S8_EEENS6_IJNS7_ILi128EEENS7_ILi96EEENS7_ILi192EEEEEELi128ENS_10bfloat16_tEfNS_4arch4Sm90ELb1ELb0ELb0ELb1ELb1ELb0ELb0ELb1ELb1ELb1ELb0ELb0EEENS1_21CollectiveEpilogueFwdINS6_IJSA_SA_SB_EEES9_SE_SG_Li256ELb1ELb1ELb0ELb0EEENS1_36VarlenDynamicPersistentTileSchedulerILi128ELi96ELi256ELi128ELb0ELb1ELb1ELb1ELb1ELb1EEEEEEEEEvNT_6ParamsE,@"STO_CUDA_ENTRY STV_DEFAULT"
_ZN7cutlass13device_kernelIN5flash11enable_sm90INS1_16FlashAttnFwdSm90INS1_25CollectiveMainloopFwdSm90ILi2EN4cute5tupleIJNS5_1CILi1EEES8_S8_EEENS6_IJNS7_ILi128EEENS7_ILi96EEENS7_ILi192EEEEEELi128ENS_10bfloat16_tEfNS_4arch4Sm90ELb1ELb0ELb0ELb1ELb1ELb0ELb0ELb1ELb1ELb1ELb0ELb0EEENS1_21CollectiveEpilogueFwdINS6_IJSA_SA_SB_EEES9_SE_SG_Li256ELb1ELb1ELb0ELb0EEENS1_36VarlenDynamicPersistentTileSchedulerILi128ELi96ELi256ELi128ELb0ELb1ELb1ELb1ELb1ELb1EEEEEEEEEvNT_6ParamsE:
        /* <DEDUP_REMOVED lines=45> */
.L_x_2407:
        /* <DEDUP_REMOVED lines=22> */
.L_x_2408:
        /* <DEDUP_REMOVED lines=18> */
.L_x_2409:
        /* <DEDUP_REMOVED lines=22> */
.L_x_2410:
        /* <DEDUP_REMOVED lines=23> */
.L_x_2411:
        /* <DEDUP_REMOVED lines=10> */
.L_x_2413:
        /* <DEDUP_REMOVED lines=15> */
[----:B------:R-:W-:Y:S01]  /*09b0*/  MOV R164, RZ ;  /* 0x000000ff00a47202 */ /* 0x000fe20000000f00 */
[----:B------:R-:W-:Y:S01]  /*09c0*/  UMOV UR60, URZ ;  /* 0x0000003f003c7c82 */ /* 0x000fe20008000000 */
[----:B------:R-:W-:Y:S01]  /*09d0*/  UMOV UR38, URZ ;  /* 0x0000003f00267c82 */ /* 0x000fe20008000000 */
[----:B------:R-:W0:Y:S02]  /*09e0*/  S2R R0, SR_TID.X ;  /* 0x0000000000007919 */ /* 0x000e240000002100 */
[----:B0-----:R-:W-:-:S05]  /*09f0*/  VIADD R175, R0, 0xffffff80 ;  /* 0xffffff8000af7836 */ /* 0x001fca0000000000 */
[----:B------:R-:W-:-:S04]  /*0a00*/  SHF.R.S32.HI R0, RZ, 0x1f, R175 ;  /* 0x0000001fff007819 */ /* 0x000fc800000114af */
[CC--:B------:R-:W-:Y:S02]  /*0a10*/  LEA.HI R3, R0.reuse, R175.reuse, RZ, 0x7 ;  /* 0x000000af00037211 */ /* 0x0c0fe400078f38ff */
[CC--:B------:R-:W-:Y:S02]  /*0a20*/  LEA.HI R4, R0.reuse, R175.reuse, RZ, 0x5 ;  /* 0x000000af00047211 */ /* 0x0c0fe400078f28ff */
[----:B------:R-:W-:Y:S02]  /*0a30*/  LEA.HI R10, R0, R175, RZ, 0x2 ;  /* 0x000000af000a7211 */ /* 0x000fe400078f10ff */
[----:B------:R-:W-:Y:S01]  /*0a40*/  SHF.R.S32.HI R166, RZ, 0x7, R3 ;  /* 0x00000007ffa67819 */ /* 0x000fe20000011403 */
[----:B------:R-:W-:Y:S01]  /*0a50*/  IMAD.SHL.U32 R6, R4, 0x20, RZ ;  /* 0x0000002004067824 */ /* 0x000fe200078e00ff */
[----:B------:R-:W-:-:S04]  /*0a60*/  LOP3.LUT R10, R10, 0xfffffffc, RZ, 0xc0, !PT ;  /* 0xfffffffc0a0a7812 */ /* 0x000fc800078ec0ff */
[----:B------:R-:W-:Y:S02]  /*0a70*/  LOP3.LUT R7, R6, 0xfffffc00, RZ, 0xc0, !PT ;  /* 0xfffffc0006077812 */ /* 0x000fe400078ec0ff */
[----:B------:R-:W-:Y:S02]  /*0a80*/  IADD3 R10, R175, -R10, RZ ;  /* 0x8000000aaf0a7210 */ /* 0x000fe40007ffe0ff */
[----:B--2---:R-:W-:Y:S02]  /*0a90*/  R2UR UR4, R2 ;  /* 0x00000000020472ca */ /* 0x004fe400000e0000 */
[C---:B------:R-:W-:Y:S02]  /*0aa0*/  LOP3.LUT R2, R3.reuse, 0xffffff80, RZ, 0xc0, !PT ;  /* 0xffffff8003027812 */ /* 0x040fe400078ec0ff */
[----:B------:R-:W-:-:S03]  /*0ab0*/  LEA.HI R3, R3, R166, RZ, 0x1 ;  /* 0x000000a603037211 */ /* 0x000fc600078f08ff */
[----:B------:R-:W-:Y:S01]  /*0ac0*/  IMAD.IADD R165, R175, 0x1, -R2 ;  /* 0x00000001afa57824 */ /* 0x000fe200078e0a02 */
[CC--:B------:R-:W-:Y:S02]  /*0ad0*/  LEA.HI R2, R0.reuse, R175.reuse, RZ, 0x4 ;  /* 0x000000af00027211 */ /* 0x0c0fe400078f20ff */
[----:B------:R-:W-:Y:S02]  /*0ae0*/  LEA.HI R0, R0, R175, RZ, 0x3 ;  /* 0x000000af00007211 */ /* 0x000fe400078f18ff */
[----:B------:R-:W-:Y:S01]  /*0af0*/  SHF.R.S32.HI R8, RZ, 0x1f, R165 ;  /* 0x0000001fff087819 */ /* 0x000fe200000114a5 */
[----:B------:R-:W-:Y:S01]  /*0b00*/  ULOP3.LUT UR4, UR4, 0x1, URZ, 0xfc, !UPT ;  /* 0x0000000104047892 */ /* 0x000fe2000f8efc3f */
[----:B------:R-:W-:Y:S02]  /*0b10*/  SHF.R.S32.HI R5, RZ, 0x4, R2 ;  /* 0x00000004ff057819 */ /* 0x000fe40000011402 */
[----:B------:R-:W-:Y:S02]  /*0b20*/  LEA.HI R9, R8, R165, RZ, 0x2 ;  /* 0x000000a508097211 */ /* 0x000fe400078f10ff */
[----:B------:R-:W-:Y:S01]  /*0b30*/  LOP3.LUT R4, R2, 0x3fffff0, RZ, 0xc0, !PT ;  /* 0x03fffff002047812 */ /* 0x000fe200078ec0ff */
[----:B------:R-:W-:Y:S01]  /*0b40*/  IMAD.U32 R169, RZ, RZ, UR4 ;  /* 0x00000004ffa97e24 */ /* 0x000fe2000f8e00ff */
[----:B------:R-:W-:-:S02]  /*0b50*/  SHF.R.S32.HI R6, RZ, 0x2, R9 ;  /* 0x00000002ff067819 */ /* 0x000fc40000011409 */
[----:B------:R-:W-:Y:S01]  /*0b60*/  SHF.R.S32.HI R11, RZ, 0x1f, R9 ;  /* 0x0000001fff0b7819 */ /* 0x000fe20000011409 */
[----:B------:R-:W-:Y:S01]  /*0b70*/  IMAD.IADD R4, R175, 0x1, -R4 ;  /* 0x00000001af047824 */ /* 0x000fe200078e0a04 */
[----:B------:R-:W-:Y:S02]  /*0b80*/  LEA.HI R2, R2, R5, RZ, 0x1 ;  /* 0x0000000502027211 */ /* 0x000fe400078f08ff */
[----:B------:R-:W-:Y:S01]  /*0b90*/  LEA.HI R11, R11, R6, RZ, 0x3 ;  /* 0x000000060b0b7211 */ /* 0x000fe200078f18ff */
[----:B------:R-:W-:Y:S01]  /*0ba0*/  IMAD R7, R4, 0x40, R7 ;  /* 0x0000004004077824 */ /* 0x000fe200078e0207 */
[----:B------:R-:W-:Y:S02]  /*0bb0*/  LOP3.LUT R160, R0, 0xfffffff8, RZ, 0xc0, !PT ;  /* 0xfffffff800a07812 */ /* 0x000fe400078ec0ff */
[----:B------:R-:W-:Y:S02]  /*0bc0*/  LOP3.LUT R11, R11, 0xfffffff8, RZ, 0xc0, !PT ;  /* 0xfffffff80b0b7812 */ /* 0x000fe400078ec0ff */
[----:B------:R-:W-:Y:S01]  /*0bd0*/  LEA.HI R8, R8, R165, RZ, 0x5 ;  /* 0x000000a508087211 */ /* 0x000fe200078f28ff */
[----:B------:R-:W-:Y:S01]  /*0be0*/  IMAD.IADD R160, R175, 0x1, -R160 ;  /* 0x00000001afa07824 */ /* 0x000fe200078e0aa0 */
[----:B------:R-:W-:Y:S01]  /*0bf0*/  LOP3.LUT R2, R2, 0x1ffffffe, RZ, 0xc0, !PT ;  /* 0x1ffffffe02027812 */ /* 0x000fe200078ec0ff */
[----:B------:R-:W-:Y:S01]  /*0c00*/  IMAD.IADD R11, R6, 0x1, -R11 ;  /* 0x00000001060b7824 */ /* 0x000fe200078e0a0b */
[----:B------:R-:W-:Y:S01]  /*0c10*/  SHF.R.S32.HI R8, RZ, 0x5, R8 ;  /* 0x00000005ff087819 */ /* 0x000fe20000011408 */
[----:B------:R-:W-:Y:S01]  /*0c20*/  IMAD.SHL.U32 R17, R160, 0x8, RZ ;  /* 0x00000008a0117824 */ /* 0x000fe200078e00ff */
[----:B------:R-:W-:Y:S01]  /*0c30*/  LEA.HI R4, R10, R10, RZ, 0x1 ;  /* 0x0000000a0a047211 */ /* 0x000fe200078f08ff */
[----:B------:R-:W-:Y:S01]  /*0c40*/  IMAD.IADD R2, R5, 0x1, -R2 ;  /* 0x0000000105027824 */ /* 0x000fe200078e0a02 */
[----:B------:R-:W-:Y:S01]  /*0c50*/  LOP3.LUT R3, R3, 0x3fffffe, RZ, 0xc0, !PT ;  /* 0x03fffffe03037812 */ /* 0x000fe200078ec0ff */
[----:B------:R-:W-:Y:S01]  /*0c60*/  IMAD R8, R8, 0x10, R11 ;  /* 0x0000001008087824 */ /* 0x000fe200078e020b */
[----:B------:R-:W-:Y:S01]  /*0c70*/  LOP3.LUT R5, R4, 0x1ffffffe, RZ, 0xc0, !PT ;  /* 0x1ffffffe04057812 */ /* 0x000fe200078ec0ff */
[----:B------:R-:W-:Y:S01]  /*0c80*/  VIADD R23, R17, 0x40 ;  /* 0x0000004011177836 */ /* 0x000fe20000000000 */
[----:B------:R-:W-:Y:S01]  /*0c90*/  LOP3.LUT R18, R9, 0x7ffffffc, RZ, 0xc0, !PT ;  /* 0x7ffffffc09127812 */ /* 0x000fe200078ec0ff */
[----:B------:R-:W-:Y:S01]  /*0ca0*/  IMAD.IADD R3, R166, 0x1, -R3 ;  /* 0x00000001a6037824 */ /* 0x000fe200078e0a03 */
[----:B------:R-:W-:Y:S01]  /*0cb0*/  SHF.R.S32.HI R163, RZ, 0x3, R0 ;  /* 0x00000003ffa37819 */ /* 0x000fe20000011400 */
[----:B------:R-:W-:Y:S01]  /*0cc0*/  IMAD.IADD R10, R10, 0x1, -R5 ;  /* 0x000000010a0a7824 */ /* 0x000fe200078e0a05 */
[----:B------:R-:W-:Y:S01]  /*0cd0*/  SHF.R.S32.HI R174, RZ, 0x1f, R17 ;  /* 0x0000001fffae7819 */ /* 0x000fe20000011411 */
[----:B------:R-:W-:Y:S01]  /*0ce0*/  IMAD R167, R3, 0x40, R8 ;  /* 0x0000004003a77824 */ /* 0x000fe200078e0208 */
[----:B------:R-:W-:Y:S01]  /*0cf0*/  SHF.R.S32.HI R173, RZ, 0x1f, R23 ;  /* 0x0000001fffad7819 */ /* 0x000fe20000011417 */
[----:B------:R-:W-:-:S02]  /*0d00*/  IMAD R168, R2, 0x8, R7 ;  /* 0x0000000802a87824 */ /* 0x000fc400078e0207 */
[----:B------:R-:W-:Y:S02]  /*0d10*/  IMAD.IADD R18, R165, 0x1, -R18 ;  /* 0x00000001a5127824 */ /* 0x000fe400078e0a12 */
[----:B------:R-:W-:-:S07]  /*0d20*/  IMAD R19, R10, 0x8, R167 ;  /* 0x000000080a137824 */ /* 0x000fce00078e02a7 */
.L_x_2473:
[----:B0---4-:R-:W0:Y:S01]  /*0d30*/  LDC.64 R2, c[0x0][0xc88] ;  /* 0x00032200ff027b82 */ /* 0x011e220000000a00 */
[----:B------:R-:W-:Y:S01]  /*0d40*/  ULDC.64 UR4, c[0x0][0xa28] ;  /* 0x00028a0000047ab9 */ /* 0x000fe20000000a00 */
[----:B------:R-:W-:Y:S01]  /*0d50*/  ULDC.64 UR6, c[0x0][0xa18] ;  /* 0x0002860000067ab9 */ /* 0x000fe20000000a00 */
[----:B------:R-:W-:Y:S01]  /*0d60*/  IMAD.MOV.U32 R7, RZ, RZ, RZ ;  /* 0x000000ffff077224 */ /* 0x000fe200078e00ff */
[----:B------:R-:W-:Y:S01]  /*0d70*/  ULDC.64 UR8, c[0x0][0xa20] ;  /* 0x0002880000087ab9 */ /* 0x000fe20000000a00 */
[----:B0-----:R-:W-:-:S05]  /*0d80*/  IMAD.WIDE R2, R47, 0x4, R2 ;  /* 0x000000042f027825 */ /* 0x001fca00078e0202 */
[----:B--2---:R-:W2:Y:S01]  /*0d90*/  LDG.E R22, desc[UR36][R2.64] ;  /* 0x0000002402167981 */ /* 0x004ea2000c1e1900 */
[----:B------:R-:W-:Y:S02]  /*0da0*/  ISETP.NE.U32.AND P0, PT, RZ, UR4, PT ;  /* 0x00000004ff007c0c */ /* 0x000fe4000bf05070 */
[----:B------:R-:W-:Y:S02]  /*0db0*/  ISETP.NE.U32.AND P1, PT, RZ, UR6, PT ;  /* 0x00000006ff007c0c */ /* 0x000fe4000bf25070 */
[----:B------:R-:W-:Y:S02]  /*0dc0*/  ISETP.NE.AND.EX P0, PT, RZ, UR5, PT, P0 ;  /* 0x00000005ff007c0c */ /* 0x000fe4000bf05300 */
[----:B------:R-:W-:Y:S02]  /*0dd0*/  ISETP.NE.AND.EX P1, PT, RZ, UR7, PT, P1 ;  /* 0x00000007ff007c0c */ /* 0x000fe4000bf25310 */
[----:B--2---:R-:W-:-:S09]  /*0de0*/  SHF.R.S32.HI R162, RZ, 0x1f, R22 ;  /* 0x0000001fffa27819 */ /* 0x004fd20000011416 */
[----:B---3--:R-:W-:-:S04]  /*0df0*/  @P0 LEA R4, P2, R22, UR4, 0x2 ;  /* 0x0000000416040c11 */ /* 0x008fc8000f8410ff */
[C---:B------:R-:W-:Y:S01]  /*0e00*/  @P0 LEA.HI.X R5, R22.reuse, UR5, R162, 0x2, P2 ;  /* 0x0000000516050c11 */ /* 0x040fe200090f14a2 */
[----:B------:R-:W-:Y:S01]  /*0e10*/  ULDC.64 UR4, c[0x0][0x418] ;  /* 0x0001060000047ab9 */ /* 0x000fe20000000a00 */
[----:B------:R-:W-:-:S03]  /*0e20*/  @P1 LEA R2, P2, R22, UR6, 0x2 ;  /* 0x0000000616021c11 */ /* 0x000fc6000f8410ff */
[----:B------:R0:W5:Y:S01]  /*0e30*/  @P0 LDG.E R7, desc[UR36][R4.64] ;  /* 0x0000002404070981 */ /* 0x000162000c1e1900 */
[----:B------:R-:W-:-:S05]  /*0e40*/  @P1 LEA.HI.X R3, R22, UR7, R162, 0x2, P2 ;  /* 0x0000000716031c11 */ /* 0x000fca00090f14a2 */
[----:B------:R0:W5:Y:S01]  /*0e50*/  @P1 LDG.E R171, desc[UR36][R2.64] ;  /* 0x0000002402ab1981 */ /* 0x000162000c1e1900 */
[----:B------:R-:W-:Y:S01]  /*0e60*/  UISETP.NE.U32.AND UP0, UPT, UR4, URZ, UPT ;  /* 0x0000003f0400728c */ /* 0x000fe2000bf05070 */
[----:B------:R-:W-:Y:S02]  /*0e70*/  ISETP.NE.U32.AND P2, PT, RZ, UR8, PT ;  /* 0x00000008ff007c0c */ /* 0x000fe4000bf45070 */
[----:B------:R-:W-:Y:S01]  /*0e80*/  ULDC UR4, c[0x0][0x424] ;  /* 0x0001090000047ab9 */ /* 0x000fe20000000800 */
[----:B------:R-:W-:Y:S01]  /*0e90*/  UISETP.NE.AND.EX UP0, UPT, UR5, URZ, UPT, UP0 ;  /* 0x0000003f0500728c */ /* 0x000fe2000bf05300 */
[----:B------:R-:W-:Y:S02]  /*0ea0*/  ISETP.NE.AND.EX P2, PT, RZ, UR9, PT, P2 ;  /* 0x00000009ff007c0c */ /* 0x000fe4000bf45320 */
[----:B------:R-:W-:Y:S01]  /*0eb0*/  ULDC UR5, c[0x0][0x2f0] ;  /* 0x0000bc0000057ab9 */ /* 0x000fe20000000800 */
[----:B------:R-:W-:-:S04]  /*0ec0*/  USEL UR4, UR4, 0x1, UP0 ;  /* 0x0000000104047887 */ /* 0x000fc80008000000 */
[----:B------:R-:W-:Y:S01]  /*0ed0*/  UIMAD UR4, UR4, UR5, URZ ;  /* 0x00000005040472a4 */ /* 0x000fe2000f8e023f */
[----:B0-----:R-:W-:Y:S11]  /*0ee0*/  @P1 BRA `(.L_x_2414) ;  /* 0x0000000000281947 */ /* 0x001ff60003800000 */
        /* <DEDUP_REMOVED lines=10> */
.L_x_2414:
[----:B------:R-:W-:Y:S02]  /*0f90*/  IMAD.U32 R170, RZ, RZ, UR4 ;  /* 0x00000004ffaa7e24 */ /* 0x000fe4000f8e00ff */
[----:B------:R-:W-:Y:S01]  /*0fa0*/  IMAD.MOV.U32 R161, RZ, RZ, R46 ;  /* 0x000000ffffa17224 */ /* 0x000fe200078e002e */
[----:B------:R-:W-:Y:S06]  /*0fb0*/  @!P2 BRA `(.L_x_2415) ;  /* 0x000000000010a947 */ /* 0x000fec0003800000 */
[----:B------:R-:W-:-:S04]  /*0fc0*/  LEA R2, P0, R22, UR8, 0x2 ;  /* 0x0000000816027c11 */ /* 0x000fc8000f8010ff */
[----:B------:R-:W-:-:S05]  /*0fd0*/  LEA.HI.X R3, R22, UR9, R162, 0x2, P0 ;  /* 0x0000000916037c11 */ /* 0x000fca00080f14a2 */
[----:B------:R1:W5:Y:S01]  /*0fe0*/  LDG.E R170, desc[UR36][R2.64] ;  /* 0x0000002402aa7981 */ /* 0x000362000c1e1900 */
[----:B------:R-:W-:Y:S05]  /*0ff0*/  BRA `(.L_x_2416) ;  /* 0x0000000000247947 */ /* 0x000fea0003800000 */
.L_x_2415:
        /* <DEDUP_REMOVED lines=8> */
[----:B--2---:R-:W-:-:S07]  /*1080*/  IADD3 R170, -R170, R5, RZ ;  /* 0x00000005aaaa7210 */ /* 0x004fce0007ffe1ff */
.L_x_2416:
[----:B------:R-:W2:Y:S01]  /*1090*/  LDC R172, c[0x0][0x448] ;  /* 0x00011200ffac7b82 */ /* 0x000ea20000000800 */
[----:B------:R-:W-:Y:S01]  /*10a0*/  IMAD.SHL.U32 R16, R45, 0x80, RZ ;  /* 0x000000802d107824 */ /* 0x000fe200078e00ff */
[----:B------:R-:W-:Y:S01]  /*10b0*/  CS2R R86, SRZ ;  /* 0x0000000000567805 */ /* 0x000fe2000001ff00 */
[----:B-----5:R-:W-:Y:S01]  /*10c0*/  IMAD.IADD R170, R170, 0x1, -R7 ;  /* 0x00000001aaaa7824 */ /* 0x020fe200078e0a07 */
[----:B------:R-:W-:Y:S01]  /*10d0*/  CS2R R84, SRZ ;  /* 0x0000000000547805 */ /* 0x000fe2000001ff00 */
[----:B------:R-:W-:Y:S01]  /*10e0*/  VIADD R0, R16, 0x7f ;  /* 0x0000007f10007836 */ /* 0x000fe20000000000 */
[----:B------:R-:W-:Y:S01]  /*10f0*/  CS2R R82, SRZ ;  /* 0x0000000000527805 */ /* 0x000fe2000001ff00 */
[----:B------:R-:W-:Y:S01]  /*1100*/  IMAD.MOV.U32 R20, RZ, RZ, RZ ;  /* 0x000000ffff147224 */ /* 0x000fe200078e00ff */
[----:B------:R-:W-:Y:S02]  /*1110*/  CS2R R80, SRZ ;  /* 0x0000000000507805 */ /* 0x000fe4000001ff00 */
[----:B------:R-:W-:-:S02]  /*1120*/  CS2R R78, SRZ ;  /* 0x00000000004e7805 */ /* 0x000fc4000001ff00 */
[----:B------:R-:W-:Y:S02]  /*1130*/  CS2R R76, SRZ ;  /* 0x00000000004c7805 */ /* 0x000fe4000001ff00 */
[----:B------:R-:W-:Y:S02]  /*1140*/  CS2R R74, SRZ ;  /* 0x00000000004a7805 */ /* 0x000fe4000001ff00 */
[----:B------:R-:W-:Y:S02]  /*1150*/  CS2R R32, SRZ ;  /* 0x0000000000207805 */ /* 0x000fe4000001ff00 */
        /* <DEDUP_REMOVED lines=11> */
[----:B--2---:R-:W-:Y:S02]  /*1210*/  ISETP.NE.AND P0, PT, R172, 0x1, PT ;  /* 0x00000001ac00780c */ /* 0x004fe40003f05270 */
        /* <DEDUP_REMOVED lines=11> */
[----:B------:R-:W-:Y:S01]  /*12d0*/  MOV R8, RZ ;  /* 0x000000ff00087202 */ /* 0x000fe20000000f00 */
[----:B-1----:R-:W1:Y:S01]  /*12e0*/  @P0 LDC R3, c[0x0][0x44c] ;  /* 0x00011300ff030b82 */ /* 0x002e620000000800 */
[----:B------:R-:W-:Y:S02]  /*12f0*/  IMAD.MOV.U32 R95, RZ, RZ, RZ ;  /* 0x000000ffff5f7224 */ /* 0x000fe400078e00ff */
[----:B------:R-:W-:Y:S02]  /*1300*/  IMAD.MOV.U32 R10, RZ, RZ, RZ ;  /* 0x000000ffff0a7224 */ /* 0x000fe400078e00ff */
[----:B------:R-:W-:Y:S02]  /*1310*/  IMAD.MOV.U32 R97, RZ, RZ, RZ ;  /* 0x000000ffff617224 */ /* 0x000fe400078e00ff */
[----:B------:R-:W-:Y:S01]  /*1320*/  IMAD.MOV.U32 R99, RZ, RZ, RZ ;  /* 0x000000ffff637224 */ /* 0x000fe200078e00ff */
[----:B------:R-:W2:Y:S01]  /*1330*/  @P0 LDC R5, c[0x0][0x450] ;  /* 0x00011400ff050b82 */ /* 0x000ea20000000800 */
[----:B-1----:R-:W-:Y:S01]  /*1340*/  @P0 IMAD.HI.U32 R2, R0, R3, RZ ;  /* 0x0000000300020227 */ /* 0x002fe200078e00ff */
[----:B0-----:R-:W-:-:S04]  /*1350*/  IADD3 R3, R170, 0x60, -R171 ;  /* 0x00000060aa037810 */ /* 0x001fc80007ffe8ab */
[----:B--2---:R-:W-:Y:S01]  /*1360*/  @P0 SHF.R.U32.HI R0, RZ, R5, R2 ;  /* 0x00000005ff000219 */ /* 0x004fe20000011602 */
[----:B------:R-:W-:Y:S01]  /*1370*/  VIADD R2, R170, 0x5f ;  /* 0x0000005faa027836 */ /* 0x000fe20000000000 */
[----:B------:R-:W-:-:S03]  /*1380*/  PLOP3.LUT P0, PT, PT, PT, PT, 0x80, 0x0 ;  /* 0x000000000000781c */ /* 0x000fc60003f0f070 */
[----:B------:R-:W-:Y:S02]  /*1390*/  IMAD.IADD R0, R3, 0x1, R0 ;  /* 0x0000000103007824 */ /* 0x000fe400078e0200 */
[----:B------:R-:W-:-:S04]  /*13a0*/  IMAD.HI R2, R2, 0x2aaaaaab, RZ ;  /* 0x2aaaaaab02027827 */ /* 0x000fc800078e02ff */
[----:B------:R-:W-:Y:S01]  /*13b0*/  IMAD.HI R0, R0, 0x2aaaaaab, RZ ;  /* 0x2aaaaaab00007827 */ /* 0x000fe200078e02ff */
[----:B------:R-:W-:-:S04]  /*13c0*/  SHF.R.U32.HI R3, RZ, 0x1f, R2 ;  /* 0x0000001fff037819 */ /* 0x000fc80000011602 */
[----:B------:R-:W-:Y:S02]  /*13d0*/  SHF.R.U32.HI R5, RZ, 0x1f, R0 ;  /* 0x0000001fff057819 */ /* 0x000fe40000011600 */
[----:B------:R-:W-:Y:S02]  /*13e0*/  LEA.HI.SX32 R3, R2, R3, 0x1c ;  /* 0x0000000302037211 */ /* 0x000fe400078fe2ff */
[----:B------:R-:W-:Y:S01]  /*13f0*/  LEA.HI.SX32 R2, R0, R5, 0x1c ;  /* 0x0000000500027211 */ /* 0x000fe200078fe2ff */
[----:B------:R-:W-:-:S03]  /*1400*/  IMAD.MOV.U32 R0, RZ, RZ, RZ ;  /* 0x000000ffff007224 */ /* 0x000fc600078e00ff */
[----:B------:R-:W-:-:S04]  /*1410*/  VIMNMX R73, R3, R2, PT ;  /* 0x0000000203497248 */ /* 0x000fc80003fe0100 */
[----:B------:R-:W-:-:S13]  /*1420*/  ISETP.GE.AND P1, PT, R73, 0x1, PT ;  /* 0x000000014900780c */ /* 0x000fda0003f26270 */
        /* <DEDUP_REMOVED lines=23> */
[----:B------:R-:W-:Y:S01]  /*15a0*/  MOV R10, UR6 ;  /* 0x00000006000a7c02 */ /* 0x000fe20008000f00 */
        /* <DEDUP_REMOVED lines=8> */
.L_x_2418:
[----:B------:R-:W-:Y:S02]  /*1630*/  LEA.HI R0, R164, R164, RZ, 0x1 ;  /* 0x000000a4a4007211 */ /* 0x000fe400078f08ff */
[----:B------:R-:W-:Y:S02]  /*1640*/  R2UR UR4, R169 ;  /* 0x00000000a90472ca */ /* 0x000fe400000e0000 */
[----:B------:R-:W-:-:S05]  /*1650*/  LOP3.LUT R3, R0, 0xfffffffe, RZ, 0xc0, !PT ;  /* 0xfffffffe00037812 */ /* 0x000fca00078ec0ff */
[----:B------:R-:W-:-:S05]  /*1660*/  IMAD.IADD R0, R164, 0x1, -R3 ;  /* 0x00000001a4007824 */ /* 0x000fca00078e0a03 */
[----:B------:R-:W-:Y:S01]  /*1670*/  SHF.L.U32 R0, R0, 0x1f, RZ ;  /* 0x0000001f00007819 */ /* 0x000fe200000006ff */
[----:B------:R-:W-:-:S03]  /*1680*/  IMAD.U32 R2, RZ, RZ, UR4 ;  /* 0x00000004ff027e24 */ /* 0x000fc6000f8e00ff */
[----:B------:R-:W0:Y:S02]  /*1690*/  SYNCS.PHASECHK.TRANS64.TRYWAIT P1, [UR39+0x2a800], R0 ;  /* 0x02a80000ff0075a7 */ /* 0x000e240008020167 */
[----:B------:R-:W-:Y:S01]  /*16a0*/  ISETP.NE.AND P0, PT, R2, 0x3, PT ;  /* 0x000000030200780c */ /* 0x000fe20003f05270 */
[----:B0-----:R-:W-:-:S12]  /*16b0*/  @!P1 BRA `(.L_x_2419) ;  /* 0x000000e400509947 */ /* 0x001fd80003800000 */
.L_x_2560:
[----:B------:R-:W-:Y:S05]  /*16c0*/  @!P0 BRA `(.L_x_2420) ;  /* 0x0000000000048947 */ /* 0x000fea0003800000 */
[----:B------:R-:W-:Y:S01]  /*16d0*/  BPT.TRAP 0x1 ;  /* 0x000000040000795c */ /* 0x000fe20000300000 */
.L_x_2420:
[----:B0-----:R-:W-:Y:S02]  /*16e0*/  IMAD.U32 R0, RZ, RZ, UR38 ;  /* 0x00000026ff007e24 */ /* 0x001fe4000f8e00ff */
[----:B------:R-:W-:-:S03]  /*16f0*/  IMAD.U32 R3, RZ, RZ, UR60 ;  /* 0x0000003cff037e24 */ /* 0x000fc6000f8e00ff */
[----:B------:R-:W-:Y:S02]  /*1700*/  LEA R0, R0, UR39, 0x3 ;  /* 0x0000002700007c11 */ /* 0x000fe4000f8e18ff */
[----:B------:R-:W-:-:S04]  /*1710*/  SHF.L.U32 R3, R3, 0x1f, RZ ;  /* 0x0000001f03037819 */ /* 0x000fc800000006ff */
[----:B------:R0:W1:Y:S01]  /*1720*/  SYNCS.PHASECHK.TRANS64.TRYWAIT P1, [R0+URZ+0x2a830], R3 ;  /* 0x02a83003000075a7 */ /* 0x000062000802017f */
[----:B------:R-:W-:Y:S05]  /*1730*/  @!P0 BRA `(.L_x_2421) ;  /* 0x0000000000048947 */ /* 0x000fea0003800000 */
[----:B------:R-:W-:Y:S01]  /*1740*/  BPT.TRAP 0x1 ;  /* 0x000000040000795c */ /* 0x000fe20000300000 */
.L_x_2421:
[----:B-1----:R-:W-:Y:S05]  /*1750*/  @P1 BRA `(.L_x_2422) ;  /* 0x0000000000081947 */ /* 0x002fea0003800000 */
[----:B------:R-:W1:Y:S02]  /*1760*/  SYNCS.PHASECHK.TRANS64.TRYWAIT P1, [R0+URZ+0x2a830], R3 ;  /* 0x02a83003000075a7 */ /* 0x000e64000802017f */
[----:B-1----:R-:W-:Y:S05]  /*1770*/  @!P1 BRA `(.L_x_2423) ;  /* 0x000000e400389947 */ /* 0x002fea0003800000 */
.L_x_2422:
        /* <DEDUP_REMOVED lines=11> */
[----:B------:R-:W-:Y:S01]  /*1830*/  MOV R6, UR8 ;  /* 0x0000000800067c02 */ /* 0x000fe20008000f00 */
        /* <DEDUP_REMOVED lines=83> */
.L_x_2424:
[----:B------:R-:W-:Y:S01]  /*1d70*/  ISETP.NE.AND P4, PT, R172, 0x1, PT ;  /* 0x00000001ac00780c */ /* 0x000fe20003f85270 */
[----:B------:R-:W-:Y:S01]  /*1d80*/  IMAD.IADD R2, R19, 0x1, R16 ;  /* 0x0000000113027824 */ /* 0x000fe200078e0210 */
[----:B------:R-:W-:Y:S01]  /*1d90*/  ULDC UR4, c[0x0][0x988] ;  /* 0x0002620000047ab9 */ /* 0x000fe20000000800 */
[----:B------:R-:W2:Y:S10]  /*1da0*/  S2UR UR5, SR_CgaCtaId ;  /* 0x00000000000579c3 */ /* 0x000eb40000008800 */
[----:B01----:R-:W0:Y:S08]  /*1db0*/  @P4 LDC R3, c[0x0][0x44c] ;  /* 0x00011300ff034b82 */ /* 0x003e300000000800 */
[----:B------:R-:W1:Y:S01]  /*1dc0*/  @P4 LDC R4, c[0x0][0x450] ;  /* 0x00011400ff044b82 */ /* 0x000e620000000800 */
[----:B0-----:R-:W-:-:S05]  /*1dd0*/  @P4 IMAD.HI.U32 R3, R2, R3, RZ ;  /* 0x0000000302034227 */ /* 0x001fca00078e00ff */
[----:B-1----:R-:W-:Y:S01]  /*1de0*/  @P4 SHF.R.U32.HI R2, RZ, R4, R3 ;  /* 0x00000004ff024219 */ /* 0x002fe20000011603 */
[----:B------:R-:W-:Y:S02]  /*1df0*/  IMAD.MOV.U32 R4, RZ, RZ, -0x60 ;  /* 0xffffffa0ff047424 */ /* 0x000fe400078e00ff */
[C---:B------:R-:W-:Y:S02]  /*1e00*/  IMAD R3, R73.reuse, -0x60, R170 ;  /* 0xffffffa049037824 */ /* 0x040fe400078e02aa */
[----:B------:R-:W0:Y:S01]  /*1e10*/  SHFL.IDX PT, R8, R2, 0x1, 0x1c1f ;  /* 0x003c1f0002087f89 */ /* 0x000e2200000e0000 */
[----:B------:R-:W-:Y:S02]  /*1e20*/  IMAD R5, R73, R4, 0x61 ;  /* 0x0000006149057424 */ /* 0x000fe400078e0204 */
[----:B------:R-:W-:Y:S01]  /*1e30*/  VIADD R3, R3, 0x60 ;  /* 0x0000006003037836 */ /* 0x000fe20000000000 */
[----:B------:R-:W1:Y:S01]  /*1e40*/  SHFL.IDX PT, R2, R2, RZ, 0x1c1f ;  /* 0x001c1fff02027589 */ /* 0x000e6200000e0000 */
[----:B------:R-:W-:-:S02]  /*1e50*/  IMAD R5, R18, -0x2, R5 ;  /* 0xfffffffe12057824 */ /* 0x000fc400078e0205 */
[----:B------:R-:W-:-:S03]  /*1e60*/  IMAD R3, R18, -0x2, R3 ;  /* 0xfffffffe12037824 */ /* 0x000fc600078e0203 */
[----:B------:R-:W-:-:S04]  /*1e70*/  IADD3 R4, -R171, R5, R170 ;  /* 0x00000005ab047210 */ /* 0x000fc80007ffe1aa */
[----:B0-----:R-:W-:-:S04]  /*1e80*/  VIADDMNMX R8, R8, R4, R3, PT ;  /* 0x0000000408087246 */ /* 0x001fc80003800103 */
        /* <DEDUP_REMOVED lines=8> */
[C---:B------:R-:W-:Y:S02]  /*1f10*/  ISETP.GT.AND P2, PT, R8.reuse, 0x10, PT ;  /* 0x000000100800780c */ /* 0x040fe40003f44270 */
[----:B------:R-:W-:Y:S02]  /*1f20*/  FSEL R31, R31, -INF , P1 ;  /* 0xff8000001f1f7808 */ /* 0x000fe40000800000 */
[----:B------:R-:W-:Y:S02]  /*1f30*/  FMNMX.FTZ R10, R75, R10, !PT ;  /* 0x0000000a4b0a7209 */ /* 0x000fe40007810000 */
        /* <DEDUP_REMOVED lines=57> */
[----:B------:R-:W-:Y:S02]  /*22d0*/  FSEL R71, R71, -INF , P1 ;  /* 0xff80000047477808 */ /* 0x000fe40000800000 */
[----:B------:R-:W-:Y:S02]  /*22e0*/  FMNMX.FTZ R10, R103, R10, !PT ;  /* 0x0000000a670a7209 */ /* 0x000fe40007810000 */
[----:B-1----:R-:W-:Y:S01]  /*22f0*/  VIADDMNMX R4, R2, R4, R3, PT ;  /* 0x0000000402047246 */ /* 0x002fe20003800103 */
[----:B------:R-:W-:Y:S01]  /*2300*/  IMAD.U32 R2, RZ, RZ, UR4 ;  /* 0x00000004ff027e24 */ /* 0x000fe2000f8e00ff */
[----:B------:R-:W-:-:S02]  /*2310*/  FMNMX.FTZ R10, R71, R10, !PT ;  /* 0x0000000a470a7209 */ /* 0x000fc40007810000 */
[C---:B------:R-:W-:Y:S02]  /*2320*/  ISETP.GT.AND P1, PT, R4.reuse, RZ, PT ;  /* 0x000000ff0400720c */ /* 0x040fe40003f24270 */
[C---:B------:R-:W-:Y:S01]  /*2330*/  ISETP.GT.AND P2, PT, R4.reuse, 0x1, PT ;  /* 0x000000010400780c */ /* 0x040fe20003f44270 */
[----:B------:R-:W0:Y:S01]  /*2340*/  SHFL.BFLY PT, R5, R10, 0x2, 0x1f ;  /* 0x0c401f000a057f89 */ /* 0x000e2200000e0000 */
[----:B------:R-:W-:Y:S02]  /*2350*/  ISETP.GT.AND P3, PT, R4, 0x8, PT ;  /* 0x000000080400780c */ /* 0x000fe40003f64270 */
[----:B------:R-:W-:Y:S02]  /*2360*/  FSEL R25, R25, -INF , P2 ;  /* 0xff80000019197808 */ /* 0x000fe40001000000 */
[----:B------:R-:W-:Y:S02]  /*2370*/  FSEL R9, R28, -INF , P3 ;  /* 0xff8000001c097808 */ /* 0x000fe40001800000 */
[----:B------:R-:W-:-:S02]  /*2380*/  ISETP.GT.AND P2, PT, R4, 0x10, PT ;  /* 0x000000100400780c */ /* 0x000fc40003f44270 */
[----:B------:R-:W-:Y:S02]  /*2390*/  ISETP.GT.AND P3, PT, R4, 0x18, PT ;  /* 0x000000180400780c */ /* 0x000fe40003f64270 */
[----:B------:R-:W-:Y:S02]  /*23a0*/  FSEL R11, R32, -INF , P2 ;  /* 0xff800000200b7808 */ /* 0x000fe40001000000 */
[----:B------:R-:W-:Y:S02]  /*23b0*/  FSEL R13, R36, -INF , P3 ;  /* 0xff800000240d7808 */ /* 0x000fe40001800000 */
[----:B------:R-:W-:Y:S02]  /*23c0*/  R2UR UR4, R0 ;  /* 0x00000000000472ca */ /* 0x000fe400000e0000 */
[----:B0-----:R-:W-:-:S11]  /*23d0*/  FMNMX.FTZ R8, R10, R5, !PT ;  /* 0x000000050a087209 */ /* 0x001fd60007810000 */
[----:B------:R-:W-:Y:S01]  /*23e0*/  UIADD3 UR4, UR4, 0x2a840, URZ ;  /* 0x0002a84004047890 */ /* 0x000fe2000fffe03f */
[----:B------:R-:W0:Y:S03]  /*23f0*/  SHFL.BFLY PT, R5, R8, 0x1, 0x1f ;  /* 0x0c201f0008057f89 */ /* 0x000e2600000e0000 */
[----:B--2---:R-:W-:-:S09]  /*2400*/  UPRMT UR4, UR5, 0x654, UR4 ;  /* 0x0000065405047896 */ /* 0x004fd20008000004 */
[----:B------:R-:W-:Y:S01]  /*2410*/  SYNCS.ARRIVE.TRANS64.RED.A1T0 RZ, [UR4], RZ ;  /* 0x000000ffffff79a7 */ /* 0x000fe20008100404 */
[----:B0-----:R-:W-:Y:S02]  /*2420*/  FMNMX.FTZ R3, R8, R5, !PT ;  /* 0x0000000508037209 */ /* 0x001fe40007810000 */
[----:B------:R-:W-:Y:S02]  /*2430*/  FSEL R5, R24, -INF , P1 ;  /* 0xff80000018057808 */ /* 0x000fe40000800000 */
[----:B------:R-:W-:Y:S01]  /*2440*/  ISETP.GT.AND P1, PT, R4, 0x9, PT ;  /* 0x000000090400780c */ /* 0x000fe20003f24270 */
[----:B------:R-:W-:Y:S01]  /*2450*/  FMUL.FTZ R10, R3, R2 ;  /* 0x00000002030a7220 */ /* 0x000fe20000410000 */
[----:B------:R-:W-:Y:S02]  /*2460*/  FMNMX.FTZ R8, R5, R25, !PT ;  /* 0x0000001905087209 */ /* 0x000fe40007810000 */
[----:B------:R-:W-:Y:S02]  /*2470*/  FSEL R29, R29, -INF , P1 ;  /* 0xff8000001d1d7808 */ /* 0x000fe40000800000 */
[----:B------:R-:W-:-:S02]  /*2480*/  FMNMX.FTZ R8, R9, R8, !PT ;  /* 0x0000000809087209 */ /* 0x000fc40007810000 */
[C---:B------:R-:W-:Y:S02]  /*2490*/  ISETP.GT.AND P1, PT, R4.reuse, 0x11, PT ;  /* 0x000000110400780c */ /* 0x040fe40003f24270 */
[----:B------:R-:W-:Y:S02]  /*24a0*/  FMNMX.FTZ R8, R29, R8, !PT ;  /* 0x000000081d087209 */ /* 0x000fe40007810000 */
[----:B------:R-:W-:Y:S02]  /*24b0*/  FSEL R33, R33, -INF , P1 ;  /* 0xff80000021217808 */ /* 0x000fe40000800000 */
[----:B------:R-:W-:Y:S02]  /*24c0*/  FMNMX.FTZ R8, R11, R8, !PT ;  /* 0x000000080b087209 */ /* 0x000fe40007810000 */
[----:B------:R-:W-:Y:S02]  /*24d0*/  FSETP.NEU.FTZ.AND P2, PT, R3, -INF , PT ;  /* 0xff8000000300780b */ /* 0x000fe40003f5d000 */
[----:B------:R-:W-:-:S02]  /*24e0*/  ISETP.GT.AND P1, PT, R4, 0x19, PT ;  /* 0x000000190400780c */ /* 0x000fc40003f24270 */
[----:B------:R-:W-:Y:S02]  /*24f0*/  FMNMX.FTZ R8, R33, R8, !PT ;  /* 0x0000000821087209 */ /* 0x000fe40007810000 */
[----:B------:R-:W-:Y:S02]  /*2500*/  FSEL R10, R10, RZ, P2 ;  /* 0x000000ff0a0a7208 */ /* 0x000fe40001000000 */
[C---:B------:R-:W-:Y:S02]  /*2510*/  ISETP.GT.AND P2, PT, R4.reuse, 0x20, PT ;  /* 0x000000200400780c */ /* 0x040fe40003f44270 */
        /* <DEDUP_REMOVED lines=9> */
[----:B------:R-:W0:Y:S01]  /*25b0*/  @P4 LDC R40, c[0x0][0x450] ;  /* 0x00011400ff284b82 */ /* 0x000e220000000800 */
[C---:B------:R-:W-:Y:S01]  /*25c0*/  ISETP.GT.AND P2, PT, R4.reuse, 0x28, PT ;  /* 0x000000280400780c */ /* 0x040fe20003f44270 */
[----:B------:R-:W-:Y:S01]  /*25d0*/  MUFU.EX2 R159, R75 ;  /* 0x0000004b009f7308 */ /* 0x000fe20000000800 */
        /* <DEDUP_REMOVED lines=10> */
[C---:B------:R-:W-:Y:S01]  /*2680*/  ISETP.GT.AND P2, PT, R4.reuse, 0x30, PT ;  /* 0x000000300400780c */ /* 0x040fe20003f44270 */
        /* <DEDUP_REMOVED lines=28> */
[----:B------:R1:W2:Y:S01]  /*2850*/  MUFU.EX2 R20, R79 ;  /* 0x0000004f00147308 */ /* 0x0002a20000000800 */
        /* <DEDUP_REMOVED lines=11> */
[----:B------:R-:W-:Y:S01]  /*2910*/  FFMA.FTZ R10, R71, R2, -R10 ;  /* 0x00000002470a7223 */ /* 0x000fe2000001080a */
[----:B------:R-:W-:-:S02]  /*2920*/  ISETP.GT.AND P1, PT, R4, 0x49, PT ;  /* 0x000000490400780c */ /* 0x000fc40003f24270 */
[----:B-1----:R-:W-:Y:S02]  /*2930*/  CS2R R78, SRZ ;  /* 0x00000000004e7805 */ /* 0x002fe4000001ff00 */
[----:B------:R-:W-:Y:S01]  /*2940*/  FSEL R39, R60, -INF , P2 ;  /* 0xff8000003c277808 */ /* 0x000fe20001000000 */
[----:B------:R1:W3:Y:S01]  /*2950*/  MUFU.EX2 R24, R83 ;  /* 0x0000005300187308 */ /* 0x0002e20000000800 */
[----:B------:R-:W-:Y:S02]  /*2960*/  FMNMX.FTZ R8, R57, R8, !PT ;  /* 0x0000000839087209 */ /* 0x000fe40007810000 */
[----:B------:R-:W-:Y:S02]  /*2970*/  CS2R R70, SRZ ;  /* 0x0000000000467805 */ /* 0x000fe4000001ff00 */
[----:B------:R-:W-:Y:S02]  /*2980*/  ISETP.GT.AND P2, PT, R4, 0x50, PT ;  /* 0x000000500400780c */ /* 0x000fe40003f44270 */
[----:B------:R-:W-:-:S02]  /*2990*/  FSEL R61, R61, -INF , P1 ;  /* 0xff8000003d3d7808 */ /* 0x000fc40000800000 */
[----:B------:R-:W-:Y:S01]  /*29a0*/  FMNMX.FTZ R8, R39, R8, !PT ;  /* 0x0000000827087209 */ /* 0x000fe20007810000 */
[----:B------:R-:W-:Y:S01]  /*29b0*/  MUFU.EX2 R85, R85 ;  /* 0x0000005500557308 */ /* 0x000fe20000000800 */
[----:B------:R-:W-:Y:S02]  /*29c0*/  ISETP.GT.AND P1, PT, R4, 0x51, PT ;  /* 0x000000510400780c */ /* 0x000fe40003f24270 */
[----:B-1----:R-:W-:Y:S02]  /*29d0*/  CS2R R82, SRZ ;  /* 0x0000000000527805 */ /* 0x002fe4000001ff00 */
[----:B------:R-:W-:Y:S02]  /*29e0*/  FSEL R43, R64, -INF , P2 ;  /* 0xff800000402b7808 */ /* 0x000fe40001000000 */
[----:B------:R-:W-:Y:S02]  /*29f0*/  FMNMX.FTZ R8, R61, R8, !PT ;  /* 0x000000083d087209 */ /* 0x000fe40007810000 */
[----:B------:R-:W-:Y:S01]  /*2a00*/  ISETP.GT.AND P2, PT, R4, 0x58, PT ;  /* 0x000000580400780c */ /* 0x000fe20003f44270 */
[----:B------:R1:W4:Y:S01]  /*2a10*/  MUFU.EX2 R26, R87 ;  /* 0x00000057001a7308 */ /* 0x0003220000000800 */
[----:B------:R-:W-:-:S02]  /*2a20*/  FSEL R65, R65, -INF , P1 ;  /* 0xff80000041417808 */ /* 0x000fc40000800000 */
[----:B------:R-:W-:Y:S02]  /*2a30*/  FMNMX.FTZ R8, R43, R8, !PT ;  /* 0x000000082b087209 */ /* 0x000fe40007810000 */
[----:B------:R-:W-:Y:S02]  /*2a40*/  ISETP.GT.AND P1, PT, R4, 0x59, PT ;  /* 0x000000590400780c */ /* 0x000fe40003f24270 */
[----:B------:R-:W-:Y:S01]  /*2a50*/  FSEL R47, R68, -INF , P2 ;  /* 0xff800000442f7808 */ /* 0x000fe20001000000 */
[----:B------:R-:W-:Y:S01]  /*2a60*/  MUFU.EX2 R89, R89 ;  /* 0x0000005900597308 */ /* 0x000fe20000000800 */
[----:B------:R-:W-:Y:S02]  /*2a70*/  FMNMX.FTZ R8, R65, R8, !PT ;  /* 0x0000000841087209 */ /* 0x000fe40007810000 */
[----:B-1----:R-:W-:Y:S02]  /*2a80*/  CS2R R86, SRZ ;  /* 0x0000000000567805 */ /* 0x002fe4000001ff00 */
[----:B------:R-:W-:-:S02]  /*2a90*/  FSEL R69, R69, -INF , P1 ;  /* 0xff80000045457808 */ /* 0x000fc40000800000 */
[----:B------:R-:W-:Y:S02]  /*2aa0*/  FMNMX.FTZ R8, R47, R8, !PT ;  /* 0x000000082f087209 */ /* 0x000fe40007810000 */
[----:B--2---:R-:W-:Y:S01]  /*2ab0*/  F2FP.BF16.F32.PACK_AB R153, R20, R77 ;  /* 0x0000004d1499723e */ /* 0x004fe200000010ff */
[----:B------:R-:W1:Y:S01]  /*2ac0*/  MUFU.EX2 R28, R91 ;  /* 0x0000005b001c7308 */ /* 0x000e620000000800 */
[----:B------:R-:W-:Y:S02]  /*2ad0*/  FMNMX.FTZ R8, R69, R8, !PT ;  /* 0x0000000845087209 */ /* 0x000fe40007810000 */
[----:B---3--:R-:W-:Y:S02]  /*2ae0*/  F2FP.BF16.F32.PACK_AB R155, R24, R81 ;  /* 0x00000051189b723e */ /* 0x008fe400000010ff */
[----:B----4-:R-:W-:Y:S01]  /*2af0*/  F2FP.BF16.F32.PACK_AB R149, R26, R85 ;  /* 0x000000551a95723e */ /* 0x010fe200000010ff */
[----:B------:R-:W2:Y:S02]  /*2b00*/  SHFL.BFLY PT, R75, R8, 0x2, 0x1f ;  /* 0x0c401f00084b7f89 */ /* 0x000ea400000e0000 */
[----:B------:R-:W-:Y:S08]  /*2b10*/  MUFU.EX2 R93, R93 ;  /* 0x0000005d005d7308 */ /* 0x000ff00000000800 */
[----:B------:R3:W4:Y:S01]  /*2b20*/  MUFU.EX2 R30, R51 ;  /* 0x00000033001e7308 */ /* 0x0007220000000800 */
[----:B-1----:R-:W-:-:S07]  /*2b30*/  F2FP.BF16.F32.PACK_AB R151, R28, R89 ;  /* 0x000000591c97723e */ /* 0x002fce00000010ff */
[----:B------:R-:W-:Y:S01]  /*2b40*/  MUFU.EX2 R95, R95 ;  /* 0x0000005f005f7308 */ /* 0x000fe20000000800 */
[----:B---3--:R-:W-:Y:S02]  /*2b50*/  CS2R R50, SRZ ;  /* 0x0000000000327805 */ /* 0x008fe4000001ff00 */
[----:B--2---:R-:W-:-:S05]  /*2b60*/  FMNMX.FTZ R75, R8, R75, !PT ;  /* 0x0000004b084b7209 */ /* 0x004fca0007810000 */
[----:B------:R1:W2:Y:S01]  /*2b70*/  MUFU.EX2 R32, R55 ;  /* 0x0000003700207308 */ /* 0x0002a20000000800 */
[----:B----4-:R-:W-:Y:S01]  /*2b80*/  F2FP.BF16.F32.PACK_AB R145, R30, R93 ;  /* 0x0000005d1e91723e */ /* 0x010fe200000010ff */
[----:B------:R-:W3:Y:S06]  /*2b90*/  SHFL.BFLY PT, R4, R75, 0x1, 0x1f ;  /* 0x0c201f004b047f89 */ /* 0x000eec00000e0000 */
[----:B------:R-:W-:Y:S01]  /*2ba0*/  MUFU.EX2 R97, R97 ;  /* 0x0000006100617308 */ /* 0x000fe20000000800 */
[----:B-1----:R-:W-:-:S07]  /*2bb0*/  CS2R R54, SRZ ;  /* 0x0000000000367805 */ /* 0x002fce000001ff00 */
[----:B------:R1:W4:Y:S01]  /*2bc0*/  MUFU.EX2 R34, R59 ;  /* 0x0000003b00227308 */ /* 0x0003220000000800 */
[----:B--2---:R-:W-:-:S07]  /*2bd0*/  F2FP.BF16.F32.PACK_AB R147, R32, R95 ;  /* 0x0000005f2093723e */ /* 0x004fce00000010ff */
[----:B------:R-:W-:Y:S01]  /*2be0*/  MUFU.EX2 R99, R99 ;  /* 0x0000006300637308 */ /* 0x000fe20000000800 */
[----:B-1----:R-:W-:Y:S02]  /*2bf0*/  CS2R R58, SRZ ;  /* 0x00000000003a7805 */ /* 0x002fe4000001ff00 */
[----:B---3--:R-:W-:Y:S02]  /*2c00*/  FMNMX.FTZ R4, R75, R4, !PT ;  /* 0x000000044b047209 */ /* 0x008fe40007810000 */
[----:B------:R-:W-:Y:S02]  /*2c10*/  CS2R R74, SRZ ;  /* 0x00000000004a7805 */ /* 0x000fe4000001ff00 */
[C---:B------:R-:W-:Y:S01]  /*2c20*/  FSETP.NEU.FTZ.AND P1, PT, R4.reuse, -INF , PT ;  /* 0xff8000000400780b */ /* 0x040fe20003f3d000 */
[----:B------:R-:W-:Y:S01]  /*2c30*/  FMUL.FTZ R8, R4, R2 ;  /* 0x0000000204087220 */ /* 0x000fe20000410000 */
[----:B------:R-:W1:Y:S01]  /*2c40*/  MUFU.EX2 R36, R63 ;  /* 0x0000003f00247308 */ /* 0x000e620000000800 */
[----:B----4-:R-:W-:-:S03]  /*2c50*/  F2FP.BF16.F32.PACK_AB R141, R34, R97 ;  /* 0x00000061228d723e */ /* 0x010fc600000010ff */
[----:B------:R-:W-:-:S04]  /*2c60*/  FSEL R8, R8, RZ, P1 ;  /* 0x000000ff08087208 */ /* 0x000fc80000800000 */
        /* <DEDUP_REMOVED lines=17> */
[----:B--2---:R-:W2:Y:S01]  /*2d80*/  @P4 LDC R29, c[0x0][0x44c] ;  /* 0x00011300ff1d4b82 */ /* 0x004ea20000000800 */
[-CC-:B------:R-:W-:Y:S01]  /*2d90*/  FFMA.FTZ R31, R31, R2.reuse, -R8.reuse ;  /* 0x000000021f1f7223 */ /* 0x180fe20000010808 */
[-CC-:B------:R-:W-:Y:S01]  /*2da0*/  FFMA.FTZ R53, R53, R2.reuse, -R8.reuse ;  /* 0x0000000235357223 */ /* 0x180fe20000010808 */
[-CC-:B------:R-:W-:Y:S01]  /*2db0*/  FFMA.FTZ R35, R35, R2.reuse, -R8.reuse ;  /* 0x0000000223237223 */ /* 0x180fe20000010808 */
[-CC-:B------:R-:W-:Y:S01]  /*2dc0*/  FFMA.FTZ R57, R57, R2.reuse, -R8.reuse ;  /* 0x0000000239397223 */ /* 0x180fe20000010808 */
[-CC-:B------:R-:W-:Y:S01]  /*2dd0*/  FFMA.FTZ R39, R39, R2.reuse, -R8.reuse ;  /* 0x0000000227277223 */ /* 0x180fe20000010808 */
[-CC-:B------:R-:W-:Y:S01]  /*2de0*/  FFMA.FTZ R61, R61, R2.reuse, -R8.reuse ;  /* 0x000000023d3d7223 */ /* 0x180fe20000010808 */
[----:B------:R3:W4:Y:S01]  /*2df0*/  MUFU.EX2 R156, R25 ;  /* 0x00000019009c7308 */ /* 0x0007220000000800 */
[-CC-:B------:R-:W-:Y:S01]  /*2e00*/  FFMA.FTZ R43, R43, R2.reuse, -R8.reuse ;  /* 0x000000022b2b7223 */ /* 0x180fe20000010808 */
[-CC-:B------:R-:W-:Y:S01]  /*2e10*/  FFMA.FTZ R65, R65, R2.reuse, -R8.reuse ;  /* 0x0000000241417223 */ /* 0x180fe20000010808 */
[-CC-:B------:R-:W-:Y:S01]  /*2e20*/  FFMA.FTZ R47, R47, R2.reuse, -R8.reuse ;  /* 0x000000022f2f7223 */ /* 0x180fe20000010808 */
[----:B------:R-:W-:Y:S01]  /*2e30*/  FFMA.FTZ R8, R69, R2, -R8 ;  /* 0x0000000245087223 */ /* 0x000fe20000010808 */
[----:B-1----:R-:W-:-:S02]  /*2e40*/  F2FP.BF16.F32.PACK_AB R143, R36, R99 ;  /* 0x00000063248f723e */ /* 0x002fc400000010ff */
[----:B------:R-:W-:Y:S02]  /*2e50*/  CS2R R68, SRZ ;  /* 0x0000000000447805 */ /* 0x000fe4000001ff00 */
[----:B------:R-:W-:Y:S01]  /*2e60*/  CS2R R62, SRZ ;  /* 0x00000000003e7805 */ /* 0x000fe2000001ff00 */
[----:B------:R-:W1:Y:S01]  /*2e70*/  MUFU.EX2 R9, R9 ;  /* 0x0000000900097308 */ /* 0x000e620000000800 */
[----:B---3--:R-:W-:-:S07]  /*2e80*/  IMAD.MOV.U32 R25, RZ, RZ, R16 ;  /* 0x000000ffff197224 */ /* 0x008fce00078e0010 */
[----:B------:R-:W3:Y:S01]  /*2e90*/  MUFU.EX2 R11, R11 ;  /* 0x0000000b000b7308 */ /* 0x000ee20000000800 */
[----:B--2---:R-:W-:-:S04]  /*2ea0*/  @P4 IMAD.HI.U32 R29, R16, R29, RZ ;  /* 0x0000001d101d4227 */ /* 0x004fc800078e00ff */
[----:B----4-:R-:W-:Y:S01]  /*2eb0*/  FADD.FTZ R0, R5, R156 ;  /* 0x0000009c05007221 */ /* 0x010fe20000010000 */
[----:B------:R-:W-:Y:S02]  /*2ec0*/  F2FP.BF16.F32.PACK_AB R156, R156, R5 ;  /* 0x000000059c9c723e */ /* 0x000fe400000010ff */
[----:B0-----:R-:W-:Y:S01]  /*2ed0*/  @P4 SHF.R.U32.HI R25, RZ, R40, R29 ;  /* 0x00000028ff194219 */ /* 0x001fe2000001161d */
[----:B------:R-:W-:Y:S01]  /*2ee0*/  FADD.FTZ R40, R157, R12 ;  /* 0x0000000c9d287221 */ /* 0x000fe20000010000 */
[----:B------:R0:W2:Y:S01]  /*2ef0*/  MUFU.EX2 R152, R33 ;  /* 0x0000002100987308 */ /* 0x0000a20000000800 */
[----:B------:R-:W-:Y:S02]  /*2f00*/  F2FP.BF16.F32.PACK_AB R157, R12, R157 ;  /* 0x0000009d0c9d723e */ /* 0x000fe400000010ff */
[----:B------:R-:W-:Y:S01]  /*2f10*/  IADD3 R25, R25, R170, -R171 ;  /* 0x000000aa19197210 */ /* 0x000fe20007ffe8ab */
[----:B------:R-:W-:Y:S01]  /*2f20*/  FADD.FTZ R29, R159, R40 ;  /* 0x000000289f1d7221 */ /* 0x000fe20000010000 */
[----:B------:R-:W-:-:S03]  /*2f30*/  F2FP.BF16.F32.PACK_AB R159, R14, R159 ;  /* 0x0000009f0e9f723e */ /* 0x000fc600000010ff */
[----:B------:R-:W4:Y:S01]  /*2f40*/  MUFU.EX2 R13, R13 ;  /* 0x0000000d000d7308 */ /* 0x000f220000000800 */
[----:B0-----:R-:W-:-:S04]  /*2f50*/  IMAD.HI R33, R25, 0x2aaaaaab, RZ ;  /* 0x2aaaaaab19217827 */ /* 0x001fc800078e02ff */
[----:B-1----:R-:W-:Y:S01]  /*2f60*/  FADD.FTZ R25, R9, R0 ;  /* 0x0000000009197221 */ /* 0x002fe20000010000 */
[----:B------:R-:W-:-:S03]  /*2f70*/  FADD.FTZ R40, R14, R29 ;  /* 0x0000001d0e287221 */ /* 0x000fc60000010000 */
[C---:B------:R-:W-:Y:S01]  /*2f80*/  FADD.FTZ R0, R158.reuse, R25 ;  /* 0x000000199e007221 */ /* 0x040fe20000010000 */
[----:B------:R-:W-:Y:S01]  /*2f90*/  FADD.FTZ R29, R77, R40 ;  /* 0x000000284d1d7221 */ /* 0x000fe20000010000 */
[----:B------:R-:W0:Y:S01]  /*2fa0*/  MUFU.EX2 R154, R37 ;  /* 0x00000025009a7308 */ /* 0x000e220000000800 */
[----:B------:R-:W-:Y:S01]  /*2fb0*/  F2FP.BF16.F32.PACK_AB R158, R158, R9 ;  /* 0x000000099e9e723e */ /* 0x000fe200000010ff */
[----:B---3--:R-:W-:Y:S01]  /*2fc0*/  FADD.FTZ R25, R11, R0 ;  /* 0x000000000b197221 */ /* 0x008fe20000010000 */
[----:B------:R-:W-:Y:S01]  /*2fd0*/  FADD.FTZ R40, R20, R29 ;  /* 0x0000001d14287221 */ /* 0x000fe20000010000 */
[----:B------:R-:W-:Y:S02]  /*2fe0*/  SHF.R.U32.HI R42, RZ, 0x1f, R33 ;  /* 0x0000001fff2a7819 */ /* 0x000fe40000011621 */
[----:B------:R-:W-:Y:S01]  /*2ff0*/  CS2R R76, SRZ ;  /* 0x00000000004c7805 */ /* 0x000fe2000001ff00 */
[----:B--2---:R-:W-:Y:S01]  /*3000*/  FADD.FTZ R0, R152, R25 ;  /* 0x0000001998007221 */ /* 0x004fe20000010000 */
[----:B------:R-:W-:Y:S01]  /*3010*/  FADD.FTZ R29, R81, R40 ;  /* 0x00000028511d7221 */ /* 0x000fe20000010000 */
[----:B------:R-:W1:Y:S01]  /*3020*/  MUFU.EX2 R15, R15 ;  /* 0x0000000f000f7308 */ /* 0x000e620000000800 */
[----:B------:R-:W-:Y:S01]  /*3030*/  LEA.HI.SX32 R88, R33, R42, 0x1c ;  /* 0x0000002a21587211 */ /* 0x000fe200078fe2ff */
[----:B----4-:R-:W-:Y:S01]  /*3040*/  FADD.FTZ R25, R13, R0 ;  /* 0x000000000d197221 */ /* 0x010fe20000010000 */
[----:B------:R-:W-:Y:S01]  /*3050*/  FADD.FTZ R40, R24, R29 ;  /* 0x0000001d18287221 */ /* 0x000fe20000010000 */
[----:B------:R-:W-:-:S02]  /*3060*/  F2FP.BF16.F32.PACK_AB R152, R152, R11 ;  /* 0x0000000b9898723e */ /* 0x000fc400000010ff */
[----:B------:R-:W-:Y:S01]  /*3070*/  CS2R R80, SRZ ;  /* 0x0000000000507805 */ /* 0x000fe2000001ff00 */
[----:B------:R-:W-:Y:S01]  /*3080*/  FADD.FTZ R29, R85, R40 ;  /* 0x00000028551d7221 */ /* 0x000fe20000010000 */
[----:B------:R2:W3:Y:S01]  /*3090*/  MUFU.EX2 R148, R41 ;  /* 0x0000002900947308 */ /* 0x0004e20000000800 */
[C---:B0-----:R-:W-:Y:S01]  /*30a0*/  FADD.FTZ R0, R154.reuse, R25 ;  /* 0x000000199a007221 */ /* 0x041fe20000010000 */
[----:B------:R-:W-:Y:S01]  /*30b0*/  F2FP.BF16.F32.PACK_AB R154, R154, R13 ;  /* 0x0000000d9a9a723e */ /* 0x000fe200000010ff */
[----:B------:R-:W-:Y:S01]  /*30c0*/  FADD.FTZ R40, R26, R29 ;  /* 0x0000001d1a287221 */ /* 0x000fe20000010000 */
[----:B------:R-:W-:Y:S02]  /*30d0*/  VIMNMX R13, RZ, R88, !PT ;  /* 0x00000058ff0d7248 */ /* 0x000fe40007fe0100 */
[----:B------:R-:W-:Y:S01]  /*30e0*/  CS2R R84, SRZ ;  /* 0x0000000000547805 */ /* 0x000fe2000001ff00 */
[----:B------:R-:W-:Y:S01]  /*30f0*/  FADD.FTZ R29, R89, R40 ;  /* 0x00000028591d7221 */ /* 0x000fe20000010000 */
[----:B------:R-:W0:Y:S01]  /*3100*/  MUFU.EX2 R21, R21 ;  /* 0x0000001500157308 */ /* 0x000e220000000800 */
[----:B-1----:R-:W-:Y:S01]  /*3110*/  FADD.FTZ R25, R15, R0 ;  /* 0x000000000f197221 */ /* 0x002fe20000010000 */
[----:B--2---:R-:W-:Y:S01]  /*3120*/  CS2R R40, SRZ ;  /* 0x0000000000287805 */ /* 0x004fe2000001ff00 */
[----:B------:R-:W-:-:S04]  /*3130*/  FADD.FTZ R12, R28, R29 ;  /* 0x0000001d1c0c7221 */ /* 0x000fc80000010000 */
        /* <DEDUP_REMOVED lines=8> */
[----:B0-----:R-:W-:Y:S01]  /*31c0*/  FADD.FTZ R25, R21, R0 ;  /* 0x0000000015197221 */ /* 0x001fe20000010000 */
[----:B-1----:R-:W-:Y:S01]  /*31d0*/  CS2R R44, SRZ ;  /* 0x00000000002c7805 */ /* 0x002fe2000001ff00 */
[----:B------:R-:W-:Y:S01]  /*31e0*/  FADD.FTZ R12, R32, R5 ;  /* 0x00000005200c7221 */ /* 0x000fe20000010000 */
[----:B------:R-:W-:-:S03]  /*31f0*/  CS2R R32, SRZ ;  /* 0x0000000000207805 */ /* 0x000fc6000001ff00 */
[----:B------:R-:W-:Y:S01]  /*3200*/  FADD.FTZ R9, R97, R12 ;  /* 0x0000000c61097221 */ /* 0x000fe20000010000 */
[----:B------:R0:W1:Y:S01]  /*3210*/  MUFU.EX2 R144, R49 ;  /* 0x0000003100907308 */ /* 0x0000620000000800 */
[C---:B--2---:R-:W-:Y:S01]  /*3220*/  FADD.FTZ R0, R150.reuse, R25 ;  /* 0x0000001996007221 */ /* 0x044fe20000010000 */
[----:B------:R-:W-:Y:S01]  /*3230*/  F2FP.BF16.F32.PACK_AB R150, R150, R21 ;  /* 0x000000159696723e */ /* 0x000fe200000010ff */
[----:B------:R-:W-:-:S04]  /*3240*/  FADD.FTZ R12, R34, R9 ;  /* 0x00000009220c7221 */ /* 0x000fc80000010000 */
[----:B------:R-:W-:Y:S01]  /*3250*/  FADD.FTZ R9, R99, R12 ;  /* 0x0000000c63097221 */ /* 0x000fe20000010000 */
[----:B------:R-:W2:Y:S01]  /*3260*/  MUFU.EX2 R31, R31 ;  /* 0x0000001f001f7308 */ /* 0x000ea20000000800 */
[----:B---3--:R-:W-:Y:S01]  /*3270*/  FADD.FTZ R25, R27, R0 ;  /* 0x000000001b197221 */ /* 0x008fe20000010000 */
[----:B0-----:R-:W-:Y:S01]  /*3280*/  CS2R R48, SRZ ;  /* 0x0000000000307805 */ /* 0x001fe2000001ff00 */
[----:B------:R-:W-:Y:S01]  /*3290*/  FADD.FTZ R12, R36, R9 ;  /* 0x00000009240c7221 */ /* 0x000fe20000010000 */
[----:B------:R-:W-:-:S03]  /*32a0*/  CS2R R36, SRZ ;  /* 0x0000000000247805 */ /* 0x000fc6000001ff00 */
[----:B------:R-:W-:Y:S01]  /*32b0*/  FADD.FTZ R9, R101, R12 ;  /* 0x0000000c65097221 */ /* 0x000fe20000010000 */
        /* <DEDUP_REMOVED lines=10> */
[----:B------:R-:W-:Y:S02]  /*3360*/  CS2R R30, SRZ ;  /* 0x00000000001e7805 */ /* 0x000fe4000001ff00 */
[----:B------:R-:W-:Y:S02]  /*3370*/  CS2R R24, SRZ ;  /* 0x0000000000187805 */ /* 0x000fe4000001ff00 */
        /* <DEDUP_REMOVED lines=12> */
[----:B------:R-:W-:-:S06]  /*3440*/  F2FP.BF16.F32.PACK_AB R142, R142, R39 ;  /* 0x000000278e8e723e */ /* 0x000fcc00000010ff */
[----:B------:R1:W4:Y:S01]  /*3450*/  MUFU.EX2 R38, R67 ;  /* 0x0000004300267308 */ /* 0x0003220000000800 */
[----:B--2---:R-:W-:Y:S01]  /*3460*/  FADD.FTZ R5, R43, R0 ;  /* 0x000000002b057221 */ /* 0x004fe20000010000 */
[----:B0-----:R-:W-:-:S06]  /*3470*/  CS2R R64, SRZ ;  /* 0x0000000000407805 */ /* 0x001fcc000001ff00 */
[----:B------:R-:W0:Y:S01]  /*3480*/  MUFU.EX2 R47, R47 ;  /* 0x0000002f002f7308 */ /* 0x000e220000000800 */
[C---:B---3--:R-:W-:Y:S01]  /*3490*/  FADD.FTZ R0, R136.reuse, R5 ;  /* 0x0000000588007221 */ /* 0x048fe20000010000 */
[----:B------:R-:W-:Y:S02]  /*34a0*/  F2FP.BF16.F32.PACK_AB R136, R136, R43 ;  /* 0x0000002b8888723e */ /* 0x000fe400000010ff */
[----:B-1----:R-:W-:Y:S02]  /*34b0*/  CS2R R66, SRZ ;  /* 0x0000000000427805 */ /* 0x002fe4000001ff00 */
[----:B------:R-:W-:Y:S02]  /*34c0*/  CS2R R42, SRZ ;  /* 0x00000000002a7805 */ /* 0x000fe4000001ff00 */
[----:B------:R-:W1:Y:S01]  /*34d0*/  MUFU.EX2 R103, R103 ;  /* 0x0000006700677308 */ /* 0x000e620000000800 */
[----:B----4-:R-:W-:-:S07]  /*34e0*/  F2FP.BF16.F32.PACK_AB R137, R38, R101 ;  /* 0x000000652689723e */ /* 0x010fce00000010ff */
[----:B------:R2:W3:Y:S01]  /*34f0*/  MUFU.EX2 R138, R8 ;  /* 0x00000008008a7308 */ /* 0x0004e20000000800 */
[----:B0-----:R-:W-:Y:S01]  /*3500*/  FADD.FTZ R5, R47, R0 ;  /* 0x000000002f057221 */ /* 0x001fe20000010000 */
[----:B------:R-:W-:-:S06]  /*3510*/  IMAD.MOV.U32 R0, RZ, RZ, 0x3f800000 ;  /* 0x3f800000ff007424 */ /* 0x000fcc00078e00ff */
[----:B------:R-:W0:Y:S01]  /*3520*/  MUFU.EX2 R10, R10 ;  /* 0x0000000a000a7308 */ /* 0x000e220000000800 */
[----:B--2---:R-:W-:Y:S01]  /*3530*/  FADD.FTZ R8, R38, R9 ;  /* 0x0000000926087221 */ /* 0x004fe20000010000 */
[----:B------:R-:W-:-:S03]  /*3540*/  CS2R R38, SRZ ;  /* 0x0000000000267805 */ /* 0x000fc6000001ff00 */
[----:B-1----:R-:W-:Y:S01]  /*3550*/  FADD.FTZ R9, R103, R8 ;  /* 0x0000000867097221 */ /* 0x002fe20000010000 */
[C---:B---3--:R-:W-:Y:S01]  /*3560*/  FADD.FTZ R8, R138.reuse, R5 ;  /* 0x000000058a087221 */ /* 0x048fe20000010000 */
[----:B------:R-:W-:Y:S02]  /*3570*/  F2FP.BF16.F32.PACK_AB R138, R138, R47 ;  /* 0x0000002f8a8a723e */ /* 0x000fe400000010ff */
[----:B------:R-:W-:Y:S01]  /*3580*/  CS2R R46, SRZ ;  /* 0x00000000002e7805 */ /* 0x000fe2000001ff00 */
[C---:B0-----:R-:W-:Y:S01]  /*3590*/  FADD.FTZ R5, R10.reuse, R9 ;  /* 0x000000090a057221 */ /* 0x041fe20000010000 */
[----:B------:R-:W-:Y:S01]  /*35a0*/  F2FP.BF16.F32.PACK_AB R139, R10, R103 ;  /* 0x000000670a8b723e */ /* 0x000fe200000010ff */
[----:B------:R-:W-:Y:S01]  /*35b0*/  VIADD R10, R73, 0xfffffffe ;  /* 0xfffffffe490a7836 */ /* 0x000fe20000000000 */
[----:B------:R-:W-:Y:S02]  /*35c0*/  MOV R9, 0x3f800000 ;  /* 0x3f80000000097802 */ /* 0x000fe40000000f00 */
[----:B------:R-:W-:-:S02]  /*35d0*/  CS2R R72, SRZ ;  /* 0x0000000000487805 */ /* 0x000fc4000001ff00 */
[----:B------:R-:W-:-:S13]  /*35e0*/  ISETP.GE.AND P1, PT, R10, R13, PT ;  /* 0x0000000d0a00720c */ /* 0x000fda0003f26270 */
[----:B------:R-:W-:Y:S05]  /*35f0*/  @!P1 BRA `(.L_x_2425) ;  /* 0x0000002000dc9947 */ /* 0x000fea0003800000 */
[----:B------:R-:W-:Y:S01]  /*3600*/  IMAD.MOV.U32 R12, RZ, RZ, R3 ;  /* 0x000000ffff0c7224 */ /* 0x000fe200078e0003 */
[----:B------:R-:W-:Y:S01]  /*3610*/  UMOV UR7, UR60 ;  /* 0x0000003c00077c82 */ /* 0x000fe20008000000 */
[----:B------:R-:W-:Y:S01]  /*3620*/  IMAD.MOV.U32 R11, RZ, RZ, R4 ;  /* 0x000000ffff0b7224 */ /* 0x000fe200078e0004 */
[----:B------:R-:W-:Y:S01]  /*3630*/  UMOV UR4, UR38 ;  /* 0x0000002600047c82 */ /* 0x000fe20008000000 */
[----:B------:R-:W-:Y:S02]  /*3640*/  IMAD.MOV.U32 R0, RZ, RZ, 0x3f800000 ;  /* 0x3f800000ff007424 */ /* 0x000fe400078e00ff */
[----:B------:R-:W-:-:S07]  /*3650*/  IMAD.MOV.U32 R87, RZ, RZ, RZ ;  /* 0x000000ffff577224 */ /* 0x000fce00078e00ff */
.L_x_2436:
[----:B------:R-:W-:-:S04]  /*3660*/  UISETP.NE.AND UP0, UPT, UR4, 0x1, UPT ;  /* 0x000000010400788c */ /* 0x000fc8000bf05270 */
[----:B------:R-:W-:-:S04]  /*3670*/  USEL UR60, URZ, 0x1, UP0 ;  /* 0x000000013f3c7887 */ /* 0x000fc80008000000 */
[----:B------:R-:W-:Y:S01]  /*3680*/  ULOP3.LUT UR60, UR7, UR60, URZ, 0x3c, !UPT ;  /* 0x0000003c073c7292 */ /* 0x000fe2000f8e3c3f */
[----:B------:R-:W-:Y:S11]  /*3690*/  @!P0 BRA `(.L_x_2426) ;  /* 0x0000000000048947 */ /* 0x000ff60003800000 */
[----:B------:R-:W-:Y:S01]  /*36a0*/  BPT.TRAP 0x1 ;  /* 0x000000040000795c */ /* 0x000fe20000300000 */
.L_x_2426:
        /* <DEDUP_REMOVED lines=9> */
.L_x_2427:
[----:B-1----:R-:W-:Y:S05]  /*3740*/  @P1 BRA `(.L_x_2428) ;  /* 0x0000000000081947 */ /* 0x002fea0003800000 */
[----:B------:R-:W1:Y:S02]  /*3750*/  SYNCS.PHASECHK.TRANS64.TRYWAIT P1, [UR6+0x2a830], R2 ;  /* 0x02a83002ff0075a7 */ /* 0x000e640008020146 */
[----:B-1----:R-:W-:Y:S05]  /*3760*/  @!P1 BRA `(.L_x_2429) ;  /* 0x000000c400509947 */ /* 0x002fea0003800000 */
.L_x_2428:
        /* <DEDUP_REMOVED lines=131> */
.L_x_2430:
[----:B------:R-:W-:Y:S01]  /*3fa0*/  ULEA UR5, UR4, UR39, 0x3 ;  /* 0x0000002704057291 */ /* 0x000fe2000f8e183f */
[----:B------:R-:W-:-:S05]  /*3fb0*/  IMAD.U32 R0, RZ, RZ, UR7 ;  /* 0x00000007ff007e24 */ /* 0x000fca000f8e00ff */
[----:B------:R-:W-:-:S04]  /*3fc0*/  SHF.L.U32 R0, R0, 0x1f, RZ ;  /* 0x0000001f00007819 */ /* 0x000fc800000006ff */
[----:B------:R2:W3:Y:S01]  /*3fd0*/  SYNCS.PHASECHK.TRANS64.TRYWAIT P1, [UR5+0x2a850], R0 ;  /* 0x02a85000ff0075a7 */ /* 0x0004e20008020145 */
[----:B------:R-:W-:Y:S05]  /*3fe0*/  @!P0 BRA `(.L_x_2431) ;  /* 0x0000000000048947 */ /* 0x000fea0003800000 */
[----:B------:R-:W-:Y:S01]  /*3ff0*/  BPT.TRAP 0x1 ;  /* 0x000000040000795c */ /* 0x000fe20000300000 */
.L_x_2431:
[----:B---3--:R-:W-:Y:S05]  /*4000*/  @P1 BRA `(.L_x_2432) ;  /* 0x0000000000081947 */ /* 0x008fea0003800000 */
[----:B------:R-:W3:Y:S02]  /*4010*/  SYNCS.PHASECHK.TRANS64.TRYWAIT P1, [UR5+0x2a850], R0 ;  /* 0x02a85000ff0075a7 */ /* 0x000ee40008020145 */
[----:B---3--:R-:W-:Y:S05]  /*4020*/  @!P1 BRA `(.L_x_2433) ;  /* 0x000000bc00389947 */ /* 0x008fea0003800000 */
.L_x_2432:
        /* <DEDUP_REMOVED lines=38> */
.L_x_2434:
[----:B------:R-:W-:Y:S01]  /*4290*/  ISETP.NE.AND P1, PT, R172, 0x1, PT ;  /* 0x00000001ac00780c */ /* 0x000fe20003f25270 */
[----:B-12---:R-:W-:Y:S01]  /*42a0*/  IMAD.IADD R0, R19, 0x1, R16 ;  /* 0x0000000113007824 */ /* 0x006fe200078e0210 */
[----:B------:R-:W1:Y:S01]  /*42b0*/  S2UR UR4, SR_CgaCtaId ;  /* 0x00000000000479c3 */ /* 0x000e620000008800 */
[----:B------:R-:W-:-:S10]  /*42c0*/  UIADD3 UR6, UR6, 0x2a840, URZ ;  /* 0x0002a84006067890 */ /* 0x000fd4000fffe03f */
[----:B------:R-:W0:Y:S08]  /*42d0*/  @P1 LDC R3, c[0x0][0x44c] ;  /* 0x00011300ff031b82 */ /* 0x000e300000000800 */
[----:B------:R-:W2:Y:S01]  /*42e0*/  @P1 LDC R9, c[0x0][0x450] ;  /* 0x00011400ff091b82 */ /* 0x000ea20000000800 */
[----:B-1----:R-:W-:-:S09]  /*42f0*/  UPRMT UR6, UR4, 0x654, UR6 ;  /* 0x0000065404067896 */ /* 0x002fd20008000006 */
[----:B------:R-:W-:Y:S01]  /*4300*/  SYNCS.ARRIVE.TRANS64.RED.A1T0 RZ, [UR6], RZ ;  /* 0x000000ffffff79a7 */ /* 0x000fe20008100406 */
[----:B0-----:R-:W-:-:S04]  /*4310*/  @P1 IMAD.HI.U32 R2, R0, R3, RZ ;  /* 0x0000000300021227 */ /* 0x001fc800078e00ff */
[----:B------:R-:W-:Y:S01]  /*4320*/  IMAD.MOV.U32 R3, RZ, RZ, -0x60 ;  /* 0xffffffa0ff037424 */ /* 0x000fe200078e00ff */
[----:B--2---:R-:W-:-:S03]  /*4330*/  @P1 SHF.R.U32.HI R0, RZ, R9, R2 ;  /* 0x00000009ff001219 */ /* 0x004fc60000011602 */
[----:B------:R-:W-:Y:S02]  /*4340*/  IMAD R3, R10, R3, 0x1 ;  /* 0x000000010a037424 */ /* 0x000fe400078e0203 */
[----:B------:R-:W0:Y:S02]  /*4350*/  SHFL.IDX PT, R9, R0, RZ, 0x1c1f ;  /* 0x001c1fff00097589 */ /* 0x000e2400000e0000 */
[----:B------:R-:W-:Y:S02]  /*4360*/  IMAD R3, R18, -0x2, R3 ;  /* 0xfffffffe12037824 */ /* 0x000fe400078e0203 */
[----:B------:R-:W1:Y:S03]  /*4370*/  SHFL.IDX PT, R143, R0, 0x1, 0x1c1f ;  /* 0x003c1f00008f7f89 */ /* 0x000e6600000e0000 */
[----:B------:R-:W-:-:S04]  /*4380*/  IADD3 R4, -R171, R3, R170 ;  /* 0x00000003ab047210 */ /* 0x000fc80007ffe1aa */
[----:B0-----:R-:W-:-:S04]  /*4390*/  IADD3 R2, R4, R9, RZ ;  /* 0x0000000904027210 */ /* 0x001fc80007ffe0ff */
[C---:B------:R-:W-:Y:S02]  /*43a0*/  ISETP.GT.AND P1, PT, R2.reuse, RZ, PT ;  /* 0x000000ff0200720c */ /* 0x040fe40003f24270 */
[----:B------:R-:W-:Y:S02]  /*43b0*/  ISETP.GT.AND P2, PT, R2, 0x1, PT ;  /* 0x000000010200780c */ /* 0x000fe40003f44270 */
[----:B------:R-:W-:Y:S02]  /*43c0*/  FSEL R151, R88, -INF , P1 ;  /* 0xff80000058977808 */ /* 0x000fe40000800000 */
        /* <DEDUP_REMOVED lines=69> */
[----:B------:R-:W-:Y:S01]  /*4820*/  FMNMX.FTZ R20, R133, R14, !PT ;  /* 0x0000000e85147209 */ /* 0x000fe20007810000 */
[----:B-1----:R-:W-:-:S04]  /*4830*/  IMAD.IADD R14, R4, 0x1, R143 ;  /* 0x00000001040e7824 */ /* 0x002fc800078e028f */
        /* <DEDUP_REMOVED lines=240> */
.L_x_2435:
        /* <DEDUP_REMOVED lines=35> */
.L_x_2425:
[----:B------:R-:W-:-:S13]  /*5970*/  ISETP.GE.AND P1, PT, R10, RZ, PT ;  /* 0x000000ff0a00720c */ /* 0x000fda0003f26270 */
[----:B------:R-:W-:Y:S05]  /*5980*/  @!P1 BRA `(.L_x_2437) ;  /* 0x0000001c00189947 */ /* 0x000fea0003800000 */
[----:B------:R-:W-:Y:S01]  /*5990*/  IMAD.MOV.U32 R11, RZ, RZ, R3 ;  /* 0x000000ffff0b7224 */ /* 0x000fe200078e0003 */
[----:B------:R-:W-:Y:S01]  /*59a0*/  UMOV UR6, UR60 ;  /* 0x0000003c00067c82 */ /* 0x000fe20008000000 */
[----:B------:R-:W-:Y:S01]  /*59b0*/  IMAD.MOV.U32 R13, RZ, RZ, R4 ;  /* 0x000000ffff0d7224 */ /* 0x000fe200078e0004 */
[----:B------:R-:W-:-:S06]  /*59c0*/  UMOV UR4, UR38 ;  /* 0x0000002600047c82 */ /* 0x000fcc0008000000 */
.L_x_2448:
        /* <DEDUP_REMOVED lines=8> */
.L_x_2438:
[----:B------:R-:W-:Y:S01]  /*5a50*/  ULEA UR5, UR38, UR39, 0x3 ;  /* 0x0000002726057291 */ /* 0x000fe2000f8e183f */
[----:B------:R-:W-:-:S05]  /*5a60*/  IMAD.U32 R2, RZ, RZ, UR60 ;  /* 0x0000003cff027e24 */ /* 0x000fca000f8e00ff */
[----:B------:R-:W-:-:S04]  /*5a70*/  SHF.L.U32 R2, R2, 0x1f, RZ ;  /* 0x0000001f02027819 */ /* 0x000fc800000006ff */
[----:B------:R0:W1:Y:S01]  /*5a80*/  SYNCS.PHASECHK.TRANS64.TRYWAIT P1, [UR5+0x2a830], R2 ;  /* 0x02a83002ff0075a7 */ /* 0x0000620008020145 */
[----:B------:R-:W-:Y:S05]  /*5a90*/  @!P0 BRA `(.L_x_2439) ;  /* 0x0000000000048947 */ /* 0x000fea0003800000 */
[----:B------:R-:W-:Y:S01]  /*5aa0*/  BPT.TRAP 0x1 ;  /* 0x000000040000795c */ /* 0x000fe20000300000 */
.L_x_2439:
[----:B-1----:R-:W-:Y:S05]  /*5ab0*/  @P1 BRA `(.L_x_2440) ;  /* 0x0000000000081947 */ /* 0x002fea0003800000 */
[----:B------:R-:W1:Y:S02]  /*5ac0*/  SYNCS.PHASECHK.TRANS64.TRYWAIT P1, [UR5+0x2a830], R2 ;  /* 0x02a83002ff0075a7 */ /* 0x000e640008020145 */
[----:B-1----:R-:W-:Y:S05]  /*5ad0*/  @!P1 BRA `(.L_x_2441) ;  /* 0x000000a000a49947 */ /* 0x002fea0003800000 */
.L_x_2440:
        /* <DEDUP_REMOVED lines=131> */
.L_x_2442:
[----:B------:R-:W-:Y:S01]  /*6310*/  ULEA UR5, UR4, UR39, 0x3 ;  /* 0x0000002704057291 */ /* 0x000fe2000f8e183f */
[----:B------:R-:W-:-:S05]  /*6320*/  IMAD.U32 R0, RZ, RZ, UR6 ;  /* 0x00000006ff007e24 */ /* 0x000fca000f8e00ff */
[----:B------:R-:W-:-:S04]  /*6330*/  SHF.L.U32 R0, R0, 0x1f, RZ ;  /* 0x0000001f00007819 */ /* 0x000fc800000006ff */
[----:B------:R2:W3:Y:S01]  /*6340*/  SYNCS.PHASECHK.TRANS64.TRYWAIT P1, [UR5+0x2a850], R0 ;  /* 0x02a85000ff0075a7 */ /* 0x0004e20008020145 */
[----:B------:R-:W-:Y:S05]  /*6350*/  @!P0 BRA `(.L_x_2443) ;  /* 0x0000000000048947 */ /* 0x000fea0003800000 */
[----:B------:R-:W-:Y:S01]  /*6360*/  BPT.TRAP 0x1 ;  /* 0x000000040000795c */ /* 0x000fe20000300000 */
.L_x_2443:
[----:B---3--:R-:W-:Y:S05]  /*6370*/  @P1 BRA `(.L_x_2444) ;  /* 0x0000000000081947 */ /* 0x008fea0003800000 */
[----:B------:R-:W3:Y:S02]  /*6380*/  SYNCS.PHASECHK.TRANS64.TRYWAIT P1, [UR5+0x2a850], R0 ;  /* 0x02a85000ff0075a7 */ /* 0x000ee40008020145 */
[----:B---3--:R-:W-:Y:S05]  /*6390*/  @!P1 BRA `(.L_x_2445) ;  /* 0x00000098008c9947 */ /* 0x008fea0003800000 */
.L_x_2444:
        /* <DEDUP_REMOVED lines=42> */
.L_x_2446:
        /* <DEDUP_REMOVED lines=216> */
.L_x_2447:
[----:B------:R-:W0:Y:S01]  /*73c0*/  S2UR UR4, SR_CgaCtaId ;  /* 0x00000000000479c3 */ /* 0x000e220000008800 */
[----:B------:R-:W-:Y:S01]  /*73d0*/  UIADD3 UR5, UR5, 0x2a860, URZ ;  /* 0x0002a86005057890 */ /* 0x000fe2000fffe03f */
[----:B------:R-:W-:Y:S01]  /*73e0*/  ISETP.GT.AND P1, PT, R10, RZ, PT ;  /* 0x000000ff0a00720c */ /* 0x000fe20003f24270 */
[----:B------:R-:W-:Y:S01]  /*73f0*/  UMOV UR6, UR60 ;  /* 0x0000003c00067c82 */ /* 0x000fe20008000000 */
[----:B------:R-:W-:Y:S01]  /*7400*/  F2FP.BF16.F32.PACK_AB R156, R11, R156 ;  /* 0x0000009c0b9c723e */ /* 0x000fe200000010ff */
[----:B------:R-:W-:Y:S01]  /*7410*/  IMAD.MOV.U32 R11, RZ, RZ, R3 ;  /* 0x000000ffff0b7224 */ /* 0x000fe200078e0003 */
[----:B------:R-:W-:Y:S01]  /*7420*/  F2FP.BF16.F32.PACK_AB R158, R13, R158 ;  /* 0x0000009e0d9e723e */ /* 0x000fe200000010ff */
[----:B------:R-:W-:Y:S01]  /*7430*/  IMAD.MOV.U32 R13, RZ, RZ, R4 ;  /* 0x000000ffff0d7224 */ /* 0x000fe200078e0004 */
        /* <DEDUP_REMOVED lines=24> */
[----:B------:R-:W-:Y:S02]  /*75c0*/  IADD3 R10, R10, -0x1, RZ ;  /* 0xffffffff0a0a7810 */ /* 0x000fe40007ffe0ff */
[----:B------:R-:W-:Y:S01]  /*75d0*/  F2FP.BF16.F32.PACK_AB R139, R90, R139 ;  /* 0x0000008b5a8b723e */ /* 0x000fe200000010ff */
[----:B------:R-:W-:Y:S06]  /*75e0*/  @P1 BRA `(.L_x_2448) ;  /* 0xffffffe000f81947 */ /* 0x000fec000383ffff */
.L_x_2437:
        /* <DEDUP_REMOVED lines=67> */
.L_x_2449:
[----:B------:R-:W-:Y:S01]  /*7a20*/  ULEA UR5, UR38, UR39, 0x3 ;  /* 0x0000002726057291 */ /* 0x000fe2000f8e183f */
[----:B------:R-:W-:-:S05]  /*7a30*/  IMAD.U32 R0, RZ, RZ, UR60 ;  /* 0x0000003cff007e24 */ /* 0x000fca000f8e00ff */
[----:B------:R-:W-:-:S04]  /*7a40*/  SHF.L.U32 R0, R0, 0x1f, RZ ;  /* 0x0000001f00007819 */ /* 0x000fc800000006ff */
[----:B------:R0:W1:Y:S01]  /*7a50*/  SYNCS.PHASECHK.TRANS64.TRYWAIT P1, [UR5+0x2a850], R0 ;  /* 0x02a85000ff0075a7 */ /* 0x0000620008020145 */
[----:B------:R-:W-:Y:S05]  /*7a60*/  @!P0 BRA `(.L_x_2450) ;  /* 0x0000000000048947 */ /* 0x000fea0003800000 */
[----:B------:R-:W-:Y:S01]  /*7a70*/  BPT.TRAP 0x1 ;  /* 0x000000040000795c */ /* 0x000fe20000300000 */
.L_x_2450:
[----:B-1----:R-:W-:Y:S05]  /*7a80*/  @P1 BRA `(.L_x_2451) ;  /* 0x0000000000081947 */ /* 0x002fea0003800000 */
[----:B------:R-:W1:Y:S02]  /*7a90*/  SYNCS.PHASECHK.TRANS64.TRYWAIT P1, [UR5+0x2a850], R0 ;  /* 0x02a85000ff0075a7 */ /* 0x000e640008020145 */
[----:B-1----:R-:W-:Y:S05]  /*7aa0*/  @!P1 BRA `(.L_x_2452) ;  /* 0x0000008000e09947 */ /* 0x002fea0003800000 */
.L_x_2451:
        /* <DEDUP_REMOVED lines=23> */
[----:B------:R-:W-:Y:S02]  /*7c20*/  IMAD.MOV.U32 R9, RZ, RZ, RZ ;  /* 0x000000ffff097224 */ /* 0x000fe400078e00ff */
        /* <DEDUP_REMOVED lines=38> */
.L_x_2453:
[----:B------:R-:W0:Y:S01]  /*7e90*/  S2UR UR6, SR_CgaCtaId ;  /* 0x00000000000679c3 */ /* 0x000e220000008800 */
[----:B------:R-:W-:Y:S01]  /*7ea0*/  UIADD3 UR4, UR5, 0x2a860, URZ ;  /* 0x0002a86005047890 */ /* 0x000fe2000fffe03f */
[----:B------:R-:W-:Y:S01]  /*7eb0*/  FMUL.FTZ R91, R34, R9 ;  /* 0x00000009225b7220 */ /* 0x000fe20000410000 */
[----:B------:R-:W-:Y:S01]  /*7ec0*/  UIADD3 UR38, UR38, 0x1, URZ ;  /* 0x0000000126267890 */ /* 0x000fe2000fffe03f */
[-C--:B------:R-:W-:Y:S01]  /*7ed0*/  FMUL.FTZ R93, R32, R5.reuse ;  /* 0x00000005205d7220 */ /* 0x080fe20000410000 */
[-C--:B------:R-:W-:Y:S01]  /*7ee0*/  FMUL.FTZ R90, R33, R5.reuse ;  /* 0x00000005215a7220 */ /* 0x080fe20000410000 */
        /* <DEDUP_REMOVED lines=69> */
.L_x_2417:
        /* <DEDUP_REMOVED lines=24> */
[----:B------:R-:W-:Y:S02]  /*84c0*/  SHF.R.U64 R9, R9, 0x3, RZ ;  /* 0x0000000309097819 */ /* 0x000fe400000012ff */
[C---:B------:R-:W-:Y:S02]  /*84d0*/  IADD3 R73, P5, R4.reuse, 0x40, RZ ;  /* 0x0000004004497810 */ /* 0x040fe40007fbe0ff */
[C---:B------:R-:W-:Y:S02]  /*84e0*/  IADD3 R101, P4, R4.reuse, 0x60, RZ ;  /* 0x0000006004657810 */ /* 0x040fe40007f9e0ff */
[C---:B------:R-:W-:Y:S01]  /*84f0*/  IADD3 R103, P3, R4.reuse, 0x4000, RZ ;  /* 0x0000400004677810 */ /* 0x040fe20007f7e0ff */
[--C-:B------:R-:W-:Y:S01]  /*8500*/  IMAD.X R25, RZ, RZ, R5.reuse, P5 ;  /* 0x000000ffff197224 */ /* 0x100fe200028e0605 */
[C---:B------:R-:W-:Y:S01]  /*8510*/  IADD3 R105, P2, R4.reuse, 0x4020, RZ ;  /* 0x0000402004697810 */ /* 0x040fe20007f5e0ff */
[--C-:B------:R-:W-:Y:S01]  /*8520*/  IMAD.X R13, RZ, RZ, R5.reuse, P4 ;  /* 0x000000ffff0d7224 */ /* 0x100fe200020e0605 */
[C---:B------:R-:W-:Y:S01]  /*8530*/  IADD3 R107, P1, R4.reuse, 0x4040, RZ ;  /* 0x00004040046b7810 */ /* 0x040fe20007f3e0ff */
[--C-:B------:R-:W-:Y:S01]  /*8540*/  IMAD.X R15, RZ, RZ, R5.reuse, P3 ;  /* 0x000000ffff0f7224 */ /* 0x100fe200018e0605 */
[----:B------:R-:W-:Y:S01]  /*8550*/  BAR.SYNC.DEFER_BLOCKING 0x1, 0x100 ;  /* 0x0044000000007b1d */ /* 0x000fe20000010000 */
[----:B------:R-:W-:Y:S01]  /*8560*/  IADD3 R109, P0, R4, 0x4060, RZ ;  /* 0x00004060046d7810 */ /* 0x000fe20007f1e0ff */
[--C-:B------:R-:W-:Y:S01]  /*8570*/  IMAD.X R11, RZ, RZ, R5.reuse, P2 ;  /* 0x000000ffff0b7224 */ /* 0x100fe200010e0605 */
[----:B------:R-:W-:Y:S01]  /*8580*/  LOP3.LUT R4, R9, R4, RZ, 0x3c, !PT ;  /* 0x0000000409047212 */ /* 0x000fe200078e3cff */
[--C-:B------:R-:W-:Y:S01]  /*8590*/  IMAD.X R9, RZ, RZ, R5.reuse, P1 ;  /* 0x000000ffff097224 */ /* 0x100fe200008e0605 */
[----:B------:R-:W-:Y:S01]  /*85a0*/  LOP3.LUT R12, R71, 0x380, RZ, 0xc0, !PT ;  /* 0x00000380470c7812 */ /* 0x000fe200078ec0ff */
[----:B------:R-:W-:Y:S01]  /*85b0*/  IMAD.X R29, RZ, RZ, R5, P0 ;  /* 0x000000ffff1d7224 */ /* 0x000fe200000e0605 */
[----:B------:R-:W-:-:S02]  /*85c0*/  LOP3.LUT R28, R101, 0x380, RZ, 0xc0, !PT ;  /* 0x00000380651c7812 */ /* 0x000fc400078ec0ff */
[-C--:B------:R-:W-:Y:S02]  /*85d0*/  IADD3.X R27, RZ, R5.reuse, RZ, P6, !PT ;  /* 0x00000005ff1b7210 */ /* 0x080fe400037fe4ff */
[----:B------:R-:W-:Y:S02]  /*85e0*/  MOV R96, R4 ;  /* 0x0000000400607202 */ /* 0x000fe40000000f00 */
[----:B------:R-:W-:Y:S02]  /*85f0*/  LOP3.LUT R14, R73, 0x380, RZ, 0xc0, !PT ;  /* 0x00000380490e7812 */ /* 0x000fe400078ec0ff */
[----:B------:R-:W-:Y:S02]  /*8600*/  F2FP.BF16.F32.PACK_AB R5, R10, R97 ;  /* 0x000000610a05723e */ /* 0x000fe400000010ff */
[----:B-1----:R-:W-:Y:S02]  /*8610*/  LOP3.LUT R44, R103, 0x380, RZ, 0xc0, !PT ;  /* 0x00000380672c7812 */ /* 0x002fe400078ec0ff */
[----:B------:R-:W-:-:S02]  /*8620*/  SHF.R.U64 R12, R12, 0x3, RZ ;  /* 0x000000030c0c7819 */ /* 0x000fc400000012ff */
[----:B------:R-:W-:Y:S02]  /*8630*/  LOP3.LUT R10, R105, 0x380, RZ, 0xc0, !PT ;  /* 0x00000380690a7812 */ /* 0x000fe400078ec0ff */
[----:B------:R-:W-:Y:S02]  /*8640*/  SHF.R.U64 R28, R28, 0x3, RZ ;  /* 0x000000031c1c7819 */ /* 0x000fe400000012ff */
[----:B------:R-:W-:Y:S02]  /*8650*/  SHF.R.U64 R14, R14, 0x3, RZ ;  /* 0x000000030e0e7819 */ /* 0x000fe400000012ff */
[----:B------:R-:W-:Y:S02]  /*8660*/  SHF.R.U64 R44, R44, 0x3, RZ ;  /* 0x000000032c2c7819 */ /* 0x000fe400000012ff */
[----:B------:R-:W-:Y:S02]  /*8670*/  LOP3.LUT R26, R12, R71, RZ, 0x3c, !PT ;  /* 0x000000470c1a7212 */ /* 0x000fe400078e3cff */
[----:B------:R-:W-:-:S02]  /*8680*/  SHF.R.U64 R10, R10, 0x3, RZ ;  /* 0x000000030a0a7819 */ /* 0x000fc400000012ff */
[----:B------:R-:W-:Y:S02]  /*8690*/  LOP3.LUT R12, R28, R101, RZ, 0x3c, !PT ;  /* 0x000000651c0c7212 */ /* 0x000fe400078e3cff */
[----:B------:R-:W-:Y:S02]  /*86a0*/  LOP3.LUT R28, R107, 0x380, RZ, 0xc0, !PT ;  /* 0x000003806b1c7812 */ /* 0x000fe400078ec0ff */
[----:B------:R-:W-:Y:S02]  /*86b0*/  LOP3.LUT R24, R14, R73, RZ, 0x3c, !PT ;  /* 0x000000490e187212 */ /* 0x000fe400078e3cff */
[----:B------:R-:W-:Y:S02]  /*86c0*/  LOP3.LUT R14, R44, R103, RZ, 0x3c, !PT ;  /* 0x000000672c0e7212 */ /* 0x000fe400078e3cff */
[----:B------:R-:W-:Y:S02]  /*86d0*/  LOP3.LUT R10, R10, R105, RZ, 0x3c, !PT ;  /* 0x000000690a0a7212 */ /* 0x000fe400078e3cff */
[----:B------:R-:W-:-:S02]  /*86e0*/  LOP3.LUT R44, R109, 0x380, RZ, 0xc0, !PT ;  /* 0x000003806d2c7812 */ /* 0x000fc400078ec0ff */
[----:B------:R-:W-:Y:S02]  /*86f0*/  SHF.R.U64 R28, R28, 0x3, RZ ;  /* 0x000000031c1c7819 */ /* 0x000fe400000012ff */
[----:B------:R-:W-:Y:S02]  /*8700*/  MOV R71, R10 ;  /* 0x0000000a00477202 */ /* 0x000fe40000000f00 */
[----:B------:R-:W-:Y:S02]  /*8710*/  SHF.R.U64 R44, R44, 0x3, RZ ;  /* 0x000000032c2c7819 */ /* 0x000fe400000012ff */
[----:B------:R-:W-:Y:S02]  /*8720*/  F2FP.BF16.F32.PACK_AB R11, R39, R38 ;  /* 0x00000026270b723e */ /* 0x000fe400000010ff */
[----:B------:R-:W-:Y:S01]  /*8730*/  F2FP.BF16.F32.PACK_AB R4, R92, R99 ;  /* 0x000000635c04723e */ /* 0x000fe200000010ff */
[----:B------:R-:W1:Y:S01]  /*8740*/  LDC.64 R38, c[0x0][0xc00] ;  /* 0x00030000ff267b82 */ /* 0x000e620000000a00 */
[----:B------:R-:W-:-:S02]  /*8750*/  LOP3.LUT R8, R28, R107, RZ, 0x3c, !PT ;  /* 0x0000006b1c087212 */ /* 0x000fc400078e3cff */
[----:B------:R-:W-:Y:S01]  /*8760*/  LOP3.LUT R28, R44, R109, RZ, 0x3c, !PT ;  /* 0x0000006d2c1c7212 */ /* 0x000fe200078e3cff */
[----:B------:R2:W-:Y:S01]  /*8770*/  STSM.16.M88.4 [R96], R4 ;  /* 0x0000000460007844 */ /* 0x0005e20000000200 */
[----:B------:R-:W-:Y:S02]  /*8780*/  MOV R44, R8 ;  /* 0x00000008002c7202 */ /* 0x000fe40000000f00 */
[----:B------:R-:W-:Y:S02]  /*8790*/  MOV R94, R26 ;  /* 0x0000001a005e7202 */ /* 0x000fe40000000f00 */
[----:B------:R-:W-:Y:S02]  /*87a0*/  F2FP.BF16.F32.PACK_AB R8, R90, R93 ;  /* 0x0000005d5a08723e */ /* 0x000fe400000010ff */
[----:B------:R-:W-:Y:S02]  /*87b0*/  F2FP.BF16.F32.PACK_AB R9, R34, R91 ;  /* 0x0000005b2209723e */ /* 0x000fe400000010ff */
[----:B------:R-:W-:-:S02]  /*87c0*/  F2FP.BF16.F32.PACK_AB R10, R88, R89 ;  /* 0x00000059580a723e */ /* 0x000fc400000010ff */
[----:B------:R-:W-:Y:S02]  /*87d0*/  MOV R92, R24 ;  /* 0x00000018005c7202 */ /* 0x000fe40000000f00 */
[----:B------:R-:W-:Y:S01]  /*87e0*/  MOV R73, R12 ;  /* 0x0000000c00497202 */ /* 0x000fe20000000f00 */
[----:B------:R-:W-:Y:S01]  /*87f0*/  STSM.16.M88.4 [R94], R8 ;  /* 0x000000085e007844 */ /* 0x000fe20000000200 */
[----:B------:R-:W-:Y:S02]  /*8800*/  MOV R72, R14 ;  /* 0x0000000e00487202 */ /* 0x000fe40000000f00 */
[----:B--2---:R-:W-:Y:S02]  /*8810*/  F2FP.BF16.F32.PACK_AB R4, R41, R40 ;  /* 0x000000282904723e */ /* 0x004fe400000010ff */
[----:B------:R-:W-:Y:S02]  /*8820*/  F2FP.BF16.F32.PACK_AB R5, R43, R42 ;  /* 0x0000002a2b05723e */ /* 0x000fe400000010ff */
[----:B------:R-:W-:-:S02]  /*8830*/  F2FP.BF16.F32.PACK_AB R6, R36, R37 ;  /* 0x000000252406723e */ /* 0x000fc400000010ff */
[----:B------:R-:W-:Y:S02]  /*8840*/  F2FP.BF16.F32.PACK_AB R7, R30, R35 ;  /* 0x000000231e07723e */ /* 0x000fe400000010ff */
[----:B------:R-:W-:Y:S02]  /*8850*/  F2FP.BF16.F32.PACK_AB R12, R49, R48 ;  /* 0x00000030310c723e */ /* 0x000fe400000010ff */
        /* <DEDUP_REMOVED lines=10> */
[----:B------:R-:W-:Y:S02]  /*8900*/  MOV R36, R28 ;  /* 0x0000001c00247202 */ /* 0x000fe40000000f00 */
[----:B------:R-:W-:Y:S01]  /*8910*/  F2FP.BF16.F32.PACK_AB R28, R65, R64 ;  /* 0x00000040411c723e */ /* 0x000fe200000010ff */
[----:B------:R4:W-:Y:S01]  /*8920*/  STSM.16.M88.4 [R72], R24 ;  /* 0x0000001848007844 */ /* 0x0009e20000000200 */
[----:B------:R-:W-:Y:S01]  /*8930*/  F2FP.BF16.F32.PACK_AB R29, R67, R66 ;  /* 0x00000042431d723e */ /* 0x000fe200000010ff */
[----:B--2---:R-:W-:Y:S01]  /*8940*/  IMAD.SHL.U32 R5, R22, 0x4, RZ ;  /* 0x0000000416057824 */ /* 0x004fe200078e00ff */
[----:B------:R-:W-:Y:S02]  /*8950*/  F2FP.BF16.F32.PACK_AB R30, R69, R68 ;  /* 0x00000044451e723e */ /* 0x000fe400000010ff */
[----:B------:R-:W-:-:S02]  /*8960*/  F2FP.BF16.F32.PACK_AB R34, R77, R76 ;  /* 0x0000004c4d22723e */ /* 0x000fc400000010ff */
[----:B------:R-:W-:Y:S01]  /*8970*/  F2FP.BF16.F32.PACK_AB R35, R79, R78 ;  /* 0x0000004e4f23723e */ /* 0x000fe200000010ff */
[----:B------:R4:W-:Y:S01]  /*8980*/  STSM.16.M88.4 [R71], R28 ;  /* 0x0000001c47007844 */ /* 0x0009e20000000200 */
[----:B------:R-:W-:Y:S02]  /*8990*/  ISETP.NE.U32.AND P2, PT, RZ, UR4, PT ;  /* 0x00000004ff007c0c */ /* 0x000fe4000bf45070 */
[----:B-1----:R-:W-:Y:S01]  /*89a0*/  ISETP.NE.U32.AND P0, PT, R38, RZ, PT ;  /* 0x000000ff2600720c */ /* 0x002fe20003f05070 */
[----:B------:R4:W-:Y:S01]  /*89b0*/  STSM.16.M88.4 [R44], R32 ;  /* 0x000000202c007844 */ /* 0x0009e20000000200 */
[----:B------:R-:W-:Y:S02]  /*89c0*/  ISETP.NE.AND.EX P2, PT, RZ, UR5, PT, P2 ;  /* 0x00000005ff007c0c */ /* 0x000fe4000bf45320 */
[----:B------:R-:W-:Y:S01]  /*89d0*/  ISETP.NE.AND.EX P0, PT, R39, RZ, PT, P0 ;  /* 0x000000ff2700720c */ /* 0x000fe20003f05300 */
[----:B------:R4:W-:Y:S01]  /*89e0*/  STSM.16.M88.4 [R36], R80 ;  /* 0x0000005024007844 */ /* 0x0009e20000000200 */
[----:B------:R-:W-:Y:S01]  /*89f0*/  SHF.L.U64.HI R10, R22, 0x2, R162 ;  /* 0x00000002160a7819 */ /* 0x000fe200000102a2 */
[----:B------:R-:W-:Y:S01]  /*8a00*/  BAR.SYNC.DEFER_BLOCKING 0x1, 0x100 ;  /* 0x0044000000007b1d */ /* 0x000fe20000010000 */
[----:B------:R-:W-:-:S02]  /*8a10*/  IADD3 R6, P1, R5, R38, RZ ;  /* 0x0000002605067210 */ /* 0x000fc40007f3e0ff */
[----:B------:R-:W-:-:S05]  /*8a20*/  MOV R48, RZ ;  /* 0x000000ff00307202 */ /* 0x000fca0000000f00 */
[----:B------:R-:W-:Y:S01]  /*8a30*/  @P2 IADD3 R4, P3, R5, UR4, RZ ;  /* 0x0000000405042c10 */ /* 0x000fe2000ff7e0ff */
[----:B------:R-:W-:Y:S01]  /*8a40*/  ULDC UR4, c[0x0][0xa88] ;  /* 0x0002a20000047ab9 */ /* 0x000fe20000000800 */
[C---:B------:R-:W-:Y:S02]  /*8a50*/  IMAD.X R7, R10.reuse, 0x1, R39, P1 ;  /* 0x000000010a077824 */ /* 0x040fe400008e0627 */
[----:B------:R-:W-:Y:S01]  /*8a60*/  IMAD.U32 R9, RZ, RZ, UR4 ;  /* 0x00000004ff097e24 */ /* 0x000fe2000f8e00ff */
[----:B------:R-:W-:Y:S02]  /*8a70*/  @P2 IADD3.X R5, R10, UR5, RZ, P3, !PT ;  /* 0x000000050a052c10 */ /* 0x000fe40009ffe4ff */
        /* <DEDUP_REMOVED lines=10> */
.L_x_2456:
[----:B------:R-:W-:Y:S01]  /*8b20*/  SHF.R.S32.HI R44, RZ, 0x1f, R161 ;  /* 0x0000001fff2c7819 */ /* 0x000fe200000114a1 */
[----:B------:R-:W-:Y:S01]  /*8b30*/  IMAD.IADD R15, R19, 0x1, R16 ;  /* 0x00000001130f7824 */ /* 0x000fe200078e0210 */
[----:B------:R-:W-:Y:S01]  /*8b40*/  ULDC.64 UR4, c[0x0][0xb90] ;  /* 0x0002e40000047ab9 */ /* 0x000fe20000000a00 */
[----:B-----5:R-:W-:Y:S01]  /*8b50*/  SHF.R.S32.HI R49, RZ, 0x1f, R48 ;  /* 0x0000001fff317819 */ /* 0x020fe20000011430 */
[----:B------:R-:W-:Y:S01]  /*8b60*/  IMAD R57, R9, R54, RZ ;  /* 0x0000003609397224 */ /* 0x000fe200078e02ff */
[----:B------:R-:W-:Y:S01]  /*8b70*/  SEL R162, R162, RZ, !P0 ;  /* 0x000000ffa2a27207 */ /* 0x000fe20004000000 */
[----:B------:R-:W-:Y:S01]  /*8b80*/  IMAD R4, R44, UR4, RZ ;  /* 0x000000042c047c24 */ /* 0x000fe2000f8e02ff */
[----:B------:R-:W-:Y:S01]  /*8b90*/  SEL R55, R22, RZ, !P0 ;  /* 0x000000ff16377207 */ /* 0x000fe20004000000 */
[----:B-1----:R-:W-:Y:S01]  /*8ba0*/  @P1 IMAD.HI.U32 R6, R15, R8, RZ ;  /* 0x000000080f061227 */ /* 0x002fe200078e00ff */
[----:B------:R-:W-:-:S03]  /*8bb0*/  IADD3 R22, R167, R16, RZ ;  /* 0x00000010a7167210 */ /* 0x000fc60007ffe0ff */
[----:B------:R-:W-:Y:S01]  /*8bc0*/  IMAD.MOV.U32 R7, RZ, RZ, R15 ;  /* 0x000000ffff077224 */ /* 0x000fe200078e000f */
[----:B--2---:R-:W-:Y:S01]  /*8bd0*/  @P1 SHF.R.U32.HI R7, RZ, R11, R6 ;  /* 0x0000000bff071219 */ /* 0x004fe20000011606 */
[C---:B------:R-:W-:Y:S02]  /*8be0*/  IMAD R13, R161.reuse, UR5, R4 ;  /* 0x00000005a10d7c24 */ /* 0x040fe4000f8e0204 */
[----:B------:R-:W-:Y:S01]  /*8bf0*/  IMAD.WIDE.U32 R4, R161, UR4, R48 ;  /* 0x00000004a1047c25 */ /* 0x000fe2000f8e0030 */
[----:B------:R-:W-:-:S03]  /*8c00*/  ULDC.64 UR4, c[0x0][0xb98] ;  /* 0x0002e60000047ab9 */ /* 0x000fc60000000a00 */
[----:B------:R-:W-:Y:S02]  /*8c10*/  IMAD R11, R163, 0x40, R17 ;  /* 0x00000040a30b7824 */ /* 0x000fe400078e0211 */
[----:B------:R-:W-:Y:S02]  /*8c20*/  IMAD.IADD R5, R5, 0x1, R13 ;  /* 0x0000000105057824 */ /* 0x000fe400078e020d */
[----:B------:R-:W-:Y:S02]  /*8c30*/  IMAD.MOV R13, RZ, RZ, -R7 ;  /* 0x000000ffff0d7224 */ /* 0x000fe400078e0a07 */
[----:B------:R-:W-:-:S04]  /*8c40*/  IMAD.WIDE R2, R11, 0x2, R2 ;  /* 0x000000020b027825 */ /* 0x000fc800078e0202 */
[----:B------:R-:W-:Y:S01]  /*8c50*/  IMAD R6, R162, UR4, RZ ;  /* 0x00000004a2067c24 */ /* 0x000fe2000f8e02ff */
[C---:B------:R-:W-:Y:S01]  /*8c60*/  IADD3 R25, P0, R2.reuse, 0x1000, RZ ;  /* 0x0000100002197810 */ /* 0x040fe20007f1e0ff */
[C---:B------:R-:W-:Y:S01]  /*8c70*/  IMAD.WIDE.U32 R4, R55.reuse, UR4, R4 ;  /* 0x0000000437047c25 */ /* 0x040fe2000f8e0004 */
[C---:B------:R-:W-:Y:S02]  /*8c80*/  IADD3 R41, P6, R2.reuse, 0x4000, RZ ;  /* 0x0000400002297810 */ /* 0x040fe40007fde0ff */
[----:B------:R-:W-:Y:S01]  /*8c90*/  IADD3 R37, P5, R2, 0x5000, RZ ;  /* 0x0000500002257810 */ /* 0x000fe20007fbe0ff */
[----:B------:R-:W-:Y:S01]  /*8ca0*/  IMAD R11, R54, R13, R15 ;  /* 0x0000000d360b7224 */ /* 0x000fe200078e020f */
[----:B------:R-:W-:Y:S01]  /*8cb0*/  SHF.R.S32.HI R13, RZ, 0x1f, R7 ;  /* 0x0000001fff0d7819 */ /* 0x000fe20000011407 */
[----:B------:R-:W-:Y:S01]  /*8cc0*/  IMAD R8, R55, UR5, R6 ;  /* 0x0000000537087c24 */ /* 0x000fe2000f8e0206 */
[----:B------:R-:W-:Y:S01]  /*8cd0*/  IADD3 R4, P2, R7, R4, RZ ;  /* 0x0000000407047210 */ /* 0x000fe20007f5e0ff */
[----:B------:R-:W-:Y:S01]  /*8ce0*/  ULDC.64 UR4, c[0x0][0xb88] ;  /* 0x0002e20000047ab9 */ /* 0x000fe20000000a00 */
[----:B------:R-:W-:-:S02]  /*8cf0*/  SHF.R.S32.HI R6, RZ, 0x1f, R11 ;  /* 0x0000001fff067819 */ /* 0x000fc4000001140b */
[----:B------:R-:W-:Y:S02]  /*8d00*/  IADD3.X R5, R13, R5, R8, P2, !PT ;  /* 0x000000050d057210 */ /* 0x000fe400017fe408 */
[----:B------:R-:W-:Y:S01]  /*8d10*/  IADD3 R15, P3, R2, 0x2000, RZ ;  /* 0x00002000020f7810 */ /* 0x000fe20007f7e0ff */
[----:B------:R-:W-:Y:S01]  /*8d20*/  IMAD R8, R6, UR4, RZ ;  /* 0x0000000406087c24 */ /* 0x000fe2000f8e02ff */
[----:B------:R-:W-:Y:S01]  /*8d30*/  LOP3.LUT R12, R25, 0x380, RZ, 0xc0, !PT ;  /* 0x00000380190c7812 */ /* 0x000fe200078ec0ff */
[----:B------:R-:W-:Y:S01]  /*8d40*/  IMAD.WIDE.U32 R4, R11, UR4, R4 ;  /* 0x000000040b047c25 */ /* 0x000fe2000f8e0004 */
[----:B------:R-:W-:Y:S02]  /*8d50*/  LOP3.LUT R7, R15, 0x380, RZ, 0xc0, !PT ;  /* 0x000003800f077812 */ /* 0x000fe400078ec0ff */
[----:B------:R-:W-:Y:S01]  /*8d60*/  LOP3.LUT R40, R41, 0x380, RZ, 0xc0, !PT ;  /* 0x0000038029287812 */ /* 0x000fe200078ec0ff */
[----:B------:R-:W-:Y:S01]  /*8d70*/  IMAD R13, R11, UR5, R8 ;  /* 0x000000050b0d7c24 */ /* 0x000fe2000f8e0208 */
[----:B------:R-:W-:Y:S01]  /*8d80*/  ULDC.64 UR4, c[0x0][0xb50] ;  /* 0x0002d40000047ab9 */ /* 0x000fe20000000a00 */
[----:B------:R-:W-:-:S02]  /*8d90*/  SHF.R.U64 R6, R7, 0x3, RZ ;  /* 0x0000000307067819 */ /* 0x000fc400000012ff */
[----:B------:R-:W-:Y:S01]  /*8da0*/  IMAD.IADD R5, R5, 0x1, R13 ;  /* 0x0000000105057824 */ /* 0x000fe200078e020d */
[----:B------:R-:W-:Y:S01]  /*8db0*/  LEA R10, P4, R4, UR4, 0x2 ;  /* 0x00000004040a7c11 */ /* 0x000fe2000f8810ff */
[----:B------:R-:W-:Y:S01]  /*8dc0*/  IMAD.X R13, RZ, RZ, R3, P0 ;  /* 0x000000ffff0d7224 */ /* 0x000fe200000e0603 */
[----:B------:R-:W-:Y:S02]  /*8dd0*/  IADD3 R7, P2, R2, 0x3000, RZ ;  /* 0x0000300002077810 */ /* 0x000fe40007f5e0ff */
[----:B------:R-:W-:Y:S01]  /*8de0*/  LEA.HI.X R14, R4, UR5, R5, 0x2, P4 ;  /* 0x00000005040e7c11 */ /* 0x000fe2000a0f1405 */
[----:B------:R-:W-:Y:S01]  /*8df0*/  SHFL.IDX PT, R50, R10, RZ, 0x1c1f ;  /* 0x001c1fff0a327589 */ /* 0x000fe200000e0000 */
[----:B------:R-:W-:Y:S01]  /*8e00*/  LOP3.LUT P0, RZ, R165, 0x3, RZ, 0xc0, !PT ;  /* 0x00000003a5ff7812 */ /* 0x000fe2000780c0ff */
[----:B------:R-:W-:Y:S01]  /*8e10*/  IMAD.X R9, RZ, RZ, R3, P2 ;  /* 0x000000ffff097224 */ /* 0x000fe200010e0603 */
[----:B------:R-:W-:Y:S01]  /*8e20*/  LOP3.LUT R8, R7, 0x380, RZ, 0xc0, !PT ;  /* 0x0000038007087812 */ /* 0x000fe200078ec0ff */
[----:B------:R-:W1:Y:S01]  /*8e30*/  SHFL.IDX PT, R51, R14, RZ, 0x1c1f ;  /* 0x001c1fff0e337589 */ /* 0x000e6200000e0000 */
[C---:B------:R-:W-:Y:S01]  /*8e40*/  VIADD R4, R22.reuse, 0x8 ;  /* 0x0000000816047836 */ /* 0x040fe20000000000 */
[----:B------:R-:W-:Y:S01]  /*8e50*/  ISETP.GE.OR P2, PT, R22, R57, P0 ;  /* 0x000000391600720c */ /* 0x000fe20000746670 */
[----:B------:R-:W-:Y:S01]  /*8e60*/  ULDC.64 UR4, c[0x0][0xaa0] ;  /* 0x0002a80000047ab9 */ /* 0x000fe20000000a00 */
[----:B------:R-:W-:Y:S01]  /*8e70*/  SHFL.IDX PT, R52, R10, 0x1, 0x1c1f ;  /* 0x003c1f000a347f89 */ /* 0x000fe200000e0000 */
[----:B------:R-:W-:-:S02]  /*8e80*/  IADD3 R33, P4, R2, 0x6000, RZ ;  /* 0x0000600002217810 */ /* 0x000fc40007f9e0ff */
[----:B------:R-:W-:Y:S01]  /*8e90*/  ISETP.GE.OR P0, PT, R4, R57, P0 ;  /* 0x000000390400720c */ /* 0x000fe20000706670 */
[----:B------:R-:W2:Y:S01]  /*8ea0*/  SHFL.IDX PT, R53, R14, 0x1, 0x1c1f ;  /* 0x003c1f000e357f89 */ /* 0x000ea200000e0000 */
[----:B------:R-:W-:Y:S02]  /*8eb0*/  LOP3.LUT R11, R2, 0x380, RZ, 0xc0, !PT ;  /* 0x00000380020b7812 */ /* 0x000fe400078ec0ff */
[----:B------:R-:W-:Y:S02]  /*8ec0*/  SHF.R.U64 R8, R8, 0x3, RZ ;  /* 0x0000000308087819 */ /* 0x000fe400000012ff */
[----:B------:R-:W-:Y:S02]  /*8ed0*/  LOP3.LUT R36, R37, 0x380, RZ, 0xc0, !PT ;  /* 0x0000038025247812 */ /* 0x000fe400078ec0ff */
[----:B------:R-:W-:Y:S02]  /*8ee0*/  LOP3.LUT R32, R33, 0x380, RZ, 0xc0, !PT ;  /* 0x0000038021207812 */ /* 0x000fe400078ec0ff */
[----:B------:R-:W-:-:S02]  /*8ef0*/  SHF.R.U64 R11, R11, 0x3, RZ ;  /* 0x000000030b0b7819 */ /* 0x000fc400000012ff */
[----:B------:R-:W-:Y:S01]  /*8f00*/  LOP3.LUT R8, R8, R7, RZ, 0x3c, !PT ;  /* 0x0000000708087212 */ /* 0x000fe200078e3cff */
[--C-:B------:R-:W-:Y:S01]  /*8f10*/  IMAD.X R7, RZ, RZ, R3.reuse, P3 ;  /* 0x000000ffff077224 */ /* 0x100fe200018e0603 */
[----:B------:R-:W-:Y:S02]  /*8f20*/  IADD3 R5, P3, R2, 0x7000, RZ ;  /* 0x0000700002057810 */ /* 0x000fe40007f7e0ff */
[----:B------:R-:W-:Y:S01]  /*8f30*/  SHF.R.U64 R12, R12, 0x3, RZ ;  /* 0x000000030c0c7819 */ /* 0x000fe200000012ff */
[----:B-1----:R1:W-:Y:S01]  /*8f40*/  @!P2 ST.E desc[UR36][R50.64], R20 ;  /* 0x000000143200a985 */ /* 0x0023e2000c101924 */
[----:B------:R-:W-:Y:S01]  /*8f50*/  SHF.R.U64 R40, R40, 0x3, RZ ;  /* 0x0000000328287819 */ /* 0x000fe200000012ff */
[----:B------:R-:W-:Y:S01]  /*8f60*/  IMAD R49, R49, UR4, RZ ;  /* 0x0000000431317c24 */ /* 0x000fe2000f8e02ff */
[----:B------:R-:W-:Y:S01]  /*8f70*/  SHF.R.U64 R36, R36, 0x3, RZ ;  /* 0x0000000324247819 */ /* 0x000fe200000012ff */
[----:B------:R-:W-:Y:S01]  /*8f80*/  IMAD.X R29, RZ, RZ, R3, P3 ;  /* 0x000000ffff1d7224 */ /* 0x000fe200018e0603 */
[----:B------:R-:W-:-:S02]  /*8f90*/  SHF.R.U64 R32, R32, 0x3, RZ ;  /* 0x0000000320207819 */ /* 0x000fc400000012ff */
[----:B------:R-:W-:Y:S01]  /*8fa0*/  LOP3.LUT R2, R11, R2, RZ, 0x3c, !PT ;  /* 0x000000020b027212 */ /* 0x000fe200078e3cff */
[----:B--2---:R2:W-:Y:S01]  /*8fb0*/  @!P0 ST.E desc[UR36][R52.64], R0 ;  /* 0x0000000034008985 */ /* 0x0045e2000c101924 */
[----:B------:R-:W-:Y:S02]  /*8fc0*/  LOP3.LUT R12, R12, R25, RZ, 0x3c, !PT ;  /* 0x000000190c0c7212 */ /* 0x000fe400078e3cff */
[----:B------:R-:W-:Y:S01]  /*8fd0*/  LOP3.LUT R40, R40, R41, RZ, 0x3c, !PT ;  /* 0x0000002928287212 */ /* 0x000fe200078e3cff */
[----:B-1----:R-:W1:Y:S01]  /*8fe0*/  @P1 LDC R51, c[0x0][0xbec] ;  /* 0x0002fb00ff331b82 */ /* 0x002e620000000800 */
[----:B------:R-:W-:Y:S01]  /*8ff0*/  LOP3.LUT R36, R36, R37, RZ, 0x3c, !PT ;  /* 0x0000002524247212 */ /* 0x000fe200078e3cff */
[--C-:B------:R-:W-:Y:S01]  /*9000*/  IMAD.X R41, RZ, RZ, R3.reuse, P6 ;  /* 0x000000ffff297224 */ /* 0x100fe200030e0603 */
[----:B------:R-:W-:Y:S01]  /*9010*/  LOP3.LUT R32, R32, R33, RZ, 0x3c, !PT ;  /* 0x0000002120207212 */ /* 0x000fe200078e3cff */
[--C-:B------:R-:W-:Y:S01]  /*9020*/  IMAD.X R37, RZ, RZ, R3.reuse, P5 ;  /* 0x000000ffff257224 */ /* 0x100fe200028e0603 */
[----:B------:R3:W5:Y:S01]  /*9030*/  LD.E.128 R24, desc[UR36][R2.64] ;  /* 0x0000002402187980 */ /* 0x000762000c101d00 */
[----:B------:R-:W-:Y:S01]  /*9040*/  IMAD.X R33, RZ, RZ, R3, P4 ;  /* 0x000000ffff217224 */ /* 0x000fe200020e0603 */
[----:B------:R-:W-:Y:S01]  /*9050*/  LOP3.LUT R4, R5, 0x380, RZ, 0xc0, !PT ;  /* 0x0000038005047812 */ /* 0x000fe200078ec0ff */
[----:B--2---:R-:W2:Y:S01]  /*9060*/  @P1 LDC R53, c[0x0][0xbf0] ;  /* 0x0002fc00ff351b82 */ /* 0x004ea20000000800 */
[----:B------:R-:W-:Y:S01]  /*9070*/  IMAD R49, R48, UR5, R49 ;  /* 0x0000000530317c24 */ /* 0x000fe2000f8e0231 */
[----:B------:R-:W-:Y:S01]  /*9080*/  LOP3.LUT R6, R6, R15, RZ, 0x3c, !PT ;  /* 0x0000000f06067212 */ /* 0x000fe200078e3cff */
[----:B------:R-:W5:Y:S01]  /*9090*/  LD.E.128 R8, desc[UR36][R8.64] ;  /* 0x0000002408087980 */ /* 0x000f62000c101d00 */
[----:B------:R-:W-:Y:S01]  /*90a0*/  SHF.R.U64 R4, R4, 0x3, RZ ;  /* 0x0000000304047819 */ /* 0x000fe200000012ff */
[----:B---3--:R-:W-:Y:S01]  /*90b0*/  IMAD.WIDE.U32 R2, R48, UR4, RZ ;  /* 0x0000000430027c25 */ /* 0x008fe2000f8e00ff */
[----:B------:R-:W-:-:S02]  /*90c0*/  ULDC.64 UR4, c[0x0][0xae8] ;  /* 0x0002ba0000047ab9 */ /* 0x000fc40000000a00 */
[----:B------:R-:W-:Y:S01]  /*90d0*/  LOP3.LUT R28, R4, R5, RZ, 0x3c, !PT ;  /* 0x00000005041c7212 */ /* 0x000fe200078e3cff */
[----:B------:R-:W5:Y:S01]  /*90e0*/  LD.E.128 R12, desc[UR36][R12.64] ;  /* 0x000000240c0c7980 */ /* 0x000f62000c101d00 */
[----:B------:R-:W-:Y:S01]  /*90f0*/  IADD3 R3, R3, R49, RZ ;  /* 0x0000003103037210 */ /* 0x000fe20007ffe0ff */
[----:B------:R-:W-:Y:S02]  /*9100*/  IMAD R49, R160, 0x20, R163 ;  /* 0x00000020a0317824 */ /* 0x000fe400078e02a3 */
        /* <DEDUP_REMOVED lines=8> */
[----:B-1----:R-:W-:Y:S02]  /*9190*/  @P1 IMAD.HI.U32 R0, R22, R51, RZ ;  /* 0x0000003316001227 */ /* 0x002fe400078e00ff */
[----:B------:R-:W5:Y:S02]  /*91a0*/  LD.E.128 R32, desc[UR36][R32.64] ;  /* 0x0000002420207980 */ /* 0x000f64000c101d00 */
[----:B------:R-:W-:Y:S02]  /*91b0*/  IMAD.IADD R3, R3, 0x1, R49 ;  /* 0x0000000103037824 */ /* 0x000fe400078e0231 */
[----:B------:R-:W-:Y:S01]  /*91c0*/  IMAD.MOV.U32 R49, RZ, RZ, R22 ;  /* 0x000000ffff317224 */ /* 0x000fe200078e0016 */
[----:B--2---:R-:W-:Y:S01]  /*91d0*/  @P1 SHF.R.U32.HI R49, RZ, R53, R0 ;  /* 0x00000035ff311219 */ /* 0x004fe20000011600 */
[----:B------:R-:W-:Y:S01]  /*91e0*/  IMAD R20, R162, UR4, RZ ;  /* 0x00000004a2147c24 */ /* 0x000fe2000f8e02ff */
[----:B------:R-:W5:Y:S01]  /*91f0*/  LD.E.128 R28, desc[UR36][R28.64] ;  /* 0x000000241c1c7980 */ /* 0x000f62000c101d00 */
[C---:B------:R-:W-:Y:S01]  /*9200*/  IMAD.WIDE.U32 R2, R55.reuse, UR4, R2 ;  /* 0x0000000437027c25 */ /* 0x040fe2000f8e0002 */
[--C-:B------:R-:W-:Y:S01]  /*9210*/  SHF.R.S32.HI R0, RZ, 0x1f, R49.reuse ;  /* 0x0000001fff007819 */ /* 0x100fe20000011431 */
[----:B------:R-:W-:Y:S01]  /*9220*/  @!PT LDS RZ, [RZ] ;  /* 0x00000000fffff984 */ /* 0x000fe20000000800 */
[----:B------:R-:W-:Y:S01]  /*9230*/  @!PT LDS RZ, [RZ] ;  /* 0x00000000fffff984 */ /* 0x000fe20000000800 */
[----:B------:R-:W-:Y:S01]  /*9240*/  @!PT LDS RZ, [RZ] ;  /* 0x00000000fffff984 */ /* 0x000fe20000000800 */
[----:B------:R-:W-:Y:S01]  /*9250*/  @!PT LDS RZ, [RZ] ;  /* 0x00000000fffff984 */ /* 0x000fe20000000800 */
[----:B------:R1:W-:Y:S06]  /*9260*/  MEMBAR.ALL.CTA ;  /* 0x0000000000007992 */ /* 0x0003ec0000008000 */
[----:B-1----:R-:W1:Y:S01]  /*9270*/  FENCE.VIEW.ASYNC.S ;  /* 0x00000000000073c6 */ /* 0x002e620000000000 */
[----:B------:R-:W-:Y:S01]  /*9280*/  IMAD R51, R55, UR5, R20 ;  /* 0x0000000537337c24 */ /* 0x000fe2000f8e0214 */
[----:B------:R-:W-:Y:S01]  /*9290*/  ULDC.64 UR4, c[0x0][0xae0] ;  /* 0x0002b80000047ab9 */ /* 0x000fe20000000a00 */
[----:B------:R-:W-:-:S02]  /*92a0*/  IMAD.MOV R53, RZ, RZ, -R49 ;  /* 0x000000ffff357224 */ /* 0x000fc400078e0a31 */
        /* <DEDUP_REMOVED lines=8> */
[----:B------:R-:W-:Y:S02]  /*9330*/  IMAD.IADD R3, R3, 0x1, R53 ;  /* 0x0000000103037824 */ /* 0x000fe400078e0235 */
[----:B------:R-:W-:Y:S02]  /*9340*/  IMAD R16, R0, UR4, RZ ;  /* 0x0000000400107c24 */ /* 0x000fe4000f8e02ff */
[----:B------:R-:W-:Y:S01]  /*9350*/  IMAD.WIDE.U32 R2, R51, UR4, R2 ;  /* 0x0000000433027c25 */ /* 0x000fe2000f8e0002 */
[----:B------:R-:W-:-:S03]  /*9360*/  ISETP.GE.AND P2, PT, R44, R57, PT ;  /* 0x000000392c00720c */ /* 0x000fc60003f46270 */
[----:B------:R-:W-:Y:S01]  /*9370*/  IMAD R49, R51, UR5, R16 ;  /* 0x0000000533317c24 */ /* 0x000fe2000f8e0210 */
[----:B------:R-:W-:Y:S01]  /*9380*/  IADD3 R0, R44, 0x20, RZ ;  /* 0x000000202c007810 */ /* 0x000fe20007ffe0ff */
[----:B------:R-:W-:Y:S01]  /*9390*/  ULDC.64 UR4, c[0x0][0xa80] ;  /* 0x0002a00000047ab9 */ /* 0x000fe20000000a00 */
[----:B0-----:R-:W-:Y:S01]  /*93a0*/  VIADD R21, R21, 0x2a820 ;  /* 0x0002a82015157836 */ /* 0x001fe20000000000 */
[----:B------:R-:W-:Y:S01]  /*93b0*/  LEA R16, P3, R2, UR4, 0x1 ;  /* 0x0000000402107c11 */ /* 0x000fe2000f8608ff */
[----:B------:R-:W-:Y:S01]  /*93c0*/  IMAD.IADD R3, R3, 0x1, R49 ;  /* 0x0000000103037824 */ /* 0x000fe200078e0231 */
[-C--:B------:R-:W-:Y:S01]  /*93d0*/  ISETP.GE.AND P0, PT, R0, R57.reuse, PT ;  /* 0x000000390000720c */ /* 0x080fe20003f06270 */
[----:B------:R-:W-:Y:S01]  /*93e0*/  VIADD R0, R44, 0x40 ;  /* 0x000000402c007836 */ /* 0x000fe20000000000 */
[----:B------:R-:W-:Y:S02]  /*93f0*/  PRMT R21, RZ, 0x654, R21 ;  /* 0x00000654ff157816 */ /* 0x000fe40000000015 */
[----:B------:R-:W-:Y:S01]  /*9400*/  LEA.HI.X R22, R2, UR5, R3, 0x1, P3 ;  /* 0x0000000502167c11 */ /* 0x000fe200098f0c03 */
[----:B-1----:R0:W1:Y:S01]  /*9410*/  SHFL.IDX PT, R20, R16, RZ, 0x181f ;  /* 0x00181fff10147589 */ /* 0x00206200000e0000 */
[----:B------:R-:W-:Y:S01]  /*9420*/  ISETP.GE.AND P1, PT, R0, R57, PT ;  /* 0x000000390000720c */ /* 0x000fe20003f26270 */
[----:B------:R0:W-:Y:S01]  /*9430*/  SYNCS.ARRIVE.TRANS64.RED.A1T0 RZ, [R21+URZ], RZ ;  /* 0x000000ff15ff79a7 */ /* 0x0001e2000810043f */
[----:B------:R-:W-:Y:S01]  /*9440*/  BSSY B1, `(.L_x_2457) ;  /* 0x000000c000017945 */ /* 0x000fe20003800000 */
[----:B------:R0:W2:Y:S03]  /*9450*/  SHFL.IDX PT, R0, R22, RZ, 0x181f ;  /* 0x00181fff16007589 */ /* 0x0000a600000e0000 */
[----:B------:R-:W-:Y:S07]  /*9460*/  @P2 BRA `(.L_x_2458) ;  /* 0x0000000000242947 */ /* 0x000fee0003800000 */
[----:B------:R-:W-:Y:S02]  /*9470*/  ULDC UR4, c[0x0][0xac8] ;  /* 0x0002b20000047ab9 */ /* 0x000fe40000000800 */
[----:B------:R-:W-:Y:S02]  /*9480*/  ISETP.GE.AND P2, PT, R17, UR4, PT ;  /* 0x0000000411007c0c */ /* 0x000fe4000bf46270 */
[----:B------:R-:W-:-:S11]  /*9490*/  ISETP.GE.AND P3, PT, R23, UR4, PT ;  /* 0x0000000417007c0c */ /* 0x000fd6000bf66270 */
[-C--:B-1----:R-:W-:Y:S02]  /*94a0*/  @!P2 LEA R2, P4, R17, R20.reuse, 0x1 ;  /* 0x000000141102a211 */ /* 0x082fe400078808ff */
[----:B------:R-:W-:Y:S02]  /*94b0*/  @!P3 LEA R20, P5, R23, R20, 0x1 ;  /* 0x000000141714b211 */ /* 0x000fe400078a08ff */
[-C--:B--2---:R-:W-:Y:S02]  /*94c0*/  @!P2 LEA.HI.X R3, R17, R0.reuse, R174, 0x1, P4 ;  /* 0x000000001103a211 */ /* 0x084fe400020f0cae */
[----:B0-----:R-:W-:-:S03]  /*94d0*/  @!P3 LEA.HI.X R21, R23, R0, R173, 0x1, P5 ;  /* 0x000000001715b211 */ /* 0x001fc600028f0cad */
[----:B-----5:R3:W-:Y:S04]  /*94e0*/  @!P2 ST.E.128 desc[UR36][R2.64], R24 ;  /* 0x000000180200a985 */ /* 0x0207e8000c101d24 */
[----:B------:R3:W-:Y:S02]  /*94f0*/  @!P3 ST.E.128 desc[UR36][R20.64], R40 ;  /* 0x000000281400b985 */ /* 0x0007e4000c101d24 */
.L_x_2458:
[----:B------:R-:W-:Y:S05]  /*9500*/  BSYNC B1 ;  /* 0x0000000000017941 */ /* 0x000fea0003800000 */
.L_x_2457:
[----:B--2---:R2:W4:Y:S01]  /*9510*/  SHFL.IDX PT, R0, R22, 0x1, 0x181f ;  /* 0x00381f0016007f89 */ /* 0x00452200000e0000 */
[----:B------:R-:W-:Y:S03]  /*9520*/  BSSY B1, `(.L_x_2459) ;  /* 0x000000c000017945 */ /* 0x000fe60003800000 */
[----:B-1-3--:R2:W1:Y:S01]  /*9530*/  SHFL.IDX PT, R20, R16, 0x1, 0x181f ;  /* 0x00381f0010147f89 */ /* 0x00a46200000e0000 */
[----:B------:R-:W-:Y:S05]  /*9540*/  @P0 BRA `(.L_x_2460) ;  /* 0x0000000000240947 */ /* 0x000fea0003800000 */
[----:B------:R-:W-:Y:S02]  /*9550*/  ULDC UR4, c[0x0][0xac8] ;  /* 0x0002b20000047ab9 */ /* 0x000fe40000000800 */
[----:B------:R-:W-:Y:S02]  /*9560*/  ISETP.GE.AND P3, PT, R17, UR4, PT ;  /* 0x0000000411007c0c */ /* 0x000fe4000bf66270 */
[----:B------:R-:W-:-:S11]  /*9570*/  ISETP.GE.AND P4, PT, R23, UR4, PT ;  /* 0x0000000417007c0c */ /* 0x000fd6000bf86270 */
[-C--:B-1----:R-:W-:Y:S02]  /*9580*/  @!P3 LEA R2, P0, R17, R20.reuse, 0x1 ;  /* 0x000000141102b211 */ /* 0x082fe400078008ff */
[----:B------:R-:W-:Y:S02]  /*9590*/  @!P4 LEA R20, P2, R23, R20, 0x1 ;  /* 0x000000141714c211 */ /* 0x000fe400078408ff */
[-C--:B----4-:R-:W-:Y:S02]  /*95a0*/  @!P3 LEA.HI.X R3, R17, R0.reuse, R174, 0x1, P0 ;  /* 0x000000001103b211 */ /* 0x090fe400000f0cae */
[----:B0-----:R-:W-:-:S03]  /*95b0*/  @!P4 LEA.HI.X R21, R23, R0, R173, 0x1, P2 ;  /* 0x000000001715c211 */ /* 0x001fc600010f0cad */
[----:B-----5:R3:W-:Y:S04]  /*95c0*/  @!P3 ST.E.128 desc[UR36][R2.64], R12 ;  /* 0x0000000c0200b985 */ /* 0x0207e8000c101d24 */
[----:B------:R3:W-:Y:S02]  /*95d0*/  @!P4 ST.E.128 desc[UR36][R20.64], R36 ;  /* 0x000000241400c985 */ /* 0x0007e4000c101d24 */
.L_x_2460:
[----:B------:R-:W-:Y:S05]  /*95e0*/  BSYNC B1 ;  /* 0x0000000000017941 */ /* 0x000fea0003800000 */
.L_x_2459:
[----:B----4-:R4:W0:Y:S01]  /*95f0*/  SHFL.IDX PT, R0, R22, 0x2, 0x181f ;  /* 0x00581f0016007f89 */ /* 0x01082200000e0000 */
[----:B------:R-:W-:Y:S03]  /*9600*/  BSSY B1, `(.L_x_2461) ;  /* 0x000000c000017945 */ /* 0x000fe60003800000 */
[----:B---3-5:R4:W3:Y:S01]  /*9610*/  SHFL.IDX PT, R12, R16, 0x2, 0x181f ;  /* 0x00581f00100c7f89 */ /* 0x0288e200000e0000 */
[----:B------:R-:W-:Y:S05]  /*9620*/  @P1 BRA `(.L_x_2462) ;  /* 0x0000000000241947 */ /* 0x000fea0003800000 */
[----:B------:R-:W-:Y:S02]  /*9630*/  ULDC UR4, c[0x0][0xac8] ;  /* 0x0002b20000047ab9 */ /* 0x000fe40000000800 */
[----:B------:R-:W-:Y:S02]  /*9640*/  ISETP.GE.AND P2, PT, R17, UR4, PT ;  /* 0x0000000411007c0c */ /* 0x000fe4000bf46270 */
[----:B------:R-:W-:-:S11]  /*9650*/  ISETP.GE.AND P3, PT, R23, UR4, PT ;  /* 0x0000000417007c0c */ /* 0x000fd6000bf66270 */
[-C--:B---3--:R-:W-:Y:S02]  /*9660*/  @!P2 LEA R2, P0, R17, R12.reuse, 0x1 ;  /* 0x0000000c1102a211 */ /* 0x088fe400078008ff */
[----:B------:R-:W-:Y:S02]  /*9670*/  @!P3 LEA R12, P1, R23, R12, 0x1 ;  /* 0x0000000c170cb211 */ /* 0x000fe400078208ff */
[-C--:B0-----:R-:W-:Y:S02]  /*9680*/  @!P2 LEA.HI.X R3, R17, R0.reuse, R174, 0x1, P0 ;  /* 0x000000001103a211 */ /* 0x081fe400000f0cae */
[----:B------:R-:W-:-:S03]  /*9690*/  @!P3 LEA.HI.X R13, R23, R0, R173, 0x1, P1 ;  /* 0x00000000170db211 */ /* 0x000fc600008f0cad */
[----:B------:R0:W-:Y:S04]  /*96a0*/  @!P2 ST.E.128 desc[UR36][R2.64], R4 ;  /* 0x000000040200a985 */ /* 0x0001e8000c101d24 */
[----:B------:R0:W-:Y:S02]  /*96b0*/  @!P3 ST.E.128 desc[UR36][R12.64], R32 ;  /* 0x000000200c00b985 */ /* 0x0001e4000c101d24 */
.L_x_2462:
[----:B------:R-:W-:Y:S05]  /*96c0*/  BSYNC B1 ;  /* 0x0000000000017941 */ /* 0x000fea0003800000 */
.L_x_2461:
        /* <DEDUP_REMOVED lines=16> */
.L_x_2455:
[----:B------:R-:W2:Y:S01]  /*97d0*/  LDC.64 R4, c[0x0][0xc00] ;  /* 0x00030000ff047b82 */ /* 0x000ea20000000a00 */
[----:B------:R-:W-:Y:S01]  /*97e0*/  ULDC.64 UR4, c[0x0][0xc08] ;  /* 0x0003020000047ab9 */ /* 0x000fe20000000a00 */
[----:B------:R-:W-:-:S06]  /*97f0*/  IMAD.MOV.U32 R6, RZ, RZ, RZ ;  /* 0x000000ffff067224 */ /* 0x000fcc00078e00ff */
[----:B------:R-:W3:Y:S01]  /*9800*/  LDC.64 R2, c[0x0][0xc00] ;  /* 0x00030000ff027b82 */ /* 0x000ee20000000a00 */
[----:B------:R-:W-:-:S04]  /*9810*/  ISETP.NE.U32.AND P1, PT, RZ, UR4, PT ;  /* 0x00000004ff007c0c */ /* 0x000fc8000bf25070 */
[----:B------:R-:W-:-:S03]  /*9820*/  ISETP.NE.AND.EX P1, PT, RZ, UR5, PT, P1 ;  /* 0x00000005ff007c0c */ /* 0x000fc6000bf25310 */
[----:B0-----:R-:W0:Y:S01]  /*9830*/  LDC R21, c[0x0][0xbe8] ;  /* 0x0002fa00ff157b82 */ /* 0x001e220000000800 */
[----:B--2---:R-:W-:-:S04]  /*9840*/  ISETP.NE.U32.AND P0, PT, R4, RZ, PT ;  /* 0x000000ff0400720c */ /* 0x004fc80003f05070 */
[----:B------:R-:W-:Y:S01]  /*9850*/  ISETP.NE.AND.EX P0, PT, R5, RZ, PT, P0 ;  /* 0x000000ff0500720c */ /* 0x000fe20003f05300 */
[----:B---3--:R-:W-:-:S04]  /*9860*/  IMAD.WIDE R4, R22, 0x4, R2 ;  /* 0x0000000416047825 */ /* 0x008fc800078e0202 */
[----:B------:R-:W2:Y:S01]  /*9870*/  @P1 LDC.64 R2, c[0x0][0xc08] ;  /* 0x00030200ff021b82 */ /* 0x000ea20000000a00 */
[----:B------:R-:W-:Y:S02]  /*9880*/  ULDC UR4, c[0x0][0xa88] ;  /* 0x0002a20000047ab9 */ /* 0x000fe40000000800 */
[----:B------:R-:W-:-:S05]  /*9890*/  IMAD.U32 R0, RZ, RZ, UR4 ;  /* 0x00000004ff007e24 */ /* 0x000fca000f8e00ff */
[----:B------:R3:W5:Y:S01]  /*98a0*/  @P0 LDG.E R6, desc[UR36][R4.64] ;  /* 0x0000002404060981 */ /* 0x000762000c1e1900 */
[----:B--2---:R-:W-:-:S05]  /*98b0*/  @P1 IMAD.WIDE R2, R22, 0x4, R2 ;  /* 0x0000000416021825 */ /* 0x004fca00078e0202 */
[----:B------:R3:W5:Y:S01]  /*98c0*/  @P1 LDG.E R0, desc[UR36][R2.64] ;  /* 0x0000002402001981 */ /* 0x000762000c1e1900 */
[----:B0-----:R-:W-:Y:S02]  /*98d0*/  ISETP.NE.AND P2, PT, R21, 0x1, PT ;  /* 0x000000011500780c */ /* 0x001fe40003f45270 */
[----:B------:R-:W-:-:S11]  /*98e0*/  ISETP.GE.AND P3, PT, R175, 0x80, PT ;  /* 0x00000080af00780c */ /* 0x000fd60003f66270 */
[----:B------:R-:W0:Y:S08]  /*98f0*/  @P2 LDC R14, c[0x0][0xbec] ;  /* 0x0002fb00ff0e2b82 */ /* 0x000e300000000800 */
[----:B------:R-:W2:Y:S01]  /*9900*/  @P2 LDC R25, c[0x0][0xbf0] ;  /* 0x0002fc00ff192b82 */ /* 0x000ea20000000800 */
[----:B---3--:R-:W-:Y:S05]  /*9910*/  @P1 BRA `(.L_x_2464) ;  /* 0x0000000000101947 */ /* 0x008fea0003800000 */
[----:B------:R-:W-:Y:S05]  /*9920*/  @!P0 BRA `(.L_x_2464) ;  /* 0x00000000000c8947 */ /* 0x000fea0003800000 */
[----:B------:R-:W3:Y:S04]  /*9930*/  LDG.E R3, desc[UR36][R4.64] ;  /* 0x0000002404037981 */ /* 0x000ee8000c1e1900 */
[----:B-----5:R-:W3:Y:S02]  /*9940*/  LDG.E R0, desc[UR36][R4.64+0x4] ;  /* 0x0000042404007981 */ /* 0x020ee4000c1e1900 */
[----:B---3--:R-:W-:-:S07]  /*9950*/  IMAD.IADD R0, R0, 0x1, -R3 ;  /* 0x0000000100007824 */ /* 0x008fce00078e0a03 */
.L_x_2464:
[----:B------:R-:W-:Y:S01]  /*9960*/  BSSY B1, `(.L_x_2465) ;  /* 0x000002d000017945 */ /* 0x000fe20003800000 */
[----:B------:R-:W-:Y:S02]  /*9970*/  SHF.R.S32.HI R10, RZ, 0x1f, R161 ;  /* 0x0000001fff0a7819 */ /* 0x000fe400000114a1 */
[----:B------:R-:W-:Y:S02]  /*9980*/  SEL R13, R22, RZ, !P0 ;  /* 0x000000ff160d7207 */ /* 0x000fe40004000000 */
[----:B------:R-:W-:Y:S02]  /*9990*/  SEL R162, R162, RZ, !P0 ;  /* 0x000000ffa2a27207 */ /* 0x000fe40004000000 */
[----:B-----5:R-:W-:Y:S01]  /*99a0*/  SHF.R.S32.HI R11, RZ, 0x1f, R6 ;  /* 0x0000001fff0b7819 */ /* 0x020fe20000011406 */
[----:B------:R-:W-:Y:S06]  /*99b0*/  @P3 BRA `(.L_x_2466) ;  /* 0x00000000009c3947 */ /* 0x000fec0003800000 */
[----:B------:R-:W3:Y:S01]  /*99c0*/  S2R R3, SR_TID.X ;  /* 0x0000000000037919 */ /* 0x000ee20000002100 */
[----:B------:R-:W4:Y:S02]  /*99d0*/  LDC R12, c[0x0][0xbe8] ;  /* 0x0002fa00ff0c7b82 */ /* 0x000f240000000800 */
[----:B----4-:R-:W-:Y:S01]  /*99e0*/  IMAD R2, R0, R12, RZ ;  /* 0x0000000c00027224 */ /* 0x010fe200078e02ff */
[----:B---3--:R-:W-:-:S04]  /*99f0*/  IADD3 R9, R16, -0x80, R3 ;  /* 0xffffff8010097810 */ /* 0x008fc80007ffe003 */
[----:B------:R-:W-:-:S13]  /*9a00*/  ISETP.GE.AND P0, PT, R9, R2, PT ;  /* 0x000000020900720c */ /* 0x000fda0003f06270 */
[----:B------:R-:W-:Y:S05]  /*9a10*/  @P0 BRA `(.L_x_2466) ;  /* 0x0000000000840947 */ /* 0x000fea0003800000 */
[----:B------:R-:W-:Y:S01]  /*9a20*/  ISETP.NE.AND P0, PT, R12, 0x1, PT ;  /* 0x000000010c00780c */ /* 0x000fe20003f05270 */
[----:B------:R-:W-:Y:S01]  /*9a30*/  ULDC.64 UR4, c[0x0][0xb90] ;  /* 0x0002e40000047ab9 */ /* 0x000fe20000000a00 */
[----:B------:R-:W-:Y:S01]  /*9a40*/  MOV R2, R6 ;  /* 0x0000000600027202 */ /* 0x000fe20000000f00 */
[----:B------:R-:W-:Y:S02]  /*9a50*/  IMAD R8, R10, UR4, RZ ;  /* 0x000000040a087c24 */ /* 0x000fe4000f8e02ff */
[----:B------:R-:W-:Y:S02]  /*9a60*/  IMAD.MOV.U32 R3, RZ, RZ, R11 ;  /* 0x000000ffff037224 */ /* 0x000fe400078e000b */
[----:B------:R-:W-:Y:S02]  /*9a70*/  IMAD.MOV.U32 R5, RZ, RZ, R9 ;  /* 0x000000ffff057224 */ /* 0x000fe400078e0009 */
[----:B------:R-:W-:-:S04]  /*9a80*/  IMAD.WIDE.U32 R2, R161, UR4, R2 ;  /* 0x00000004a1027c25 */ /* 0x000fc8000f8e0002 */
[----:B------:R-:W3:Y:S01]  /*9a90*/  @P0 LDC R4, c[0x0][0xbec] ;  /* 0x0002fb00ff040b82 */ /* 0x000ee20000000800 */
[----:B------:R-:W-:Y:S01]  /*9aa0*/  IMAD R7, R161, UR5, R8 ;  /* 0x00000005a1077c24 */ /* 0x000fe2000f8e0208 */
[----:B------:R-:W-:-:S03]  /*9ab0*/  ULDC.64 UR4, c[0x0][0xb98] ;  /* 0x0002e60000047ab9 */ /* 0x000fc60000000a00 */
[----:B------:R-:W-:-:S03]  /*9ac0*/  IMAD.IADD R3, R3, 0x1, R7 ;  /* 0x0000000103037824 */ /* 0x000fc600078e0207 */
[----:B------:R-:W4:Y:S01]  /*9ad0*/  @P0 LDC R15, c[0x0][0xbf0] ;  /* 0x0002fc00ff0f0b82 */ /* 0x000f220000000800 */
[----:B------:R-:W-:-:S04]  /*9ae0*/  IMAD.WIDE.U32 R2, R13, UR4, R2 ;  /* 0x000000040d027c25 */ /* 0x000fc8000f8e0002 */
[----:B---3--:R-:W-:-:S05]  /*9af0*/  @P0 IMAD.HI.U32 R4, R9, R4, RZ ;  /* 0x0000000409040227 */ /* 0x008fca00078e00ff */
        /* <DEDUP_REMOVED lines=19> */
.L_x_2466:
[----:B------:R-:W-:Y:S05]  /*9c30*/  BSYNC B1 ;  /* 0x0000000000017941 */ /* 0x000fea0003800000 */
.L_x_2465:
[----:B------:R-:W-:Y:S01]  /*9c40*/  ULDC.64 UR4, c[0x0][0xaa0] ;  /* 0x0002a80000047ab9 */ /* 0x000fe20000000a00 */
[----:B------:R-:W-:Y:S01]  /*9c50*/  IMAD R7, R160, 0x20, R163 ;  /* 0x00000020a0077824 */ /* 0x000fe200078e02a3 */
[----:B------:R-:W-:Y:S01]  /*9c60*/  BSSY B1, `(.L_x_2467) ;  /* 0x0000037000017945 */ /* 0x000fe20003800000 */
[----:B---3--:R-:W-:Y:S02]  /*9c70*/  IMAD R3, R11, UR4, RZ ;  /* 0x000000040b037c24 */ /* 0x008fe4000f8e02ff */
[----:B------:R-:W-:Y:S02]  /*9c80*/  IMAD.IADD R9, R16, 0x1, R7 ;  /* 0x0000000110097824 */ /* 0x000fe400078e0207 */
[C---:B------:R-:W-:Y:S02]  /*9c90*/  IMAD R5, R6.reuse, UR5, R3 ;  /* 0x0000000506057c24 */ /* 0x040fe4000f8e0203 */
[----:B------:R-:W-:Y:S01]  /*9ca0*/  IMAD.WIDE.U32 R2, R6, UR4, RZ ;  /* 0x0000000406027c25 */ /* 0x000fe2000f8e00ff */
[----:B------:R-:W-:-:S03]  /*9cb0*/  ULDC.64 UR4, c[0x0][0xae8] ;  /* 0x0002ba0000047ab9 */ /* 0x000fc60000000a00 */
[----:B------:R-:W-:Y:S01]  /*9cc0*/  IMAD.IADD R3, R3, 0x1, R5 ;  /* 0x0000000103037824 */ /* 0x000fe200078e0205 */
[----:B------:R-:W-:Y:S01]  /*9cd0*/  MOV R5, R9 ;  /* 0x0000000900057202 */ /* 0x000fe20000000f00 */
[----:B------:R-:W-:Y:S02]  /*9ce0*/  IMAD R6, R10, UR4, RZ ;  /* 0x000000040a067c24 */ /* 0x000fe4000f8e02ff */
[----:B0-----:R-:W-:-:S04]  /*9cf0*/  @P2 IMAD.HI.U32 R4, R9, R14, RZ ;  /* 0x0000000e09042227 */ /* 0x001fc800078e00ff */
[C---:B------:R-:W-:Y:S01]  /*9d00*/  IMAD R7, R161.reuse, UR5, R6 ;  /* 0x00000005a1077c24 */ /* 0x040fe2000f8e0206 */
[----:B--2---:R-:W-:Y:S01]  /*9d10*/  @P2 SHF.R.U32.HI R5, RZ, R25, R4 ;  /* 0x00000019ff052219 */ /* 0x004fe20000011604 */
        /* <DEDUP_REMOVED lines=37> */
[-C--:B--2---:R-:W-:Y:S02]  /*9f70*/  @!P4 LEA R6, P2, R17, R2.reuse, 0x1 ;  /* 0x000000021106c211 */ /* 0x084fe400078408ff */
[----:B------:R-:W-:Y:S02]  /*9f80*/  @!P5 LEA R2, P3, R23, R2, 0x1 ;  /* 0x000000021702d211 */ /* 0x000fe400078608ff */
[-C--:B---3--:R-:W-:Y:S02]  /*9f90*/  @!P4 LEA.HI.X R7, R17, R0.reuse, R174, 0x1, P2 ;  /* 0x000000001107c211 */ /* 0x088fe400010f0cae */
[----:B------:R-:W-:-:S03]  /*9fa0*/  @!P5 LEA.HI.X R3, R23, R0, R173, 0x1, P3 ;  /* 0x000000001703d211 */ /* 0x000fc600018f0cad */
[----:B------:R4:W-:Y:S04]  /*9fb0*/  @!P4 ST.E.128 desc[UR36][R6.64], RZ ;  /* 0x000000ff0600c985 */ /* 0x0009e8000c101d24 */
[----:B------:R4:W-:Y:S02]  /*9fc0*/  @!P5 ST.E.128 desc[UR36][R2.64], RZ ;  /* 0x000000ff0200d985 */ /* 0x0009e4000c101d24 */
.L_x_2468:
[----:B------:R-:W-:Y:S05]  /*9fd0*/  BSYNC B1 ;  /* 0x0000000000017941 */ /* 0x000fea0003800000 */
.L_x_2467:
[----:B---3--:R3:W0:Y:S01]  /*9fe0*/  SHFL.IDX PT, R0, R5, 0x1, 0x181f ;  /* 0x00381f0005007f89 */ /* 0x00862200000e0000 */
[----:B------:R-:W-:Y:S03]  /*9ff0*/  BSSY B1, `(.L_x_2469) ;  /* 0x000000c000017945 */ /* 0x000fe60003800000 */
[----:B--2-4-:R3:W2:Y:S01]  /*a000*/  SHFL.IDX PT, R2, R4, 0x1, 0x181f ;  /* 0x00381f0004027f89 */ /* 0x0146a200000e0000 */
[----:B------:R-:W-:Y:S05]  /*a010*/  @P1 BRA `(.L_x_2470) ;  /* 0x0000000000241947 */ /* 0x000fea0003800000 */
[----:B------:R-:W-:Y:S02]  /*a020*/  ULDC UR4, c[0x0][0xac8] ;  /* 0x0002b20000047ab9 */ /* 0x000fe40000000800 */
[----:B------:R-:W-:Y:S02]  /*a030*/  ISETP.GE.AND P3, PT, R17, UR4, PT ;  /* 0x0000000411007c0c */ /* 0x000fe4000bf66270 */
[----:B------:R-:W-:-:S11]  /*a040*/  ISETP.GE.AND P4, PT, R23, UR4, PT ;  /* 0x0000000417007c0c */ /* 0x000fd6000bf86270 */
[-C--:B--2---:R-:W-:Y:S02]  /*a050*/  @!P3 LEA R6, P1, R17, R2.reuse, 0x1 ;  /* 0x000000021106b211 */ /* 0x084fe400078208ff */
[----:B------:R-:W-:Y:S02]  /*a060*/  @!P4 LEA R2, P2, R23, R2, 0x1 ;  /* 0x000000021702c211 */ /* 0x000fe400078408ff */
[-C--:B0-----:R-:W-:Y:S02]  /*a070*/  @!P3 LEA.HI.X R7, R17, R0.reuse, R174, 0x1, P1 ;  /* 0x000000001107b211 */ /* 0x081fe400008f0cae */
[----:B------:R-:W-:-:S03]  /*a080*/  @!P4 LEA.HI.X R3, R23, R0, R173, 0x1, P2 ;  /* 0x000000001703c211 */ /* 0x000fc600010f0cad */
[----:B------:R4:W-:Y:S04]  /*a090*/  @!P3 ST.E.128 desc[UR36][R6.64], RZ ;  /* 0x000000ff0600b985 */ /* 0x0009e8000c101d24 */
[----:B------:R4:W-:Y:S02]  /*a0a0*/  @!P4 ST.E.128 desc[UR36][R2.64], RZ ;  /* 0x000000ff0200c985 */ /* 0x0009e4000c101d24 */
.L_x_2470:
[----:B------:R-:W-:Y:S05]  /*a0b0*/  BSYNC B1 ;  /* 0x0000000000017941 */ /* 0x000fea0003800000 */
.L_x_2469:
[----:B0-----:R0:W0:Y:S01]  /*a0c0*/  SHFL.IDX PT, R0, R5, 0x2, 0x181f ;  /* 0x00581f0005007f89 */ /* 0x00102200000e0000 */
[----:B------:R-:W-:Y:S03]  /*a0d0*/  BSSY B1, `(.L_x_2471) ;  /* 0x000000c000017945 */ /* 0x000fe60003800000 */
[----:B--2-4-:R2:W4:Y:S01]  /*a0e0*/  SHFL.IDX PT, R2, R4, 0x2, 0x181f ;  /* 0x00581f0004027f89 */ /* 0x01452200000e0000 */
[----:B------:R-:W-:Y:S05]  /*a0f0*/  @P0 BRA `(.L_x_2472) ;  /* 0x0000000000240947 */ /* 0x000fea0003800000 */
[----:B------:R-:W-:Y:S02]  /*a100*/  ULDC UR4, c[0x0][0xac8] ;  /* 0x0002b20000047ab9 */ /* 0x000fe40000000800 */
[----:B------:R-:W-:Y:S02]  /*a110*/  ISETP.GE.AND P2, PT, R17, UR4, PT ;  /* 0x0000000411007c0c */ /* 0x000fe4000bf46270 */
[----:B------:R-:W-:-:S11]  /*a120*/  ISETP.GE.AND P3, PT, R23, UR4, PT ;  /* 0x0000000417007c0c */ /* 0x000fd6000bf66270 */
[-C--:B----4-:R-:W-:Y:S02]  /*a130*/  @!P2 LEA R6, P0, R17, R2.reuse, 0x1 ;  /* 0x000000021106a211 */ /* 0x090fe400078008ff */
[----:B------:R-:W-:Y:S02]  /*a140*/  @!P3 LEA R2, P1, R23, R2, 0x1 ;  /* 0x000000021702b211 */ /* 0x000fe400078208ff */
[-C--:B0-----:R-:W-:Y:S02]  /*a150*/  @!P2 LEA.HI.X R7, R17, R0.reuse, R174, 0x1, P0 ;  /* 0x000000001107a211 */ /* 0x081fe400000f0cae */
[----:B------:R-:W-:-:S03]  /*a160*/  @!P3 LEA.HI.X R3, R23, R0, R173, 0x1, P1 ;  /* 0x000000001703b211 */ /* 0x000fc600008f0cad */
[----:B------:R0:W-:Y:S04]  /*a170*/  @!P2 ST.E.128 desc[UR36][R6.64], RZ ;  /* 0x000000ff0600a985 */ /* 0x0001e8000c101d24 */
[----:B------:R0:W-:Y:S02]  /*a180*/  @!P3 ST.E.128 desc[UR36][R2.64], RZ ;  /* 0x000000ff0200b985 */ /* 0x0001e4000c101d24 */
.L_x_2472:
[----:B------:R-:W-:Y:S05]  /*a190*/  BSYNC B1 ;  /* 0x0000000000017941 */ /* 0x000fea0003800000 */
.L_x_2471:
[----:B0-----:R-:W-:Y:S01]  /*a1a0*/  IADD3 R0, R16, 0x60, RZ ;  /* 0x0000006010007810 */ /* 0x001fe20007ffe0ff */
[----:B------:R0:W0:Y:S03]  /*a1b0*/  SHFL.IDX PT, R6, R5, 0x3, 0x181f ;  /* 0x00781f0005067f89 */ /* 0x00002600000e0000 */
[----:B------:R-:W-:Y:S01]  /*a1c0*/  ISETP.GE.AND P0, PT, R0, R21, PT ;  /* 0x000000150000720c */ /* 0x000fe20003f06270 */
[----:B----4-:R4:W0:-:S12]  /*a1d0*/  SHFL.IDX PT, R2, R4, 0x3, 0x181f ;  /* 0x00781f0004027f89 */ /* 0x01081800000e0000 */
[----:B----4-:R-:W-:Y:S05]  /*a1e0*/  @P0 BRA `(.L_x_2463) ;  /* 0x0000000000240947 */ /* 0x010fea0003800000 */
[----:B------:R-:W-:Y:S02]  /*a1f0*/  ULDC UR4, c[0x0][0xac8] ;  /* 0x0002b20000047ab9 */ /* 0x000fe40000000800 */
[----:B------:R-:W-:Y:S02]  /*a200*/  ISETP.GE.AND P2, PT, R17, UR4, PT ;  /* 0x0000000411007c0c */ /* 0x000fe4000bf46270 */
[----:B------:R-:W-:-:S11]  /*a210*/  ISETP.GE.AND P3, PT, R23, UR4, PT ;  /* 0x0000000417007c0c */ /* 0x000fd6000bf66270 */
[-C--:B0-23--:R-:W-:Y:S02]  /*a220*/  @!P2 LEA R4, P0, R17, R2.reuse, 0x1 ;  /* 0x000000021104a211 */ /* 0x08dfe400078008ff */
[----:B------:R-:W-:Y:S02]  /*a230*/  @!P3 LEA R2, P1, R23, R2, 0x1 ;  /* 0x000000021702b211 */ /* 0x000fe400078208ff */
[-C--:B------:R-:W-:Y:S02]  /*a240*/  @!P2 LEA.HI.X R5, R17, R6.reuse, R174, 0x1, P0 ;  /* 0x000000061105a211 */ /* 0x080fe400000f0cae */
[----:B------:R-:W-:-:S03]  /*a250*/  @!P3 LEA.HI.X R3, R23, R6, R173, 0x1, P1 ;  /* 0x000000061703b211 */ /* 0x000fc600008f0cad */
[----:B------:R4:W-:Y:S04]  /*a260*/  @!P2 ST.E.128 desc[UR36][R4.64], RZ ;  /* 0x000000ff0400a985 */ /* 0x0009e8000c101d24 */
[----:B------:R4:W-:Y:S02]  /*a270*/  @!P3 ST.E.128 desc[UR36][R2.64], RZ ;  /* 0x000000ff0200b985 */ /* 0x0009e4000c101d24 */
.L_x_2463:
[----:B------:R-:W-:Y:S05]  /*a280*/  BSYNC B0 ;  /* 0x0000000000007941 */ /* 0x000fea0003800000 */
.L_x_2454:
[----:B------:R-:W-:Y:S02]  /*a290*/  ULDC UR4, c[0x0][0xc3c] ;  /* 0x00030f0000047ab9 */ /* 0x000fe40000000800 */
[----:B-1----:R-:W-:-:S13]  /*a2a0*/  ISETP.GE.AND P0, PT, R47, UR4, PT ;  /* 0x000000042f007c0c */ /* 0x002fda000bf06270 */
[----:B------:R-:W-:Y:S05]  /*a2b0*/  @!P0 BRA `(.L_x_2473) ;  /* 0xffffff68009c8947 */ /* 0x000fea000383ffff */
[----:B------:R-:W-:Y:S05]  /*a2c0*/  EXIT ;  /* 0x000000000000794d */ /* 0x000fea0003800000 */
.L_x_2412:
[----:B------:R-:W-:-:S08]  /*a2d0*/  NOP ;  /* 0x0000000000007918 */ /* 0x000fd00000000000 */
[----:B0-----:R-:W0:-:S00]  /*a2e0*/  USETMAXREG.DEALLOC.CTAPOOL 0x28 ;  /* 0x00000028000079c8 */ /* 0x001e0000080e0500 */
        /* <DEDUP_REMOVED lines=14> */
.L_x_2474:
        /* <DEDUP_REMOVED lines=40> */
.L_x_2480:
        /* <DEDUP_REMOVED lines=12> */
.L_x_2479:
[----:B------:R-:W-:Y:S05]  /*a710*/  BSYNC B0 ;  /* 0x0000000000007941 */ /* 0x000fea0003800000 */
.L_x_2478:
        /* <DEDUP_REMOVED lines=20> */
.L_x_2476:
[----:B------:R-:W-:-:S05]  /*a860*/  IADD3 R11, -R3, R4, RZ ;  /* 0x00000004030b7210 */ /* 0x000fca0007ffe1ff */
        /* <DEDUP_REMOVED lines=19> */
.L_x_2481:
        /* <DEDUP_REMOVED lines=10> */
[----:B------:R-:W-:Y:S01]  /*aa40*/  IMAD.MOV.U32 R3, RZ, RZ, R6 ;  /* 0x000000ffff037224 */ /* 0x000fe200078e0006 */
[----:B------:R-:W-:-:S03]  /*aa50*/  MOV R6, R8 ;  /* 0x0000000800067202 */ /* 0x000fc60000000f00 */
        /* <DEDUP_REMOVED lines=19> */
[-C--:B------:R-:W-:Y:S02]  /*ab90*/  IABS R8, R13.reuse ;  /* 0x0000000d00087213 */ /* 0x080fe40000000000 */
[----:B0-----:R-:W-:Y:S02]  /*aba0*/  IABS R10, R13 ;  /* 0x0000000d000a7213 */ /* 0x001fe40000000000 */
[----:B------:R-:W0:Y:S01]  /*abb0*/  I2F.RP R6, R8 ;  /* 0x0000000800067306 */ /* 0x000e220000209400 */
[----:B------:R-:W-:-:S07]  /*abc0*/  IADD3 R18, -R13, RZ, RZ ;  /* 0x000000ff0d127210 */ /* 0x000fce0007ffe1ff */
[----:B0-----:R-:W0:Y:S02]  /*abd0*/  MUFU.RCP R6, R6 ;  /* 0x0000000600067308 */ /* 0x001e240000001000 */
[----:B0-----:R-:W-:-:S06]  /*abe0*/  VIADD R3, R6, 0xffffffe ;  /* 0x0ffffffe06037836 */ /* 0x001fcc0000000000 */
[----:B------:R-:W0:Y:S02]  /*abf0*/  F2I.FTZ.U32.TRUNC.NTZ R3, R3 ;  /* 0x0000000300037305 */ /* 0x000e24000021f000 */
[----:B0-----:R-:W-:-:S05]  /*ac00*/  IADD3 R7, RZ, -R3, RZ ;  /* 0x80000003ff077210 */ /* 0x001fca0007ffe0ff */
        /* <DEDUP_REMOVED lines=20> */
.L_x_2477:
[----:B------:R-:W-:Y:S01]  /*ad50*/  ULDC UR4, c[0x0][0xc3c] ;  /* 0x00030f0000047ab9 */ /* 0x000fe20000000800 */
[----:B------:R-:W-:Y:S02]  /*ad60*/  IMAD.MOV.U32 R17, RZ, RZ, RZ ;  /* 0x000000ffff117224 */ /* 0x000fe400078e00ff */
[----:B------:R-:W-:Y:S02]  /*ad70*/  IMAD.U32 R16, RZ, RZ, UR6 ;  /* 0x00000006ff107e24 */ /* 0x000fe4000f8e00ff */
[----:B------:R-:W-:Y:S02]  /*ad80*/  IMAD.MOV.U32 R18, RZ, RZ, RZ ;  /* 0x000000ffff127224 */ /* 0x000fe400078e00ff */
[----:B------:R-:W-:-:S07]  /*ad90*/  IMAD.U32 R19, RZ, RZ, UR4 ;  /* 0x00000004ff137e24 */ /* 0x000fce000f8e00ff */
.L_x_2482:
[----:B------:R-:W-:-:S13]  /*ada0*/  ISETP.NE.AND P0, PT, R5, RZ, PT ;  /* 0x000000ff0500720c */ /* 0x000fda0003f05270 */
[----:B------:R-:W0:Y:S01]  /*adb0*/  @!P0 S2R R3, SR_CgaCtaId ;  /* 0x0000000000038919 */ /* 0x000e220000008800 */
[----:B------:R-:W-:-:S04]  /*adc0*/  @!P0 MOV R0, 0x400 ;  /* 0x0000040000008802 */ /* 0x000fc80000000f00 */
[----:B0-----:R-:W-:-:S05]  /*add0*/  @!P0 LEA R0, R3, R0, 0x18 ;  /* 0x0000000003008211 */ /* 0x001fca00078ec0ff */
[----:B------:R1:W-:Y:S01]  /*ade0*/  @!P0 STS.128 [R0+0x2a8d0], R16 ;  /* 0x02a8d01000008388 */ /* 0x0003e20000000c00 */
[----:B------:R-:W-:Y:S06]  /*adf0*/  BAR.ARV 0x5, 0x180 ;  /* 0x0146000000007b1d */ /* 0x000fec0000002000 */
.L_x_2475:
        /* <DEDUP_REMOVED lines=8> */
[----:B------:R-:W-:Y:S01]  /*ae80*/  BSSY B8, `(.L_x_2483) ;  /* 0x000049b000087945 */ /* 0x000fe20003800000 */
[----:B------:R-:W-:Y:S01]  /*ae90*/  IMAD.MOV.U32 R28, RZ, RZ, 0x1 ;  /* 0x00000001ff1c7424 */ /* 0x000fe200078e00ff */
[----:B------:R-:W1:Y:S01]  /*aea0*/  S2R R4, SR_TID.X ;  /* 0x0000000000047919 */ /* 0x000e620000002100 */
[----:B------:R-:W-:Y:S01]  /*aeb0*/  IMAD.MOV.U32 R27, RZ, RZ, RZ ;  /* 0x000000ffff1b7224 */ /* 0x000fe200078e00ff */
[----:B------:R-:W-:Y:S01]  /*aec0*/  ULDC UR39, c[0x0][0xc] ;  /* 0x0000030000277ab9 */ /* 0x000fe20000000800 */
[----:B------:R3:W-:Y:S01]  /*aed0*/  STL [R1+0x18], RZ ;  /* 0x000018ff01007387 */ /* 0x0007e20000100800 */
[----:B-1----:R-:W-:Y:S02]  /*aee0*/  LOP3.LUT R3, R4, 0x7f, RZ, 0xc0, !PT ;  /* 0x0000007f04037812 */ /* 0x002fe400078ec0ff */
[----:B--2---:R-:W-:-:S02]  /*aef0*/  R2UR UR4, R0 ;  /* 0x00000000000472ca */ /* 0x004fc400000e0000 */
[----:B------:R-:W-:-:S04]  /*af00*/  SHF.L.U32 R0, R4, 0x3, RZ ;  /* 0x0000000304007819 */ /* 0x000fc800000006ff */
[----:B------:R-:W-:-:S04]  /*af10*/  LOP3.LUT R2, R0, 0x1f8, RZ, 0xc0, !PT ;  /* 0x000001f800027812 */ /* 0x000fc800078ec0ff */
[----:B------:R-:W-:Y:S01]  /*af20*/  LOP3.LUT R33, R2, 0x38, R4, 0x78, !PT ;  /* 0x0000003802217812 */ /* 0x000fe200078e7804 */
[----:B------:R-:W-:Y:S01]  /*af30*/  IMAD.SHL.U32 R2, R4, 0x10, RZ ;  /* 0x0000001004027824 */ /* 0x000fe200078e00ff */
[----:B------:R-:W-:Y:S01]  /*af40*/  SHF.R.U32.HI R4, RZ, 0x3, R3 ;  /* 0x00000003ff047819 */ /* 0x000fe20000011603 */
[----:B------:R-:W-:Y:S01]  /*af50*/  ULOP3.LUT UR38, UR4, 0x2, URZ, 0xfc, !UPT ;  /* 0x0000000204267892 */ /* 0x000fe2000f8efc3f */
[----:B------:R-:W-:Y:S02]  /*af60*/  LOP3.LUT R33, R33, 0x200, R0, 0xf8, !PT ;  /* 0x0000020021217812 */ /* 0x000fe400078ef800 */
[----:B------:R-:W-:Y:S01]  /*af70*/  UMOV UR4, 0x400 ;  /* 0x0000040000047882 */ /* 0x000fe20000000000 */
[----:B------:R-:W-:Y:S01]  /*af80*/  LOP3.LUT R3, R0, 0x38, RZ, 0xc0, !PT ;  /* 0x0000003800037812 */ /* 0x000fe200078ec0ff */
[----:B0-----:R-:W-:Y:S01]  /*af90*/  ULEA UR4, UR5, UR4, 0x18 ;  /* 0x0000000405047291 */ /* 0x001fe2000f8ec03f */
[----:B------:R-:W-:Y:S02]  /*afa0*/  LOP3.LUT R4, R4, 0x70, R2, 0xf8, !PT ;  /* 0x0000007004047812 */ /* 0x000fe400078ef802 */
[----:B------:R-:W-:-:S02]  /*afb0*/  LOP3.LUT R2, R3, 0x40, RZ, 0xfc, !PT ;  /* 0x0000004003027812 */ /* 0x000fc400078efcff */
[----:B------:R-:W-:Y:S01]  /*afc0*/  LOP3.LUT R0, R3, 0x80, RZ, 0xfc, !PT ;  /* 0x0000008003007812 */ /* 0x000fe200078efcff */
[----:B------:R-:W-:-:S04]  /*afd0*/  IMAD.U32 R22, RZ, RZ, UR4 ;  /* 0x00000004ff167e24 */ /* 0x000fc8000f8e00ff */
[----:B---3--:R-:W-:-:S07]  /*afe0*/  IMAD R34, R33, 0x2, R22 ;  /* 0x0000000221227824 */ /* 0x008fce00078e0216 */
.L_x_2546:
[----:B0-----:R-:W0:Y:S02]  /*aff0*/  LDC.64 R30, c[0x0][0xc88] ;  /* 0x00032200ff1e7b82 */ /* 0x001e240000000a00 */
[----:B0-----:R-:W-:-:S06]  /*b000*/  IMAD.WIDE R30, R19, 0x4, R30 ;  /* 0x00000004131e7825 */ /* 0x001fcc00078e021e */
[----:B--2---:R-:W2:Y:S01]  /*b010*/  LDG.E R30, desc[UR36][R30.64] ;  /* 0x000000241e1e7981 */ /* 0x004ea2000c1e1900 */
[----:B------:R-:W-:Y:S05]  /*b020*/  YIELD ;  /* 0x0000000000007946 */ /* 0x000fea0003800000 */
[----:B------:R-:W-:Y:S01]  /*b030*/  ULDC.64 UR4, c[0x0][0xa28] ;  /* 0x00028a0000047ab9 */ /* 0x000fe20000000a00 */
[----:B------:R-:W-:Y:S01]  /*b040*/  IMAD.MOV.U32 R37, RZ, RZ, RZ ;  /* 0x000000ffff257224 */ /* 0x000fe200078e00ff */
[----:B------:R-:W-:Y:S01]  /*b050*/  ISETP.NE.U32.AND P0, PT, RZ, UR4, PT ;  /* 0x00000004ff007c0c */ /* 0x000fe2000bf05070 */
[----:B------:R-:W-:-:S03]  /*b060*/  ULDC.64 UR6, c[0x0][0xa18] ;  /* 0x0002860000067ab9 */ /* 0x000fc60000000a00 */
[----:B------:R-:W-:Y:S02]  /*b070*/  ISETP.NE.AND.EX P0, PT, RZ, UR5, PT, P0 ;  /* 0x00000005ff007c0c */ /* 0x000fe4000bf05300 */
[----:B------:R-:W-:Y:S02]  /*b080*/  MOV R35, RZ ;  /* 0x000000ff00237202 */ /* 0x000fe40000000f00 */
[----:B--2---:R-:W-:-:S09]  /*b090*/  SHF.R.S32.HI R0, RZ, 0x1f, R30 ;  /* 0x0000001fff007819 */ /* 0x004fd2000001141e */
[C---:B------:R-:W-:Y:S01]  /*b0a0*/  @P0 LEA R2, P1, R30.reuse, UR4, 0x2 ;  /* 0x000000041e020c11 */ /* 0x040fe2000f8210ff */
[C---:B------:R-:W-:Y:S01]  /*b0b0*/  IMAD.SHL.U32 R24, R30.reuse, 0x4, RZ ;  /* 0x000000041e187824 */ /* 0x040fe200078e00ff */
[C-C-:B------:R-:W-:Y:S01]  /*b0c0*/  SHF.L.U64.HI R25, R30.reuse, 0x2, R0.reuse ;  /* 0x000000021e197819 */ /* 0x140fe20000010200 */
[----:B------:R0:W-:Y:S01]  /*b0d0*/  STL [R1+0xc], R0 ;  /* 0x00000c0001007387 */ /* 0x0001e20000100800 */
[----:B------:R-:W-:Y:S01]  /*b0e0*/  @P0 LEA.HI.X R3, R30, UR5, R0, 0x2, P1 ;  /* 0x000000051e030c11 */ /* 0x000fe200088f1400 */
[----:B------:R-:W-:-:S04]  /*b0f0*/  ULDC.64 UR4, c[0x0][0xa00] ;  /* 0x0002800000047ab9 */ /* 0x000fc80000000a00 */
[----:B------:R1:W5:Y:S01]  /*b100*/  @P0 LDG.E R37, desc[UR36][R2.64] ;  /* 0x0000002402250981 */ /* 0x000362000c1e1900 */
        /* <DEDUP_REMOVED lines=21> */
[----:B------:R-:W-:Y:S05]  /*b260*/  @P0 BRA `(.L_x_2484) ;  /* 0x0000000000200947 */ /* 0x000fea0003800000 */
[----:B------:R-:W-:Y:S02]  /*b270*/  ULDC UR4, c[0x0][0x288] ;  /* 0x0000a20000047ab9 */ /* 0x000fe40000000800 */
[----:B-1----:R-:W-:-:S05]  /*b280*/  IMAD.U32 R0, RZ, RZ, UR4 ;  /* 0x00000004ff007e24 */ /* 0x002fca000f8e00ff */
[----:B------:R0:W-:Y:S01]  /*b290*/  STL [R1+0x4], R0 ;  /* 0x0000040001007387 */ /* 0x0001e20000100800 */
[----:B------:R-:W-:Y:S05]  /*b2a0*/  @!P2 BRA `(.L_x_2484) ;  /* 0x000000000010a947 */ /* 0x000fea0003800000 */
[----:B------:R-:W2:Y:S04]  /*b2b0*/  LDG.E R5, desc[UR36][R2.64] ;  /* 0x0000002402057981 */ /* 0x000ea8000c1e1900 */
[----:B0-----:R-:W2:Y:S02]  /*b2c0*/  LDG.E R0, desc[UR36][R2.64+0x4] ;  /* 0x0000042402007981 */ /* 0x001ea4000c1e1900 */
[----:B--2---:R-:W-:-:S05]  /*b2d0*/  IMAD.IADD R0, R0, 0x1, -R5 ;  /* 0x0000000100007824 */ /* 0x004fca00078e0a05 */
[----:B------:R2:W-:Y:S02]  /*b2e0*/  STL [R1+0x4], R0 ;  /* 0x0000040001007387 */ /* 0x0005e40000100800 */
.L_x_2484:
        /* <DEDUP_REMOVED lines=9> */
.L_x_2485:
        /* <DEDUP_REMOVED lines=9> */
.L_x_2486:
[----:B------:R-:W3:Y:S01]  /*b410*/  LDL R4, [R1+0x4] ;  /* 0x0000040001047983 */ /* 0x000ee20000100800 */
[----:B012---:R-:W0:Y:S01]  /*b420*/  LDC R0, c[0x0][0x448] ;  /* 0x00011200ff007b82 */ /* 0x007e220000000800 */
[----:B-----5:R-:W-:Y:S01]  /*b430*/  IADD3 R36, -R37, R36, RZ ;  /* 0x0000002425247210 */ /* 0x020fe20007ffe1ff */
[----:B------:R-:W-:Y:S01]  /*b440*/  BSSY B7, `(.L_x_2487) ;  /* 0x000037d000077945 */ /* 0x000fe20003800000 */
[----:B------:R-:W-:Y:S02]  /*b450*/  LOP3.LUT R23, R23, 0xffffff7f, RZ, 0xc0, !PT ;  /* 0xffffff7f17177812 */ /* 0x000fe400078ec0ff */
[----:B0-----:R-:W-:Y:S01]  /*b460*/  ISETP.NE.AND P0, PT, R0, 0x1, PT ;  /* 0x000000010000780c */ /* 0x001fe20003f05270 */
[----:B------:R-:W-:-:S04]  /*b470*/  IMAD.SHL.U32 R0, R17, 0x80, RZ ;  /* 0x0000008011007824 */ /* 0x000fc800078e00ff */
[----:B------:R-:W-:-:S08]  /*b480*/  VIADD R0, R0, 0x7f ;  /* 0x0000007f00007836 */ /* 0x000fd00000000000 */
[----:B------:R-:W0:Y:S01]  /*b490*/  @P0 LDC R3, c[0x0][0x44c] ;  /* 0x00011300ff030b82 */ /* 0x000e220000000800 */
[----:B------:R-:W-:-:S07]  /*b4a0*/  @P0 LOP3.LUT R23, R23, 0x80, RZ, 0xfc, !PT ;  /* 0x0000008017170812 */ /* 0x000fce00078efcff */
[----:B------:R-:W1:Y:S01]  /*b4b0*/  @P0 LDC R5, c[0x0][0x450] ;  /* 0x00011400ff050b82 */ /* 0x000e620000000800 */
[----:B0-----:R-:W-:-:S05]  /*b4c0*/  @P0 IMAD.HI.U32 R2, R0, R3, RZ ;  /* 0x0000000300020227 */ /* 0x001fca00078e00ff */
[----:B-1----:R-:W-:Y:S01]  /*b4d0*/  @P0 SHF.R.U32.HI R0, RZ, R5, R2 ;  /* 0x00000005ff000219 */ /* 0x002fe20000011602 */
[----:B------:R-:W-:-:S04]  /*b4e0*/  VIADD R2, R36, 0x5f ;  /* 0x0000005f24027836 */ /* 0x000fc80000000000 */
[----:B------:R-:W-:Y:S01]  /*b4f0*/  IMAD.HI R2, R2, 0x2aaaaaab, RZ ;  /* 0x2aaaaaab02027827 */ /* 0x000fe200078e02ff */
[----:B---3--:R-:W-:-:S05]  /*b500*/  IADD3 R3, R36, 0x60, -R4 ;  /* 0x0000006024037810 */ /* 0x008fca0007ffe804 */
[----:B------:R-:W-:Y:S01]  /*b510*/  IMAD.IADD R0, R3, 0x1, R0 ;  /* 0x0000000103007824 */ /* 0x000fe200078e0200 */
[----:B------:R-:W-:-:S03]  /*b520*/  SHF.R.U32.HI R3, RZ, 0x1f, R2 ;  /* 0x0000001fff037819 */ /* 0x000fc60000011602 */
[----:B------:R-:W-:Y:S01]  /*b530*/  IMAD.HI R0, R0, 0x2aaaaaab, RZ ;  /* 0x2aaaaaab00007827 */ /* 0x000fe200078e02ff */
[----:B------:R-:W-:-:S04]  /*b540*/  LEA.HI.SX32 R3, R2, R3, 0x1c ;  /* 0x0000000302037211 */ /* 0x000fc800078fe2ff */
[----:B------:R-:W-:-:S04]  /*b550*/  SHF.R.U32.HI R5, RZ, 0x1f, R0 ;  /* 0x0000001fff057819 */ /* 0x000fc80000011600 */
[----:B------:R-:W-:-:S04]  /*b560*/  LEA.HI.SX32 R0, R0, R5, 0x1c ;  /* 0x0000000500007211 */ /* 0x000fc800078fe2ff */
[----:B------:R-:W-:-:S04]  /*b570*/  VIMNMX R29, R3, R0, PT ;  /* 0x00000000031d7248 */ /* 0x000fc80003fe0100 */
[----:B------:R-:W-:Y:S01]  /*b580*/  ISETP.GT.AND P0, PT, R29, RZ, PT ;  /* 0x000000ff1d00720c */ /* 0x000fe20003f04270 */
[----:B------:R0:W-:-:S12]  /*b590*/  STL [R1+0x8], R29 ;  /* 0x0000081d01007387 */ /* 0x0001d80000100800 */
        /* <DEDUP_REMOVED lines=18> */
.L_x_2488:
        /* <DEDUP_REMOVED lines=20> */
.L_x_2491:
[----:B------:R-:W-:Y:S05]  /*b800*/  BSYNC B6 ;  /* 0x0000000000067941 */ /* 0x000fea0003800000 */
.L_x_2490:
        /* <DEDUP_REMOVED lines=20> */
.L_x_2494:
        /* <DEDUP_REMOVED lines=15> */
.L_x_2493:
[----:B------:R-:W-:Y:S05]  /*ba40*/  BSYNC B6 ;  /* 0x0000000000067941 */ /* 0x000fea0003800000 */
.L_x_2492:
[----:B------:R-:W-:Y:S01]  /*ba50*/  ULDC.64 UR4, c[0x0][0x9f8] ;  /* 0x00027e0000047ab9 */ /* 0x000fe20000000a00 */
[----:B------:R-:W0:Y:S01]  /*ba60*/  S2R R2, SR_TID.X ;  /* 0x0000000000027919 */ /* 0x000e220000002100 */
[----:B------:R-:W-:Y:S01]  /*ba70*/  ISETP.NE.U32.AND P0, PT, RZ, UR4, PT ;  /* 0x00000004ff007c0c */ /* 0x000fe2000bf05070 */
[----:B------:R-:W1:Y:S01]  /*ba80*/  LDC R6, c[0x0][0x430] ;  /* 0x00010c00ff067b82 */ /* 0x000e620000000800 */
[----:B------:R-:W2:Y:S02]  /*ba90*/  S2R R21, SR_TID.X ;  /* 0x0000000000157919 */ /* 0x000ea40000002100 */
[----:B------:R-:W-:-:S13]  /*baa0*/  ISETP.NE.AND.EX P0, PT, RZ, UR5, PT, P0 ;  /* 0x00000005ff007c0c */ /* 0x000fda000bf05300 */
[----:B------:R-:W-:Y:S01]  /*bab0*/  @P0 IADD3 R24, P1, R24, UR4, RZ ;  /* 0x0000000418180c10 */ /* 0x000fe2000ff3e0ff */
[----:B------:R-:W-:Y:S01]  /*bac0*/  VIADD R26, R29, 0xffffffff ;  /* 0xffffffff1d1a7836 */ /* 0x000fe20000000000 */
[----:B------:R-:W-:Y:S01]  /*bad0*/  LOP3.LUT R23, R23, 0xffffffdf, RZ, 0xc0, !PT ;  /* 0xffffffdf17177812 */ /* 0x000fe200078ec0ff */
[----:B------:R-:W-:Y:S01]  /*bae0*/  ULDC UR4, c[0x0][0x320] ;  /* 0x0000c80000047ab9 */ /* 0x000fe20000000800 */
[----:B------:R-:W-:-:S05]  /*baf0*/  @P0 IADD3.X R25, R25, UR5, RZ, P1, !PT ;  /* 0x0000000519190c10 */ /* 0x000fca0008ffe4ff */
[----:B------:R-:W3:Y:S01]  /*bb00*/  @P0 LDG.E R31, desc[UR36][R24.64] ;  /* 0x00000024181f0981 */ /* 0x000ee2000c1e1900 */
[----:B-1----:R-:W-:Y:S02]  /*bb10*/  ISETP.NE.AND P2, PT, R6, 0x1, PT ;  /* 0x000000010600780c */ /* 0x002fe40003f45270 */
[----:B0-----:R-:W-:Y:S01]  /*bb20*/  LOP3.LUT R2, R2, 0x7f, RZ, 0xc0, !PT ;  /* 0x0000007f02027812 */ /* 0x001fe200078ec0ff */
[----:B------:R-:W0:Y:S03]  /*bb30*/  S2R R29, SR_TID.X ;  /* 0x00000000001d7919 */ /* 0x000e260000002100 */
[----:B------:R-:W-:Y:S02]  /*bb40*/  SHF.R.U32.HI R2, RZ, 0x3, R2 ;  /* 0x00000003ff027819 */ /* 0x000fe40000011602 */
[----:B--2---:R-:W-:-:S05]  /*bb50*/  SHF.L.U32 R20, R21, 0x4, RZ ;  /* 0x0000000415147819 */ /* 0x004fca00000006ff */
[----:B------:R-:W1:Y:S01]  /*bb60*/  @P2 LDC R0, c[0x0][0x438] ;  /* 0x00010e00ff002b82 */ /* 0x000e620000000800 */
[----:B------:R-:W-:-:S05]  /*bb70*/  LOP3.LUT R20, R2, 0x70, R20, 0xf8, !PT ;  /* 0x0000007002147812 */ /* 0x000fca00078ef814 */
[----:B------:R-:W-:Y:S02]  /*bb80*/  IMAD R3, R26, 0x60, R20 ;  /* 0x000000601a037824 */ /* 0x000fe400078e0214 */
[----:B------:R-:W2:Y:S03]  /*bb90*/  @P2 LDC R2, c[0x0][0x434] ;  /* 0x00010d00ff022b82 */ /* 0x000ea60000000800 */
[----:B------:R-:W-:-:S04]  /*bba0*/  ISETP.GE.AND P0, PT, R3, R36, PT ;  /* 0x000000240300720c */ /* 0x000fc80003f06270 */
[----:B------:R-:W-:Y:S01]  /*bbb0*/  ISETP.GT.U32.OR P0, PT, R20, 0x5f, P0 ;  /* 0x0000005f1400780c */ /* 0x000fe20000704470 */
[----:B------:R-:W-:Y:S02]  /*bbc0*/  IMAD.IADD R3, R3, 0x1, R37 ;  /* 0x0000000103037824 */ /* 0x000fe400078e0225 */
[----:B0-----:R-:W-:-:S10]  /*bbd0*/  IMAD.SHL.U32 R10, R29, 0x8, RZ ;  /* 0x000000081d0a7824 */ /* 0x001fd400078e00ff */
[----:B------:R-:W0:Y:S01]  /*bbe0*/  @!P0 LDC.64 R4, c[0x0][0x428] ;  /* 0x00010a00ff048b82 */ /* 0x000e220000000a00 */
[----:B--2---:R-:W-:Y:S01]  /*bbf0*/  @P2 IMAD.HI.U32 R7, R3, R2, RZ ;  /* 0x0000000203072227 */ /* 0x004fe200078e00ff */
[----:B------:R-:W-:-:S03]  /*bc00*/  LOP3.LUT R10, R10, 0x38, RZ, 0xc0, !PT ;  /* 0x000000380a0a7812 */ /* 0x000fc600078ec0ff */
[----:B------:R-:W-:Y:S01]  /*bc10*/  IMAD.MOV.U32 R2, RZ, RZ, R3 ;  /* 0x000000ffff027224 */ /* 0x000fe200078e0003 */
[----:B-1----:R-:W-:Y:S02]  /*bc20*/  @P2 SHF.R.U32.HI R2, RZ, R0, R7 ;  /* 0x00000000ff022219 */ /* 0x002fe40000011607 */
[----:B------:R-:W-:-:S03]  /*bc30*/  LOP3.LUT R32, R10, 0x40, RZ, 0xfc, !PT ;  /* 0x000000400a207812 */ /* 0x000fc600078efcff */
[--C-:B------:R-:W-:Y:S01]  /*bc40*/  IMAD.MOV R0, RZ, RZ, -R2.reuse ;  /* 0x000000ffff007224 */ /* 0x100fe200078e0a02 */
[----:B------:R-:W-:Y:S02]  /*bc50*/  @P2 LOP3.LUT R23, R23, 0x20, RZ, 0xfc, !PT ;  /* 0x0000002017172812 */ /* 0x000fe400078efcff */
[----:B------:R-:W-:Y:S01]  /*bc60*/  ISETP.GE.AND P2, PT, R32, UR4, PT ;  /* 0x0000000420007c0c */ /* 0x000fe2000bf46270 */
[----:B------:R-:W-:Y:S01]  /*bc70*/  IMAD R0, R6, R0, R3 ;  /* 0x0000000006007224 */ /* 0x000fe200078e0203 */
[----:B------:R-:W-:Y:S02]  /*bc80*/  @!P0 SHF.R.S32.HI R3, RZ, 0x1f, R2 ;  /* 0x0000001fff038819 */ /* 0x000fe40000011402 */
[----:B------:R-:W-:Y:S02]  /*bc90*/  SEL R29, RZ, 0xffffffff, P2 ;  /* 0xffffffffff1d7807 */ /* 0x000fe40001000000 */
[----:B------:R-:W-:Y:S01]  /*bca0*/  ISETP.GE.AND P1, PT, R10, UR4, PT ;  /* 0x000000040a007c0c */ /* 0x000fe2000bf26270 */
[----:B------:R-:W-:-:S02]  /*bcb0*/  ULDC UR4, c[0x0][0x2f4] ;  /* 0x0000bd0000047ab9 */ /* 0x000fc40000000800 */
[----:B------:R-:W-:Y:S01]  /*bcc0*/  IMAD.SHL.U32 R29, R29, 0x2, RZ ;  /* 0x000000021d1d7824 */ /* 0x000fe200078e00ff */
[C---:B------:R-:W-:Y:S02]  /*bcd0*/  ISETP.GE.AND P2, PT, R10.reuse, UR4, PT ;  /* 0x000000040a007c0c */ /* 0x040fe4000bf46270 */
[----:B------:R-:W-:Y:S02]  /*bce0*/  LOP3.LUT R23, R23, 0xfffffffb, RZ, 0xc0, !PT ;  /* 0xfffffffb17177812 */ /* 0x000fe400078ec0ff */
[----:B------:R-:W-:-:S09]  /*bcf0*/  LOP3.LUT R9, R10, 0x80, RZ, 0xfc, !PT ;  /* 0x000000800a097812 */ /* 0x000fd200078efcff */
[----:B------:R-:W-:-:S04]  /*bd00*/  @P2 LOP3.LUT R23, R23, 0x4, RZ, 0xfc, !PT ;  /* 0x0000000417172812 */ /* 0x000fc800078efcff */
[----:B------:R-:W-:Y:S01]  /*bd10*/  LOP3.LUT R23, R23, 0xfffffffd, RZ, 0xc0, !PT ;  /* 0xfffffffd17177812 */ /* 0x000fe200078ec0ff */
[----:B------:R-:W-:Y:S01]  /*bd20*/  UMOV UR5, 0xffffffff ;  /* 0xffffffff00057882 */ /* 0x000fe20000000000 */
[----:B---3--:R-:W-:-:S05]  /*bd30*/  SHF.R.S32.HI R6, RZ, 0x1f, R31 ;  /* 0x0000001fff067819 */ /* 0x008fca000001141f */
[----:B------:R1:W-:Y:S01]  /*bd40*/  STL [R1], R6 ;  /* 0x0000000601007387 */ /* 0x0003e20000100800 */
[-C--:B0-----:R-:W-:Y:S02]  /*bd50*/  @!P0 IMAD R8, R6, R4.reuse, RZ ;  /* 0x0000000406088224 */ /* 0x081fe400078e02ff */
[----:B-1----:R-:W-:Y:S01]  /*bd60*/  @!P0 IMAD.WIDE.U32 R6, R31, R4, R2 ;  /* 0x000000041f068225 */ /* 0x002fe200078e0002 */
[----:B------:R-:W-:-:S04]  /*bd70*/  SEL R2, RZ, 0x1, P1 ;  /* 0x00000001ff027807 */ /* 0x000fc80000800000 */
[----:B------:R-:W-:Y:S02]  /*bd80*/  LOP3.LUT R29, R29, 0x2, R2, 0xe2, !PT ;  /* 0x000000021d1d7812 */ /* 0x000fe400078ee202 */
[----:B------:R-:W0:Y:S01]  /*bd90*/  @!P0 LDC.64 R2, c[0x0][0x418] ;  /* 0x00010600ff028b82 */ /* 0x000e220000000a00 */
[----:B------:R-:W-:-:S04]  /*bda0*/  @!P0 IMAD R5, R31, R5, R8 ;  /* 0x000000051f058224 */ /* 0x000fc800078e0208 */
[----:B------:R-:W-:Y:S01]  /*bdb0*/  @!P0 IMAD.IADD R5, R7, 0x1, R5 ;  /* 0x0000000107058824 */ /* 0x000fe200078e0205 */
[----:B------:R-:W-:Y:S02]  /*bdc0*/  MOV R4, RZ ;  /* 0x000000ff00047202 */ /* 0x000fe40000000f00 */
[----:B0-----:R-:W-:-:S04]  /*bdd0*/  @!P0 LEA R2, P1, R6, R2, 0x2 ;  /* 0x0000000206028211 */ /* 0x001fc800078210ff */
[----:B------:R-:W-:Y:S02]  /*bde0*/  @!P0 LEA.HI.X R3, R6, R3, R5, 0x2, P1 ;  /* 0x0000000306038211 */ /* 0x000fe400008f1405 */
[----:B------:R-:W-:-:S03]  /*bdf0*/  ISETP.GE.AND P1, PT, R32, UR4, PT ;  /* 0x0000000420007c0c */ /* 0x000fc6000bf26270 */
[----:B------:R0:W5:Y:S01]  /*be00*/  @!P0 LDG.E R4, desc[UR36][R2.64] ;  /* 0x0000002402048981 */ /* 0x000162000c1e1900 */
[----:B------:R-:W-:-:S09]  /*be10*/  ISETP.GE.AND P0, PT, R9, UR4, PT ;  /* 0x0000000409007c0c */ /* 0x000fd2000bf06270 */
[----:B------:R-:W-:-:S04]  /*be20*/  @P1 LOP3.LUT R23, R23, 0x2, RZ, 0xfc, !PT ;  /* 0x0000000217171812 */ /* 0x000fc800078efcff */
[----:B------:R-:W-:Y:S01]  /*be30*/  LOP3.LUT R23, R23, 0xfffffffe, RZ, 0xc0, !PT ;  /* 0xfffffffe17177812 */ /* 0x000fe200078ec0ff */
[----:B0-----:R-:W-:-:S03]  /*be40*/  IMAD.U32 R2, RZ, RZ, UR38 ;  /* 0x00000026ff027e24 */ /* 0x001fc6000f8e00ff */
[----:B------:R-:W-:Y:S01]  /*be50*/  @P0 LOP3.LUT R23, R23, 0x1, RZ, 0xfc, !PT ;  /* 0x0000000117170812 */ /* 0x000fe200078efcff */
[----:B------:R-:W-:Y:S06]  /*be60*/  BRA.DIV UR5, `(.L_x_2495) ;  /* 0x0000004205087947 */ /* 0x000fec000b800000 */
.L_x_2563:
[----:B------:R-:W-:Y:S02]  /*be70*/  ISETP.NE.AND P0, PT, R2, 0x3, PT ;  /* 0x000000030200780c */ /* 0x000fe40003f05270 */
[----:B------:R-:W-:Y:S02]  /*be80*/  ISETP.GT.U32.AND P1, PT, R20, 0x5f, PT ;  /* 0x0000005f1400780c */ /* 0x000fe40003f24070 */
[----:B------:R-:W-:Y:S02]  /*be90*/  LOP3.LUT R23, R23, 0xffffffef, RZ, 0xc0, !PT ;  /* 0xffffffef17177812 */ /* 0x000fe400078ec0ff */
[----:B------:R-:W-:-:S07]  /*bea0*/  SHF.R.S32.HI R32, RZ, 0x1f, R18 ;  /* 0x0000001fff207819 */ /* 0x000fce0000011412 */
[----:B------:R-:W-:-:S04]  /*beb0*/  @P0 LOP3.LUT R23, R23, 0x10, RZ, 0xfc, !PT ;  /* 0x0000001017170812 */ /* 0x000fc800078efcff */
[----:B------:R-:W-:-:S04]  /*bec0*/  LOP3.LUT R23, R23, 0xfffffff7, RZ, 0xc0, !PT ;  /* 0xfffffff717177812 */ /* 0x000fc800078ec0ff */
[----:B------:R-:W-:Y:S01]  /*bed0*/  @P1 LOP3.LUT R23, R23, 0x8, RZ, 0xfc, !PT ;  /* 0x0000000817171812 */ /* 0x000fe200078efcff */
[----:B------:R-:W-:Y:S06]  /*bee0*/  @!P0 BRA `(.L_x_2496) ;  /* 0x0000000000048947 */ /* 0x000fec0003800000 */
[----:B------:R-:W-:Y:S01]  /*bef0*/  BPT.TRAP 0x1 ;  /* 0x000000040000795c */ /* 0x000fe20000300000 */
.L_x_2496:
        /* <DEDUP_REMOVED lines=25> */
.L_x_2564:
[----:B------:R-:W-:Y:S05]  /*c090*/  BSYNC B0 ;  /* 0x0000000000007941 */ /* 0x000fea0003800000 */
.L_x_2497:
        /* <DEDUP_REMOVED lines=19> */
[----:B-1----:R-:W-:Y:S01]  /*c1d0*/  LOP3.LUT R8, R8, 0x7f, RZ, 0xc0, !PT ;  /* 0x0000007f08087812 */ /* 0x002fe200078ec0ff */
[----:B------:R-:W-:Y:S01]  /*c1e0*/  IMAD R6, R26, -0x60, R36 ;  /* 0xffffffa01a067824 */ /* 0x000fe200078e0224 */
[----:B------:R-:W-:Y:S01]  /*c1f0*/  LEA R4, P0, R2, UR4, 0x1 ;  /* 0x0000000402047c11 */ /* 0x000fe2000f8008ff */
[----:B------:R-:W-:Y:S01]  /*c200*/  UMOV UR4, 0xffffffff ;  /* 0xffffffff00047882 */ /* 0x000fe20000000000 */
[----:B------:R-:W-:Y:S01]  /*c210*/  SHF.R.U32.HI R9, RZ, 0x3, R8 ;  /* 0x00000003ff097819 */ /* 0x000fe20000011608 */
[----:B------:R-:W-:Y:S01]  /*c220*/  IMAD R5, R27, 0x4800, R33 ;  /* 0x000048001b057824 */ /* 0x000fe200078e0221 */
[----:B------:R-:W0:Y:S01]  /*c230*/  S2R R8, SR_TID.X ;  /* 0x0000000000087919 */ /* 0x000e220000002100 */
[----:B------:R-:W-:Y:S02]  /*c240*/  IADD3 R0, R3, R0, RZ ;  /* 0x0000000003007210 */ /* 0x000fe40007ffe0ff */
[----:B------:R-:W-:-:S02]  /*c250*/  IMAD.IADD R6, R6, 0x1, -R9 ;  /* 0x0000000106067824 */ /* 0x000fc400078e0a09 */
[----:B------:R-:W-:-:S03]  /*c260*/  LEA.HI.X R0, R2, UR5, R0, 0x1, P0 ;  /* 0x0000000502007c11 */ /* 0x000fc600080f0c00 */
        /* <DEDUP_REMOVED lines=66> */
.L_x_2578:
        /* <DEDUP_REMOVED lines=12> */
.L_x_2500:
        /* <DEDUP_REMOVED lines=10> */
.L_x_2501:
        /* <DEDUP_REMOVED lines=16> */
[----:B------:R-:W-:-:S05]  /*c8f0*/  IMAD R0, R35, UR5, R0 ;  /* 0x0000000523007c24 */ /* 0x000fca000f8e0200 */
[----:B------:R-:W-:Y:S01]  /*c900*/  IADD3 R35, R5, R0, RZ ;  /* 0x0000000005237210 */ /* 0x000fe20007ffe0ff */
[----:B-1----:R-:W-:Y:S06]  /*c910*/  @!P0 BRA `(.L_x_2503) ;  /* 0x0000000000408947 */ /* 0x002fec0003800000 */
[----:B------:R-:W-:Y:S01]  /*c920*/  MOV R2, 0x0 ;  /* 0x0000000000027802 */ /* 0x000fe20000000f00 */
[----:B------:R-:W-:Y:S01]  /*c930*/  ULDC.64 UR6, c[0x4][0x90] ;  /* 0x0100240000067ab9 */ /* 0x000fe20000000a00 */
[----:B------:R-:W-:Y:S01]  /*c940*/  ULDC.64 UR8, c[0x4][0x98] ;  /* 0x0100260000087ab9 */ /* 0x000fe20000000a00 */
[----:B------:R-:W-:Y:S01]  /*c950*/  ULDC.64 UR4, c[0x4][0x20] ;  /* 0x0100080000047ab9 */ /* 0x000fe20000000a00 */
[----:B------:R-:W-:Y:S01]  /*c960*/  IMAD.U32 R4, RZ, RZ, UR6 ;  /* 0x00000006ff047e24 */ /* 0x000fe2000f8e00ff */
[----:B------:R-:W-:Y:S01]  /*c970*/  MOV R12, 0x1 ;  /* 0x00000001000c7802 */ /* 0x000fe20000000f00 */
[----:B------:R-:W0:Y:S01]  /*c980*/  LDC.64 R2, c[0x4][R2] ;  /* 0x0100000002027b82 */ /* 0x000e220000000a00 */
[----:B------:R-:W-:Y:S02]  /*c990*/  IMAD.U32 R5, RZ, RZ, UR7 ;  /* 0x00000007ff057e24 */ /* 0x000fe4000f8e00ff */
[----:B------:R-:W-:Y:S02]  /*c9a0*/  IMAD.U32 R6, RZ, RZ, UR8 ;  /* 0x00000008ff067e24 */ /* 0x000fe4000f8e00ff */
[----:B--2---:R-:W-:-:S02]  /*c9b0*/  IMAD.U32 R7, RZ, RZ, UR9 ;  /* 0x00000009ff077e24 */ /* 0x004fc4000f8e00ff */
[----:B------:R-:W-:Y:S02]  /*c9c0*/  IMAD.U32 R10, RZ, RZ, UR4 ;  /* 0x00000004ff0a7e24 */ /* 0x000fe4000f8e00ff */
[----:B------:R-:W-:Y:S02]  /*c9d0*/  IMAD.U32 R11, RZ, RZ, UR5 ;  /* 0x00000005ff0b7e24 */ /* 0x000fe4000f8e00ff */
[----:B------:R-:W-:Y:S02]  /*c9e0*/  IMAD.MOV.U32 R8, RZ, RZ, 0x70 ;  /* 0x00000070ff087424 */ /* 0x000fe400078e00ff */
[----:B------:R-:W-:-:S07]  /*c9f0*/  IMAD.MOV.U32 R13, RZ, RZ, RZ ;  /* 0x000000ffff0d7224 */ /* 0x000fce00078e00ff */
[----:B------:R-:W-:-:S07]  /*ca00*/  LEPC R20, `(.L_x_2503) ;  /* 0x000000001014794e */ /* 0x000fce0000000000 */
[----:B0-----:R-:W-:Y:S05]  /*ca10*/  CALL.ABS.NOINC R2 ;  /* 0x0000000002007343 */ /* 0x001fea0003c00000 */
.L_x_2503:
[----:B------:R-:W-:Y:S05]  /*ca20*/  BSYNC B6 ;  /* 0x0000000000067941 */ /* 0x000fea0003800000 */
.L_x_2502:
[----:B------:R-:W3:Y:S01]  /*ca30*/  LDL.LU R2, [R1+0xc] ;  /* 0x00000c0001027983 */ /* 0x000ee20000300800 */
[----:B------:R-:W-:-:S03]  /*ca40*/  ULDC.64 UR4, c[0x0][0x2d8] ;  /* 0x0000b60000047ab9 */ /* 0x000fc60000000a00 */
[----:B------:R-:W4:Y:S01]  /*ca50*/  LDL.LU.64 R20, [R1+0x10] ;  /* 0x0000100001147983 */ /* 0x000f220000300a00 */
[----:B------:R-:W-:Y:S02]  /*ca60*/  IMAD.MOV.U32 R3, RZ, RZ, R35 ;  /* 0x000000ffff037224 */ /* 0x000fe400078e0023 */
[----:B------:R-:W-:Y:S01]  /*ca70*/  IMAD R0, R32, UR4, RZ ;  /* 0x0000000420007c24 */ /* 0x000fe2000f8e02ff */
[----:B------:R0:W5:Y:S03]  /*ca80*/  LDL R10, [R1+0x4] ;  /* 0x00000400010a7983 */ /* 0x0001660000100800 */
[----:B------:R-:W-:Y:S01]  /*ca90*/  IMAD R0, R18, UR5, R0 ;  /* 0x0000000512007c24 */ /* 0x000fe2000f8e0200 */
[----:B------:R-:W1:Y:S02]  /*caa0*/  S2R R11, SR_TID.X ;  /* 0x00000000000b7919 */ /* 0x000e640000002100 */
[----:B-1----:R-:W-:-:S05]  /*cab0*/  IMAD.SHL.U32 R8, R11, 0x8, RZ ;  /* 0x000000080b087824 */ /* 0x002fca00078e00ff */
[----:B------:R-:W-:Y:S01]  /*cac0*/  LOP3.LUT R8, R8, 0x38, RZ, 0xc0, !PT ;  /* 0x0000003808087812 */ /* 0x000fe200078ec0ff */
[----:B---3--:R-:W-:Y:S02]  /*cad0*/  IMAD.MOV.U32 R4, RZ, RZ, R2 ;  /* 0x000000ffff047224 */ /* 0x008fe400078e0002 */
[----:B----4-:R-:W-:Y:S01]  /*cae0*/  IMAD.MOV.U32 R2, RZ, RZ, R20 ;  /* 0x000000ffff027224 */ /* 0x010fe200078e0014 */
[----:B------:R-:W1:Y:S01]  /*caf0*/  S2R R21, SR_TID.X ;  /* 0x0000000000157919 */ /* 0x000e620000002100 */
[----:B------:R-:W3:Y:S02]  /*cb00*/  LDC R20, c[0x0][0x448] ;  /* 0x00011200ff147b82 */ /* 0x000ee40000000800 */
[----:B------:R-:W-:Y:S01]  /*cb10*/  IMAD.WIDE.U32 R2, R18, UR4, R2 ;  /* 0x0000000412027c25 */ /* 0x000fe2000f8e0002 */
[----:B------:R-:W-:-:S03]  /*cb20*/  ULDC.64 UR4, c[0x0][0x2e0] ;  /* 0x0000b80000047ab9 */ /* 0x000fc60000000a00 */
[----:B------:R-:W-:Y:S02]  /*cb30*/  IMAD.IADD R3, R3, 0x1, R0 ;  /* 0x0000000103037824 */ /* 0x000fe400078e0200 */
[----:B------:R-:W-:Y:S02]  /*cb40*/  IMAD R4, R4, UR4, RZ ;  /* 0x0000000404047c24 */ /* 0x000fe4000f8e02ff */
[----:B------:R-:W-:-:S04]  /*cb50*/  IMAD.WIDE.U32 R2, R30, UR4, R2 ;  /* 0x000000041e027c25 */ /* 0x000fc8000f8e0002 */
[----:B------:R-:W-:Y:S01]  /*cb60*/  IMAD R4, R30, UR5, R4 ;  /* 0x000000051e047c24 */ /* 0x000fe2000f8e0204 */
[----:B------:R-:W-:Y:S01]  /*cb70*/  ULDC.64 UR4, c[0x0][0x2d0] ;  /* 0x0000b40000047ab9 */ /* 0x000fe20000000a00 */
[----:B---3--:R-:W-:Y:S02]  /*cb80*/  ISETP.NE.AND P6, PT, R20, 0x1, PT ;  /* 0x000000011400780c */ /* 0x008fe40003fc5270 */
[----:B------:R-:W3:Y:S01]  /*cb90*/  S2R R20, SR_TID.X ;  /* 0x0000000000147919 */ /* 0x000ee20000002100 */
[----:B-1----:R-:W-:-:S04]  /*cba0*/  LOP3.LUT R21, R21, 0x7f, RZ, 0xc0, !PT ;  /* 0x0000007f15157812 */ /* 0x002fc800078ec0ff */
[----:B------:R-:W-:-:S06]  /*cbb0*/  SHF.R.U32.HI R21, RZ, 0x3, R21 ;  /* 0x00000003ff157819 */ /* 0x000fcc0000011615 */
[----:B--2---:R-:W1:Y:S08]  /*cbc0*/  @P6 LDC R7, c[0x0][0x44c] ;  /* 0x00011300ff076b82 */ /* 0x004e700000000800 */
[----:B------:R-:W2:Y:S01]  /*cbd0*/  @P6 LDC R6, c[0x0][0x450] ;  /* 0x00011400ff066b82 */ /* 0x000ea20000000800 */
[----:B---3--:R-:W-:-:S05]  /*cbe0*/  IMAD.SHL.U32 R20, R20, 0x10, RZ ;  /* 0x0000001014147824 */ /* 0x008fca00078e00ff */
[----:B------:R-:W-:-:S05]  /*cbf0*/  LOP3.LUT R20, R21, 0x70, R20, 0xf8, !PT ;  /* 0x0000007015147812 */ /* 0x000fca00078ef814 */
[----:B------:R-:W-:-:S04]  /*cc00*/  IMAD R5, R17, 0x80, R20 ;  /* 0x0000008011057824 */ /* 0x000fc800078e0214 */
[----:B-1----:R-:W-:Y:S01]  /*cc10*/  @P6 IMAD.HI.U32 R7, R5, R7, RZ ;  /* 0x0000000705076227 */ /* 0x002fe200078e00ff */
[----:B------:R-:W-:-:S04]  /*cc20*/  MOV R0, R5 ;  /* 0x0000000500007202 */ /* 0x000fc80000000f00 */
[----:B--2---:R-:W-:Y:S02]  /*cc30*/  @P6 SHF.R.U32.HI R0, RZ, R6, R7 ;  /* 0x00000006ff006219 */ /* 0x004fe40000011607 */
[----:B------:R-:W1:Y:S01]  /*cc40*/  LDC R6, c[0x0][0x448] ;  /* 0x00011200ff067b82 */ /* 0x000e620000000800 */
[----:B------:R-:W-:Y:S02]  /*cc50*/  IMAD.IADD R3, R3, 0x1, R4 ;  /* 0x0000000103037824 */ /* 0x000fe400078e0204 */
[----:B------:R-:W-:Y:S02]  /*cc60*/  IMAD.MOV R4, RZ, RZ, -R0 ;  /* 0x000000ffff047224 */ /* 0x000fe400078e0a00 */
[----:B------:R-:W-:-:S04]  /*cc70*/  IMAD.WIDE.U32 R2, R0, UR4, R2 ;  /* 0x0000000400027c25 */ /* 0x000fc8000f8e0002 */
[----:B-1----:R-:W-:Y:S01]  /*cc80*/  IMAD R4, R6, R4, R5 ;  /* 0x0000000406047224 */ /* 0x002fe200078e0205 */
[----:B------:R-:W-:-:S05]  /*cc90*/  SHF.R.S32.HI R5, RZ, 0x1f, R0 ;  /* 0x0000001fff057819 */ /* 0x000fca0000011400 */
[----:B------:R-:W-:-:S04]  /*cca0*/  IMAD R5, R5, UR4, RZ ;  /* 0x0000000405057c24 */ /* 0x000fc8000f8e02ff */
[----:B------:R-:W-:Y:S01]  /*ccb0*/  IMAD R5, R0, UR5, R5 ;  /* 0x0000000500057c24 */ /* 0x000fe2000f8e0205 */
[----:B------:R-:W-:Y:S01]  /*ccc0*/  SHF.R.S32.HI R0, RZ, 0x1f, R4 ;  /* 0x0000001fff007819 */ /* 0x000fe20000011404 */
[----:B------:R-:W-:Y:S02]  /*ccd0*/  ULDC.64 UR4, c[0x0][0x2c8] ;  /* 0x0000b20000047ab9 */ /* 0x000fe40000000a00 */
[----:B------:R-:W-:Y:S02]  /*cce0*/  IMAD.IADD R3, R3, 0x1, R5 ;  /* 0x0000000103037824 */ /* 0x000fe400078e0205 */
[----:B------:R-:W-:Y:S02]  /*ccf0*/  IMAD R5, R0, UR4, RZ ;  /* 0x0000000400057c24 */ /* 0x000fe4000f8e02ff */
[----:B------:R-:W-:Y:S02]  /*cd00*/  IMAD.SHL.U32 R21, R11, 0x8, RZ ;  /* 0x000000080b157824 */ /* 0x000fe400078e00ff */
[----:B------:R-:W-:-:S02]  /*cd10*/  IMAD R0, R4, UR5, R5 ;  /* 0x0000000504007c24 */ /* 0x000fc4000f8e0205 */
[----:B------:R-:W-:Y:S01]  /*cd20*/  IMAD.WIDE.U32 R2, R4, UR4, R2 ;  /* 0x0000000404027c25 */ /* 0x000fe2000f8e0002 */
[----:B------:R-:W-:Y:S01]  /*cd30*/  ULDC.64 UR4, c[0x0][0x280] ;  /* 0x0000a00000047ab9 */ /* 0x000fe20000000a00 */
[----:B------:R-:W-:Y:S02]  /*cd40*/  LOP3.LUT R21, R21, 0x38, RZ, 0xc0, !PT ;  /* 0x0000003815157812 */ /* 0x000fe400078ec0ff */
[----:B------:R-:W-:Y:S01]  /*cd50*/  IMAD.IADD R3, R3, 0x1, R0 ;  /* 0x0000000103037824 */ /* 0x000fe200078e0200 */
[----:B------:R-:W-:Y:S01]  /*cd60*/  LEA R0, P0, R2, UR4, 0x1 ;  /* 0x0000000402007c11 */ /* 0x000fe2000f8008ff */
[----:B------:R-:W-:Y:S01]  /*cd70*/  ULDC UR4, c[0x0][0x2b8] ;  /* 0x0000ae0000047ab9 */ /* 0x000fe20000000800 */
[----:B------:R-:W-:Y:S02]  /*cd80*/  LOP3.LUT R20, R11, 0x7f, RZ, 0xc0, !PT ;  /* 0x0000007f0b147812 */ /* 0x000fe400078ec0ff */
[C---:B------:R-:W-:Y:S02]  /*cd90*/  LOP3.LUT R9, R21.reuse, 0x40, RZ, 0xfc, !PT ;  /* 0x0000004015097812 */ /* 0x040fe400078efcff */
[----:B------:R-:W-:-:S02]  /*cda0*/  LOP3.LUT R11, R21, 0x80, RZ, 0xfc, !PT ;  /* 0x00000080150b7812 */ /* 0x000fc400078efcff */
[----:B------:R-:W-:Y:S01]  /*cdb0*/  LEA.HI.X R4, R2, UR5, R3, 0x1, P0 ;  /* 0x0000000502047c11 */ /* 0x000fe200080f0c03 */
[----:B------:R-:W-:Y:S01]  /*cdc0*/  UMOV UR5, 0xffffffff ;  /* 0xffffffff00057882 */ /* 0x000fe20000000000 */
[----:B------:R-:W-:Y:S02]  /*cdd0*/  ISETP.GE.AND P3, PT, R8, UR4, PT ;  /* 0x0000000408007c0c */ /* 0x000fe4000bf66270 */
[----:B------:R-:W-:Y:S02]  /*cde0*/  ISETP.GE.AND P2, PT, R9, UR4, PT ;  /* 0x0000000409007c0c */ /* 0x000fe4000bf46270 */
[----:B------:R-:W-:Y:S02]  /*cdf0*/  ISETP.GE.AND P0, PT, R11, UR4, PT ;  /* 0x000000040b007c0c */ /* 0x000fe4000bf06270 */
[----:B------:R-:W-:Y:S01]  /*ce00*/  SHF.R.U32.HI R9, RZ, 0x3, R20 ;  /* 0x00000003ff097819 */ /* 0x000fe20000011614 */
[----:B0-----:R-:W-:Y:S10]  /*ce10*/  BRA.DIV UR5, `(.L_x_2504) ;  /* 0x0000003a05887947 */ /* 0x001ff4000b800000 */
[----:B------:R-:W0:Y:S01]  /*ce20*/  SHFL.IDX PT, R14, R0, RZ, 0x181f ;  /* 0x00181fff000e7589 */ /* 0x000e2200000e0000 */
[----:B-----5:R-:W-:Y:S02]  /*ce30*/  IMAD R5, R10, R6, RZ ;  /* 0x000000060a057224 */ /* 0x020fe400078e02ff */
[----:B------:R-:W-:Y:S01]  /*ce40*/  IMAD R17, R17, 0x80, R9 ;  /* 0x0000008011117824 */ /* 0x000fe200078e0209 */
[----:B------:R-:W1:Y:S03]  /*ce50*/  SHFL.IDX PT, R2, R4, RZ, 0x181f ;  /* 0x00181fff04027589 */ /* 0x000e6600000e0000 */
[C---:B------:R-:W-:Y:S01]  /*ce60*/  VIADD R6, R17.reuse, 0x10 ;  /* 0x0000001011067836 */ /* 0x040fe20000000000 */
[----:B------:R-:W-:-:S13]  /*ce70*/  ISETP.GE.AND P1, PT, R17, R5, PT ;  /* 0x000000051100720c */ /* 0x000fda0003f26270 */
[----:B0-----:R-:W-:-:S04]  /*ce80*/  @!P1 LEA R14, P4, R8, R14, 0x1 ;  /* 0x0000000e080e9211 */ /* 0x001fc800078808ff */
[----:B-1----:R-:W-:Y:S01]  /*ce90*/  @!P1 IADD3.X R3, RZ, R2, RZ, P4, !PT ;  /* 0x00000002ff039210 */ /* 0x002fe200027fe4ff */
[----:B------:R-:W-:Y:S02]  /*cea0*/  @!P1 IMAD.MOV.U32 R2, RZ, RZ, R14 ;  /* 0x000000ffff029224 */ /* 0x000fe400078e000e */
[----:B------:R-:W0:Y:S04]  /*ceb0*/  SHFL.IDX PT, R14, R0, 0x1, 0x181f ;  /* 0x00381f00000e7f89 */ /* 0x000e2800000e0000 */
[----:B------:R-:W-:Y:S04]  /*cec0*/  @!P1 LDGSTS.E.BYPASS.LTC128B.128 [R34+0xc400], desc[UR36][R2.64], !P3 ;  /* 0x0c40000002229fae */ /* 0x000fe8000d901d64 */
[----:B------:R-:W-:Y:S04]  /*ced0*/  @!P1 LDGSTS.E.BYPASS.LTC128B.128 [R34+0x10400], desc[UR36][R2.64+0x80], !P2 ;  /* 0x1040008002229fae */ /* 0x000fe8000d101d64 */
[----:B------:R1:W-:Y:S01]  /*cee0*/  @!P1 LDGSTS.E.BYPASS.LTC128B.128 [R34+0x14400], desc[UR36][R2.64+0x100], !P0 ;  /* 0x1440010002229fae */ /* 0x0003e2000c101d64 */
[----:B------:R-:W-:Y:S01]  /*cef0*/  ISETP.GE.AND P1, PT, R6, R5, PT ;  /* 0x000000050600720c */ /* 0x000fe20003f26270 */
[----:B------:R-:W-:-:S02]  /*cf00*/  VIADD R6, R17, 0x20 ;  /* 0x0000002011067836 */ /* 0x000fc40000000000 */
[----:B-1----:R-:W1:Y:S10]  /*cf10*/  SHFL.IDX PT, R2, R4, 0x1, 0x181f ;  /* 0x00381f0004027f89 */ /* 0x002e7400000e0000 */
[----:B0-----:R-:W-:-:S05]  /*cf20*/  @!P1 LEA R14, P4, R8, R14, 0x1 ;  /* 0x0000000e080e9211 */ /* 0x001fca00078808ff */
[----:B-1----:R-:W-:Y:S02]  /*cf30*/  @!P1 IMAD.X R7, RZ, RZ, R2, P4 ;  /* 0x000000ffff079224 */ /* 0x002fe400020e0602 */
[----:B------:R-:W-:Y:S02]  /*cf40*/  @!P1 IMAD.MOV.U32 R2, RZ, RZ, R14 ;  /* 0x000000ffff029224 */ /* 0x000fe400078e000e */
[----:B------:R-:W-:Y:S01]  /*cf50*/  @!P1 IMAD.MOV.U32 R3, RZ, RZ, R7 ;  /* 0x000000ffff039224 */ /* 0x000fe200078e0007 */
        /* <DEDUP_REMOVED lines=8> */
[----:B-1----:R-:W-:Y:S01]  /*cfe0*/  @!P1 IMAD.X R7, RZ, RZ, R2, P4 ;  /* 0x000000ffff079224 */ /* 0x002fe200020e0602 */
[----:B------:R-:W-:Y:S02]  /*cff0*/  @!P1 MOV R2, R14 ;  /* 0x0000000e00029202 */ /* 0x000fe40000000f00 */
[----:B------:R-:W0:Y:S01]  /*d000*/  SHFL.IDX PT, R14, R0, 0x3, 0x181f ;  /* 0x00781f00000e7f89 */ /* 0x000e2200000e0000 */
[----:B------:R-:W-:-:S05]  /*d010*/  @!P1 IMAD.MOV.U32 R3, RZ, RZ, R7 ;  /* 0x000000ffff039224 */ /* 0x000fca00078e0007 */
        /* <DEDUP_REMOVED lines=36> */
[----:B------:R-:W-:-:S03]  /*d260*/  ISETP.GE.AND P1, PT, R6, R5, PT ;  /* 0x000000050600720c */ /* 0x000fc60003f26270 */
[----:B-1----:R-:W1:Y:S10]  /*d270*/  SHFL.IDX PT, R2, R4, 0x6, 0x181f ;  /* 0x00d81f0004027f89 */ /* 0x002e7400000e0000 */
[----:B0-----:R-:W-:Y:S01]  /*d280*/  @!P1 LEA R14, P4, R8, R14, 0x1 ;  /* 0x0000000e080e9211 */ /* 0x001fe200078808ff */
[----:B------:R-:W0:Y:S04]  /*d290*/  SHFL.IDX PT, R4, R4, 0x7, 0x181f ;  /* 0x00f81f0004047f89 */ /* 0x000e2800000e0000 */
[----:B-1----:R-:W-:Y:S01]  /*d2a0*/  @!P1 IMAD.X R7, RZ, RZ, R2, P4 ;  /* 0x000000ffff079224 */ /* 0x002fe200020e0602 */
[----:B------:R-:W-:-:S02]  /*d2b0*/  @!P1 MOV R2, R14 ;  /* 0x0000000e00029202 */ /* 0x000fc40000000f00 */
[----:B------:R1:W2:Y:S01]  /*d2c0*/  SHFL.IDX PT, R14, R0, 0x7, 0x181f ;  /* 0x00f81f00000e7f89 */ /* 0x0002a200000e0000 */
[----:B------:R-:W-:-:S05]  /*d2d0*/  @!P1 IMAD.MOV.U32 R3, RZ, RZ, R7 ;  /* 0x000000ffff039224 */ /* 0x000fca00078e0007 */
[----:B------:R1:W-:Y:S04]  /*d2e0*/  @!P1 LDGSTS.E.BYPASS.LTC128B.128 [R34+0xf400], desc[UR36][R2.64], !P3 ;  /* 0x0f40000002229fae */ /* 0x0003e8000d901d64 */
[----:B------:R1:W-:Y:S04]  /*d2f0*/  @!P1 LDGSTS.E.BYPASS.LTC128B.128 [R34+0x13400], desc[UR36][R2.64+0x80], !P2 ;  /* 0x1340008002229fae */ /* 0x0003e8000d101d64 */
[----:B0-----:R1:W-:Y:S02]  /*d300*/  @!P1 LDGSTS.E.BYPASS.LTC128B.128 [R34+0x17400], desc[UR36][R2.64+0x100], !P0 ;  /* 0x1740010002229fae */ /* 0x0013e4000c101d64 */
.L_x_2595:
[----:B-1----:R-:W-:Y:S01]  /*d310*/  VIADD R0, R17, 0x70 ;  /* 0x0000007011007836 */ /* 0x002fe20000000000 */
[----:B------:R-:W-:Y:S04]  /*d320*/  BSSY B0, `(.L_x_2505) ;  /* 0x000000b000007945 */ /* 0x000fe80003800000 */
[----:B------:R-:W-:-:S13]  /*d330*/  ISETP.GE.AND P1, PT, R0, R5, PT ;  /* 0x000000050000720c */ /* 0x000fda0003f26270 */
[----:B------:R-:W-:Y:S05]  /*d340*/  @P1 BRA `(.L_x_2506) ;  /* 0x0000000000201947 */ /* 0x000fea0003800000 */
[----:B--2---:R-:W-:-:S05]  /*d350*/  LEA R2, P1, R8, R14, 0x1 ;  /* 0x0000000e08027211 */ /* 0x004fca00078208ff */
[----:B------:R-:W-:-:S05]  /*d360*/  IMAD.X R3, RZ, RZ, R4, P1 ;  /* 0x000000ffff037224 */ /* 0x000fca00008e0604 */
[----:B------:R-:W-:Y:S01]  /*d370*/  @!PT LDS RZ, [RZ] ;  /* 0x00000000fffff984 */ /* 0x000fe20000000800 */
[----:B------:R-:W-:Y:S01]  /*d380*/  @!PT LDS RZ, [RZ] ;  /* 0x00000000fffff984 */ /* 0x000fe20000000800 */
[----:B------:R-:W-:Y:S01]  /*d390*/  @!PT LDS RZ, [RZ] ;  /* 0x00000000fffff984 */ /* 0x000fe20000000800 */
[----:B------:R0:W-:Y:S04]  /*d3a0*/  LDGSTS.E.BYPASS.LTC128B.128 [R34+0xfc00], desc[UR36][R2.64], !P3 ;  /* 0x0fc0000002227fae */ /* 0x0001e8000d901d64 */
[----:B------:R0:W-:Y:S04]  /*d3b0*/  LDGSTS.E.BYPASS.LTC128B.128 [R34+0x13c00], desc[UR36][R2.64+0x80], !P2 ;  /* 0x13c0008002227fae */ /* 0x0001e8000d101d64 */
[----:B------:R0:W-:Y:S02]  /*d3c0*/  LDGSTS.E.BYPASS.LTC128B.128 [R34+0x17c00], desc[UR36][R2.64+0x100], !P0 ;  /* 0x17c0010002227fae */ /* 0x0001e4000c101d64 */
.L_x_2506:
[----:B------:R-:W-:Y:S05]  /*d3d0*/  BSYNC B0 ;  /* 0x0000000000007941 */ /* 0x000fea0003800000 */
.L_x_2505:
[----:B------:R-:W-:Y:S01]  /*d3e0*/  NOP ;  /* 0x0000000000007918 */ /* 0x000fe20000000000 */
[----:B------:R-:W-:-:S13]  /*d3f0*/  PLOP3.LUT P0, PT, PT, PT, PT, 0x80, 0x0 ;  /* 0x000000000000781c */ /* 0x000fda0003f0f070 */
.L_x_2507:
[----:B------:R-:W-:Y:S02]  /*d400*/  PLOP3.LUT P1, PT, P1, P0, PT, 0xa2, 0x0 ;  /* 0x000000000000781c */ /* 0x000fe40000f21472 */
[----:B------:R-:W-:-:S08]  /*d410*/  @P0 R2UR P1, UR4, R22 ;  /* 0x00000000160402ca */ /* 0x000fd00000020000 */
[----:B------:R-:W-:-:S05]  /*d420*/  @P0 PLOP3.LUT P0, PT, P1, PT, PT, 0x80, 0x0 ;  /* 0x000000000000081c */ /* 0x000fca0000f0f070 */
[----:B------:R-:W-:Y:S01]  /*d430*/  @!P1 SYNCS.ARRIVE.TRANS64.RED.A0T1 RZ, [UR4+0x2a800], RZ ;  /* 0x02a800ffffff99a7 */ /* 0x000fe20008200404 */
[----:B------:R-:W-:Y:S07]  /*d440*/  @!P1 ARRIVES.LDGSTSBAR.64.TRANSCNT [UR4+0x2a800] ;  /* 0x02a80000ff0099b0 */ /* 0x000fee0008000a84 */
[----:B------:R-:W-:Y:S05]  /*d450*/  @P0 BRA.U.ANY `(.L_x_2507) ;  /* 0xfffffffd00e80947 */ /* 0x000fea000393ffff */
[----:B0-----:R-:W3:Y:S02]  /*d460*/  LDL.LU R2, [R1+0x18] ;  /* 0x0000180001027983 */ /* 0x001ee40000300800 */
[----:B---3--:R-:W-:-:S05]  /*d470*/  VIADD R2, R2, 0x1 ;  /* 0x0000000102027836 */ /* 0x008fca0000000000 */
        /* <DEDUP_REMOVED lines=10> */
.L_x_2596:
[----:B------:R-:W-:Y:S05]  /*d520*/  BSYNC B0 ;  /* 0x0000000000007941 */ /* 0x000fea0003800000 */
.L_x_2508:
[----:B------:R-:W3:Y:S01]  /*d530*/  LDL R0, [R1+0x8] ;  /* 0x0000080001007983 */ /* 0x000ee20000100800 */
[----:B------:R-:W-:Y:S01]  /*d540*/  BSSY B0, `(.L_x_2510) ;  /* 0x00000fc000007945 */ /* 0x000fe20003800000 */
[----:B---3--:R-:W-:-:S13]  /*d550*/  ISETP.GE.AND P0, PT, R0, 0x2, PT ;  /* 0x000000020000780c */ /* 0x008fda0003f06270 */
[----:B------:R-:W-:Y:S05]  /*d560*/  @!P0 BRA `(.L_x_2511) ;  /* 0x0000000c00e48947 */ /* 0x000fea0003800000 */
[----:B------:R-:W-:Y:S01]  /*d570*/  VIADD R0, R0, 0xfffffffe ;  /* 0xfffffffe00007836 */ /* 0x000fe20000000000 */
[----:B------:R-:W-:Y:S01]  /*d580*/  MOV R10, R27 ;  /* 0x0000001b000a7202 */ /* 0x000fe20000000f00 */
[----:B------:R-:W-:Y:S02]  /*d590*/  IMAD.MOV.U32 R17, RZ, RZ, R28 ;  /* 0x000000ffff117224 */ /* 0x000fe400078e001c */
[----:B------:R-:W-:-:S07]  /*d5a0*/  IMAD.MOV.U32 R30, RZ, RZ, R26 ;  /* 0x000000ffff1e7224 */ /* 0x000fce00078e001a */
.L_x_2524:
[----:B------:R-:W3:Y:S01]  /*d5b0*/  LDL R7, [R1] ;  /* 0x0000000001077983 */ /* 0x000ee20000100800 */
[----:B------:R-:W1:Y:S01]  /*d5c0*/  S2R R2, SR_TID.X ;  /* 0x0000000000027919 */ /* 0x000e620000002100 */
[----:B------:R-:W4:Y:S01]  /*d5d0*/  S2R R4, SR_TID.X ;  /* 0x0000000000047919 */ /* 0x000f220000002100 */
[----:B-1----:R-:W-:-:S04]  /*d5e0*/  LOP3.LUT R2, R2, 0x7f, RZ, 0xc0, !PT ;  /* 0x0000007f02027812 */ /* 0x002fc800078ec0ff */
[----:B0-----:R-:W-:Y:S01]  /*d5f0*/  SHF.R.U32.HI R3, RZ, 0x3, R2 ;  /* 0x00000003ff037819 */ /* 0x001fe20000011602 */
[----:B----4-:R-:W-:Y:S01]  /*d600*/  IMAD.SHL.U32 R8, R4, 0x10, RZ ;  /* 0x0000001004087824 */ /* 0x010fe200078e00ff */
[----:B------:R-:W0:Y:S04]  /*d610*/  LDC R2, c[0x0][0x430] ;  /* 0x00010c00ff027b82 */ /* 0x000e280000000800 */
[----:B------:R-:W-:-:S04]  /*d620*/  LOP3.LUT R8, R3, 0x70, R8, 0xf8, !PT ;  /* 0x0000007003087812 */ /* 0x000fc800078ef808 */
[----:B------:R-:W-:Y:S01]  /*d630*/  ISETP.GT.U32.AND P2, PT, R8, 0x5f, PT ;  /* 0x0000005f0800780c */ /* 0x000fe20003f44070 */
[----:B------:R-:W-:-:S12]  /*d640*/  IMAD R6, R0, 0x60, R37 ;  /* 0x0000006000067824 */ /* 0x000fd800078e0225 */
[----:B------:R-:W3:Y:S01]  /*d650*/  @!P2 LDC.64 R4, c[0x0][0x428] ;  /* 0x00010a00ff04ab82 */ /* 0x000ee20000000a00 */
[----:B0-----:R-:W-:-:S13]  /*d660*/  ISETP.NE.AND P0, PT, R2, 0x1, PT ;  /* 0x000000010200780c */ /* 0x001fda0003f05270 */
[----:B------:R-:W0:Y:S08]  /*d670*/  @P0 LDC R3, c[0x0][0x434] ;  /* 0x00010d00ff030b82 */ /* 0x000e300000000800 */
[----:B------:R-:W1:Y:S01]  /*d680*/  @P0 LDC R2, c[0x0][0x438] ;  /* 0x00010e00ff020b82 */ /* 0x000e620000000800 */
[----:B------:R-:W-:-:S04]  /*d690*/  IMAD.IADD R6, R8, 0x1, R6 ;  /* 0x0000000108067824 */ /* 0x000fc800078e0206 */
[----:B------:R-:W-:Y:S02]  /*d6a0*/  IMAD.MOV.U32 R8, RZ, RZ, R6 ;  /* 0x000000ffff087224 */ /* 0x000fe400078e0006 */
[----:B0-----:R-:W-:-:S05]  /*d6b0*/  @P0 IMAD.HI.U32 R3, R6, R3, RZ ;  /* 0x0000000306030227 */ /* 0x001fca00078e00ff */
[----:B-1----:R-:W-:-:S04]  /*d6c0*/  @P0 SHF.R.U32.HI R8, RZ, R2, R3 ;  /* 0x00000002ff080219 */ /* 0x002fc80000011603 */
[----:B------:R-:W-:Y:S01]  /*d6d0*/  @!P2 SHF.R.S32.HI R3, RZ, 0x1f, R8 ;  /* 0x0000001fff03a819 */ /* 0x000fe20000011408 */
[----:B---3--:R-:W-:-:S04]  /*d6e0*/  @!P2 IMAD R2, R7, R4, RZ ;  /* 0x000000040702a224 */ /* 0x008fc800078e02ff */
[----:B------:R-:W-:Y:S02]  /*d6f0*/  @!P2 IMAD R7, R31, R5, R2 ;  /* 0x000000051f07a224 */ /* 0x000fe400078e0202 */
[----:B------:R-:W-:-:S04]  /*d700*/  @!P2 IMAD.MOV.U32 R2, RZ, RZ, R8 ;  /* 0x000000ffff02a224 */ /* 0x000fc800078e0008 */
[----:B------:R-:W-:Y:S02]  /*d710*/  @!P2 IMAD.WIDE.U32 R2, R31, R4, R2 ;  /* 0x000000041f02a225 */ /* 0x000fe400078e0002 */
[----:B------:R-:W0:Y:S02]  /*d720*/  @!P2 LDC.64 R4, c[0x0][0x418] ;  /* 0x00010600ff04ab82 */ /* 0x000e240000000a00 */
[----:B------:R-:W-:Y:S01]  /*d730*/  @!P2 IMAD.IADD R7, R7, 0x1, R3 ;  /* 0x000000010707a824 */ /* 0x000fe200078e0203 */
[----:B0-----:R-:W-:-:S04]  /*d740*/  @!P2 LEA R4, P0, R2, R4, 0x2 ;  /* 0x000000040204a211 */ /* 0x001fc800078010ff */
[----:B------:R-:W-:Y:S02]  /*d750*/  @!P2 LEA.HI.X R5, R2, R5, R7, 0x2, P0 ;  /* 0x000000050205a211 */ /* 0x000fe400000f1407 */
[----:B------:R-:W-:-:S06]  /*d760*/  MOV R7, RZ ;  /* 0x000000ff00077202 */ /* 0x000fcc0000000f00 */
[----:B------:R0:W5:Y:S01]  /*d770*/  @!P2 LDG.E R7, desc[UR36][R4.64] ;  /* 0x000000240407a981 */ /* 0x000162000c1e1900 */
[----:B------:R-:W-:Y:S01]  /*d780*/  LOP3.LUT P1, RZ, R23, 0x10, RZ, 0xc0, !PT ;  /* 0x0000001017ff7812 */ /* 0x000fe2000782c0ff */
        /* <DEDUP_REMOVED lines=12> */
.L_x_2512:
[----:B------:R-:W-:Y:S01]  /*d850*/  IMAD R5, R27, 0x8, R22 ;  /* 0x000000081b057824 */ /* 0x000fe200078e0216 */
[----:B------:R-:W-:Y:S01]  /*d860*/  SHF.L.U32 R0, R28, 0x1f, RZ ;  /* 0x0000001f1c007819 */ /* 0x000fe200000006ff */
[----:B------:R-:W-:Y:S03]  /*d870*/  BSSY B1, `(.L_x_2513) ;  /* 0x0000003000017945 */ /* 0x000fe60003800000 */
[----:B------:R-:W0:Y:S02]  /*d880*/  SYNCS.PHASECHK.TRANS64.TRYWAIT P0, [R5+URZ+0x2a840], R0 ;  /* 0x02a84000050075a7 */ /* 0x000e24000800017f */
[----:B0-----:R-:W-:Y:S05]  /*d890*/  @!P0 BRA `(.L_x_2514) ;  /* 0x0000003800988947 */ /* 0x001fea0003800000 */
.L_x_2597:
[----:B------:R-:W-:Y:S05]  /*d8a0*/  BSYNC B1 ;  /* 0x0000000000017941 */ /* 0x000fea0003800000 */
.L_x_2513:
[----:B------:R-:W-:Y:S01]  /*d8b0*/  SHF.R.S32.HI R20, RZ, 0x1f, R6 ;  /* 0x0000001fff147819 */ /* 0x000fe20000011406 */
[----:B------:R-:W-:Y:S01]  /*d8c0*/  ULDC.64 UR4, c[0x0][0x300] ;  /* 0x0000c00000047ab9 */ /* 0x000fe20000000a00 */
[----:B-----5:R-:W-:Y:S01]  /*d8d0*/  SHF.R.S32.HI R21, RZ, 0x1f, R7 ;  /* 0x0000001fff157819 */ /* 0x020fe20000011407 */
[----:B------:R-:W-:Y:S01]  /*d8e0*/  IMAD R4, R27, 0x4800, R33 ;  /* 0x000048001b047824 */ /* 0x000fe200078e0221 */
[C---:B------:R-:W-:Y:S01]  /*d8f0*/  LOP3.LUT P3, RZ, R23.reuse, 0x4, RZ, 0xc0, !PT ;  /* 0x0000000417ff7812 */ /* 0x040fe2000786c0ff */
[----:B------:R-:W-:Y:S01]  /*d900*/  IMAD R3, R20, UR4, RZ ;  /* 0x0000000414037c24 */ /* 0x000fe2000f8e02ff */
[C---:B------:R-:W-:Y:S02]  /*d910*/  LOP3.LUT P2, RZ, R23.reuse, 0x2, RZ, 0xc0, !PT ;  /* 0x0000000217ff7812 */ /* 0x040fe4000784c0ff */
[----:B------:R-:W-:Y:S01]  /*d920*/  LOP3.LUT P1, RZ, R23, 0x1, RZ, 0xc0, !PT ;  /* 0x0000000117ff7812 */ /* 0x000fe2000782c0ff */
[C---:B0-----:R-:W-:Y:S02]  /*d930*/  IMAD R0, R6.reuse, UR5, R3 ;  /* 0x0000000506007c24 */ /* 0x041fe4000f8e0203 */
        /* <DEDUP_REMOVED lines=23> */
[----:B------:R-:W-:-:S04]  /*dab0*/  LOP3.LUT R11, R11, 0x38, RZ, 0xc0, !PT ;  /* 0x000000380b0b7812 */ /* 0x000fc800078ec0ff */
[----:B------:R-:W-:-:S04]  /*dac0*/  SHF.L.U32 R0, R11, 0x1, RZ ;  /* 0x000000010b007819 */ /* 0x000fc800000006ff */
        /* <DEDUP_REMOVED lines=33> */
[----:B-1-3--:R0:W3:Y:S02]  /*dce0*/  SHFL.IDX PT, R2, R9, 0x5, 0x181f ;  /* 0x00b81f0009027f89 */ /* 0x00a0e400000e0000 */
.L_x_2611:
[----:B---3--:R-:W-:-:S05]  /*dcf0*/  IADD3 R2, P0, R2, R0, RZ ;  /* 0x0000000002027210 */ /* 0x008fca0007f1e0ff */
        /* <DEDUP_REMOVED lines=9> */
.L_x_2516:
        /* <DEDUP_REMOVED lines=10> */
.L_x_2517:
[----:B------:R3:W-:Y:S01]  /*de30*/  SYNCS.ARRIVE.TRANS64.A1T0 RZ, [R5+URZ+0x2a830], RZ ;  /* 0x02a830ff05ff79a7 */ /* 0x0007e2000810003f */
[----:B------:R-:W-:Y:S05]  /*de40*/  @!P2 BRA `(.L_x_2518) ;  /* 0x000000000004a947 */ /* 0x000fea0003800000 */
[----:B------:R-:W-:Y:S01]  /*de50*/  BPT.TRAP 0x1 ;  /* 0x000000040000795c */ /* 0x000fe20000300000 */
.L_x_2518:
[----:B-1----:R-:W-:Y:S01]  /*de60*/  SHF.L.U32 R2, R17, 0x1f, RZ ;  /* 0x0000001f11027819 */ /* 0x002fe200000006ff */
[----:B------:R-:W-:Y:S01]  /*de70*/  BSSY B1, `(.L_x_2519) ;  /* 0x0000004000017945 */ /* 0x000fe20003800000 */
[----:B---3--:R-:W-:-:S04]  /*de80*/  LEA R5, R10, R22, 0x3 ;  /* 0x000000160a057211 */ /* 0x008fc800078e18ff */
[----:B------:R-:W1:Y:S02]  /*de90*/  SYNCS.PHASECHK.TRANS64.TRYWAIT P0, [R5+URZ+0x2a860], R2 ;  /* 0x02a86002050075a7 */ /* 0x000e64000800017f */
[----:B-1----:R-:W-:Y:S05]  /*dea0*/  @!P0 BRA `(.L_x_2520) ;  /* 0x0000003c00048947 */ /* 0x002fea0003800000 */
.L_x_2612:
[----:B------:R-:W-:Y:S05]  /*deb0*/  BSYNC B1 ;  /* 0x0000000000017941 */ /* 0x000fea0003800000 */
.L_x_2519:
[----:B------:R-:W3:Y:S01]  /*dec0*/  S2R R3, SR_TID.X ;  /* 0x0000000000037919 */ /* 0x000ee20000002100 */
[----:B------:R-:W-:Y:S01]  /*ded0*/  UMOV UR4, 0xffffffff ;  /* 0xffffffff00047882 */ /* 0x000fe20000000000 */
[----:B0-----:R-:W-:Y:S01]  /*dee0*/  IMAD R8, R30, -0x60, R36 ;  /* 0xffffffa01e087824 */ /* 0x001fe200078e0224 */
[----:B------:R-:W-:Y:S01]  /*def0*/  LOP3.LUT P0, RZ, R29, 0x2, RZ, 0xc0, !PT ;  /* 0x000000021dff7812 */ /* 0x000fe2000780c0ff */
[----:B------:R-:W-:Y:S01]  /*df00*/  IMAD R4, R10, 0x3000, R33 ;  /* 0x000030000a047824 */ /* 0x000fe200078e0221 */
[----:B---3--:R-:W-:-:S04]  /*df10*/  LOP3.LUT R3, R3, 0x7f, RZ, 0xc0, !PT ;  /* 0x0000007f03037812 */ /* 0x008fc800078ec0ff */
[----:B------:R-:W-:-:S05]  /*df20*/  SHF.R.U32.HI R3, RZ, 0x3, R3 ;  /* 0x00000003ff037819 */ /* 0x000fca0000011603 */
[----:B------:R-:W-:Y:S01]  /*df30*/  IMAD.IADD R8, R8, 0x1, -R3 ;  /* 0x0000000108087824 */ /* 0x000fe200078e0a03 */
[----:B------:R-:W-:Y:S06]  /*df40*/  BRA.DIV UR4, `(.L_x_2521) ;  /* 0x0000003a04f07947 */ /* 0x000fec000b800000 */
[----:B-1----:R-:W0:Y:S01]  /*df50*/  SHFL.IDX PT, R2, R24, RZ, 0x181f ;  /* 0x00181fff18027589 */ /* 0x002e2200000e0000 */
[----:B------:R-:W-:-:S03]  /*df60*/  IMAD R4, R4, 0x2, R22 ;  /* 0x0000000204047824 */ /* 0x000fc600078e0216 */
[----:B------:R-:W1:Y:S04]  /*df70*/  SHFL.IDX PT, R3, R25, RZ, 0x181f ;  /* 0x00181fff19037589 */ /* 0x000e6800000e0000 */
[----:B--2---:R-:W-:Y:S01]  /*df80*/  SHFL.IDX PT, R14, R24, 0x5, 0x181f ;  /* 0x00b81f00180e7f89 */ /* 0x004fe200000e0000 */
[----:B0-----:R-:W-:-:S05]  /*df90*/  IADD3 R2, P1, R2, R0, RZ ;  /* 0x0000000002027210 */ /* 0x001fca0007f3e0ff */
[----:B-1----:R-:W-:Y:S01]  /*dfa0*/  IMAD.X R3, RZ, RZ, R3, P1 ;  /* 0x000000ffff037224 */ /* 0x002fe200008e0603 */
[----:B------:R-:W-:-:S04]  /*dfb0*/  LOP3.LUT P1, RZ, R29, 0x1, RZ, 0xc0, !PT ;  /* 0x000000011dff7812 */ /* 0x000fc8000782c0ff */
        /* <DEDUP_REMOVED lines=34> */
[----:B------:R0:W-:Y:S01]  /*e1e0*/  LDGSTS.E.BYPASS.LTC128B.128 [R4+0x2400], desc[UR36][R2.64], !P2 ;  /* 0x0240000002047fae */ /* 0x0001e2000d101d64 */
[----:B------:R-:W-:-:S13]  /*e1f0*/  ISETP.LT.OR P2, PT, R8, 0x41, !P0 ;  /* 0x000000410800780c */ /* 0x000fda0004741670 */
[----:B--2---:R0:W-:Y:S02]  /*e200*/  LDGSTS.E.BYPASS.LTC128B.128 [R4+0x5400], desc[UR36][R2.64+0x80], !P2 ;  /* 0x0540008002047fae */ /* 0x0041e4000d101d64 */
.L_x_2626:
[C---:B------:R-:W-:Y:S01]  /*e210*/  ISETP.LT.OR P1, PT, R8.reuse, 0x51, !P1 ;  /* 0x000000510800780c */ /* 0x040fe20004f21670 */
[----:B------:R-:W-:Y:S01]  /*e220*/  ULDC.64 UR4, c[0x0][0x328] ;  /* 0x0000ca0000047ab9 */ /* 0x000fe20000000a00 */
[----:B------:R-:W-:Y:S01]  /*e230*/  ISETP.LT.OR P0, PT, R8, 0x51, !P0 ;  /* 0x000000510800780c */ /* 0x000fe20004701670 */
[----:B------:R-:W-:Y:S01]  /*e240*/  IMAD R9, R20, UR4, RZ ;  /* 0x0000000414097c24 */ /* 0x000fe2000f8e02ff */
[----:B01----:R-:W-:-:S03]  /*e250*/  IADD3 R2, P2, R14, R0, RZ ;  /* 0x000000000e027210 */ /* 0x003fc60007f5e0ff */
[----:B------:R-:W-:Y:S01]  /*e260*/  IMAD R9, R6, UR5, R9 ;  /* 0x0000000506097c24 */ /* 0x000fe2000f8e0209 */
[----:B------:R-:W-:-:S05]  /*e270*/  IADD3.X R3, RZ, R25, RZ, P2, !PT ;  /* 0x00000019ff037210 */ /* 0x000fca00017fe4ff */
[----:B------:R-:W-:Y:S01]  /*e280*/  @!PT LDS RZ, [RZ] ;  /* 0x00000000fffff984 */ /* 0x000fe20000000800 */
[----:B------:R-:W-:Y:S01]  /*e290*/  @!PT LDS RZ, [RZ] ;  /* 0x00000000fffff984 */ /* 0x000fe20000000800 */
[----:B------:R-:W-:Y:S01]  /*e2a0*/  @!PT LDS RZ, [RZ] ;  /* 0x00000000fffff984 */ /* 0x000fe20000000800 */
[----:B------:R-:W-:Y:S04]  /*e2b0*/  LDGSTS.E.BYPASS.LTC128B.128 [R4+0x2c00], desc[UR36][R2.64], !P1 ;  /* 0x02c0000002047fae */ /* 0x000fe8000c901d64 */
        /* <DEDUP_REMOVED lines=10> */
.L_x_2522:
        /* <DEDUP_REMOVED lines=10> */
.L_x_2523:
        /* <DEDUP_REMOVED lines=16> */
.L_x_2511:
[----:B------:R-:W-:Y:S05]  /*e500*/  BSYNC B0 ;  /* 0x0000000000007941 */ /* 0x000fea0003800000 */
.L_x_2510:
        /* <DEDUP_REMOVED lines=11> */
[----:B0-----:R-:W3:Y:S01]  /*e5c0*/  @P0 ATOMG.E.ADD.STRONG.GPU PT, R3, desc[UR36][R2.64], R5 ;  /* 0x00000005020309a8 */ /* 0x001ee200081ee1e4 */
[----:B------:R-:W0:Y:S02]  /*e5d0*/  S2R R4, SR_LTMASK ;  /* 0x0000000000047919 */ /* 0x000e240000003900 */
[----:B0-----:R-:W-:-:S04]  /*e5e0*/  LOP3.LUT R4, R4, UR4, RZ, 0xc0, !PT ;  /* 0x0000000404047c12 */ /* 0x001fc8000f8ec0ff */
[----:B------:R-:W0:Y:S01]  /*e5f0*/  POPC R7, R4 ;  /* 0x0000000400077309 */ /* 0x000e220000000000 */
[----:B---3--:R-:W0:Y:S02]  /*e600*/  SHFL.IDX PT, R0, R3, R0, 0x1f ;  /* 0x00001f0003007589 */ /* 0x008e2400000e0000 */
[----:B0-----:R-:W-:-:S07]  /*e610*/  IADD3 R16, R0, UR39, R7 ;  /* 0x0000002700107c10 */ /* 0x001fce000fffe007 */
.L_x_2526:
[----:B------:R-:W-:Y:S05]  /*e620*/  BSYNC B0 ;  /* 0x0000000000007941 */ /* 0x000fea0003800000 */
.L_x_2525:
[----:B------:R-:W-:-:S13]  /*e630*/  LOP3.LUT P0, RZ, R23, 0x10, RZ, 0xc0, !PT ;  /* 0x0000001017ff7812 */ /* 0x000fda000780c0ff */
[----:B------:R-:W-:Y:S05]  /*e640*/  @!P0 BRA `(.L_x_2527) ;  /* 0x0000000000048947 */ /* 0x000fea0003800000 */
[----:B------:R-:W-:Y:S01]  /*e650*/  BPT.TRAP 0x1 ;  /* 0x000000040000795c */ /* 0x000fe20000300000 */
.L_x_2527:
[----:B------:R-:W-:Y:S01]  /*e660*/  IMAD R0, R27, 0x8, R22 ;  /* 0x000000081b007824 */ /* 0x000fe200078e0216 */
[----:B0-----:R-:W-:Y:S01]  /*e670*/  SHF.L.U32 R3, R28, 0x1f, RZ ;  /* 0x0000001f1c037819 */ /* 0x001fe200000006ff */
[----:B------:R-:W-:Y:S01]  /*e680*/  BSSY B0, `(.L_x_2528) ;  /* 0x0000004000007945 */ /* 0x000fe20003800000 */
[----:B------:R-:W-:Y:S02]  /*e690*/  IMAD R6, R26, -0x60, R36 ;  /* 0xffffffa01a067824 */ /* 0x000fe400078e0224 */
[----:B------:R-:W0:Y:S02]  /*e6a0*/  SYNCS.PHASECHK.TRANS64.TRYWAIT P0, [R0+URZ+0x2a860], R3 ;  /* 0x02a86003000075a7 */ /* 0x000e24000800017f */
[----:B0-----:R-:W-:Y:S05]  /*e6b0*/  @!P0 BRA `(.L_x_2529) ;  /* 0x0000003c00008947 */ /* 0x001fea0003800000 */
.L_x_2627:
[----:B------:R-:W-:Y:S05]  /*e6c0*/  BSYNC B0 ;  /* 0x0000000000007941 */ /* 0x000fea0003800000 */
.L_x_2528:
        /* <DEDUP_REMOVED lines=10> */
[----:B--2---:R-:W2:Y:S02]  /*e770*/  SHFL.IDX PT, R14, R24, RZ, 0x181f ;  /* 0x00181fff180e7589 */ /* 0x004ea400000e0000 */
        /* <DEDUP_REMOVED lines=46> */
.L_x_2641:
        /* <DEDUP_REMOVED lines=11> */
.L_x_2531:
        /* <DEDUP_REMOVED lines=10> */
.L_x_2532:
[----:B------:R1:W-:Y:S01]  /*ebb0*/  SYNCS.ARRIVE.TRANS64.A1T0 RZ, [R0+URZ+0x2a850], RZ ;  /* 0x02a850ff00ff79a7 */ /* 0x0003e2000810003f */
[----:B------:R-:W-:-:S05]  /*ebc0*/  VIADD R27, R27, 0x1 ;  /* 0x000000011b1b7836 */ /* 0x000fca0000000000 */
[----:B------:R-:W-:-:S04]  /*ebd0*/  ISETP.NE.AND P0, PT, R27, 0x2, PT ;  /* 0x000000021b00780c */ /* 0x000fc80003f05270 */
[----:B0-----:R-:W-:Y:S02]  /*ebe0*/  SEL R3, RZ, 0x1, P0 ;  /* 0x00000001ff037807 */ /* 0x001fe40000000000 */
[----:B------:R-:W-:Y:S02]  /*ebf0*/  SEL R27, R27, RZ, P0 ;  /* 0x000000ff1b1b7207 */ /* 0x000fe40000000000 */
[----:B-1----:R-:W-:-:S07]  /*ec00*/  LOP3.LUT R28, R28, R3, RZ, 0x3c, !PT ;  /* 0x000000031c1c7212 */ /* 0x002fce00078e3cff */
.L_x_2489:
[----:B------:R-:W-:Y:S05]  /*ec10*/  BSYNC B7 ;  /* 0x0000000000077941 */ /* 0x000fea0003800000 */
.L_x_2487:
        /* <DEDUP_REMOVED lines=8> */
[----:B------:R0:W1:Y:S01]  /*eca0*/  LDS.128 R16, [R22+0x2a8d0] ;  /* 0x02a8d00016107984 */ /* 0x0000620000000c00 */
[----:B------:R-:W-:Y:S06]  /*ecb0*/  BAR.ARV 0x4, 0x180 ;  /* 0x0106000000007b1d */ /* 0x000fec0000002000 */
[----:B------:R-:W-:Y:S05]  /*ecc0*/  BRA `(.L_x_2534) ;  /* 0x0000000800cc7947 */ /* 0x000fea0003800000 */
.L_x_2533:
[----:B------:R-:W0:Y:S01]  /*ecd0*/  S2R R0, SR_TID.X ;  /* 0x0000000000007919 */ /* 0x000e220000002100 */
[----:B------:R-:W-:Y:S01]  /*ece0*/  UMOV UR4, 0xffffffff ;  /* 0xffffffff00047882 */ /* 0x000fe20000000000 */
[----:B0-----:R-:W-:-:S04]  /*ecf0*/  LOP3.LUT R8, R0, 0x1f, RZ, 0xc0, !PT ;  /* 0x0000001f00087812 */ /* 0x001fc800078ec0ff */
[----:B------:R-:W-:Y:S01]  /*ed00*/  ISETP.NE.AND P0, PT, R8, 0x1f, PT ;  /* 0x0000001f0800780c */ /* 0x000fe20003f05270 */
[----:B------:R-:W-:-:S12]  /*ed10*/  BRA.DIV UR4, `(.L_x_2535) ;  /* 0x0000003e04687947 */ /* 0x000fd8000b800000 */
[----:B------:R-:W-:Y:S01]  /*ed20*/  IMAD.IADD R5, R19, 0x1, R8 ;  /* 0x0000000113057824 */ /* 0x000fe200078e0208 */
[----:B------:R-:W-:-:S04]  /*ed30*/  ULDC UR4, c[0x0][0xc3c] ;  /* 0x00030f0000047ab9 */ /* 0x000fc80000000800 */
[----:B------:R-:W-:-:S13]  /*ed40*/  ISETP.GE.OR P1, PT, R5, UR4, !P0 ;  /* 0x0000000405007c0c */ /* 0x000fda000c726670 */
[----:B------:R-:W0:Y:S02]  /*ed50*/  @!P1 LDC.64 R2, c[0x0][0xc80] ;  /* 0x00032000ff029b82 */ /* 0x000e240000000a00 */
[----:B0-----:R-:W-:-:S06]  /*ed60*/  @!P1 IMAD.WIDE R2, R5, 0x4, R2 ;  /* 0x0000000405029825 */ /* 0x001fcc00078e0202 */
[----:B------:R-:W2:Y:S01]  /*ed70*/  @!P1 LDG.E R2, desc[UR36][R2.64] ;  /* 0x0000002402029981 */ /* 0x000ea2000c1e1900 */
[----:B------:R-:W-:Y:S01]  /*ed80*/  IMAD.MOV.U32 R5, RZ, RZ, RZ ;  /* 0x000000ffff057224 */ /* 0x000fe200078e00ff */
[C---:B------:R-:W-:Y:S02]  /*ed90*/  ISETP.GE.U32.AND P2, PT, R8.reuse, 0x2, PT ;  /* 0x000000020800780c */ /* 0x040fe40003f46070 */
[C---:B------:R-:W-:Y:S01]  /*eda0*/  ISETP.GE.U32.AND P3, PT, R8.reuse, 0x4, PT ;  /* 0x000000040800780c */ /* 0x040fe20003f66070 */
[----:B------:R-:W-:Y:S01]  /*edb0*/  SHFL.IDX PT, R0, R16, RZ, 0x1f ;  /* 0x00001fff10007589 */ /* 0x000fe200000e0000 */
[C---:B------:R-:W-:Y:S02]  /*edc0*/  ISETP.GE.U32.AND P4, PT, R8.reuse, 0x8, PT ;  /* 0x000000080800780c */ /* 0x040fe40003f86070 */
[----:B------:R-:W-:Y:S01]  /*edd0*/  ISETP.GE.U32.AND P5, PT, R8, 0x10, PT ;  /* 0x000000100800780c */ /* 0x000fe20003fa6070 */
[----:B------:R-:W-:Y:S01]  /*ede0*/  SHFL.IDX PT, R4, R16, 0x1, 0x1f ;  /* 0x00201f0010047f89 */ /* 0x000fe200000e0000 */
[----:B--2---:R-:W-:-:S02]  /*edf0*/  @!P1 MOV R5, R2 ;  /* 0x0000000200059202 */ /* 0x004fc40000000f00 */
[----:B------:R-:W-:-:S03]  /*ee00*/  ISETP.NE.AND P1, PT, R8, RZ, PT ;  /* 0x000000ff0800720c */ /* 0x000fc60003f25270 */
        /* <DEDUP_REMOVED lines=15> */
[----:B------:R0:W1:Y:S02]  /*ef00*/  SHFL.IDX PT, R14, R6, 0x1f, 0x1f ;  /* 0x03e01f00060e7f89 */ /* 0x00006400000e0000 */
.L_x_2651:
[----:B------:R-:W-:Y:S02]  /*ef10*/  ULDC UR4, c[0x0][0xc38] ;  /* 0x00030e0000047ab9 */ /* 0x000fe40000000800 */
[----:B------:R-:W-:-:S04]  /*ef20*/  IMAD.U32 R7, RZ, RZ, UR4 ;  /* 0x00000004ff077e24 */ /* 0x000fc8000f8e00ff */
[----:B-1----:R-:W-:-:S04]  /*ef30*/  IMAD R14, R14, R7, RZ ;  /* 0x000000070e0e7224 */ /* 0x002fc800078e02ff */
[----:B------:R-:W-:-:S05]  /*ef40*/  IMAD.IADD R9, R4, 0x1, R14 ;  /* 0x0000000104097824 */ /* 0x000fca00078e020e */
[----:B------:R-:W-:-:S13]  /*ef50*/  ISETP.GT.AND P6, PT, R9, R0, PT ;  /* 0x000000000900720c */ /* 0x000fda0003fc4270 */
[----:B------:R-:W-:Y:S05]  /*ef60*/  @P6 BRA `(.L_x_2536) ;  /* 0x00000000009c6947 */ /* 0x000fea0003800000 */
.L_x_2541:
[----:B------:R-:W1:Y:S01]  /*ef70*/  LDC R2, c[0x0][0xc3c] ;  /* 0x00030f00ff027b82 */ /* 0x000e620000000800 */
[----:B------:R-:W-:-:S04]  /*ef80*/  IADD3 R19, R19, 0x1f, RZ ;  /* 0x0000001f13137810 */ /* 0x000fc80007ffe0ff */
[----:B-1----:R-:W-:-:S13]  /*ef90*/  ISETP.GE.AND P6, PT, R19, R2, PT ;  /* 0x000000021300720c */ /* 0x002fda0003fc6270 */
[----:B------:R-:W-:Y:S05]  /*efa0*/  @P6 BRA `(.L_x_2537) ;  /* 0x0000000400d06947 */ /* 0x000fea0003800000 */
[----:B------:R-:W1:Y:S01]  /*efb0*/  S2R R3, SR_TID.X ;  /* 0x0000000000037919 */ /* 0x000e620000002100 */
[----:B------:R-:W-:Y:S01]  /*efc0*/  BSSY B0, `(.L_x_2538) ;  /* 0x0000009000007945 */ /* 0x000fe20003800000 */
[----:B------:R-:W-:Y:S01]  /*efd0*/  IMAD.MOV.U32 R5, RZ, RZ, RZ ;  /* 0x000000ffff057224 */ /* 0x000fe200078e00ff */
[----:B-1----:R-:W-:-:S05]  /*efe0*/  LOP3.LUT R3, R3, 0x1f, RZ, 0xc0, !PT ;  /* 0x0000001f03037812 */ /* 0x002fca00078ec0ff */
[----:B------:R-:W-:-:S05]  /*eff0*/  IMAD.IADD R7, R19, 0x1, R3 ;  /* 0x0000000113077824 */ /* 0x000fca00078e0203 */
[----:B------:R-:W-:-:S13]  /*f000*/  ISETP.GE.OR P6, PT, R7, R2, !P0 ;  /* 0x000000020700720c */ /* 0x000fda00047c6670 */
[----:B------:R-:W-:Y:S05]  /*f010*/  @P6 BRA `(.L_x_2539) ;  /* 0x00000000000c6947 */ /* 0x000fea0003800000 */
[----:B------:R-:W1:Y:S02]  /*f020*/  LDC.64 R2, c[0x0][0xc80] ;  /* 0x00032000ff027b82 */ /* 0x000e640000000a00 */
[----:B-1----:R-:W-:-:S05]  /*f030*/  IMAD.WIDE R2, R7, 0x4, R2 ;  /* 0x0000000407027825 */ /* 0x002fca00078e0202 */
[----:B------:R1:W5:Y:S02]  /*f040*/  LDG.E R5, desc[UR36][R2.64] ;  /* 0x0000002402057981 */ /* 0x000364000c1e1900 */
.L_x_2539:
[----:B------:R-:W-:Y:S05]  /*f050*/  BSYNC B0 ;  /* 0x0000000000007941 */ /* 0x000fea0003800000 */
.L_x_2538:
[----:B------:R-:W-:-:S03]  /*f060*/  UMOV UR4, 0xffffffff ;  /* 0xffffffff00047882 */ /* 0x000fc60000000000 */
[----:B------:R-:W-:Y:S05]  /*f070*/  BRA.DIV UR4, `(.L_x_2540) ;  /* 0x0000003e04b47947 */ /* 0x000fea000b800000 */
[----:B-----5:R-:W2:Y:S02]  /*f080*/  SHFL.UP PT, R14, R5, 0x1, RZ ;  /* 0x04200000050e7989 */ /* 0x020ea400000e00ff */
[----:B--2---:R-:W-:-:S05]  /*f090*/  SEL R14, R14, RZ, P1 ;  /* 0x000000ff0e0e7207 */ /* 0x004fca0000800000 */
        /* <DEDUP_REMOVED lines=12> */
[----:B0-----:R-:W-:-:S05]  /*f160*/  IMAD.IADD R6, R4, 0x1, R7 ;  /* 0x0000000104067824 */ /* 0x001fca00078e0207 */
[----:B------:R0:W1:Y:S02]  /*f170*/  SHFL.IDX PT, R14, R6, 0x1f, 0x1f ;  /* 0x03e01f00060e7f89 */ /* 0x00006400000e0000 */
.L_x_2659:
[----:B------:R-:W-:Y:S02]  /*f180*/  ULDC UR4, c[0x0][0xc38] ;  /* 0x00030e0000047ab9 */ /* 0x000fe40000000800 */
[----:B------:R-:W-:-:S05]  /*f190*/  MOV R7, UR4 ;  /* 0x0000000400077c02 */ /* 0x000fca0008000f00 */
[----:B-1----:R-:W-:-:S04]  /*f1a0*/  IMAD R14, R14, R7, RZ ;  /* 0x000000070e0e7224 */ /* 0x002fc800078e02ff */
[----:B------:R-:W-:-:S05]  /*f1b0*/  IMAD.IADD R9, R14, 0x1, R9 ;  /* 0x000000010e097824 */ /* 0x000fca00078e0209 */
[----:B------:R-:W-:-:S13]  /*f1c0*/  ISETP.GT.AND P6, PT, R9, R0, PT ;  /* 0x000000000900720c */ /* 0x000fda0003fc4270 */
[----:B------:R-:W-:Y:S05]  /*f1d0*/  @!P6 BRA `(.L_x_2541) ;  /* 0xfffffffc0064e947 */ /* 0x000fea000383ffff */
.L_x_2536:
        /* <DEDUP_REMOVED lines=8> */
.L_x_2663:
[----:B------:R-:W-:Y:S01]  /*f260*/  ISETP.NE.AND P0, PT, R2, RZ, PT ;  /* 0x000000ff0200720c */ /* 0x000fe20003f05270 */
[----:B------:R-:W-:-:S12]  /*f270*/  IMAD.MOV.U32 R14, RZ, RZ, RZ ;  /* 0x000000ffff0e7224 */ /* 0x000fd800078e00ff */
[----:B------:R-:W-:Y:S05]  /*f280*/  @!P0 BRA `(.L_x_2543) ;  /* 0x0000000000108947 */ /* 0x000fea0003800000 */
[----:B------:R-:W-:Y:S01]  /*f290*/  UMOV UR4, 0xffffffff ;  /* 0xffffffff00047882 */ /* 0x000fe20000000000 */
[----:B------:R-:W-:Y:S02]  /*f2a0*/  VIADD R12, R4, 0xffffffff ;  /* 0xffffffff040c7836 */ /* 0x000fe40000000000 */
[----:B------:R-:W-:Y:S05]  /*f2b0*/  BRA.DIV UR4, `(.L_x_2544) ;  /* 0x0000004204287947 */ /* 0x000fea000b800000 */
[----:B------:R3:W4:Y:S02]  /*f2c0*/  SHFL.IDX PT, R14, R6, R12, 0x1f ;  /* 0x00001f0c060e7589 */ /* 0x00072400000e0000 */
.L_x_2543:
[----:B------:R-:W5:Y:S01]  /*f2d0*/  LDC.64 R2, c[0x0][0xc90] ;  /* 0x00032400ff027b82 */ /* 0x000f620000000a00 */
[----:B------:R-:W-:-:S04]  /*f2e0*/  IMAD.IADD R19, R4, 0x1, R19 ;  /* 0x0000000104137824 */ /* 0x000fc800078e0213 */
[----:B-----5:R-:W-:-:S05]  /*f2f0*/  IMAD.WIDE R2, R19, 0x4, R2 ;  /* 0x0000000413027825 */ /* 0x020fca00078e0202 */
[----:B0--3--:R0:W1:Y:S01]  /*f300*/  LDG.E R6, desc[UR36][R2.64] ;  /* 0x0000002402067981 */ /* 0x009062000c1e1900 */
[----:B----4-:R-:W-:Y:S01]  /*f310*/  IMAD R16, R14, R7, R16 ;  /* 0x000000070e107224 */ /* 0x010fe200078e0210 */
[----:B0-----:R-:W-:Y:S01]  /*f320*/  MOV R2, RZ ;  /* 0x000000ff00027202 */ /* 0x001fe20000000f00 */
[----:B-12---:R-:W-:-:S05]  /*f330*/  IMAD R4, R5, R6, RZ ;  /* 0x0000000605047224 */ /* 0x006fca00078e02ff */
        /* <DEDUP_REMOVED lines=34> */
[----:B0-----:R-:W-:-:S06]  /*f560*/  IADD3 R3, R8, 0xffffffe, RZ ;  /* 0x0ffffffe08037810 */ /* 0x001fcc0007ffe0ff */
        /* <DEDUP_REMOVED lines=16> */
[----:B------:R-:W-:-:S05]  /*f670*/  @P0 VIADD R2, R2, 0x1 ;  /* 0x0000000102020836 */ /* 0x000fca0000000000 */
[----:B------:R-:W-:Y:S02]  /*f680*/  @!P2 IADD3 R2, -R2, RZ, RZ ;  /* 0x000000ff0202a210 */ /* 0x000fe40007ffe1ff */
[----:B------:R-:W-:Y:S01]  /*f690*/  @!P1 LOP3.LUT R2, RZ, R6, RZ, 0x33, !PT ;  /* 0x00000006ff029212 */ /* 0x000fe200078e33ff */
[----:B------:R-:W-:-:S04]  /*f6a0*/  IMAD.MOV R6, RZ, RZ, -R6 ;  /* 0x000000ffff067224 */ /* 0x000fc800078e0a06 */
[----:B------:R-:W-:Y:S01]  /*f6b0*/  IMAD R18, R2, R6, R9 ;  /* 0x0000000602127224 */ /* 0x000fe200078e0209 */
[----:B------:R-:W-:-:S05]  /*f6c0*/  LOP3.LUT R2, RZ, R2, RZ, 0x33, !PT ;  /* 0x00000002ff027212 */ /* 0x000fca00078e33ff */
[----:B------:R-:W-:Y:S01]  /*f6d0*/  IMAD.IADD R17, R5, 0x1, R2 ;  /* 0x0000000105117824 */ /* 0x000fe200078e0202 */
[----:B------:R-:W-:Y:S06]  /*f6e0*/  BRA `(.L_x_2545) ;  /* 0x00000000001c7947 */ /* 0x000fec0003800000 */
.L_x_2537:
[----:B------:R-:W-:Y:S01]  /*f6f0*/  UMOV UR4, URZ ;  /* 0x0000003f00047c82 */ /* 0x000fe20008000000 */
[----:B------:R-:W-:Y:S01]  /*f700*/  UMOV UR5, URZ ;  /* 0x0000003f00057c82 */ /* 0x000fe20008000000 */
[----:B------:R-:W-:Y:S01]  /*f710*/  ULDC UR6, c[0x0][0xc3c] ;  /* 0x00030f0000067ab9 */ /* 0x000fe20000000800 */
[----:B------:R-:W-:Y:S02]  /*f720*/  IMAD.MOV.U32 R16, RZ, RZ, R0 ;  /* 0x000000ffff107224 */ /* 0x000fe400078e0000 */
[----:B------:R-:W-:Y:S02]  /*f730*/  IMAD.U32 R17, RZ, RZ, UR4 ;  /* 0x00000004ff117e24 */ /* 0x000fe4000f8e00ff */
[----:B------:R-:W-:Y:S02]  /*f740*/  IMAD.U32 R18, RZ, RZ, UR5 ;  /* 0x00000005ff127e24 */ /* 0x000fe4000f8e00ff */
[----:B------:R-:W-:-:S07]  /*f750*/  IMAD.U32 R19, RZ, RZ, UR6 ;  /* 0x00000006ff137e24 */ /* 0x000fce000f8e00ff */
.L_x_2545:
[----:B------:R-:W1:Y:S01]  /*f760*/  S2R R0, SR_TID.X ;  /* 0x0000000000007919 */ /* 0x000e620000002100 */
        /* <DEDUP_REMOVED lines=9> */
.L_x_2534:
[----:B------:R-:W-:Y:S02]  /*f800*/  ULDC UR4, c[0x0][0xc3c] ;  /* 0x00030f0000047ab9 */ /* 0x000fe40000000800 */
[----:B-1----:R-:W-:-:S13]  /*f810*/  ISETP.GE.AND P0, PT, R19, UR4, PT ;  /* 0x0000000413007c0c */ /* 0x002fda000bf06270 */
[----:B------:R-:W-:Y:S05]  /*f820*/  @!P0 BRA `(.L_x_2546) ;  /* 0xffffffb400f08947 */ /* 0x000fea000383ffff */
[----:B------:R-:W-:Y:S05]  /*f830*/  BSYNC B8 ;  /* 0x0000000000087941 */ /* 0x000fea0003800000 */
.L_x_2483:
[----:B-1----:R-:W3:Y:S01]  /*f840*/  LDL.LU R0, [R1+0x18] ;  /* 0x0000180001007983 */ /* 0x002ee20000300800 */
[----:B------:R-:W-:Y:S01]  /*f850*/  BSSY B0, `(.L_x_2547) ;  /* 0x000000b000007945 */ /* 0x000fe20003800000 */
[----:B------:R-:W1:Y:S01]  /*f860*/  S2R R5, SR_CgaCtaId ;  /* 0x0000000000057919 */ /* 0x000e620000008800 */
[----:B---3--:R-:W-:-:S04]  /*f870*/  IADD3 R0, R0, 0x1, RZ ;  /* 0x0000000100007810 */ /* 0x008fc80007ffe0ff */
        /* <DEDUP_REMOVED lines=8> */
.L_x_2666:
[----:B------:R-:W-:Y:S05]  /*f900*/  BSYNC B0 ;  /* 0x0000000000007941 */ /* 0x000fea0003800000 */
.L_x_2547:
[----:B------:R-:W-:-:S03]  /*f910*/  UMOV UR4, 0xffffffff ;  /* 0xffffffff00047882 */ /* 0x000fc60000000000 */
[----:B------:R-:W-:Y:S05]  /*f920*/  BRA.DIV UR4, `(.L_x_2549) ;  /* 0x0000003a04c47947 */ /* 0x000fea000b800000 */
[----:B-1----:R-:W1:Y:S02]  /*f930*/  S2R R0, SR_TID.X ;  /* 0x0000000000007919 */ /* 0x002e640000002100 */
[----:B-1----:R-:W-:-:S04]  /*f940*/  SHF.R.U32.HI R0, RZ, 0x5, R0 ;  /* 0x00000005ff007819 */ /* 0x002fc80000011600 */
[----:B------:R-:W-:-:S05]  /*f950*/  LOP3.LUT R0, R0, 0x3, RZ, 0xc0, !PT ;  /* 0x0000000300007812 */ /* 0x000fca00078ec0ff */
[----:B------:R1:W3:Y:S02]  /*f960*/  SHFL.IDX PT, R14, R0, RZ, 0x1f ;  /* 0x00001fff000e7589 */ /* 0x0002e400000e0000 */
.L_x_2669:
[----:B---3--:R-:W-:Y:S01]  /*f970*/  ISETP.NE.AND P0, PT, R14, RZ, PT ;  /* 0x000000ff0e00720c */ /* 0x008fe20003f05270 */
[----:B------:R-:W-:-:S12]  /*f980*/  BSSY B0, `(.L_x_2550) ;  /* 0x0000026000007945 */ /* 0x000fd80003800000 */
[----:B------:R-:W-:Y:S05]  /*f990*/  @P0 BRA `(.L_x_2551) ;  /* 0x0000000000900947 */ /* 0x000fea0003800000 */
[----:B------:R-:W-:-:S03]  /*f9a0*/  UMOV UR4, 0xffffffff ;  /* 0xffffffff00047882 */ /* 0x000fc60000000000 */
[----:B------:R-:W-:Y:S05]  /*f9b0*/  BRA.DIV UR4, `(.L_x_2552) ;  /* 0x0000003a04d47947 */ /* 0x000fea000b800000 */
[----:B------:R-:W-:-:S13]  /*f9c0*/  ELECT P6, URZ, PT ;  /* 0x00000000003f782f */ /* 0x000fda00038c0000 */
.L_x_2672:
[----:B------:R-:W-:Y:S05]  /*f9d0*/  @!P6 BRA `(.L_x_2551) ;  /* 0x000000000080e947 */ /* 0x000fea0003800000 */
[----:B-1----:R-:W3:Y:S02]  /*f9e0*/  LDL R0, [R1+0x1c] ;  /* 0x00001c0001007983 */ /* 0x002ee40000100800 */
[----:B---3--:R-:W-:-:S13]  /*f9f0*/  R2UR UR4, R0 ;  /* 0x00000000000472ca */ /* 0x008fda00000e0000 */
[----:B------:R-:W-:-:S06]  /*fa00*/  ULOP3.LUT UR4, UR4, 0x2, URZ, 0xfc, !UPT ;  /* 0x0000000204047892 */ /* 0x000fcc000f8efc3f */
[----:B------:R-:W-:-:S05]  /*fa10*/  IMAD.U32 R0, RZ, RZ, UR4 ;  /* 0x00000004ff007e24 */ /* 0x000fca000f8e00ff */
[----:B------:R-:W-:-:S13]  /*fa20*/  ISETP.NE.AND P0, PT, R0, 0x3, PT ;  /* 0x000000030000780c */ /* 0x000fda0003f05270 */
[----:B------:R-:W-:Y:S05]  /*fa30*/  @!P0 BRA `(.L_x_2553) ;  /* 0x0000000000048947 */ /* 0x000fea0003800000 */
[----:B------:R-:W-:Y:S01]  /*fa40*/  BPT.TRAP 0x1 ;  /* 0x000000040000795c */ /* 0x000fe20000300000 */
.L_x_2553:
[C---:B------:R-:W-:Y:S01]  /*fa50*/  IMAD R5, R27.reuse, 0x8, R4 ;  /* 0x000000081b057824 */ /* 0x040fe200078e0204 */
[----:B------:R-:W-:Y:S01]  /*fa60*/  SHF.L.U32 R0, R28, 0x1f, RZ ;  /* 0x0000001f1c007819 */ /* 0x000fe200000006ff */
[----:B------:R-:W-:-:S03]  /*fa70*/  VIADD R27, R27, 0x1 ;  /* 0x000000011b1b7836 */ /* 0x000fc60000000000 */
[----:B------:R-:W1:Y:S02]  /*fa80*/  SYNCS.PHASECHK.TRANS64.TRYWAIT P1, [R5+URZ+0x2a840], R0 ;  /* 0x02a84000050075a7 */ /* 0x000e64000802017f */
[----:B------:R-:W-:-:S04]  /*fa90*/  ISETP.NE.AND P2, PT, R27, 0x2, PT ;  /* 0x000000021b00780c */ /* 0x000fc80003f45270 */
[----:B------:R-:W-:Y:S01]  /*faa0*/  SEL R3, RZ, 0x1, P2 ;  /* 0x00000001ff037807 */ /* 0x000fe20001000000 */
[----:B-1----:R-:W-:Y:S08]  /*fab0*/  @!P1 BRA `(.L_x_2554) ;  /* 0x0000003800b49947 */ /* 0x002ff00003800000 */
.L_x_2673:
[----:B------:R-:W-:Y:S02]  /*fac0*/  SEL R27, R27, RZ, P2 ;  /* 0x000000ff1b1b7207 */ /* 0x000fe40001000000 */
[----:B------:R-:W-:Y:S01]  /*fad0*/  LOP3.LUT R2, R28, R3, RZ, 0x3c, !PT ;  /* 0x000000031c027212 */ /* 0x000fe200078e3cff */
[----:B------:R-:W-:Y:S06]  /*fae0*/  @!P0 BRA `(.L_x_2555) ;  /* 0x0000000000048947 */ /* 0x000fec0003800000 */
[----:B------:R-:W-:Y:S01]  /*faf0*/  BPT.TRAP 0x1 ;  /* 0x000000040000795c */ /* 0x000fe20000300000 */
.L_x_2555:
[----:B------:R-:W-:Y:S01]  /*fb00*/  IMAD R27, R27, 0x8, R4 ;  /* 0x000000081b1b7824 */ /* 0x000fe200078e0204 */
[----:B------:R-:W-:-:S04]  /*fb10*/  SHF.L.U32 R2, R2, 0x1f, RZ ;  /* 0x0000001f02027819 */ /* 0x000fc800000006ff */
[----:B------:R-:W3:Y:S02]  /*fb20*/  SYNCS.PHASECHK.TRANS64.TRYWAIT P1, [R27+URZ+0x2a840], R2 ;  /* 0x02a840021b0075a7 */ /* 0x000ee4000802017f */
[----:B---3--:R-:W-:Y:S05]  /*fb30*/  @!P1 BRA `(.L_x_2556) ;  /* 0x0000003800a89947 */ /* 0x008fea0003800000 */
.L_x_2674:
[----:B------:R-:W-:Y:S05]  /*fb40*/  @!P0 BRA `(.L_x_2557) ;  /* 0x0000000000048947 */ /* 0x000fea0003800000 */
[----:B------:R-:W-:Y:S01]  /*fb50*/  BPT.TRAP 0x1 ;  /* 0x000000040000795c */ /* 0x000fe20000300000 */
.L_x_2557:
[----:B------:R-:W4:Y:S02]  /*fb60*/  SYNCS.PHASECHK.TRANS64.TRYWAIT P1, [R5+URZ+0x2a860], R0 ;  /* 0x02a86000050075a7 */ /* 0x000f24000802017f */
[----:B----4-:R-:W-:Y:S05]  /*fb70*/  @!P1 BRA `(.L_x_2558) ;  /* 0x0000003800ac9947 */ /* 0x010fea0003800000 */
.L_x_2675:
[----:B------:R-:W-:Y:S05]  /*fb80*/  @!P0 BRA `(.L_x_2559) ;  /* 0x0000000000048947 */ /* 0x000fea0003800000 */
[----:B------:R-:W-:Y:S01]  /*fb90*/  BPT.TRAP 0x1 ;  /* 0x000000040000795c */ /* 0x000fe20000300000 */
.L_x_2559:
[----:B------:R0:W0:Y:S02]  /*fba0*/  SYNCS.PHASECHK.TRANS64.TRYWAIT P0, [R27+URZ+0x2a860], R2 ;  /* 0x02a860021b0075a7 */ /* 0x000024000800017f */
[----:B0-----:R-:W-:Y:S05]  /*fbb0*/  @!P0 NANOSLEEP.SYNCS 0x989680 ;  /* 0x009896800000895d */ /* 0x001fea0003900000 */
[----:B------:R-:W0:Y:S02]  /*fbc0*/  @!P0 SYNCS.PHASECHK.TRANS64 P0, [R27+URZ+0x2a860], R2 ;  /* 0x02a860021b0085a7 */ /* 0x000e24000800007f */
[----:B0-----:R-:W-:Y:S05]  /*fbd0*/  @!P0 BRA `(.L_x_2559) ;  /* 0xfffffffc00f08947 */ /* 0x001fea000383ffff */
.L_x_2551:
[----:B------:R-:W-:Y:S05]  /*fbe0*/  BSYNC B0 ;  /* 0x0000000000007941 */ /* 0x000fea0003800000 */
.L_x_2550:
[----:B------:R-:W-:Y:S05]  /*fbf0*/  EXIT ;  /* 0x000000000000794d */ /* 0x000fea0003800000 */
.L_x_2419:
[----:B0-----:R-:W-:-:S04]  /*fc00*/  IMAD.U32 R3, RZ, RZ, UR39 ;  /* 0x00000027ff037e24 */ /* 0x001fc8000f8e00ff */
[----:B------:R0:W1:Y:S03]  /*fc10*/  SYNCS.PHASECHK.TRANS64.TRYWAIT P1, [R3+URZ+0x2a800], R0 ;  /* 0x02a80000030075a7 */ /* 0x000066000802017f */
[----:B-1----:R-:W-:Y:S05]  /*fc20*/  @!P1 NANOSLEEP.SYNCS 0x989680 ;  /* 0x009896800000995d */ /* 0x002fea0003900000 */
[----:B------:R-:W1:Y:S02]  /*fc30*/  @!P1 SYNCS.PHASECHK.TRANS64 P1, [R3+URZ+0x2a800], R0 ;  /* 0x02a80000030095a7 */ /* 0x000e64000802007f */
[----:B-1----:R-:W-:Y:S05]  /*fc40*/  @!P1 BRA `(.L_x_2419) ;  /* 0xfffffffc00ec9947 */ /* 0x002fea000383ffff */
[----:B------:R-:W-:Y:S05]  /*fc50*/  BRA `(.L_x_2560) ;  /* 0xffffff1800987947 */ /* 0x000fea000383ffff */
.L_x_2423:
[----:B-1----:R1:W2:Y:S02]  /*fc60*/  SYNCS.PHASECHK.TRANS64.TRYWAIT P1, [R0+URZ+0x2a830], R3 ;  /* 0x02a83003000075a7 */ /* 0x0022a4000802017f */
[----:B--2---:R-:W-:Y:S05]  /*fc70*/  @!P1 NANOSLEEP.SYNCS 0x989680 ;  /* 0x009896800000995d */ /* 0x004fea0003900000 */
[----:B------:R-:W2:Y:S02]  /*fc80*/  @!P1 SYNCS.PHASECHK.TRANS64 P1, [R0+URZ+0x2a830], R3 ;  /* 0x02a83003000095a7 */ /* 0x000ea4000802007f */
[----:B--2---:R-:W-:Y:S05]  /*fc90*/  @!P1 BRA `(.L_x_2423) ;  /* 0xfffffffc00f09947 */ /* 0x004fea000383ffff */
[----:B------:R-:W-:Y:S05]  /*fca0*/  BRA `(.L_x_2422) ;  /* 0xffffff1800b47947 */ /* 0x000fea000383ffff */
.L_x_2429:
[----:B-1----:R-:W-:-:S04]  /*fcb0*/  IMAD.U32 R3, RZ, RZ, UR6 ;  /* 0x00000006ff037e24 */ /* 0x002fc8000f8e00ff */
[----:B------:R1:W2:Y:S03]  /*fcc0*/  SYNCS.PHASECHK.TRANS64.TRYWAIT P1, [R3+URZ+0x2a830], R2 ;  /* 0x02a83002030075a7 */ /* 0x0002a6000802017f */
[----:B--2---:R-:W-:Y:S05]  /*fcd0*/  @!P1 NANOSLEEP.SYNCS 0x989680 ;  /* 0x009896800000995d */ /* 0x004fea0003900000 */
[----:B------:R-:W2:Y:S02]  /*fce0*/  @!P1 SYNCS.PHASECHK.TRANS64 P1, [R3+URZ+0x2a830], R2 ;  /* 0x02a83002030095a7 */ /* 0x000ea4000802007f */
[----:B--2---:R-:W-:Y:S05]  /*fcf0*/  @!P1 BRA `(.L_x_2429) ;  /* 0xfffffffc00ec9947 */ /* 0x004fea000383ffff */
[----:B------:R-:W-:Y:S05]  /*fd00*/  BRA `(.L_x_2428) ;  /* 0xffffff3800987947 */ /* 0x000fea000383ffff */
.L_x_2433:
[----:B-1----:R-:W-:-:S04]  /*fd10*/  MOV R3, UR5 ;  /* 0x0000000500037c02 */ /* 0x002fc80008000f00 */
[----:B------:R1:W3:Y:S03]  /*fd20*/  SYNCS.PHASECHK.TRANS64.TRYWAIT P1, [R3+URZ+0x2a850], R0 ;  /* 0x02a85000030075a7 */ /* 0x0002e6000802017f */
[----:B---3--:R-:W-:Y:S05]  /*fd30*/  @!P1 NANOSLEEP.SYNCS 0x989680 ;  /* 0x009896800000995d */ /* 0x008fea0003900000 */
[----:B------:R-:W3:Y:S02]  /*fd40*/  @!P1 SYNCS.PHASECHK.TRANS64 P1, [R3+URZ+0x2a850], R0 ;  /* 0x02a85000030095a7 */ /* 0x000ee4000802007f */
[----:B---3--:R-:W-:Y:S05]  /*fd50*/  @!P1 BRA `(.L_x_2433) ;  /* 0xfffffffc00ec9947 */ /* 0x008fea000383ffff */
[----:B------:R-:W-:Y:S05]  /*fd60*/  BRA `(.L_x_2432) ;  /* 0xffffff4000b07947 */ /* 0x000fea000383ffff */
.L_x_2441:
[----:B-1----:R-:W-:-:S04]  /*fd70*/  IMAD.U32 R3, RZ, RZ, UR5 ;  /* 0x00000005ff037e24 */ /* 0x002fc8000f8e00ff */
[----:B------:R1:W2:Y:S03]  /*fd80*/  SYNCS.PHASECHK.TRANS64.TRYWAIT P1, [R3+URZ+0x2a830], R2 ;  /* 0x02a83002030075a7 */ /* 0x0002a6000802017f */
[----:B--2---:R-:W-:Y:S05]  /*fd90*/  @!P1 NANOSLEEP.SYNCS 0x989680 ;  /* 0x009896800000995d */ /* 0x004fea0003900000 */
[----:B------:R-:W2:Y:S02]  /*fda0*/  @!P1 SYNCS.PHASECHK.TRANS64 P1, [R3+URZ+0x2a830], R2 ;  /* 0x02a83002030095a7 */ /* 0x000ea4000802007f */
[----:B--2---:R-:W-:Y:S05]  /*fdb0*/  @!P1 BRA `(.L_x_2441) ;  /* 0xfffffffc00ec9947 */ /* 0x004fea000383ffff */
[----:B------:R-:W-:Y:S05]  /*fdc0*/  BRA `(.L_x_2440) ;  /* 0xffffff5c00447947 */ /* 0x000fea000383ffff */
.L_x_2445:
[----:B-1----:R-:W-:-:S04]  /*fdd0*/  IMAD.U32 R3, RZ, RZ, UR5 ;  /* 0x00000005ff037e24 */ /* 0x002fc8000f8e00ff */
[----:B------:R1:W3:Y:S03]  /*fde0*/  SYNCS.PHASECHK.TRANS64.TRYWAIT P1, [R3+URZ+0x2a850], R0 ;  /* 0x02a85000030075a7 */ /* 0x0002e6000802017f */
[----:B---3--:R-:W-:Y:S05]  /*fdf0*/  @!P1 NANOSLEEP.SYNCS 0x989680 ;  /* 0x009896800000995d */ /* 0x008fea0003900000 */
[----:B------:R-:W3:Y:S02]  /*fe00*/  @!P1 SYNCS.PHASECHK.TRANS64 P1, [R3+URZ+0x2a850], R0 ;  /* 0x02a85000030095a7 */ /* 0x000ee4000802007f */
[----:B---3--:R-:W-:Y:S05]  /*fe10*/  @!P1 BRA `(.L_x_2445) ;  /* 0xfffffffc00ec9947 */ /* 0x008fea000383ffff */
[----:B------:R-:W-:Y:S05]  /*fe20*/  BRA `(.L_x_2444) ;  /* 0xffffff64005c7947 */ /* 0x000fea000383ffff */
.L_x_2452:
[----:B-1----:R-:W-:-:S04]  /*fe30*/  IMAD.U32 R7, RZ, RZ, UR5 ;  /* 0x00000005ff077e24 */ /* 0x002fc8000f8e00ff */
[----:B------:R1:W2:Y:S03]  /*fe40*/  SYNCS.PHASECHK.TRANS64.TRYWAIT P1, [R7+URZ+0x2a850], R0 ;  /* 0x02a85000070075a7 */ /* 0x0002a6000802017f */
[----:B--2---:R-:W-:Y:S05]  /*fe50*/  @!P1 NANOSLEEP.SYNCS 0x989680 ;  /* 0x009896800000995d */ /* 0x004fea0003900000 */
[----:B------:R-:W2:Y:S02]  /*fe60*/  @!P1 SYNCS.PHASECHK.TRANS64 P1, [R7+URZ+0x2a850], R0 ;  /* 0x02a85000070095a7 */ /* 0x000ea4000802007f */
[----:B--2---:R-:W-:Y:S05]  /*fe70*/  @!P1 BRA `(.L_x_2452) ;  /* 0xfffffffc00ec9947 */ /* 0x004fea000383ffff */
[----:B------:R-:W-:Y:S05]  /*fe80*/  BRA `(.L_x_2451) ;  /* 0xffffff7c00087947 */ /* 0x000fea000383ffff */
.L_x_2495:
[----:B------:R-:W-:Y:S01]  /*fe90*/  SHF.R.U32.HI R9, RZ, 0x5, R21 ;  /* 0x00000005ff097819 */ /* 0x000fe20000011615 */
[----:B------:R-:W-:Y:S01]  /*fea0*/  BSSY B0, `(.L_x_2561) ;  /* 0x0000009000007945 */ /* 0x000fe20003800000 */
[----:B------:R-:W-:Y:S02]  /*feb0*/  IMAD.MOV.U32 R12, RZ, RZ, RZ ;  /* 0x000000ffff0c7224 */ /* 0x000fe400078e00ff */
[----:B------:R-:W-:Y:S01]  /*fec0*/  LOP3.LUT R9, R9, 0x3, RZ, 0xc0, !PT ;  /* 0x0000000309097812 */ /* 0x000fe200078ec0ff */
[----:B------:R-:W-:Y:S02]  /*fed0*/  IMAD.MOV.U32 R11, RZ, RZ, 0x1f ;  /* 0x0000001fff0b7424 */ /* 0x000fe400078e00ff */
[----:B------:R-:W-:Y:S02]  /*fee0*/  IMAD.MOV.U32 R15, RZ, RZ, -0x1 ;  /* 0xffffffffff0f7424 */ /* 0x000fe400078e00ff */
[----:B------:R-:W-:-:S07]  /*fef0*/  IMAD.MOV.U32 R13, RZ, RZ, R9 ;  /* 0x000000ffff0d7224 */ /* 0x000fce00078e0009 */
[----:B-----5:R-:W-:Y:S05]  /*ff00*/  WARPSYNC.COLLECTIVE R15, `(.L_x_2562) ;  /* 0x000000000f087348 */ /* 0x020fea0003c00000 */
[----:B------:R0:W1:Y:S02]  /*ff10*/  SHFL.IDX P6, R14, R13, R12, R11 ;  /* 0x0000000c0d0e7389 */ /* 0x00006400000c000b */
[----:B01---5:R-:W-:Y:S01]  /*ff20*/  ENDCOLLECTIVE ;  /* 0x000000000000791b */ /* 0x023fe20003800000 */
.L_x_2562:
[----:B------:R-:W-:Y:S05]  /*ff30*/  BSYNC B0 ;  /* 0x0000000000007941 */ /* 0x000fea0003800000 */
.L_x_2561:
[----:B------:R-:W-:Y:S05]  /*ff40*/  BRA `(.L_x_2563) ;  /* 0xffffffbc00c87947 */ /* 0x000fea000383ffff */
.L_x_2498:
[----:B0-----:R0:W1:Y:S02]  /*ff50*/  SYNCS.PHASECHK.TRANS64.TRYWAIT P0, [R7+URZ+0x2a840], R2 ;  /* 0x02a84002070075a7 */ /* 0x001064000800017f */
[----:B-1----:R-:W-:Y:S05]  /*ff60*/  @!P0 NANOSLEEP.SYNCS 0x989680 ;  /* 0x009896800000895d */ /* 0x002fea0003900000 */
[----:B------:R-:W1:Y:S02]  /*ff70*/  @!P0 SYNCS.PHASECHK.TRANS64 P0, [R7+URZ+0x2a840], R2 ;  /* 0x02a84002070085a7 */ /* 0x000e64000800007f */
[----:B-1----:R-:W-:Y:S05]  /*ff80*/  @!P0 BRA `(.L_x_2498) ;  /* 0xfffffffc00f08947 */ /* 0x002fea000383ffff */
[----:B------:R-:W-:Y:S05]  /*ff90*/  BRA `(.L_x_2564) ;  /* 0xffffffc0003c7947 */ /* 0x000fea000383ffff */
.L_x_2499:
[----:B------:R-:W-:Y:S01]  /*ffa0*/  BSSY B0, `(.L_x_2565) ;  /* 0x0000008000007945 */ /* 0x000fe20003800000 */
[----:B------:R-:W-:Y:S01]  /*ffb0*/  MOV R13, R0 ;  /* 0x00000000000d7202 */ /* 0x000fe20000000f00 */
[----:B------:R-:W-:Y:S02]  /*ffc0*/  IMAD.MOV.U32 R12, RZ, RZ, RZ ;  /* 0x000000ffff0c7224 */ /* 0x000fe400078e00ff */
[----:B------:R-:W-:Y:S02]  /*ffd0*/  IMAD.MOV.U32 R11, RZ, RZ, 0x181f ;  /* 0x0000181fff0b7424 */ /* 0x000fe400078e00ff */
[----:B------:R-:W-:-:S07]  /*ffe0*/  IMAD.MOV.U32 R15, RZ, RZ, -0x1 ;  /* 0xffffffffff0f7424 */ /* 0x000fce00078e00ff */
[----:B------:R-:W-:Y:S05]  /*fff0*/  WARPSYNC.COLLECTIVE R15, `(.L_x_2566) ;  /* 0x000000000f087348 */ /* 0x000fea0003c00000 */
[----:B------:R0:W1:Y:S02]  /*10000*/  SHFL.IDX P6, R14, R13, R12, R11 ;  /* 0x0000000c0d0e7389 */ /* 0x00006400000c000b */
[----:B01----:R-:W-:Y:S01]  /*10010*/  ENDCOLLECTIVE ;  /* 0x000000000000791b */ /* 0x003fe20003800000 */
.L_x_2566:
[----:B------:R-:W-:Y:S05]  /*10020*/  BSYNC B0 ;  /* 0x0000000000007941 */ /* 0x000fea0003800000 */
.L_x_2565:
        /* <DEDUP_REMOVED lines=9> */
.L_x_2567:
[----:B------:R-:W-:Y:S02]  /*100c0*/  IMAD.MOV.U32 R13, RZ, RZ, R0 ;  /* 0x000000ffff0d7224 */ /* 0x000fe400078e0000 */
[----:B------:R-:W-:Y:S02]  /*100d0*/  IMAD.MOV.U32 R12, RZ, RZ, 0x1 ;  /* 0x00000001ff0c7424 */ /* 0x000fe400078e00ff */
[----:B------:R-:W-:-:S07]  /*100e0*/  IMAD.MOV.U32 R3, RZ, RZ, R14 ;  /* 0x000000ffff037224 */ /* 0x000fce00078e000e */
[----:B------:R-:W-:Y:S05]  /*100f0*/  WARPSYNC.COLLECTIVE R15, `(.L_x_2568) ;  /* 0x000000000f087348 */ /* 0x000fea0003c00000 */
[----:B------:R0:W1:Y:S02]  /*10100*/  SHFL.IDX P6, R14, R13, R12, R11 ;  /* 0x0000000c0d0e7389 */ /* 0x00006400000c000b */
[----:B01----:R-:W-:Y:S01]  /*10110*/  ENDCOLLECTIVE ;  /* 0x000000000000791b */ /* 0x003fe20003800000 */
.L_x_2568:
        /* <DEDUP_REMOVED lines=17> */
.L_x_2569:
[----:B------:R-:W-:Y:S02]  /*10230*/  @P1 IMAD R8, R5, 0x2, R22 ;  /* 0x0000000205081824 */ /* 0x000fe400078e0216 */
[----:B------:R-:W-:Y:S02]  /*10240*/  IMAD.MOV.U32 R13, RZ, RZ, R0 ;  /* 0x000000ffff0d7224 */ /* 0x000fe400078e0000 */
[----:B------:R-:W-:Y:S01]  /*10250*/  IMAD.MOV.U32 R12, RZ, RZ, 0x2 ;  /* 0x00000002ff0c7424 */ /* 0x000fe200078e00ff */
[----:B------:R-:W-:-:S07]  /*10260*/  MOV R3, R14 ;  /* 0x0000000e00037202 */ /* 0x000fce0000000f00 */
[----:B------:R-:W-:Y:S05]  /*10270*/  WARPSYNC.COLLECTIVE R15, `(.L_x_2570) ;  /* 0x000000000f087348 */ /* 0x000fea0003c00000 */
[----:B------:R0:W1:Y:S02]  /*10280*/  SHFL.IDX P6, R14, R13, R12, R11 ;  /* 0x0000000c0d0e7389 */ /* 0x00006400000c000b */
[----:B01----:R-:W-:Y:S01]  /*10290*/  ENDCOLLECTIVE ;  /* 0x000000000000791b */ /* 0x003fe20003800000 */
.L_x_2570:
        /* <DEDUP_REMOVED lines=17> */
.L_x_2571:
[----:B------:R-:W-:Y:S02]  /*103b0*/  @P1 IMAD R8, R5, 0x2, R22 ;  /* 0x0000000205081824 */ /* 0x000fe400078e0216 */
[----:B------:R-:W-:Y:S02]  /*103c0*/  IMAD.MOV.U32 R13, RZ, RZ, R0 ;  /* 0x000000ffff0d7224 */ /* 0x000fe400078e0000 */
[----:B------:R-:W-:Y:S02]  /*103d0*/  IMAD.MOV.U32 R12, RZ, RZ, 0x3 ;  /* 0x00000003ff0c7424 */ /* 0x000fe400078e00ff */
[----:B------:R-:W-:-:S07]  /*103e0*/  IMAD.MOV.U32 R3, RZ, RZ, R14 ;  /* 0x000000ffff037224 */ /* 0x000fce00078e000e */
[----:B------:R-:W-:Y:S05]  /*103f0*/  WARPSYNC.COLLECTIVE R15, `(.L_x_2572) ;  /* 0x000000000f087348 */ /* 0x000fea0003c00000 */
[----:B------:R0:W1:Y:S02]  /*10400*/  SHFL.IDX P6, R14, R13, R12, R11 ;  /* 0x0000000c0d0e7389 */ /* 0x00006400000c000b */
[----:B01----:R-:W-:Y:S01]  /*10410*/  ENDCOLLECTIVE ;  /* 0x000000000000791b */ /* 0x003fe20003800000 */
.L_x_2572:
        /* <DEDUP_REMOVED lines=17> */
.L_x_2573:
[----:B------:R-:W-:Y:S01]  /*10530*/  @P1 LEA R8, R5, R22, 0x1 ;  /* 0x0000001605081211 */ /* 0x000fe200078e08ff */
[----:B------:R-:W-:Y:S02]  /*10540*/  IMAD.MOV.U32 R13, RZ, RZ, R0 ;  /* 0x000000ffff0d7224 */ /* 0x000fe400078e0000 */
[----:B------:R-:W-:Y:S02]  /*10550*/  IMAD.MOV.U32 R12, RZ, RZ, 0x4 ;  /* 0x00000004ff0c7424 */ /* 0x000fe400078e00ff */
[----:B------:R-:W-:-:S07]  /*10560*/  IMAD.MOV.U32 R3, RZ, RZ, R14 ;  /* 0x000000ffff037224 */ /* 0x000fce00078e000e */
[----:B------:R-:W-:Y:S05]  /*10570*/  WARPSYNC.COLLECTIVE R15, `(.L_x_2574) ;  /* 0x000000000f087348 */ /* 0x000fea0003c00000 */
[----:B------:R0:W1:Y:S02]  /*10580*/  SHFL.IDX P6, R14, R13, R12, R11 ;  /* 0x0000000c0d0e7389 */ /* 0x00006400000c000b */
[----:B01----:R-:W-:Y:S01]  /*10590*/  ENDCOLLECTIVE ;  /* 0x000000000000791b */ /* 0x003fe20003800000 */
.L_x_2574:
        /* <DEDUP_REMOVED lines=17> */
.L_x_2575:
[----:B------:R-:W-:Y:S01]  /*106b0*/  @P1 IMAD R8, R5, 0x2, R22 ;  /* 0x0000000205081824 */ /* 0x000fe200078e0216 */
[----:B------:R-:W-:Y:S01]  /*106c0*/  MOV R13, R0 ;  /* 0x00000000000d7202 */ /* 0x000fe20000000f00 */
[----:B------:R-:W-:Y:S02]  /*106d0*/  IMAD.MOV.U32 R12, RZ, RZ, 0x5 ;  /* 0x00000005ff0c7424 */ /* 0x000fe400078e00ff */
[----:B------:R-:W-:-:S07]  /*106e0*/  IMAD.MOV.U32 R3, RZ, RZ, R14 ;  /* 0x000000ffff037224 */ /* 0x000fce00078e000e */
[----:B------:R-:W-:Y:S05]  /*106f0*/  WARPSYNC.COLLECTIVE R15, `(.L_x_2576) ;  /* 0x000000000f087348 */ /* 0x000fea0003c00000 */
[----:B------:R0:W1:Y:S02]  /*10700*/  SHFL.IDX P6, R14, R13, R12, R11 ;  /* 0x0000000c0d0e7389 */ /* 0x00006400000c000b */
[----:B01----:R-:W-:Y:S01]  /*10710*/  ENDCOLLECTIVE ;  /* 0x000000000000791b */ /* 0x003fe20003800000 */
.L_x_2576:
        /* <DEDUP_REMOVED lines=10> */
.L_x_2577:
        /* <DEDUP_REMOVED lines=8> */
.L_x_2504:
[----:B------:R-:W-:Y:S01]  /*10840*/  IMAD.MOV.U32 R13, RZ, RZ, R4 ;  /* 0x000000ffff0d7224 */ /* 0x000fe200078e0004 */
[----:B------:R-:W-:Y:S01]  /*10850*/  MOV R15, 0xffffffff ;  /* 0xffffffff000f7802 */ /* 0x000fe20000000f00 */
[----:B------:R-:W-:Y:S02]  /*10860*/  IMAD.MOV.U32 R12, RZ, RZ, RZ ;  /* 0x000000ffff0c7224 */ /* 0x000fe400078e00ff */
[----:B------:R-:W-:Y:S02]  /*10870*/  IMAD.MOV.U32 R11, RZ, RZ, 0x181f ;  /* 0x0000181fff0b7424 */ /* 0x000fe400078e00ff */
[----:B-----5:R-:W-:Y:S02]  /*10880*/  IMAD R5, R10, R6, RZ ;  /* 0x000000060a057224 */ /* 0x020fe400078e02ff */
[----:B------:R-:W-:-:S07]  /*10890*/  IMAD R17, R17, 0x80, R9 ;  /* 0x0000008011117824 */ /* 0x000fce00078e0209 */
[----:B------:R-:W-:Y:S05]  /*108a0*/  WARPSYNC.COLLECTIVE R15, `(.L_x_2579) ;  /* 0x000000000f087348 */ /* 0x000fea0003c00000 */
[----:B------:R0:W1:Y:S02]  /*108b0*/  SHFL.IDX P6, R14, R13, R12, R11 ;  /* 0x0000000c0d0e7389 */ /* 0x00006400000c000b */
[----:B01----:R-:W-:Y:S01]  /*108c0*/  ENDCOLLECTIVE ;  /* 0x000000000000791b */ /* 0x003fe20003800000 */
.L_x_2579:
[C---:B------:R-:W-:Y:S01]  /*108d0*/  VIADD R6, R17.reuse, 0x10 ;  /* 0x0000001011067836 */ /* 0x040fe20000000000 */
[----:B------:R-:W-:Y:S01]  /*108e0*/  ISETP.GE.AND P1, PT, R17, R5, PT ;  /* 0x000000051100720c */ /* 0x000fe20003f26270 */
[----:B------:R-:W-:Y:S02]  /*108f0*/  IMAD.MOV.U32 R13, RZ, RZ, R0 ;  /* 0x000000ffff0d7224 */ /* 0x000fe400078e0000 */
[----:B------:R-:W-:-:S10]  /*10900*/  IMAD.MOV.U32 R2, RZ, RZ, R14 ;  /* 0x000000ffff027224 */ /* 0x000fd400078e000e */
[----:B------:R-:W-:Y:S05]  /*10910*/  WARPSYNC.COLLECTIVE R15, `(.L_x_2580) ;  /* 0x000000000f087348 */ /* 0x000fea0003c00000 */
[----:B------:R0:W1:Y:S02]  /*10920*/  SHFL.IDX P6, R14, R13, R12, R11 ;  /* 0x0000000c0d0e7389 */ /* 0x00006400000c000b */
[----:B01----:R-:W-:Y:S01]  /*10930*/  ENDCOLLECTIVE ;  /* 0x000000000000791b */ /* 0x003fe20003800000 */
.L_x_2580:
[----:B------:R-:W-:Y:S01]  /*10940*/  IMAD.MOV.U32 R13, RZ, RZ, R4 ;  /* 0x000000ffff0d7224 */ /* 0x000fe200078e0004 */
[----:B------:R-:W-:Y:S02]  /*10950*/  MOV R12, 0x1 ;  /* 0x00000001000c7802 */ /* 0x000fe40000000f00 */
[----:B------:R-:W-:-:S05]  /*10960*/  @!P1 LEA R14, P4, R8, R14, 0x1 ;  /* 0x0000000e080e9211 */ /* 0x000fca00078808ff */
[----:B------:R-:W-:Y:S02]  /*10970*/  @!P1 IMAD.X R3, RZ, RZ, R2, P4 ;  /* 0x000000ffff039224 */ /* 0x000fe400020e0602 */
[----:B------:R-:W-:-:S07]  /*10980*/  @!P1 IMAD.MOV.U32 R2, RZ, RZ, R14 ;  /* 0x000000ffff029224 */ /* 0x000fce00078e000e */
[----:B------:R-:W-:Y:S05]  /*10990*/  WARPSYNC.COLLECTIVE R15, `(.L_x_2581) ;  /* 0x000000000f087348 */ /* 0x000fea0003c00000 */
[----:B------:R0:W1:Y:S02]  /*109a0*/  SHFL.IDX P6, R14, R13, R12, R11 ;  /* 0x0000000c0d0e7389 */ /* 0x00006400000c000b */
[----:B01----:R-:W-:Y:S01]  /*109b0*/  ENDCOLLECTIVE ;  /* 0x000000000000791b */ /* 0x003fe20003800000 */
.L_x_2581:
[----:B------:R-:W-:Y:S01]  /*109c0*/  @!PT LDS RZ, [RZ] ;  /* 0x00000000fffff984 */ /* 0x000fe20000000800 */
[----:B------:R-:W-:Y:S01]  /*109d0*/  @!PT LDS RZ, [RZ] ;  /* 0x00000000fffff984 */ /* 0x000fe20000000800 */
[----:B------:R-:W-:Y:S01]  /*109e0*/  @!PT LDS RZ, [RZ] ;  /* 0x00000000fffff984 */ /* 0x000fe20000000800 */
[----:B------:R-:W-:Y:S04]  /*109f0*/  @!P1 LDGSTS.E.BYPASS.LTC128B.128 [R34+0xc400], desc[UR36][R2.64], !P3 ;  /* 0x0c40000002229fae */ /* 0x000fe8000d901d64 */
[----:B------:R-:W-:Y:S04]  /*10a00*/  @!P1 LDGSTS.E.BYPASS.LTC128B.128 [R34+0x10400], desc[UR36][R2.64+0x80], !P2 ;  /* 0x1040008002229fae */ /* 0x000fe8000d101d64 */
[----:B------:R0:W-:Y:S01]  /*10a10*/  @!P1 LDGSTS.E.BYPASS.LTC128B.128 [R34+0x14400], desc[UR36][R2.64+0x100], !P0 ;  /* 0x1440010002229fae */ /* 0x0001e2000c101d64 */
[----:B------:R-:W-:Y:S01]  /*10a20*/  ISETP.GE.AND P1, PT, R6, R5, PT ;  /* 0x000000050600720c */ /* 0x000fe20003f26270 */
[----:B------:R-:W-:-:S02]  /*10a30*/  IMAD.MOV.U32 R13, RZ, RZ, R0 ;  /* 0x000000ffff0d7224 */ /* 0x000fc400078e0000 */
[----:B------:R-:W-:Y:S02]  /*10a40*/  VIADD R6, R17, 0x20 ;  /* 0x0000002011067836 */ /* 0x000fe40000000000 */
[----:B0-----:R-:W-:-:S08]  /*10a50*/  IMAD.MOV.U32 R2, RZ, RZ, R14 ;  /* 0x000000ffff027224 */ /* 0x001fd000078e000e */
[----:B------:R-:W-:Y:S05]  /*10a60*/  WARPSYNC.COLLECTIVE R15, `(.L_x_2582) ;  /* 0x000000000f087348 */ /* 0x000fea0003c00000 */
[----:B------:R0:W1:Y:S02]  /*10a70*/  SHFL.IDX P6, R14, R13, R12, R11 ;  /* 0x0000000c0d0e7389 */ /* 0x00006400000c000b */
[----:B01----:R-:W-:Y:S01]  /*10a80*/  ENDCOLLECTIVE ;  /* 0x000000000000791b */ /* 0x003fe20003800000 */
.L_x_2582:
        /* <DEDUP_REMOVED lines=8> */
.L_x_2583:
[----:B------:R-:W-:-:S05]  /*10b10*/  @!P1 IMAD.MOV.U32 R3, RZ, RZ, R7 ;  /* 0x000000ffff039224 */ /* 0x000fca00078e0007 */
[----:B------:R-:W-:Y:S01]  /*10b20*/  @!PT LDS RZ, [RZ] ;  /* 0x00000000fffff984 */ /* 0x000fe20000000800 */
[----:B------:R-:W-:Y:S01]  /*10b30*/  @!PT LDS RZ, [RZ] ;  /* 0x00000000fffff984 */ /* 0x000fe20000000800 */
[----:B------:R-:W-:Y:S01]  /*10b40*/  @!PT LDS RZ, [RZ] ;  /* 0x00000000fffff984 */ /* 0x000fe20000000800 */
[----:B------:R-:W-:Y:S04]  /*10b50*/  @!P1 LDGSTS.E.BYPASS.LTC128B.128 [R34+0xcc00], desc[UR36][R2.64], !P3 ;  /* 0x0cc0000002229fae */ /* 0x000fe8000d901d64 */
[----:B------:R-:W-:Y:S01]  /*10b60*/  @!P1 LDGSTS.E.BYPASS.LTC128B.128 [R34+0x10c00], desc[UR36][R2.64+0x80], !P2 ;  /* 0x10c0008002229fae */ /* 0x000fe2000d101d64 */
[----:B------:R-:W-:-:S03]  /*10b70*/  IMAD.MOV.U32 R13, RZ, RZ, R0 ;  /* 0x000000ffff0d7224 */ /* 0x000fc600078e0000 */
[----:B------:R0:W-:Y:S01]  /*10b80*/  @!P1 LDGSTS.E.BYPASS.LTC128B.128 [R34+0x14c00], desc[UR36][R2.64+0x100], !P0 ;  /* 0x14c0010002229fae */ /* 0x0001e2000c101d64 */
[----:B------:R-:W-:Y:S01]  /*10b90*/  ISETP.GE.AND P1, PT, R6, R5, PT ;  /* 0x000000050600720c */ /* 0x000fe20003f26270 */
[----:B------:R-:W-:Y:S02]  /*10ba0*/  VIADD R6, R17, 0x30 ;  /* 0x0000003011067836 */ /* 0x000fe40000000000 */
[----:B0-----:R-:W-:-:S10]  /*10bb0*/  IMAD.MOV.U32 R2, RZ, RZ, R14 ;  /* 0x000000ffff027224 */ /* 0x001fd400078e000e */
[----:B------:R-:W-:Y:S05]  /*10bc0*/  WARPSYNC.COLLECTIVE R15, `(.L_x_2584) ;  /* 0x000000000f087348 */ /* 0x000fea0003c00000 */
[----:B------:R0:W1:Y:S02]  /*10bd0*/  SHFL.IDX P6, R14, R13, R12, R11 ;  /* 0x0000000c0d0e7389 */ /* 0x00006400000c000b */
[----:B01----:R-:W-:Y:S01]  /*10be0*/  ENDCOLLECTIVE ;  /* 0x000000000000791b */ /* 0x003fe20003800000 */
.L_x_2584:
        /* <DEDUP_REMOVED lines=8> */
.L_x_2585:
        /* <DEDUP_REMOVED lines=14> */
.L_x_2586:
        /* <DEDUP_REMOVED lines=8> */
.L_x_2587:
        /* <DEDUP_REMOVED lines=14> */
.L_x_2588:
        /* <DEDUP_REMOVED lines=8> */
.L_x_2589:
        /* <DEDUP_REMOVED lines=14> */
.L_x_2590:
        /* <DEDUP_REMOVED lines=8> */
.L_x_2591:
        /* <DEDUP_REMOVED lines=9> */
[----:B0-----:R-:W-:-:S12]  /*11120*/  IMAD.MOV.U32 R2, RZ, RZ, R14 ;  /* 0x000000ffff027224 */ /* 0x001fd800078e000e */
[----:B------:R-:W-:Y:S05]  /*11130*/  WARPSYNC.COLLECTIVE R15, `(.L_x_2592) ;  /* 0x000000000f087348 */ /* 0x000fea0003c00000 */
[----:B------:R0:W1:Y:S02]  /*11140*/  SHFL.IDX P6, R14, R13, R12, R11 ;  /* 0x0000000c0d0e7389 */ /* 0x00006400000c000b */
[----:B01----:R-:W-:Y:S01]  /*11150*/  ENDCOLLECTIVE ;  /* 0x000000000000791b */ /* 0x003fe20003800000 */
.L_x_2592:
        /* <DEDUP_REMOVED lines=8> */
.L_x_2593:
        /* <DEDUP_REMOVED lines=8> */
[----:B------:R-:W-:-:S07]  /*11260*/  MOV R4, R14 ;  /* 0x0000000e00047202 */ /* 0x000fce0000000f00 */
[----:B0-----:R-:W-:Y:S05]  /*11270*/  WARPSYNC.COLLECTIVE R15, `(.L_x_2594) ;  /* 0x000000000f087348 */ /* 0x001fea0003c00000 */
[----:B------:R1:W2:Y:S02]  /*11280*/  SHFL.IDX P6, R14, R13, R12, R11 ;  /* 0x0000000c0d0e7389 */ /* 0x0002a400000c000b */
[----:B012---:R-:W-:Y:S01]  /*11290*/  ENDCOLLECTIVE ;  /* 0x000000000000791b */ /* 0x007fe20003800000 */
.L_x_2594:
[----:B------:R-:W-:Y:S05]  /*112a0*/  BRA `(.L_x_2595) ;  /* 0xffffffc000187947 */ /* 0x000fea000383ffff */
.L_x_2509:
[----:B0-----:R0:W1:Y:S02]  /*112b0*/  SYNCS.PHASECHK.TRANS64.TRYWAIT P0, [R22+URZ+0x2a820], R3 ;  /* 0x02a82003160075a7 */ /* 0x001064000800017f */
[----:B-1----:R-:W-:Y:S05]  /*112c0*/  @!P0 NANOSLEEP.SYNCS 0x989680 ;  /* 0x009896800000895d */ /* 0x002fea0003900000 */
[----:B------:R-:W1:Y:S02]  /*112d0*/  @!P0 SYNCS.PHASECHK.TRANS64 P0, [R22+URZ+0x2a820], R3 ;  /* 0x02a82003160085a7 */ /* 0x000e64000800007f */
[----:B-1----:R-:W-:Y:S05]  /*112e0*/  @!P0 BRA `(.L_x_2509) ;  /* 0xfffffffc00f08947 */ /* 0x002fea000383ffff */
[----:B------:R-:W-:Y:S05]  /*112f0*/  BRA `(.L_x_2596) ;  /* 0xffffffc000887947 */ /* 0x000fea000383ffff */
.L_x_2514:
[----:B0-----:R0:W1:Y:S02]  /*11300*/  SYNCS.PHASECHK.TRANS64.TRYWAIT P0, [R5+URZ+0x2a840], R0 ;  /* 0x02a84000050075a7 */ /* 0x001064000800017f */
[----:B-1----:R-:W-:Y:S05]  /*11310*/  @!P0 NANOSLEEP.SYNCS 0x989680 ;  /* 0x009896800000895d */ /* 0x002fea0003900000 */
[----:B------:R-:W1:Y:S02]  /*11320*/  @!P0 SYNCS.PHASECHK.TRANS64 P0, [R5+URZ+0x2a840], R0 ;  /* 0x02a84000050085a7 */ /* 0x000e64000800007f */
[----:B-1----:R-:W-:Y:S05]  /*11330*/  @!P0 BRA `(.L_x_2514) ;  /* 0xfffffffc00f08947 */ /* 0x002fea000383ffff */
[----:B------:R-:W-:Y:S05]  /*11340*/  BRA `(.L_x_2597) ;  /* 0xffffffc400547947 */ /* 0x000fea000383ffff */
.L_x_2515:
[----:B------:R-:W-:Y:S01]  /*11350*/  BSSY B1, `(.L_x_2598) ;  /* 0x0000008000017945 */ /* 0x000fe20003800000 */
[----:B------:R-:W-:Y:S02]  /*11360*/  IMAD.MOV.U32 R13, RZ, RZ, R8 ;  /* 0x000000ffff0d7224 */ /* 0x000fe400078e0008 */
[----:B------:R-:W-:Y:S02]  /*11370*/  IMAD.MOV.U32 R12, RZ, RZ, RZ ;  /* 0x000000ffff0c7224 */ /* 0x000fe400078e00ff */
[----:B------:R-:W-:Y:S02]  /*11380*/  IMAD.MOV.U32 R11, RZ, RZ, 0x181f ;  /* 0x0000181fff0b7424 */ /* 0x000fe400078e00ff */
[----:B------:R-:W-:-:S07]  /*11390*/  IMAD.MOV.U32 R15, RZ, RZ, -0x1 ;  /* 0xffffffffff0f7424 */ /* 0x000fce00078e00ff */
[----:B--2---:R-:W-:Y:S05]  /*113a0*/  WARPSYNC.COLLECTIVE R15, `(.L_x_2599) ;  /* 0x000000000f087348 */ /* 0x004fea0003c00000 */
[----:B--2---:R0:W1:Y:S02]  /*113b0*/  SHFL.IDX P6, R14, R13, R12, R11 ;  /* 0x0000000c0d0e7389 */ /* 0x00406400000c000b */
[----:B01----:R-:W-:Y:S01]  /*113c0*/  ENDCOLLECTIVE ;  /* 0x000000000000791b */ /* 0x003fe20003800000 */
.L_x_2599:
[----:B------:R-:W-:Y:S05]  /*113d0*/  BSYNC B1 ;  /* 0x0000000000017941 */ /* 0x000fea0003800000 */
.L_x_2598:
        /* <DEDUP_REMOVED lines=10> */
.L_x_2600:
[----:B------:R-:W-:Y:S01]  /*11480*/  MOV R13, R8 ;  /* 0x00000008000d7202 */ /* 0x000fe20000000f00 */
[----:B------:R-:W-:Y:S02]  /*11490*/  IMAD.MOV.U32 R12, RZ, RZ, 0x1 ;  /* 0x00000001ff0c7424 */ /* 0x000fe400078e00ff */
[----:B------:R-:W-:Y:S02]  /*114a0*/  IMAD.SHL.U32 R35, R35, 0x8, RZ ;  /* 0x0000000823237824 */ /* 0x000fe400078e00ff */
[----:B------:R-:W-:-:S07]  /*114b0*/  IMAD.MOV.U32 R2, RZ, RZ, R14 ;  /* 0x000000ffff027224 */ /* 0x000fce00078e000e */
[----:B------:R-:W-:Y:S05]  /*114c0*/  WARPSYNC.COLLECTIVE R15, `(.L_x_2601) ;  /* 0x000000000f087348 */ /* 0x000fea0003c00000 */
[----:B------:R0:W1:Y:S02]  /*114d0*/  SHFL.IDX P6, R14, R13, R12, R11 ;  /* 0x0000000c0d0e7389 */ /* 0x00006400000c000b */
[----:B01----:R-:W-:Y:S01]  /*114e0*/  ENDCOLLECTIVE ;  /* 0x000000000000791b */ /* 0x003fe20003800000 */
.L_x_2601:
[----:B------:R-:W-:-:S05]  /*114f0*/  LOP3.LUT R35, R35, 0x38, RZ, 0xc0, !PT ;  /* 0x0000003823237812 */ /* 0x000fca00078ec0ff */
[----:B------:R-:W-:-:S05]  /*11500*/  IMAD.SHL.U32 R0, R35, 0x2, RZ ;  /* 0x0000000223007824 */ /* 0x000fca00078e00ff */
[----:B------:R-:W-:Y:S01]  /*11510*/  IADD3 R2, P0, R2, R0, RZ ;  /* 0x0000000002027210 */ /* 0x000fe20007f1e0ff */
[----:B------:R-:W-:-:S04]  /*11520*/  IMAD.MOV.U32 R13, RZ, RZ, R9 ;  /* 0x000000ffff0d7224 */ /* 0x000fc800078e0009 */
[----:B------:R-:W-:-:S05]  /*11530*/  IMAD.X R3, RZ, RZ, R3, P0 ;  /* 0x000000ffff037224 */ /* 0x000fca00000e0603 */
        /* <DEDUP_REMOVED lines=10> */
.L_x_2602:
[----:B------:R-:W-:Y:S02]  /*115e0*/  IMAD.MOV.U32 R13, RZ, RZ, R8 ;  /* 0x000000ffff0d7224 */ /* 0x000fe400078e0008 */
[----:B------:R-:W-:Y:S02]  /*115f0*/  IMAD.MOV.U32 R12, RZ, RZ, 0x2 ;  /* 0x00000002ff0c7424 */ /* 0x000fe400078e00ff */
[----:B------:R-:W-:-:S07]  /*11600*/  IMAD.MOV.U32 R2, RZ, RZ, R14 ;  /* 0x000000ffff027224 */ /* 0x000fce00078e000e */
[----:B------:R-:W-:Y:S05]  /*11610*/  WARPSYNC.COLLECTIVE R15, `(.L_x_2603) ;  /* 0x000000000f087348 */ /* 0x000fea0003c00000 */
[----:B------:R0:W1:Y:S02]  /*11620*/  SHFL.IDX P6, R14, R13, R12, R11 ;  /* 0x0000000c0d0e7389 */ /* 0x00006400000c000b */
[----:B01----:R-:W-:Y:S01]  /*11630*/  ENDCOLLECTIVE ;  /* 0x000000000000791b */ /* 0x003fe20003800000 */
.L_x_2603:
        /* <DEDUP_REMOVED lines=9> */
[----:B------:R-:W-:-:S07]  /*116d0*/  MOV R35, R14 ;  /* 0x0000000e00237202 */ /* 0x000fce0000000f00 */
[----:B0-----:R-:W-:Y:S05]  /*116e0*/  WARPSYNC.COLLECTIVE R15, `(.L_x_2604) ;  /* 0x000000000f087348 */ /* 0x001fea0003c00000 */
[----:B------:R1:W2:Y:S02]  /*116f0*/  SHFL.IDX P6, R14, R13, R12, R11 ;  /* 0x0000000c0d0e7389 */ /* 0x0002a400000c000b */
[----:B012---:R-:W-:Y:S01]  /*11700*/  ENDCOLLECTIVE ;  /* 0x000000000000791b */ /* 0x007fe20003800000 */
.L_x_2604:
[----:B------:R-:W-:Y:S02]  /*11710*/  IMAD.MOV.U32 R13, RZ, RZ, R8 ;  /* 0x000000ffff0d7224 */ /* 0x000fe400078e0008 */
[----:B------:R-:W-:Y:S02]  /*11720*/  IMAD.MOV.U32 R12, RZ, RZ, 0x3 ;  /* 0x00000003ff0c7424 */ /* 0x000fe400078e00ff */
[----:B------:R-:W-:-:S07]  /*11730*/  IMAD.MOV.U32 R2, RZ, RZ, R14 ;  /* 0x000000ffff027224 */ /* 0x000fce00078e000e */
[----:B------:R-:W-:Y:S05]  /*11740*/  WARPSYNC.COLLECTIVE R15, `(.L_x_2605) ;  /* 0x000000000f087348 */ /* 0x000fea0003c00000 */
[----:B------:R0:W1:Y:S02]  /*11750*/  SHFL.IDX P6, R14, R13, R12, R11 ;  /* 0x0000000c0d0e7389 */ /* 0x00006400000c000b */
[----:B01----:R-:W-:Y:S01]  /*11760*/  ENDCOLLECTIVE ;  /* 0x000000000000791b */ /* 0x003fe20003800000 */
.L_x_2605:
        /* <DEDUP_REMOVED lines=13> */
.L_x_2606:
[----:B------:R-:W-:Y:S02]  /*11840*/  IMAD.MOV.U32 R13, RZ, RZ, R8 ;  /* 0x000000ffff0d7224 */ /* 0x000fe400078e0008 */
[----:B------:R-:W-:Y:S01]  /*11850*/  IMAD.MOV.U32 R12, RZ, RZ, 0x4 ;  /* 0x00000004ff0c7424 */ /* 0x000fe200078e00ff */
[----:B------:R-:W-:-:S07]  /*11860*/  MOV R2, R14 ;  /* 0x0000000e00027202 */ /* 0x000fce0000000f00 */
[----:B------:R-:W-:Y:S05]  /*11870*/  WARPSYNC.COLLECTIVE R15, `(.L_x_2607) ;  /* 0x000000000f087348 */ /* 0x000fea0003c00000 */
[----:B------:R0:W1:Y:S02]  /*11880*/  SHFL.IDX P6, R14, R13, R12, R11 ;  /* 0x0000000c0d0e7389 */ /* 0x00006400000c000b */
[----:B01----:R-:W-:Y:S01]  /*11890*/  ENDCOLLECTIVE ;  /* 0x000000000000791b */ /* 0x003fe20003800000 */
.L_x_2607:
        /* <DEDUP_REMOVED lines=13> */
.L_x_2608:
[----:B------:R-:W-:Y:S01]  /*11970*/  MOV R13, R8 ;  /* 0x00000008000d7202 */ /* 0x000fe20000000f00 */
[----:B------:R-:W-:Y:S02]  /*11980*/  IMAD.MOV.U32 R12, RZ, RZ, 0x5 ;  /* 0x00000005ff0c7424 */ /* 0x000fe400078e00ff */
[----:B------:R-:W-:-:S07]  /*11990*/  IMAD.MOV.U32 R2, RZ, RZ, R14 ;  /* 0x000000ffff027224 */ /* 0x000fce00078e000e */
[----:B------:R-:W-:Y:S05]  /*119a0*/  WARPSYNC.COLLECTIVE R15, `(.L_x_2609) ;  /* 0x000000000f087348 */ /* 0x000fea0003c00000 */
[----:B------:R0:W1:Y:S02]  /*119b0*/  SHFL.IDX P6, R14, R13, R12, R11 ;  /* 0x0000000c0d0e7389 */ /* 0x00006400000c000b */
[----:B01----:R-:W-:Y:S01]  /*119c0*/  ENDCOLLECTIVE ;  /* 0x000000000000791b */ /* 0x003fe20003800000 */
.L_x_2609:
        /* <DEDUP_REMOVED lines=13> */
.L_x_2610:
[----:B------:R-:W-:Y:S01]  /*11aa0*/  IMAD.MOV.U32 R2, RZ, RZ, R14 ;  /* 0x000000ffff027224 */ /* 0x000fe200078e000e */
[----:B------:R-:W-:Y:S06]  /*11ab0*/  BRA `(.L_x_2611) ;  /* 0xffffffc0008c7947 */ /* 0x000fec000383ffff */
.L_x_2520:
[----:B-1----:R1:W3:Y:S02]  /*11ac0*/  SYNCS.PHASECHK.TRANS64.TRYWAIT P0, [R5+URZ+0x2a860], R2 ;  /* 0x02a86002050075a7 */ /* 0x0022e4000800017f */
[----:B---3--:R-:W-:Y:S05]  /*11ad0*/  @!P0 NANOSLEEP.SYNCS 0x989680 ;  /* 0x009896800000895d */ /* 0x008fea0003900000 */
[----:B------:R-:W3:Y:S02]  /*11ae0*/  @!P0 SYNCS.PHASECHK.TRANS64 P0, [R5+URZ+0x2a860], R2 ;  /* 0x02a86002050085a7 */ /* 0x000ee4000800007f */
[----:B---3--:R-:W-:Y:S05]  /*11af0*/  @!P0 BRA `(.L_x_2520) ;  /* 0xfffffffc00f08947 */ /* 0x008fea000383ffff */
[----:B------:R-:W-:Y:S05]  /*11b00*/  BRA `(.L_x_2612) ;  /* 0xffffffc000e87947 */ /* 0x000fea000383ffff */
.L_x_2521:
[----:B------:R-:W-:Y:S01]  /*11b10*/  BSSY B1, `(.L_x_2613) ;  /* 0x0000008000017945 */ /* 0x000fe20003800000 */
[----:B------:R-:W-:Y:S01]  /*11b20*/  IMAD.MOV.U32 R13, RZ, RZ, R25 ;  /* 0x000000ffff0d7224 */ /* 0x000fe200078e0019 */
[----:B------:R-:W-:Y:S01]  /*11b30*/  MOV R15, 0xffffffff ;  /* 0xffffffff000f7802 */ /* 0x000fe20000000f00 */
[----:B------:R-:W-:Y:S02]  /*11b40*/  IMAD.MOV.U32 R12, RZ, RZ, RZ ;  /* 0x000000ffff0c7224 */ /* 0x000fe400078e00ff */
[----:B------:R-:W-:-:S07]  /*11b50*/  IMAD.MOV.U32 R11, RZ, RZ, 0x181f ;  /* 0x0000181fff0b7424 */ /* 0x000fce00078e00ff */
[----:B-12---:R-:W-:Y:S05]  /*11b60*/  WARPSYNC.COLLECTIVE R15, `(.L_x_2614) ;  /* 0x000000000f087348 */ /* 0x006fea0003c00000 */
[----:B--2---:R0:W2:Y:S02]  /*11b70*/  SHFL.IDX P6, R14, R13, R12, R11 ;  /* 0x0000000c0d0e7389 */ /* 0x0040a400000c000b */
[----:B012---:R-:W-:Y:S01]  /*11b80*/  ENDCOLLECTIVE ;  /* 0x000000000000791b */ /* 0x007fe20003800000 */
.L_x_2614:
[----:B------:R-:W-:Y:S05]  /*11b90*/  BSYNC B1 ;  /* 0x0000000000017941 */ /* 0x000fea0003800000 */
.L_x_2613:
[----:B------:R-:W-:Y:S01]  /*11ba0*/  IMAD.MOV.U32 R13, RZ, RZ, R24 ;  /* 0x000000ffff0d7224 */ /* 0x000fe200078e0018 */
[----:B------:R-:W-:Y:S01]  /*11bb0*/  LEA R4, R4, R22, 0x1 ;  /* 0x0000001604047211 */ /* 0x000fe200078e08ff */
[----:B------:R-:W-:Y:S02]  /*11bc0*/  IMAD.MOV.U32 R12, RZ, RZ, RZ ;  /* 0x000000ffff0c7224 */ /* 0x000fe400078e00ff */
[----:B------:R-:W-:Y:S02]  /*11bd0*/  IMAD.MOV.U32 R11, RZ, RZ, 0x181f ;  /* 0x0000181fff0b7424 */ /* 0x000fe400078e00ff */
[----:B------:R-:W-:Y:S02]  /*11be0*/  IMAD.MOV.U32 R15, RZ, RZ, -0x1 ;  /* 0xffffffffff0f7424 */ /* 0x000fe400078e00ff */
[----:B------:R-:W-:-:S07]  /*11bf0*/  IMAD.MOV.U32 R3, RZ, RZ, R14 ;  /* 0x000000ffff037224 */ /* 0x000fce00078e000e */
[----:B------:R-:W-:Y:S05]  /*11c00*/  WARPSYNC.COLLECTIVE R15, `(.L_x_2615) ;  /* 0x000000000f087348 */ /* 0x000fea0003c00000 */
[----:B------:R0:W1:Y:S02]  /*11c10*/  SHFL.IDX P6, R14, R13, R12, R11 ;  /* 0x0000000c0d0e7389 */ /* 0x00006400000c000b */
[----:B01----:R-:W-:Y:S01]  /*11c20*/  ENDCOLLECTIVE ;  /* 0x000000000000791b */ /* 0x003fe20003800000 */
.L_x_2615:
[----:B------:R-:W-:Y:S02]  /*11c30*/  IMAD.MOV.U32 R13, RZ, RZ, R25 ;  /* 0x000000ffff0d7224 */ /* 0x000fe400078e0019 */
[----:B------:R-:W-:Y:S02]  /*11c40*/  IMAD.MOV.U32 R12, RZ, RZ, 0x1 ;  /* 0x00000001ff0c7424 */ /* 0x000fe400078e00ff */
[----:B------:R-:W-:-:S07]  /*11c50*/  IMAD.MOV.U32 R2, RZ, RZ, R14 ;  /* 0x000000ffff027224 */ /* 0x000fce00078e000e */
[----:B------:R-:W-:Y:S05]  /*11c60*/  WARPSYNC.COLLECTIVE R15, `(.L_x_2616) ;  /* 0x000000000f087348 */ /* 0x000fea0003c00000 */
[----:B------:R0:W1:Y:S02]  /*11c70*/  SHFL.IDX P6, R14, R13, R12, R11 ;  /* 0x0000000c0d0e7389 */ /* 0x00006400000c000b */
[----:B01----:R-:W-:Y:S01]  /*11c80*/  ENDCOLLECTIVE ;  /* 0x000000000000791b */ /* 0x003fe20003800000 */
.L_x_2616:
        /* <DEDUP_REMOVED lines=15> */
.L_x_2617:
[----:B------:R-:W-:Y:S01]  /*11d80*/  IMAD.MOV.U32 R13, RZ, RZ, R25 ;  /* 0x000000ffff0d7224 */ /* 0x000fe200078e0019 */
[----:B------:R-:W-:Y:S01]  /*11d90*/  MOV R12, 0x2 ;  /* 0x00000002000c7802 */ /* 0x000fe20000000f00 */
[----:B------:R-:W-:-:S07]  /*11da0*/  IMAD.MOV.U32 R2, RZ, RZ, R14 ;  /* 0x000000ffff027224 */ /* 0x000fce00078e000e */
[----:B------:R-:W-:Y:S05]  /*11db0*/  WARPSYNC.COLLECTIVE R15, `(.L_x_2618) ;  /* 0x000000000f087348 */ /* 0x000fea0003c00000 */
[----:B------:R0:W1:Y:S02]  /*11dc0*/  SHFL.IDX P6, R14, R13, R12, R11 ;  /* 0x0000000c0d0e7389 */ /* 0x00006400000c000b */
[----:B01----:R-:W-:Y:S01]  /*11dd0*/  ENDCOLLECTIVE ;  /* 0x000000000000791b */ /* 0x003fe20003800000 */
.L_x_2618:
        /* <DEDUP_REMOVED lines=14> */
.L_x_2619:
[----:B------:R-:W-:Y:S02]  /*11ec0*/  IMAD.MOV.U32 R13, RZ, RZ, R25 ;  /* 0x000000ffff0d7224 */ /* 0x000fe400078e0019 */
[----:B------:R-:W-:Y:S02]  /*11ed0*/  IMAD.MOV.U32 R12, RZ, RZ, 0x3 ;  /* 0x00000003ff0c7424 */ /* 0x000fe400078e00ff */
[----:B------:R-:W-:-:S07]  /*11ee0*/  IMAD.MOV.U32 R2, RZ, RZ, R14 ;  /* 0x000000ffff027224 */ /* 0x000fce00078e000e */
[----:B------:R-:W-:Y:S05]  /*11ef0*/  WARPSYNC.COLLECTIVE R15, `(.L_x_2620) ;  /* 0x000000000f087348 */ /* 0x000fea0003c00000 */
[----:B------:R0:W1:Y:S02]  /*11f00*/  SHFL.IDX P6, R14, R13, R12, R11 ;  /* 0x0000000c0d0e7389 */ /* 0x00006400000c000b */
[----:B01----:R-:W-:Y:S01]  /*11f10*/  ENDCOLLECTIVE ;  /* 0x000000000000791b */ /* 0x003fe20003800000 */
.L_x_2620:
        /* <DEDUP_REMOVED lines=14> */
.L_x_2621:
[----:B------:R-:W-:Y:S02]  /*12000*/  IMAD.MOV.U32 R13, RZ, RZ, R25 ;  /* 0x000000ffff0d7224 */ /* 0x000fe400078e0019 */
[----:B------:R-:W-:Y:S02]  /*12010*/  IMAD.MOV.U32 R12, RZ, RZ, 0x4 ;  /* 0x00000004ff0c7424 */ /* 0x000fe400078e00ff */
[----:B------:R-:W-:-:S07]  /*12020*/  IMAD.MOV.U32 R2, RZ, RZ, R14 ;  /* 0x000000ffff027224 */ /* 0x000fce00078e000e */
[----:B------:R-:W-:Y:S05]  /*12030*/  WARPSYNC.COLLECTIVE R15, `(.L_x_2622) ;  /* 0x000000000f087348 */ /* 0x000fea0003c00000 */
[----:B------:R0:W1:Y:S02]  /*12040*/  SHFL.IDX P6, R14, R13, R12, R11 ;  /* 0x0000000c0d0e7389 */ /* 0x00006400000c000b */
[----:B01----:R-:W-:Y:S01]  /*12050*/  ENDCOLLECTIVE ;  /* 0x000000000000791b */ /* 0x003fe20003800000 */
.L_x_2622:
        /* <DEDUP_REMOVED lines=14> */
.L_x_2623:
[----:B------:R-:W-:Y:S02]  /*12140*/  IMAD.MOV.U32 R13, RZ, RZ, R25 ;  /* 0x000000ffff0d7224 */ /* 0x000fe400078e0019 */
[----:B------:R-:W-:Y:S02]  /*12150*/  IMAD.MOV.U32 R12, RZ, RZ, 0x5 ;  /* 0x00000005ff0c7424 */ /* 0x000fe400078e00ff */
[----:B------:R-:W-:-:S07]  /*12160*/  IMAD.MOV.U32 R2, RZ, RZ, R14 ;  /* 0x000000ffff027224 */ /* 0x000fce00078e000e */
[----:B------:R-:W-:Y:S05]  /*12170*/  WARPSYNC.COLLECTIVE R15, `(.L_x_2624) ;  /* 0x000000000f087348 */ /* 0x000fea0003c00000 */
[----:B------:R0:W1:Y:S02]  /*12180*/  SHFL.IDX P6, R14, R13, R12, R11 ;  /* 0x0000000c0d0e7389 */ /* 0x00006400000c000b */
[----:B01----:R-:W-:Y:S01]  /*12190*/  ENDCOLLECTIVE ;  /* 0x000000000000791b */ /* 0x003fe20003800000 */
.L_x_2624:
[----:B------:R-:W-:-:S04]  /*121a0*/  IADD3 R2, P2, R2, R0, RZ ;  /* 0x0000000002027210 */ /* 0x000fc80007f5e0ff */
[----:B------:R-:W-:Y:S02]  /*121b0*/  IADD3.X R3, RZ, R3, RZ, P2, !PT ;  /* 0x00000003ff037210 */ /* 0x000fe400017fe4ff */
        /* <DEDUP_REMOVED lines=11> */
.L_x_2625:
[----:B------:R-:W-:Y:S01]  /*12270*/  @!PT LDS RZ, [RZ] ;  /* 0x00000000fffff984 */ /* 0x000fe20000000800 */
[----:B------:R-:W-:Y:S01]  /*12280*/  @!PT LDS RZ, [RZ] ;  /* 0x00000000fffff984 */ /* 0x000fe20000000800 */
[----:B------:R-:W-:Y:S01]  /*12290*/  @!PT LDS RZ, [RZ] ;  /* 0x00000000fffff984 */ /* 0x000fe20000000800 */
[----:B------:R1:W-:Y:S01]  /*122a0*/  LDGSTS.E.BYPASS.LTC128B.128 [R4+0x5400], desc[UR36][R2.64+0x80], !P2 ;  /* 0x0540008002047fae */ /* 0x0003e2000d101d64 */
[----:B------:R-:W-:Y:S05]  /*122b0*/  BRA `(.L_x_2626) ;  /* 0xffffffbc00d47947 */ /* 0x000fea000383ffff */
.L_x_2529:
[----:B0-----:R0:W1:Y:S02]  /*122c0*/  SYNCS.PHASECHK.TRANS64.TRYWAIT P0, [R0+URZ+0x2a860], R3 ;  /* 0x02a86003000075a7 */ /* 0x001064000800017f */
[----:B-1----:R-:W-:Y:S05]  /*122d0*/  @!P0 NANOSLEEP.SYNCS 0x989680 ;  /* 0x009896800000895d */ /* 0x002fea0003900000 */
[----:B------:R-:W1:Y:S02]  /*122e0*/  @!P0 SYNCS.PHASECHK.TRANS64 P0, [R0+URZ+0x2a860], R3 ;  /* 0x02a86003000085a7 */ /* 0x000e64000800007f */
[----:B-1----:R-:W-:Y:S05]  /*122f0*/  @!P0 BRA `(.L_x_2529) ;  /* 0xfffffffc00f08947 */ /* 0x002fea000383ffff */
[----:B------:R-:W-:Y:S05]  /*12300*/  BRA `(.L_x_2627) ;  /* 0xffffffc000ec7947 */ /* 0x000fea000383ffff */
.L_x_2530:
[----:B------:R-:W-:Y:S01]  /*12310*/  BSSY B0, `(.L_x_2628) ;  /* 0x0000008000007945 */ /* 0x000fe20003800000 */
[----:B------:R-:W-:Y:S01]  /*12320*/  IMAD.MOV.U32 R13, RZ, RZ, R25 ;  /* 0x000000ffff0d7224 */ /* 0x000fe200078e0019 */
[----:B------:R-:W-:Y:S01]  /*12330*/  MOV R15, 0xffffffff ;  /* 0xffffffff000f7802 */ /* 0x000fe20000000f00 */
[----:B------:R-:W-:Y:S02]  /*12340*/  IMAD.MOV.U32 R12, RZ, RZ, RZ ;  /* 0x000000ffff0c7224 */ /* 0x000fe400078e00ff */
[----:B------:R-:W-:-:S07]  /*12350*/  IMAD.MOV.U32 R11, RZ, RZ, 0x181f ;  /* 0x0000181fff0b7424 */ /* 0x000fce00078e00ff */
[----:B0-2---:R-:W-:Y:S05]  /*12360*/  WARPSYNC.COLLECTIVE R15, `(.L_x_2629) ;  /* 0x000000000f087348 */ /* 0x005fea0003c00000 */
[----:B--2---:R1:W2:Y:S02]  /*12370*/  SHFL.IDX P6, R14, R13, R12, R11 ;  /* 0x0000000c0d0e7389 */ /* 0x0042a400000c000b */
[----:B012---:R-:W-:Y:S01]  /*12380*/  ENDCOLLECTIVE ;  /* 0x000000000000791b */ /* 0x007fe20003800000 */
.L_x_2629:
[----:B------:R-:W-:Y:S05]  /*12390*/  BSYNC B0 ;  /* 0x0000000000007941 */ /* 0x000fea0003800000 */
.L_x_2628:
        /* <DEDUP_REMOVED lines=14> */
.L_x_2630:
        /* <DEDUP_REMOVED lines=10> */
.L_x_2631:
        /* <DEDUP_REMOVED lines=13> */
.L_x_2632:
[----:B------:R-:W-:Y:S01]  /*125f0*/  IMAD.MOV.U32 R13, RZ, RZ, R25 ;  /* 0x000000ffff0d7224 */ /* 0x000fe200078e0019 */
[----:B------:R-:W-:Y:S02]  /*12600*/  MOV R12, 0x2 ;  /* 0x00000002000c7802 */ /* 0x000fe40000000f00 */
[----:B------:R-:W-:-:S13]  /*12610*/  IADD3 R2, P2, R14, R5, RZ ;  /* 0x000000050e027210 */ /* 0x000fda0007f5e0ff */
[----:B------:R-:W-:Y:S05]  /*12620*/  WARPSYNC.COLLECTIVE R15, `(.L_x_2633) ;  /* 0x000000000f087348 */ /* 0x000fea0003c00000 */
[----:B------:R0:W1:Y:S02]  /*12630*/  SHFL.IDX P6, R14, R13, R12, R11 ;  /* 0x0000000c0d0e7389 */ /* 0x00006400000c000b */
[----:B01----:R-:W-:Y:S01]  /*12640*/  ENDCOLLECTIVE ;  /* 0x000000000000791b */ /* 0x003fe20003800000 */
.L_x_2633:
        /* <DEDUP_REMOVED lines=13> */
.L_x_2634:
[----:B------:R-:W-:Y:S02]  /*12720*/  IMAD.MOV.U32 R13, RZ, RZ, R25 ;  /* 0x000000ffff0d7224 */ /* 0x000fe400078e0019 */
[----:B------:R-:W-:Y:S02]  /*12730*/  IMAD.MOV.U32 R12, RZ, RZ, 0x3 ;  /* 0x00000003ff0c7424 */ /* 0x000fe400078e00ff */
[----:B------:R-:W-:-:S07]  /*12740*/  IMAD.MOV.U32 R10, RZ, RZ, R14 ;  /* 0x000000ffff0a7224 */ /* 0x000fce00078e000e */
[----:B------:R-:W-:Y:S05]  /*12750*/  WARPSYNC.COLLECTIVE R15, `(.L_x_2635) ;  /* 0x000000000f087348 */ /* 0x000fea0003c00000 */
[----:B------:R0:W1:Y:S02]  /*12760*/  SHFL.IDX P6, R14, R13, R12, R11 ;  /* 0x0000000c0d0e7389 */ /* 0x00006400000c000b */
[----:B01----:R-:W-:Y:S01]  /*12770*/  ENDCOLLECTIVE ;  /* 0x000000000000791b */ /* 0x003fe20003800000 */
.L_x_2635:
        /* <DEDUP_REMOVED lines=14> */
.L_x_2636:
[----:B------:R-:W-:Y:S02]  /*12860*/  IMAD.MOV.U32 R13, RZ, RZ, R25 ;  /* 0x000000ffff0d7224 */ /* 0x000fe400078e0019 */
[----:B------:R-:W-:Y:S01]  /*12870*/  IMAD.MOV.U32 R12, RZ, RZ, 0x4 ;  /* 0x00000004ff0c7424 */ /* 0x000fe200078e00ff */
[----:B------:R-:W-:-:S13]  /*12880*/  IADD3 R2, P2, R14, R5, RZ ;  /* 0x000000050e027210 */ /* 0x000fda0007f5e0ff */
[----:B------:R-:W-:Y:S05]  /*12890*/  WARPSYNC.COLLECTIVE R15, `(.L_x_2637) ;  /* 0x000000000f087348 */ /* 0x000fea0003c00000 */
[----:B------:R0:W1:Y:S02]  /*128a0*/  SHFL.IDX P6, R14, R13, R12, R11 ;  /* 0x0000000c0d0e7389 */ /* 0x00006400000c000b */
[----:B01----:R-:W-:Y:S01]  /*128b0*/  ENDCOLLECTIVE ;  /* 0x000000000000791b */ /* 0x003fe20003800000 */
.L_x_2637:
        /* <DEDUP_REMOVED lines=13> */
.L_x_2638:
[----:B------:R-:W-:Y:S01]  /*12990*/  MOV R13, R25 ;  /* 0x00000019000d7202 */ /* 0x000fe20000000f00 */
[----:B------:R-:W-:Y:S02]  /*129a0*/  IMAD.MOV.U32 R12, RZ, RZ, 0x5 ;  /* 0x00000005ff0c7424 */ /* 0x000fe400078e00ff */
[----:B------:R-:W-:-:S07]  /*129b0*/  IMAD.MOV.U32 R10, RZ, RZ, R14 ;  /* 0x000000ffff0a7224 */ /* 0x000fce00078e000e */
[----:B------:R-:W-:Y:S05]  /*129c0*/  WARPSYNC.COLLECTIVE R15, `(.L_x_2639) ;  /* 0x000000000f087348 */ /* 0x000fea0003c00000 */
[----:B------:R0:W1:Y:S02]  /*129d0*/  SHFL.IDX P6, R14, R13, R12, R11 ;  /* 0x0000000c0d0e7389 */ /* 0x00006400000c000b */
[----:B01----:R-:W-:Y:S01]  /*129e0*/  ENDCOLLECTIVE ;  /* 0x000000000000791b */ /* 0x003fe20003800000 */
.L_x_2639:
        /* <DEDUP_REMOVED lines=12> */
.L_x_2640:
[----:B------:R-:W-:Y:S05]  /*12ab0*/  BRA `(.L_x_2641) ;  /* 0xffffffbc00e87947 */ /* 0x000fea000383ffff */
.L_x_2535:
        /* <DEDUP_REMOVED lines=8> */
.L_x_2643:
[----:B------:R-:W-:Y:S05]  /*12b40*/  BSYNC B0 ;  /* 0x0000000000007941 */ /* 0x000fea0003800000 */
.L_x_2642:
[----:B------:R-:W-:Y:S01]  /*12b50*/  IMAD.MOV.U32 R13, RZ, RZ, R16 ;  /* 0x000000ffff0d7224 */ /* 0x000fe200078e0010 */
[----:B------:R-:W-:Y:S01]  /*12b60*/  MOV R0, R14 ;  /* 0x0000000e00007202 */ /* 0x000fe20000000f00 */
[----:B------:R-:W-:Y:S02]  /*12b70*/  IMAD.MOV.U32 R12, RZ, RZ, 0x1 ;  /* 0x00000001ff0c7424 */ /* 0x000fe400078e00ff */
[----:B------:R-:W-:Y:S02]  /*12b80*/  IMAD.MOV.U32 R11, RZ, RZ, 0x1f ;  /* 0x0000001fff0b7424 */ /* 0x000fe400078e00ff */
[----:B------:R-:W-:Y:S02]  /*12b90*/  IMAD.MOV.U32 R15, RZ, RZ, -0x1 ;  /* 0xffffffffff0f7424 */ /* 0x000fe400078e00ff */
[----:B------:R-:W-:-:S07]  /*12ba0*/  IMAD.IADD R5, R19, 0x1, R8 ;  /* 0x0000000113057824 */ /* 0x000fce00078e0208 */
[----:B------:R-:W-:Y:S05]  /*12bb0*/  WARPSYNC.COLLECTIVE R15, `(.L_x_2644) ;  /* 0x000000000f087348 */ /* 0x000fea0003c00000 */
[----:B------:R0:W1:Y:S02]  /*12bc0*/  SHFL.IDX P6, R14, R13, R12, R11 ;  /* 0x0000000c0d0e7389 */ /* 0x00006400000c000b */
[----:B01----:R-:W-:Y:S01]  /*12bd0*/  ENDCOLLECTIVE ;  /* 0x000000000000791b */ /* 0x003fe20003800000 */
.L_x_2644:
        /* <DEDUP_REMOVED lines=11> */
[----:B------:R-:W-:Y:S02]  /*12c90*/  ISETP.GE.U32.AND P5, PT, R8, 0x10, PT ;  /* 0x000000100800780c */ /* 0x000fe40003fa6070 */
[----:B--2---:R-:W-:-:S02]  /*12ca0*/  @!P1 MOV R5, R2 ;  /* 0x0000000200059202 */ /* 0x004fc40000000f00 */
[----:B------:R-:W-:-:S03]  /*12cb0*/  ISETP.NE.AND P1, PT, R8, RZ, PT ;  /* 0x000000ff0800720c */ /* 0x000fc60003f25270 */
[----:B------:R-:W-:-:S10]  /*12cc0*/  IMAD.MOV.U32 R13, RZ, RZ, R5 ;  /* 0x000000ffff0d7224 */ /* 0x000fd400078e0005 */
[----:B------:R-:W-:Y:S05]  /*12cd0*/  WARPSYNC.COLLECTIVE R15, `(.L_x_2645) ;  /* 0x000000000f087348 */ /* 0x000fea0003c00000 */
[----:B------:R0:W1:Y:S02]  /*12ce0*/  SHFL.UP P6, R14, R13, R12, R11 ;  /* 0x0400000c0d0e7389 */ /* 0x00006400000c000b */
[----:B01----:R-:W-:Y:S01]  /*12cf0*/  ENDCOLLECTIVE ;  /* 0x000000000000791b */ /* 0x003fe20003800000 */
.L_x_2645:
[----:B------:R-:W-:Y:S01]  /*12d00*/  IMAD.MOV.U32 R12, RZ, RZ, 0x2 ;  /* 0x00000002ff0c7424 */ /* 0x000fe200078e00ff */
[----:B------:R-:W-:-:S05]  /*12d10*/  SEL R6, R14, RZ, P1 ;  /* 0x000000ff0e067207 */ /* 0x000fca0000800000 */
[----:B------:R-:W-:-:S04]  /*12d20*/  IMAD.IADD R6, R5, 0x1, R6 ;  /* 0x0000000105067824 */ /* 0x000fc800078e0206 */
[----:B------:R-:W-:-:S07]  /*12d30*/  IMAD.MOV.U32 R13, RZ, RZ, R6 ;  /* 0x000000ffff0d7224 */ /* 0x000fce00078e0006 */
[----:B------:R-:W-:Y:S05]  /*12d40*/  WARPSYNC.COLLECTIVE R15, `(.L_x_2646) ;  /* 0x000000000f087348 */ /* 0x000fea0003c00000 */
[----:B------:R0:W1:Y:S02]  /*12d50*/  SHFL.UP P6, R14, R13, R12, R11 ;  /* 0x0400000c0d0e7389 */ /* 0x00006400000c000b */
[----:B01----:R-:W-:Y:S01]  /*12d60*/  ENDCOLLECTIVE ;  /* 0x000000000000791b */ /* 0x003fe20003800000 */
.L_x_2646:
[----:B------:R-:W-:Y:S02]  /*12d70*/  MOV R12, 0x4 ;  /* 0x00000004000c7802 */ /* 0x000fe40000000f00 */
[----:B------:R-:W-:-:S05]  /*12d80*/  SEL R7, R14, RZ, P2 ;  /* 0x000000ff0e077207 */ /* 0x000fca0001000000 */
[----:B------:R-:W-:-:S04]  /*12d90*/  IMAD.IADD R7, R6, 0x1, R7 ;  /* 0x0000000106077824 */ /* 0x000fc800078e0207 */
[----:B------:R-:W-:-:S07]  /*12da0*/  IMAD.MOV.U32 R13, RZ, RZ, R7 ;  /* 0x000000ffff0d7224 */ /* 0x000fce00078e0007 */
[----:B------:R-:W-:Y:S05]  /*12db0*/  WARPSYNC.COLLECTIVE R15, `(.L_x_2647) ;  /* 0x000000000f087348 */ /* 0x000fea0003c00000 */
[----:B------:R0:W1:Y:S02]  /*12dc0*/  SHFL.UP P6, R14, R13, R12, R11 ;  /* 0x0400000c0d0e7389 */ /* 0x00006400000c000b */
[----:B01----:R-:W-:Y:S01]  /*12dd0*/  ENDCOLLECTIVE ;  /* 0x000000000000791b */ /* 0x003fe20003800000 */
.L_x_2647:
[----:B------:R-:W-:Y:S01]  /*12de0*/  IMAD.MOV.U32 R12, RZ, RZ, 0x8 ;  /* 0x00000008ff0c7424 */ /* 0x000fe200078e00ff */
[----:B------:R-:W-:-:S05]  /*12df0*/  SEL R2, R14, RZ, P3 ;  /* 0x000000ff0e027207 */ /* 0x000fca0001800000 */
[----:B------:R-:W-:-:S04]  /*12e00*/  IMAD.IADD R2, R7, 0x1, R2 ;  /* 0x0000000107027824 */ /* 0x000fc800078e0202 */
[----:B------:R-:W-:-:S07]  /*12e10*/  IMAD.MOV.U32 R13, RZ, RZ, R2 ;  /* 0x000000ffff0d7224 */ /* 0x000fce00078e0002 */
[----:B------:R-:W-:Y:S05]  /*12e20*/  WARPSYNC.COLLECTIVE R15, `(.L_x_2648) ;  /* 0x000000000f087348 */ /* 0x000fea0003c00000 */
[----:B------:R0:W1:Y:S02]  /*12e30*/  SHFL.UP P6, R14, R13, R12, R11 ;  /* 0x0400000c0d0e7389 */ /* 0x00006400000c000b */
[----:B01----:R-:W-:Y:S01]  /*12e40*/  ENDCOLLECTIVE ;  /* 0x000000000000791b */ /* 0x003fe20003800000 */
.L_x_2648:
[----:B------:R-:W-:Y:S01]  /*12e50*/  IMAD.MOV.U32 R12, RZ, RZ, 0x10 ;  /* 0x00000010ff0c7424 */ /* 0x000fe200078e00ff */
[----:B------:R-:W-:-:S05]  /*12e60*/  SEL R3, R14, RZ, P4 ;  /* 0x000000ff0e037207 */ /* 0x000fca0002000000 */
[----:B------:R-:W-:-:S04]  /*12e70*/  IMAD.IADD R3, R2, 0x1, R3 ;  /* 0x0000000102037824 */ /* 0x000fc800078e0203 */
[----:B------:R-:W-:-:S07]  /*12e80*/  IMAD.MOV.U32 R13, RZ, RZ, R3 ;  /* 0x000000ffff0d7224 */ /* 0x000fce00078e0003 */
[----:B------:R-:W-:Y:S05]  /*12e90*/  WARPSYNC.COLLECTIVE R15, `(.L_x_2649) ;  /* 0x000000000f087348 */ /* 0x000fea0003c00000 */
[----:B------:R0:W1:Y:S02]  /*12ea0*/  SHFL.UP P6, R14, R13, R12, R11 ;  /* 0x0400000c0d0e7389 */ /* 0x00006400000c000b */
[----:B01----:R-:W-:Y:S01]  /*12eb0*/  ENDCOLLECTIVE ;  /* 0x000000000000791b */ /* 0x003fe20003800000 */
.L_x_2649:
        /* <DEDUP_REMOVED lines=8> */
.L_x_2650:
[----:B------:R-:W-:Y:S05]  /*12f40*/  BRA `(.L_x_2651) ;  /* 0xffffffbc00f07947 */ /* 0x000fea000383ffff */
.L_x_2540:
        /* <DEDUP_REMOVED lines=8> */
.L_x_2653:
[----:B------:R-:W-:Y:S05]  /*12fd0*/  BSYNC B0 ;  /* 0x0000000000007941 */ /* 0x000fea0003800000 */
.L_x_2652:
[----:B------:R-:W-:Y:S01]  /*12fe0*/  SEL R14, R14, RZ, P1 ;  /* 0x000000ff0e0e7207 */ /* 0x000fe20000800000 */
[----:B------:R-:W-:Y:S01]  /*12ff0*/  IMAD.MOV.U32 R11, RZ, RZ, RZ ;  /* 0x000000ffff0b7224 */ /* 0x000fe200078e00ff */
[----:B------:R-:W-:Y:S01]  /*13000*/  MOV R12, 0x2 ;  /* 0x00000002000c7802 */ /* 0x000fe20000000f00 */
[----:B------:R-:W-:Y:S02]  /*13010*/  IMAD.MOV.U32 R15, RZ, RZ, -0x1 ;  /* 0xffffffffff0f7424 */ /* 0x000fe400078e00ff */
[----:B------:R-:W-:-:S07]  /*13020*/  IMAD.IADD R13, R5, 0x1, R14 ;  /* 0x00000001050d7824 */ /* 0x000fce00078e020e */
[----:B------:R-:W-:Y:S05]  /*13030*/  WARPSYNC.COLLECTIVE R15, `(.L_x_2654) ;  /* 0x000000000f087348 */ /* 0x000fea0003c00000 */
[----:B------:R0:W1:Y:S02]  /*13040*/  SHFL.UP P6, R14, R13, R12, R11 ;  /* 0x0400000c0d0e7389 */ /* 0x00006400000c000b */
[----:B01----:R-:W-:Y:S01]  /*13050*/  ENDCOLLECTIVE ;  /* 0x000000000000791b */ /* 0x003fe20003800000 */
.L_x_2654:
[----:B------:R-:W-:Y:S01]  /*13060*/  IMAD.MOV.U32 R12, RZ, RZ, 0x4 ;  /* 0x00000004ff0c7424 */ /* 0x000fe200078e00ff */
[----:B------:R-:W-:-:S05]  /*13070*/  SEL R2, R14, RZ, P2 ;  /* 0x000000ff0e027207 */ /* 0x000fca0001000000 */
[----:B------:R-:W-:-:S04]  /*13080*/  IMAD.IADD R2, R13, 0x1, R2 ;  /* 0x000000010d027824 */ /* 0x000fc800078e0202 */
[----:B------:R-:W-:-:S07]  /*13090*/  IMAD.MOV.U32 R13, RZ, RZ, R2 ;  /* 0x000000ffff0d7224 */ /* 0x000fce00078e0002 */
[----:B------:R-:W-:Y:S05]  /*130a0*/  WARPSYNC.COLLECTIVE R15, `(.L_x_2655) ;  /* 0x000000000f087348 */ /* 0x000fea0003c00000 */
[----:B------:R0:W1:Y:S02]  /*130b0*/  SHFL.UP P6, R14, R13, R12, R11 ;  /* 0x0400000c0d0e7389 */ /* 0x00006400000c000b */
[----:B01----:R-:W-:Y:S01]  /*130c0*/  ENDCOLLECTIVE ;  /* 0x000000000000791b */ /* 0x003fe20003800000 */
.L_x_2655:
[----:B------:R-:W-:Y:S02]  /*130d0*/  MOV R12, 0x8 ;  /* 0x00000008000c7802 */ /* 0x000fe40000000f00 */
[----:B------:R-:W-:-:S05]  /*130e0*/  SEL R3, R14, RZ, P3 ;  /* 0x000000ff0e037207 */ /* 0x000fca0001800000 */
[----:B------:R-:W-:-:S04]  /*130f0*/  IMAD.IADD R3, R2, 0x1, R3 ;  /* 0x0000000102037824 */ /* 0x000fc800078e0203 */
[----:B------:R-:W-:-:S07]  /*13100*/  IMAD.MOV.U32 R13, RZ, RZ, R3 ;  /* 0x000000ffff0d7224 */ /* 0x000fce00078e0003 */
[----:B------:R-:W-:Y:S05]  /*13110*/  WARPSYNC.COLLECTIVE R15, `(.L_x_2656) ;  /* 0x000000000f087348 */ /* 0x000fea0003c00000 */
[----:B------:R0:W1:Y:S02]  /*13120*/  SHFL.UP P6, R14, R13, R12, R11 ;  /* 0x0400000c0d0e7389 */ /* 0x00006400000c000b */
[----:B01----:R-:W-:Y:S01]  /*13130*/  ENDCOLLECTIVE ;  /* 0x000000000000791b */ /* 0x003fe20003800000 */
.L_x_2656:
[----:B------:R-:W-:Y:S01]  /*13140*/  IMAD.MOV.U32 R12, RZ, RZ, 0x10 ;  /* 0x00000010ff0c7424 */ /* 0x000fe200078e00ff */
[----:B------:R-:W-:-:S05]  /*13150*/  SEL R4, R14, RZ, P4 ;  /* 0x000000ff0e047207 */ /* 0x000fca0002000000 */
[----:B------:R-:W-:-:S04]  /*13160*/  IMAD.IADD R4, R3, 0x1, R4 ;  /* 0x0000000103047824 */ /* 0x000fc800078e0204 */
[----:B------:R-:W-:-:S07]  /*13170*/  IMAD.MOV.U32 R13, RZ, RZ, R4 ;  /* 0x000000ffff0d7224 */ /* 0x000fce00078e0004 */
[----:B------:R-:W-:Y:S05]  /*13180*/  WARPSYNC.COLLECTIVE R15, `(.L_x_2657) ;  /* 0x000000000f087348 */ /* 0x000fea0003c00000 */
[----:B------:R0:W1:Y:S02]  /*13190*/  SHFL.UP P6, R14, R13, R12, R11 ;  /* 0x0400000c0d0e7389 */ /* 0x00006400000c000b */
[----:B01----:R-:W-:Y:S01]  /*131a0*/  ENDCOLLECTIVE ;  /* 0x000000000000791b */ /* 0x003fe20003800000 */
.L_x_2657:
        /* <DEDUP_REMOVED lines=8> */
.L_x_2658:
[----:B------:R-:W-:Y:S05]  /*13230*/  BRA `(.L_x_2659) ;  /* 0xffffffbc00d07947 */ /* 0x000fea000383ffff */
.L_x_2542:
[----:B------:R-:W-:Y:S01]  /*13240*/  BSSY B0, `(.L_x_2660) ;  /* 0x0000006000007945 */ /* 0x000fe20003800000 */
[----:B------:R-:W-:Y:S02]  /*13250*/  PLOP3.LUT P6, PT, P6, PT, PT, 0x8, 0x0 ;  /* 0x000000000000781c */ /* 0x000fe400037ce170 */
[----:B------:R-:W-:-:S11]  /*13260*/  MOV R15, 0xffffffff ;  /* 0xffffffff000f7802 */ /* 0x000fd60000000f00 */
[----:B0-----:R-:W-:Y:S05]  /*13270*/  WARPSYNC.COLLECTIVE R15, `(.L_x_2661) ;  /* 0x000000000f087348 */ /* 0x001fea0003c00000 */
[----:B------:R-:W-:Y:S01]  /*13280*/  VOTE.ANY R14, PT, P6 ;  /* 0x00000000000e7806 */ /* 0x000fe200030e0100 */
[----:B0-----:R-:W-:Y:S06]  /*13290*/  ENDCOLLECTIVE ;  /* 0x000000000000791b */ /* 0x001fec0003800000 */
.L_x_2661:
[----:B------:R-:W-:Y:S05]  /*132a0*/  BSYNC B0 ;  /* 0x0000000000007941 */ /* 0x000fea0003800000 */
.L_x_2660:
        /* <DEDUP_REMOVED lines=9> */
.L_x_2662:
[----:B------:R-:W-:Y:S01]  /*13340*/  IMAD.MOV.U32 R5, RZ, RZ, R14 ;  /* 0x000000ffff057224 */ /* 0x000fe200078e000e */
[----:B------:R-:W-:Y:S06]  /*13350*/  BRA `(.L_x_2663) ;  /* 0xffffffbc00c07947 */ /* 0x000fec000383ffff */
.L_x_2544:
[----:B------:R-:W-:Y:S01]  /*13360*/  BSSY B0, `(.L_x_2664) ;  /* 0x0000007000007945 */ /* 0x000fe20003800000 */
[----:B------:R-:W-:Y:S01]  /*13370*/  IMAD.MOV.U32 R13, RZ, RZ, R6 ;  /* 0x000000ffff0d7224 */ /* 0x000fe200078e0006 */
[----:B------:R-:W-:Y:S01]  /*13380*/  MOV R11, 0x1f ;  /* 0x0000001f000b7802 */ /* 0x000fe20000000f00 */
[----:B------:R-:W-:-:S07]  /*13390*/  IMAD.MOV.U32 R15, RZ, RZ, -0x1 ;  /* 0xffffffffff0f7424 */ /* 0x000fce00078e00ff */
[----:B012---:R-:W-:Y:S05]  /*133a0*/  WARPSYNC.COLLECTIVE R15, `(.L_x_2665) ;  /* 0x000000000f087348 */ /* 0x007fea0003c00000 */
[----:B------:R3:W4:Y:S02]  /*133b0*/  SHFL.IDX P6, R14, R13, R12, R11 ;  /* 0x0000000c0d0e7389 */ /* 0x00072400000c000b */
[----:B01234-:R-:W-:Y:S01]  /*133c0*/  ENDCOLLECTIVE ;  /* 0x000000000000791b */ /* 0x01ffe20003800000 */
.L_x_2665:
[----:B------:R-:W-:Y:S05]  /*133d0*/  BSYNC B0 ;  /* 0x0000000000007941 */ /* 0x000fea0003800000 */
.L_x_2664:
[----:B------:R-:W-:Y:S05]  /*133e0*/  BRA `(.L_x_2543) ;  /* 0xffffffbc00b87947 */ /* 0x000fea000383ffff */
.L_x_2548:
[----:B-1----:R1:W3:Y:S02]  /*133f0*/  SYNCS.PHASECHK.TRANS64.TRYWAIT P0, [R4+URZ+0x2a820], R0 ;  /* 0x02a82000040075a7 */ /* 0x0022e4000800017f */
[----:B---3--:R-:W-:Y:S05]  /*13400*/  @!P0 NANOSLEEP.SYNCS 0x989680 ;  /* 0x009896800000895d */ /* 0x008fea0003900000 */
[----:B------:R-:W3:Y:S02]  /*13410*/  @!P0 SYNCS.PHASECHK.TRANS64 P0, [R4+URZ+0x2a820], R0 ;  /* 0x02a82000040085a7 */ /* 0x000ee4000800007f */
[----:B---3--:R-:W-:Y:S05]  /*13420*/  @!P0 BRA `(.L_x_2548) ;  /* 0xfffffffc00f08947 */ /* 0x008fea000383ffff */
[----:B------:R-:W-:Y:S05]  /*13430*/  BRA `(.L_x_2666) ;  /* 0xffffffc400307947 */ /* 0x000fea000383ffff */
.L_x_2549:
        /* <DEDUP_REMOVED lines=11> */
.L_x_2668:
[----:B------:R-:W-:Y:S05]  /*134f0*/  BSYNC B0 ;  /* 0x0000000000007941 */ /* 0x000fea0003800000 */
.L_x_2667:
[----:B------:R-:W-:Y:S05]  /*13500*/  BRA `(.L_x_2669) ;  /* 0xffffffc400187947 */ /* 0x000fea000383ffff */
.L_x_2552:
[----:B------:R-:W-:Y:S01]  /*13510*/  BSSY B1, `(.L_x_2670) ;  /* 0x0000006000017945 */ /* 0x000fe20003800000 */
[----:B------:R-:W-:-:S07]  /*13520*/  IMAD.MOV.U32 R15, RZ, RZ, -0x1 ;  /* 0xffffffffff0f7424 */ /* 0x000fce00078e00ff */
[----:B012---:R-:W-:Y:S05]  /*13530*/  WARPSYNC.COLLECTIVE R15, `(.L_x_2671) ;  /* 0x000000000f0c7348 */ /* 0x007fea0003c00000 */
[----:B------:R-:W-:Y:S02]  /*13540*/  ELECT P6, UR62, PT ;  /* 0x00000000003e782f */ /* 0x000fe400038c0000 */
[----:B------:R-:W-:Y:S01]  /*13550*/  MOV R14, UR62 ;  /* 0x0000003e000e7c02 */ /* 0x000fe20008000f00 */
[----:B012---:R-:W-:Y:S10]  /*13560*/  ENDCOLLECTIVE ;  /* 0x000000000000791b */ /* 0x007ff40003800000 */
.L_x_2671:
[----:B------:R-:W-:Y:S05]  /*13570*/  BSYNC B1 ;  /* 0x0000000000017941 */ /* 0x000fea0003800000 */
.L_x_2670:
[----:B------:R-:W-:Y:S05]  /*13580*/  BRA `(.L_x_2672) ;  /* 0xffffffc400107947 */ /* 0x000fea000383ffff */
.L_x_2554:
[----:B-1----:R1:W3:Y:S02]  /*13590*/  SYNCS.PHASECHK.TRANS64.TRYWAIT P1, [R5+URZ+0x2a840], R0 ;  /* 0x02a84000050075a7 */ /* 0x0022e4000802017f */
[----:B---3--:R-:W-:Y:S05]  /*135a0*/  @!P1 NANOSLEEP.SYNCS 0x989680 ;  /* 0x009896800000995d */ /* 0x008fea0003900000 */
[----:B------:R-:W3:Y:S02]  /*135b0*/  @!P1 SYNCS.PHASECHK.TRANS64 P1, [R5+URZ+0x2a840], R0 ;  /* 0x02a84000050095a7 */ /* 0x000ee4000802007f */
[----:B---3--:R-:W-:Y:S05]  /*135c0*/  @!P1 BRA `(.L_x_2554) ;  /* 0xfffffffc00f09947 */ /* 0x008fea000383ffff */
[----:B------:R-:W-:Y:S05]  /*135d0*/  BRA `(.L_x_2673) ;  /* 0xffffffc400387947 */ /* 0x000fea000383ffff */
.L_x_2556:
[----:B---3--:R3:W4:Y:S02]  /*135e0*/  SYNCS.PHASECHK.TRANS64.TRYWAIT P1, [R27+URZ+0x2a840], R2 ;  /* 0x02a840021b0075a7 */ /* 0x008724000802017f */
[----:B----4-:R-:W-:Y:S05]  /*135f0*/  @!P1 NANOSLEEP.SYNCS 0x989680 ;  /* 0x009896800000995d */ /* 0x010fea0003900000 */
[----:B------:R-:W4:Y:S02]  /*13600*/  @!P1 SYNCS.PHASECHK.TRANS64 P1, [R27+URZ+0x2a840], R2 ;  /* 0x02a840021b0095a7 */ /* 0x000f24000802007f */
[----:B----4-:R-:W-:Y:S05]  /*13610*/  @!P1 BRA `(.L_x_2556) ;  /* 0xfffffffc00f09947 */ /* 0x010fea000383ffff */
[----:B------:R-:W-:Y:S05]  /*13620*/  BRA `(.L_x_2674) ;  /* 0xffffffc400447947 */ /* 0x000fea000383ffff */
.L_x_2558:
[----:B----4-:R4:W0:Y:S02]  /*13630*/  SYNCS.PHASECHK.TRANS64.TRYWAIT P1, [R5+URZ+0x2a860], R0 ;  /* 0x02a86000050075a7 */ /* 0x010824000802017f */
[----:B0-----:R-:W-:Y:S05]  /*13640*/  @!P1 NANOSLEEP.SYNCS 0x989680 ;  /* 0x009896800000995d */ /* 0x001fea0003900000 */
[----:B------:R-:W0:Y:S02]  /*13650*/  @!P1 SYNCS.PHASECHK.TRANS64 P1, [R5+URZ+0x2a860], R0 ;  /* 0x02a86000050095a7 */ /* 0x000e24000802007f */
[----:B0-----:R-:W-:Y:S05]  /*13660*/  @!P1 BRA `(.L_x_2558) ;  /* 0xfffffffc00f09947 */ /* 0x001fea000383ffff */
[----:B------:R-:W-:Y:S05]  /*13670*/  BRA `(.L_x_2675) ;  /* 0xffffffc400407947 */ /* 0x000fea000383ffff */
.L_x_2676:
        /* <DEDUP_REMOVED lines=16> */
.L_x_3233:


//--------------------- .text._ZN7cutlass13device_kernelIN5flash11enable_sm90INS1_16FlashAttnFwdSm90INS1_25CollectiveMainloopFwdSm90ILi2EN4cute5tupleIJNS5_1CILi1EEES8_S8_EEENS6_IJNS7_ILi128EEENS7_ILi96EEENS7_ILi192EEEEEELi128ENS_10bfloat16_tEfNS_4arch4Sm90ELb1ELb0ELb0ELb1ELb1ELb1ELb0ELb1ELb1ELb1ELb0ELb0EEENS1_21CollectiveEpilogueFwdINS6_IJSA_SA_SB_EEES9_SE_SG_Li256ELb1ELb1ELb0ELb0EEENS1_36VarlenDynamicPersistentTileSchedulerILi128ELi96ELi256ELi128ELb0ELb1ELb1ELb1ELb1ELb1EEEEEEEEEvNT_6ParamsE --------------------------
	.section	.text._ZN7cutlass13device_kernelIN5flash11enable_sm90INS1_16FlashAttnFwdSm90INS1_25CollectiveMainloopFwdSm90ILi2EN4cute5tupleIJNS5_1CILi1EEES8_S8_EEENS6_IJNS7_ILi128EEENS7_ILi96EEENS7_ILi192EEEEEELi128ENS_10bfloat16_tEfNS_4arch4Sm90ELb1ELb0ELb0ELb1ELb1ELb1ELb0ELb1ELb1ELb1ELb0ELb0EEENS1_21CollectiveEpilogueFwdINS6_IJSA_SA_SB_EEES9_SE_SG_Li256ELb1ELb1ELb0ELb0EEENS1_36VarlenDynamicPersistentTileSchedulerILi128ELi96ELi256ELi128ELb0ELb1ELb1ELb1ELb1ELb1EEEEEEEEEvNT_6ParamsE,"ax",@progbits
	.align	128
.text._ZN7cutlass13device_kernelIN5flash11enable_sm90INS1_16FlashAttnFwdSm90INS1_25CollectiveMainloopFwdSm90ILi2EN4cute5tupleIJNS5_1CILi1EEES8_S8_EEENS6_IJNS7_ILi128EEENS7_ILi96EEENS7_ILi192EEEEEELi128ENS_10bfloat16_tEfNS_4arch4Sm90ELb1ELb0ELb0ELb1ELb1ELb1ELb0ELb1ELb1ELb1ELb0ELb0EEENS1_21CollectiveEpilogueFwdINS6_IJSA_SA_SB_EEES9_SE_SG_Li256ELb1ELb1ELb0ELb0EEENS1_36VarlenDynamicPersistentTileSchedulerILi128ELi96ELi256ELi128ELb0ELb1ELb1ELb1ELb1ELb1EEEEEEEEEvNT_6ParamsE:
        .type           _ZN7cutlass13device_kernelIN5flash11enable_sm90INS1_16FlashAttnFwdSm90INS1_25CollectiveMainloopFwdSm90ILi2EN4cute5tupleIJNS5_1CILi1EEES8_S8_EEENS6_IJNS7_ILi128EEENS7_ILi96EEENS7_ILi192EEEEEELi128ENS_10bfloat16_tEfNS_4arch4Sm90ELb1ELb0ELb0ELb1ELb1ELb1ELb0ELb1ELb1ELb1ELb0ELb0EEENS1_21CollectiveEpilogueFwdINS6_IJSA_SA_SB_EEES9_SE_SG_Li256ELb1ELb1ELb0ELb0EEENS1_36VarlenDynamicPersistentTileSchedulerILi128ELi96ELi256ELi128ELb0ELb1ELb1ELb1ELb1ELb1EEEEEEEEEvNT_6ParamsE,@function
        .size           _ZN7cutlass13device_kernelIN5flash11enable_sm90INS1_16FlashAttnFwdSm90INS1_25CollectiveMainloopFwdSm90ILi2EN4cute5tupleIJNS5_1CILi1EEES8_S8_EEENS6_IJNS7_ILi128EEENS7_ILi96EEENS7_ILi192EEEEEELi128ENS_10bfloat16_tEfNS_4arch4Sm90ELb1ELb0ELb0ELb1ELb1ELb1ELb0ELb1ELb1ELb1ELb0ELb0EEENS1_21CollectiveEpilogueFwdINS6_IJSA_SA_SB_EEES9_SE_SG_Li256ELb1ELb1ELb0ELb0EEENS1_36VarlenDynamicPersistentTileSchedulerILi128ELi96ELi256ELi128ELb0ELb1ELb1ELb1ELb1ELb1EEEEEEEEEvNT_6ParamsE,(.L_x_3234 - _ZN7cutlass13device_kernelIN5flash11enable_sm90INS1_16FlashAttnFwdSm90INS1_25CollectiveMainloopFwdSm90ILi2EN4cute5tupleIJNS5_1CILi1EEES8_S8_EEENS6_IJNS7_ILi128EEENS7_ILi96EEENS7_ILi192EEEEEELi128ENS_10bfloat16_tEfNS_4arch4Sm90ELb1ELb0ELb0ELb1ELb1ELb1ELb0ELb1ELb1ELb1ELb0ELb0EEENS1_21CollectiveEpilogueFwdINS6_IJSA_SA_SB_EEES9_SE_SG_Li256ELb1ELb1ELb0ELb0EEENS1_36VarlenDynamicPersistentTileSchedulerILi128ELi96ELi256ELi128ELb0ELb1ELb1ELb1ELb1ELb1EEEEEEEEEvNT_6ParamsE)
        .other          _ZN7cutlass13device_kernelIN5flash11enable_sm90INS1_16FlashAttnFwdSm90INS1_25CollectiveMainloopFwdSm90ILi2EN4cute5tupleIJNS5_1CILi1EEES8_S8_EEENS6_IJNS7_ILi128EEENS7_ILi96EEENS7_ILi192EEEEEELi128ENS_10bfloat16_tEfNS_4arch4Sm90ELb1ELb0ELb0ELb1ELb1ELb1ELb0ELb1ELb1ELb1ELb0ELb0EEENS1_21CollectiveEpilogueFwdINS6_IJSA_SA_SB_EEES9_SE_SG_Li256ELb1ELb1ELb0ELb0EEENS1_36VarlenDynamicPersistentTileSchedulerILi128ELi96ELi256ELi128ELb0ELb1ELb1ELb1ELb1ELb1EEEEEEEEEvNT_6ParamsE,@"STO_CUDA_ENTRY STV_DEFAULT"
_ZN7cutlass13device_kernelIN5flash11enable_sm90INS1_16FlashAttnFwdSm90INS1_25CollectiveMainloopFwdSm90ILi2EN4cute5tupleIJNS5_1CILi1EEES8_S8_EEENS6_IJNS7_ILi128EEENS7_ILi96EEENS7_ILi192EEEEEELi128ENS_10bfloat16_tEfNS_4arch4Sm90ELb1ELb0ELb0ELb1ELb1ELb1ELb0ELb1ELb1ELb1ELb0ELb0EEENS1_21CollectiveEpilogueFwdINS6_IJSA_SA_SB_EEES9_SE_SG_Li256ELb1ELb1ELb0ELb0EEENS1_36VarlenDynamicPersistentTileSchedulerILi128ELi96ELi256ELi128ELb0ELb1ELb1ELb1ELb1ELb1EEEEEEEEEvNT_6ParamsE:
        /* <DEDUP_REMOVED lines=18> */
.L_x_2678:
[----:B------:R-:W-:Y:S05]  /*0120*/  BSYNC B0 ;  /* 0x0000000000007941 */ /* 0x000fea0003800000 */
.L_x_2677:
        /* <DEDUP_REMOVED lines=41> */
.L_x_2679:
        /* <DEDUP_REMOVED lines=22> */
.L_x_2680:
        /* <DEDUP_REMOVED lines=18> */
.L_x_2681:
        /* <DEDUP_REMOVED lines=22> */
.L_x_2682:
        /* <DEDUP_REMOVED lines=22> */
.L_x_2683:
        /* <DEDUP_REMOVED lines=10> */
.L_x_2686:
        /* <DEDUP_REMOVED lines=28> */
[----:B------:R-:W-:Y:S02]  /*0b60*/  SHF.R.S32.HI R222, RZ, 0x7, R5 ;  /* 0x00000007ffde7819 */ /* 0x000fe40000011405 */
[----:B------:R-:W-:Y:S01]  /*0b70*/  LEA.HI R199, R3, R0, RZ, 0x3 ;  /* 0x0000000003c77211 */ /* 0x000fe200078f18ff */
[----:B------:R-:W-:Y:S01]  /*0b80*/  IMAD.IADD R214, R0, 0x1, -R7 ;  /* 0x0000000100d67824 */ /* 0x000fe200078e0a07 */
[--C-:B------:R-:W-:Y:S02]  /*0b90*/  SHF.R.S32.HI R170, RZ, 0x2, R10.reuse ;  /* 0x00000002ffaa7819 */ /* 0x100fe4000001140a */
[----:B------:R-:W-:Y:S02]  /*0ba0*/  SHF.R.S32.HI R13, RZ, 0x1f, R10 ;  /* 0x0000001fff0d7819 */ /* 0x000fe4000001140a */
[----:B------:R-:W-:Y:S01]  /*0bb0*/  SHF.R.S32.HI R9, RZ, 0x1f, R214 ;  /* 0x0000001fff097819 */ /* 0x000fe200000114d6 */
[----:B------:R-:W-:Y:S01]  /*0bc0*/  VIADD R221, R170, 0x40 ;  /* 0x00000040aadd7836 */ /* 0x000fe20000000000 */
[----:B------:R-:W-:-:S02]  /*0bd0*/  LEA.HI R13, R13, R170, RZ, 0x3 ;  /* 0x000000aa0d0d7211 */ /* 0x000fc400078f18ff */
[-C--:B------:R-:W-:Y:S01]  /*0be0*/  LEA.HI R6, R9, R214.reuse, RZ, 0x2 ;  /* 0x000000d609067211 */ /* 0x080fe200078f10ff */
[----:B------:R-:W-:Y:S01]  /*0bf0*/  IMAD.SHL.U32 R177, R221, 0x40, RZ ;  /* 0x00000040ddb17824 */ /* 0x000fe200078e00ff */
[----:B------:R-:W-:Y:S02]  /*0c00*/  LEA.HI R9, R9, R214, RZ, 0x5 ;  /* 0x000000d609097211 */ /* 0x000fe400078f28ff */
[--C-:B------:R-:W-:Y:S02]  /*0c10*/  SHF.R.S32.HI R8, RZ, 0x2, R6.reuse ;  /* 0x00000002ff087819 */ /* 0x100fe40000011406 */
[----:B------:R-:W-:Y:S02]  /*0c20*/  SHF.R.S32.HI R11, RZ, 0x1f, R6 ;  /* 0x0000001fff0b7819 */ /* 0x000fe40000011406 */
[----:B------:R-:W-:Y:S02]  /*0c30*/  SHF.R.S32.HI R9, RZ, 0x5, R9 ;  /* 0x00000005ff097819 */ /* 0x000fe40000011409 */
[----:B------:R-:W-:-:S02]  /*0c40*/  LEA.HI R11, R11, R8, RZ, 0x3 ;  /* 0x000000080b0b7211 */ /* 0x000fc400078f18ff */
[----:B------:R-:W-:Y:S02]  /*0c50*/  LOP3.LUT R13, R13, 0xfffffff8, RZ, 0xc0, !PT ;  /* 0xfffffff80d0d7812 */ /* 0x000fe400078ec0ff */
[----:B------:R-:W-:Y:S02]  /*0c60*/  LOP3.LUT R11, R11, 0xfffffff8, RZ, 0xc0, !PT ;  /* 0xfffffff80b0b7812 */ /* 0x000fe400078ec0ff */
[----:B------:R-:W-:Y:S01]  /*0c70*/  LOP3.LUT R177, R177, 0x1c0, RZ, 0xc0, !PT ;  /* 0x000001c0b1b17812 */ /* 0x000fe200078ec0ff */
[----:B------:R-:W-:Y:S01]  /*0c80*/  IMAD.IADD R213, R170, 0x1, -R13 ;  /* 0x00000001aad57824 */ /* 0x000fe200078e0a0d */
[----:B------:R-:W-:Y:S01]  /*0c90*/  LOP3.LUT R189, R6, 0x7ffffffc, RZ, 0xc0, !PT ;  /* 0x7ffffffc06bd7812 */ /* 0x000fe200078ec0ff */
[----:B------:R-:W-:Y:S01]  /*0ca0*/  IMAD.IADD R8, R8, 0x1, -R11 ;  /* 0x0000000108087824 */ /* 0x000fe200078e0a0b */
[----:B------:R-:W-:Y:S01]  /*0cb0*/  LOP3.LUT R11, R10, 0xfffffffc, RZ, 0xc0, !PT ;  /* 0xfffffffc0a0b7812 */ /* 0x000fe200078ec0ff */
[----:B------:R-:W-:Y:S01]  /*0cc0*/  IMAD.SHL.U32 R181, R213, 0x40, RZ ;  /* 0x00000040d5b57824 */ /* 0x000fe200078e00ff */
[----:B------:R-:W-:Y:S01]  /*0cd0*/  SHF.R.U32.HI R220, RZ, 0x3, R177 ;  /* 0x00000003ffdc7819 */ /* 0x000fe200000116b1 */
[----:B------:R-:W-:-:S02]  /*0ce0*/  IMAD R8, R9, 0x10, R8 ;  /* 0x0000001009087824 */ /* 0x000fc400078e0208 */
[----:B------:R-:W-:Y:S01]  /*0cf0*/  IMAD.IADD R198, R0, 0x1, -R11 ;  /* 0x0000000100c67824 */ /* 0x000fe200078e0a0b */
[----:B------:R-:W-:Y:S01]  /*0d00*/  LOP3.LUT R181, R181, 0x1c0, RZ, 0xc0, !PT ;  /* 0x000001c0b5b57812 */ /* 0x000fe200078ec0ff */
[----:B------:R-:W-:Y:S02]  /*0d10*/  IMAD.IADD R189, R214, 0x1, -R189 ;  /* 0x00000001d6bd7824 */ /* 0x000fe400078e0abd */
[C---:B------:R-:W-:Y:S01]  /*0d20*/  IMAD.SHL.U32 R162, R198.reuse, 0x4, RZ ;  /* 0x00000004c6a27824 */ /* 0x040fe200078e00ff */
[----:B------:R-:W-:Y:S01]  /*0d30*/  SHF.R.U32.HI R182, RZ, 0x3, R181 ;  /* 0x00000003ffb67819 */ /* 0x000fe200000116b5 */
[----:B------:R-:W-:Y:S02]  /*0d40*/  IMAD.SHL.U32 R16, R198, 0x8, RZ ;  /* 0x00000008c6107824 */ /* 0x000fe400078e00ff */
[C---:B------:R-:W-:Y:S02]  /*0d50*/  VIADD R173, R162.reuse, 0x20 ;  /* 0x00000020a2ad7836 */ /* 0x040fe40000000000 */
[----:B------:R-:W-:Y:S01]  /*0d60*/  VIADD R172, R162, 0x40 ;  /* 0x00000040a2ac7836 */ /* 0x000fe20000000000 */
[----:B------:R-:W-:Y:S01]  /*0d70*/  IADD3 R22, R16, 0x60, RZ ;  /* 0x0000006010167810 */ /* 0x000fe20007ffe0ff */
[C-C-:B------:R-:W-:Y:S01]  /*0d80*/  IMAD.IADD R164, R162.reuse, 0x1, R173.reuse ;  /* 0x00000001a2a47824 */ /* 0x140fe200078e02ad */
[----:B------:R-:W-:Y:S01]  /*0d90*/  SHF.R.S32.HI R17, RZ, 0x1f, R16 ;  /* 0x0000001fff117819 */ /* 0x000fe20000011410 */
[----:B------:R-:W-:Y:S01]  /*0da0*/  IMAD.IADD R165, R162, 0x1, R172 ;  /* 0x00000001a2a57824 */ /* 0x000fe200078e02ac */
[----:B------:R-:W-:Y:S01]  /*0db0*/  SHF.R.S32.HI R169, RZ, 0x1f, R22 ;  /* 0x0000001fffa97819 */ /* 0x000fe20000011416 */
[C---:B------:R-:W-:Y:S01]  /*0dc0*/  VIADD R23, R16.reuse, 0x80 ;  /* 0x0000008010177836 */ /* 0x040fe20000000000 */
[----:B------:R-:W-:Y:S01]  /*0dd0*/  SHF.R.S32.HI R204, RZ, 0x1f, R173 ;  /* 0x0000001fffcc7819 */ /* 0x000fe200000114ad */
[----:B------:R-:W-:Y:S01]  /*0de0*/  VIADD R160, R16, 0xa0 ;  /* 0x000000a010a07836 */ /* 0x000fe20000000000 */
[----:B------:R-:W-:Y:S01]  /*0df0*/  SHF.R.S32.HI R202, RZ, 0x1f, R172 ;  /* 0x0000001fffca7819 */ /* 0x000fe200000114ac */
[C---:B------:R-:W-:Y:S01]  /*0e00*/  VIADD R175, R162.reuse, 0x10 ;  /* 0x00000010a2af7836 */ /* 0x040fe20000000000 */
[----:B------:R-:W-:Y:S01]  /*0e10*/  SHF.R.S32.HI R180, RZ, 0x1f, R23 ;  /* 0x0000001fffb47819 */ /* 0x000fe20000011417 */
[C---:B------:R-:W-:Y:S01]  /*0e20*/  VIADD R174, R162.reuse, 0x30 ;  /* 0x00000030a2ae7836 */ /* 0x040fe20000000000 */
[----:B------:R-:W-:Y:S01]  /*0e30*/  SHF.R.S32.HI R179, RZ, 0x1f, R160 ;  /* 0x0000001fffb37819 */ /* 0x000fe200000114a0 */
[----:B------:R-:W-:Y:S01]  /*0e40*/  VIADD R176, R162, 0x50 ;  /* 0x00000050a2b07836 */ /* 0x000fe20000000000 */
[----:B------:R-:W-:-:S02]  /*0e50*/  SHF.R.S32.HI R205, RZ, 0x1f, R175 ;  /* 0x0000001fffcd7819 */ /* 0x000fc400000114af */
[----:B------:R-:W-:Y:S02]  /*0e60*/  SHF.R.S32.HI R203, RZ, 0x1f, R174 ;  /* 0x0000001fffcb7819 */ /* 0x000fe400000114ae */
[----:B------:R-:W-:Y:S02]  /*0e70*/  SHF.R.S32.HI R201, RZ, 0x1f, R176 ;  /* 0x0000001fffc97819 */ /* 0x000fe400000114b0 */
        /* <DEDUP_REMOVED lines=16> */
[C---:B------:R-:W-:Y:S01]  /*0f80*/  IMAD R2, R4.reuse, 0x10, R3 ;  /* 0x0000001004027824 */ /* 0x040fe200078e0203 */
[----:B------:R-:W-:Y:S01]  /*0f90*/  SHF.R.S32.HI R3, RZ, 0x1f, R164 ;  /* 0x0000001fff037819 */ /* 0x000fe200000114a4 */
[----:B------:R-:W-:Y:S01]  /*0fa0*/  IMAD.SHL.U32 R183, R4, 0x200, RZ ;  /* 0x0000020004b77824 */ /* 0x000fe200078e00ff */
[----:B------:R-:W-:Y:S01]  /*0fb0*/  LEA.HI R0, R0, R221, RZ, 0x3 ;  /* 0x000000dd00007211 */ /* 0x000fe200078f18ff */
[----:B------:R-:W-:Y:S01]  /*0fc0*/  IMAD.IADD R9, R222, 0x1, -R9 ;  /* 0x00000001de097824 */ /* 0x000fe200078e0a09 */
[CC--:B------:R-:W-:Y:S01]  /*0fd0*/  LEA.HI R166, R3.reuse, R164.reuse, RZ, 0x3 ;  /* 0x000000a403a67211 */ /* 0x0c0fe200078f18ff */
[----:B------:R-:W-:Y:S01]  /*0fe0*/  IMAD R224, R2, 0x8, R7 ;  /* 0x0000000802e07824 */ /* 0x000fe200078e0207 */
[----:B------:R-:W-:Y:S01]  /*0ff0*/  LEA.HI R3, R3, R164, RZ, 0x6 ;  /* 0x000000a403037211 */ /* 0x000fe200078f30ff */
[----:B------:R-:W-:Y:S01]  /*1000*/  IMAD.SHL.U32 R0, R0, 0x40, RZ ;  /* 0x0000004000007824 */ /* 0x000fe200078e00ff */
[----:B------:R-:W-:Y:S01]  /*1010*/  LOP3.LUT R7, R177, 0x38, R166, 0xf8, !PT ;  /* 0x00000038b1077812 */ /* 0x000fe200078ef8a6 */
[----:B------:R-:W-:Y:S01]  /*1020*/  IMAD R223, R9, 0x40, R8 ;  /* 0x0000004009df7824 */ /* 0x000fe200078e0208 */
[----:B------:R-:W-:Y:S01]  /*1030*/  SHF.R.S32.HI R199, RZ, 0x3, R199 ;  /* 0x00000003ffc77819 */ /* 0x000fe200000114c7 */
[----:B------:R-:W-:Y:S01]  /*1040*/  IMAD.SHL.U32 R188, R192, 0x8, RZ ;  /* 0x00000008c0bc7824 */ /* 0x000fe200078e00ff */
[----:B------:R-:W-:Y:S01]  /*1050*/  LOP3.LUT R184, R0, 0xfffffe00, RZ, 0xc0, !PT ;  /* 0xfffffe0000b87812 */ /* 0x000fe200078ec0ff */
[----:B------:R-:W-:Y:S01]  /*1060*/  IMAD.SHL.U32 R224, R224, 0x8, RZ ;  /* 0x00000008e0e07824 */ /* 0x000fe200078e00ff */
[----:B------:R-:W-:Y:S01]  /*1070*/  SHF.R.S32.HI R0, RZ, 0x1f, R165 ;  /* 0x0000001fff007819 */ /* 0x000fe200000114a5 */
[----:B------:R-:W-:Y:S01]  /*1080*/  VIADD R191, R188, 0x40 ;  /* 0x00000040bcbf7836 */ /* 0x000fe20000000000 */
[----:B------:R-:W-:-:S02]  /*1090*/  LOP3.LUT R7, R7, R220, RZ, 0x3c, !PT ;  /* 0x000000dc07077212 */ /* 0x000fc400078e3cff */
[CC--:B------:R-:W-:Y:S02]  /*10a0*/  LEA.HI R4, R0.reuse, R165.reuse, RZ, 0x6 ;  /* 0x000000a500047211 */ /* 0x0c0fe400078f30ff */
[----:B------:R-:W-:Y:S01]  /*10b0*/  LEA.HI R2, R0, R165, RZ, 0x3 ;  /* 0x000000a500027211 */ /* 0x000fe200078f18ff */
[----:B------:R-:W-:Y:S01]  /*10c0*/  IMAD.SHL.U32 R0, R3, 0x80, RZ ;  /* 0x0000008003007824 */ /* 0x000fe200078e00ff */
[C---:B------:R-:W-:Y:S01]  /*10d0*/  LOP3.LUT R3, R181.reuse, 0x38, R166, 0xf8, !PT ;  /* 0x00000038b5037812 */ /* 0x040fe200078ef8a6 */
[----:B------:R-:W-:Y:S01]  /*10e0*/  IMAD.SHL.U32 R4, R4, 0x80, RZ ;  /* 0x0000008004047824 */ /* 0x000fe200078e00ff */
[--C-:B------:R-:W-:Y:S02]  /*10f0*/  LOP3.LUT R5, R181, 0x38, R2.reuse, 0xf8, !PT ;  /* 0x00000038b5057812 */ /* 0x100fe400078ef802 */
[----:B------:R-:W-:Y:S02]  /*1100*/  LOP3.LUT R9, R177, 0x38, R2, 0xf8, !PT ;  /* 0x00000038b1097812 */ /* 0x000fe400078ef802 */
[----:B------:R-:W-:-:S02]  /*1110*/  LOP3.LUT R0, R0, 0xffffe000, RZ, 0xc0, !PT ;  /* 0xffffe00000007812 */ /* 0x000fc400078ec0ff */
[-C--:B------:R-:W-:Y:S02]  /*1120*/  LOP3.LUT R3, R3, R182.reuse, RZ, 0x3c, !PT ;  /* 0x000000b603037212 */ /* 0x080fe400078e3cff */
[----:B------:R-:W-:Y:S02]  /*1130*/  LOP3.LUT R4, R4, 0xffffe000, RZ, 0xc0, !PT ;  /* 0xffffe00004047812 */ /* 0x000fe400078ec0ff */
[----:B------:R-:W-:Y:S02]  /*1140*/  LOP3.LUT R5, R5, R182, RZ, 0x3c, !PT ;  /* 0x000000b605057212 */ /* 0x000fe400078e3cff */
[----:B------:R-:W-:Y:S02]  /*1150*/  LOP3.LUT R9, R9, R220, RZ, 0x3c, !PT ;  /* 0x000000dc09097212 */ /* 0x000fe400078e3cff */
[-CC-:B------:R-:W-:Y:S02]  /*1160*/  IADD3 R219, R3, R0.reuse, R183.reuse ;  /* 0x0000000003db7210 */ /* 0x180fe40007ffe0b7 */
[----:B------:R-:W-:Y:S01]  /*1170*/  IADD3 R7, R7, R0, R184 ;  /* 0x0000000007077210 */ /* 0x000fe20007ffe0b8 */
[----:B------:R-:W-:Y:S01]  /*1180*/  IMAD.U32 R0, RZ, RZ, UR5 ;  /* 0x00000005ff007e24 */ /* 0x000fe2000f8e00ff */
[----:B------:R-:W-:-:S02]  /*1190*/  IADD3 R5, R5, R4, R183 ;  /* 0x0000000405057210 */ /* 0x000fc40007ffe0b7 */
[----:B------:R-:W-:Y:S01]  /*11a0*/  IADD3 R9, R9, R4, R184 ;  /* 0x0000000409097210 */ /* 0x000fe20007ffe0b8 */
[----:B------:R-:W-:Y:S01]  /*11b0*/  IMAD.U32 R4, RZ, RZ, UR4 ;  /* 0x00000004ff047e24 */ /* 0x000fe2000f8e00ff */
[----:B------:R0:W-:Y:S01]  /*11c0*/  STL [R1+0x30], R0 ;  /* 0x0000300001007387 */ /* 0x0001e20000100800 */
[----:B------:R-:W-:Y:S02]  /*11d0*/  SHF.R.S32.HI R227, RZ, 0x1f, R188 ;  /* 0x0000001fffe37819 */ /* 0x000fe400000114bc */
[----:B------:R-:W-:Y:S01]  /*11e0*/  SHF.R.S32.HI R226, RZ, 0x1f, R191 ;  /* 0x0000001fffe27819 */ /* 0x000fe200000114bf */
[----:B------:R1:W-:Y:S01]  /*11f0*/  STL [R1+0x34], R4 ;  /* 0x0000340401007387 */ /* 0x0003e20000100800 */
[----:B------:R-:W-:Y:S02]  /*1200*/  SHF.R.S32.HI R166, RZ, 0x3, R166 ;  /* 0x00000003ffa67819 */ /* 0x000fe400000114a6 */
[----:B------:R-:W-:Y:S02]  /*1210*/  SHF.R.S32.HI R167, RZ, 0x3, R2 ;  /* 0x00000003ffa77819 */ /* 0x000fe40000011402 */
[----:B------:R-:W-:-:S02]  /*1220*/  LEA R219, R219, UR4, 0x1 ;  /* 0x00000004dbdb7c11 */ /* 0x000fc4000f8e08ff */
[----:B0-----:R-:W-:Y:S02]  /*1230*/  LEA.HI R0, R198, R198, RZ, 0x1 ;  /* 0x000000c6c6007211 */ /* 0x001fe400078f08ff */
[----:B------:R-:W-:Y:S02]  /*1240*/  LEA R216, R7, UR4, 0x1 ;  /* 0x0000000407d87c11 */ /* 0x000fe4000f8e08ff */
[----:B------:R-:W-:Y:S02]  /*1250*/  LOP3.LUT R3, R0, 0x1ffffffe, RZ, 0xc0, !PT ;  /* 0x1ffffffe00037812 */ /* 0x000fe400078ec0ff */
[----:B------:R-:W-:Y:S02]  /*1260*/  LEA R217, R5, UR4, 0x1 ;  /* 0x0000000405d97c11 */ /* 0x000fe4000f8e08ff */
[----:B------:R-:W-:Y:S01]  /*1270*/  LEA R215, R9, UR4, 0x1 ;  /* 0x0000000409d77c11 */ /* 0x000fe2000f8e08ff */
[----:B------:R-:W-:Y:S01]  /*1280*/  IMAD.IADD R190, R198, 0x1, -R3 ;  /* 0x00000001c6be7824 */ /* 0x000fe200078e0a03 */
[----:B------:R-:W-:-:S03]  /*1290*/  LOP3.LUT R3, R177, 0x38, R16, 0xf8, !PT ;  /* 0x00000038b1037812 */ /* 0x000fc600078ef810 */
[----:B------:R-:W-:Y:S01]  /*12a0*/  IMAD R190, R190, 0x8, R223 ;  /* 0x00000008bebe7824 */ /* 0x000fe200078e02df */
[----:B------:R-:W-:-:S04]  /*12b0*/  LOP3.LUT R3, R184, R3, R220, 0xf6, !PT ;  /* 0x00000003b8037212 */ /* 0x000fc800078ef6dc */
[----:B-1----:R-:W-:-:S07]  /*12c0*/  LEA R218, R3, UR4, 0x1 ;  /* 0x0000000403da7c11 */ /* 0x002fce000f8e08ff */
.L_x_2923:
[----:B0-2-4-:R-:W0:Y:S01]  /*12d0*/  LDC.64 R2, c[0x0][0xc88] ;  /* 0x00032200ff027b82 */ /* 0x015e220000000a00 */
[----:B------:R-:W-:Y:S01]  /*12e0*/  ULDC.64 UR4, c[0x0][0xa28] ;  /* 0x00028a0000047ab9 */ /* 0x000fe20000000a00 */
[----:B------:R-:W-:Y:S01]  /*12f0*/  ULDC.64 UR8, c[0x0][0xa18] ;  /* 0x0002860000087ab9 */ /* 0x000fe20000000a00 */
[----:B------:R-:W-:Y:S01]  /*1300*/  ULDC.64 UR6, c[0x0][0xa08] ;  /* 0x0002820000067ab9 */ /* 0x000fe20000000a00 */
[----:B0-----:R-:W-:-:S05]  /*1310*/  IMAD.WIDE R2, R27, 0x4, R2 ;  /* 0x000000041b027825 */ /* 0x001fca00078e0202 */
[----:B------:R-:W2:Y:S01]  /*1320*/  LDG.E R196, desc[UR60][R2.64] ;  /* 0x0000003c02c47981 */ /* 0x000ea2000c1e1900 */
        /* <DEDUP_REMOVED lines=8> */
[----:B--2---:R-:W-:Y:S01]  /*13b0*/  SHF.R.S32.HI R200, RZ, 0x1f, R196 ;  /* 0x0000001fffc87819 */ /* 0x004fe200000114c4 */
[C---:B------:R-:W-:Y:S02]  /*13c0*/  IMAD.SHL.U32 R194, R196.reuse, 0x4, RZ ;  /* 0x00000004c4c27824 */ /* 0x040fe400078e00ff */
[C---:B------:R-:W-:Y:S02]  /*13d0*/  @P2 LEA R2, P3, R196.reuse, UR4, 0x2 ;  /* 0x00000004c4022c11 */ /* 0x040fe4000f8610ff */
[C-C-:B------:R-:W-:Y:S02]  /*13e0*/  SHF.L.U64.HI R195, R196.reuse, 0x2, R200.reuse ;  /* 0x00000002c4c37819 */ /* 0x140fe400000102c8 */
[----:B------:R-:W-:Y:S01]  /*13f0*/  @P2 LEA.HI.X R3, R196, UR5, R200, 0x2, P3 ;  /* 0x00000005c4032c11 */ /* 0x000fe200098f14c8 */
[----:B------:R-:W-:Y:S01]  /*1400*/  ULDC UR4, c[0x0][0x288] ;  /* 0x0000a20000047ab9 */ /* 0x000fe20000000800 */
[----:B------:R-:W-:-:S03]  /*1410*/  IADD3 R6, P4, R194, UR6, RZ ;  /* 0x00000006c2067c10 */ /* 0x000fc6000ff9e0ff */
        /* <DEDUP_REMOVED lines=19> */
[----:B------:R-:W-:Y:S01]  /*1550*/  IMAD.MOV.U32 R24, RZ, RZ, R196 ;  /* 0x000000ffff187224 */ /* 0x000fe200078e00c4 */
[----:B0--3--:R-:W-:Y:S06]  /*1560*/  @P1 BRA `(.L_x_2688) ;  /* 0x0000000000241947 */ /* 0x009fec0003800000 */
        /* <DEDUP_REMOVED lines=9> */
.L_x_2688:
[----:B------:R-:W-:Y:S02]  /*1600*/  IMAD.U32 R2, RZ, RZ, UR5 ;  /* 0x00000005ff027e24 */ /* 0x000fe4000f8e00ff */
[----:B------:R-:W-:Y:S01]  /*1610*/  IMAD.U32 R27, RZ, RZ, UR4 ;  /* 0x00000004ff1b7e24 */ /* 0x000fe2000f8e00ff */
[----:B------:R-:W-:Y:S06]  /*1620*/  @!P2 BRA `(.L_x_2689) ;  /* 0x000000000010a947 */ /* 0x000fec0003800000 */
[----:B------:R-:W-:-:S04]  /*1630*/  IADD3 R4, P0, R194, UR8, RZ ;  /* 0x00000008c2047c10 */ /* 0x000fc8000ff1e0ff */
[----:B------:R-:W-:-:S05]  /*1640*/  IADD3.X R5, R195, UR9, RZ, P0, !PT ;  /* 0x00000009c3057c10 */ /* 0x000fca00087fe4ff */
[----:B------:R0:W5:Y:S01]  /*1650*/  LDG.E R27, desc[UR60][R4.64] ;  /* 0x0000003c041b7981 */ /* 0x000162000c1e1900 */
[----:B------:R-:W-:Y:S05]  /*1660*/  BRA `(.L_x_2690) ;  /* 0x0000000000107947 */ /* 0x000fea0003800000 */
.L_x_2689:
[----:B------:R-:W-:Y:S05]  /*1670*/  @!P0 BRA `(.L_x_2690) ;  /* 0x00000000000c8947 */ /* 0x000fea0003800000 */
[----:B------:R-:W2:Y:S04]  /*1680*/  LDG.E R4, desc[UR60][R6.64] ;  /* 0x0000003c06047981 */ /* 0x000ea8000c1e1900 */
[----:B------:R-:W2:Y:S02]  /*1690*/  LDG.E R27, desc[UR60][R6.64+0x4] ;  /* 0x0000043c061b7981 */ /* 0x000ea4000c1e1900 */
[----:B--2---:R-:W-:-:S07]  /*16a0*/  IMAD.IADD R27, R27, 0x1, -R4 ;  /* 0x000000011b1b7824 */ /* 0x004fce00078e0a04 */
.L_x_2690:
[----:B------:R-:W-:Y:S01]  /*16b0*/  ULDC.64 UR4, c[0x0][0xa10] ;  /* 0x0002840000047ab9 */ /* 0x000fe20000000a00 */
[----:B------:R-:W1:Y:S01]  /*16c0*/  LDC R9, c[0x0][0x448] ;  /* 0x00011200ff097b82 */ /* 0x000e620000000800 */
[----:B------:R-:W-:-:S04]  /*16d0*/  ISETP.NE.U32.AND P0, PT, RZ, UR4, PT ;  /* 0x00000004ff007c0c */ /* 0x000fc8000bf05070 */
[----:B------:R-:W-:Y:S01]  /*16e0*/  ISETP.NE.AND.EX P0, PT, RZ, UR5, PT, P0 ;  /* 0x00000005ff007c0c */ /* 0x000fe2000bf05300 */
[----:B------:R-:W-:-:S12]  /*16f0*/  ULDC.64 UR4, c[0x0][0xa30] ;  /* 0x00028c0000047ab9 */ /* 0x000fd80000000a00 */
[----:B0-----:R-:W0:Y:S02]  /*1700*/  @P0 LDC.64 R4, c[0x0][0xa10] ;  /* 0x00028400ff040b82 */ /* 0x001e240000000a00 */
[----:B0-----:R-:W-:-:S05]  /*1710*/  @P0 IMAD.WIDE R4, R24, 0x4, R4 ;  /* 0x0000000418040825 */ /* 0x001fca00078e0204 */
[----:B------:R-:W2:Y:S04]  /*1720*/  @P0 LDG.E R3, desc[UR60][R4.64] ;  /* 0x0000003c04030981 */ /* 0x000ea8000c1e1900 */
[----:B------:R0:W2:Y:S01]  /*1730*/  @P0 LDG.E R8, desc[UR60][R4.64+0x4] ;  /* 0x0000043c04080981 */ /* 0x0000a2000c1e1900 */
[----:B------:R-:W-:Y:S01]  /*1740*/  ISETP.NE.U32.AND P1, PT, RZ, UR4, PT ;  /* 0x00000004ff007c0c */ /* 0x000fe2000bf25070 */
[----:B-----5:R-:W-:-:S03]  /*1750*/  IMAD.MOV.U32 R141, RZ, RZ, R27 ;  /* 0x000000ffff8d7224 */ /* 0x020fc600078e001b */
[----:B------:R-:W-:-:S13]  /*1760*/  ISETP.NE.AND.EX P1, PT, RZ, UR5, PT, P1 ;  /* 0x00000005ff007c0c */ /* 0x000fda000bf25310 */
[----:B------:R-:W-:-:S04]  /*1770*/  @P1 IADD3 R6, P2, R194, UR4, RZ ;  /* 0x00000004c2061c10 */ /* 0x000fc8000ff5e0ff */
[----:B------:R-:W-:-:S05]  /*1780*/  @P1 IADD3.X R7, R195, UR5, RZ, P2, !PT ;  /* 0x00000005c3071c10 */ /* 0x000fca00097fe4ff */
[----:B------:R3:W5:Y:S01]  /*1790*/  @P1 LDG.E R141, desc[UR60][R6.64] ;  /* 0x0000003c068d1981 */ /* 0x000762000c1e1900 */
[----:B-1----:R-:W-:Y:S01]  /*17a0*/  ISETP.NE.AND P1, PT, R9, 0x1, PT ;  /* 0x000000010900780c */ /* 0x002fe20003f25270 */
[----:B------:R-:W-:Y:S02]  /*17b0*/  IMAD.SHL.U32 R185, R25, 0x80, RZ ;  /* 0x0000008019b97824 */ /* 0x000fe400078e00ff */
[----:B------:R-:W-:Y:S02]  /*17c0*/  IMAD.IADD R11, R27, 0x1, -R0 ;  /* 0x000000011b0b7824 */ /* 0x000fe400078e0a00 */
[----:B0-----:R-:W-:Y:S02]  /*17d0*/  VIADD R4, R185, 0x7f ;  /* 0x0000007fb9047836 */ /* 0x001fe40000000000 */
[----:B------:R-:W-:-:S05]  /*17e0*/  IMAD.MOV R126, RZ, RZ, -R11 ;  /* 0x000000ffff7e7224 */ /* 0x000fca00078e0a0b */
[----:B------:R-:W-:Y:S01]  /*17f0*/  VIMNMX R126, RZ, R126, !PT ;  /* 0x0000007eff7e7248 */ /* 0x000fe20007fe0100 */
[----:B------:R-:W0:Y:S08]  /*1800*/  @P1 LDC R9, c[0x0][0x44c] ;  /* 0x00011300ff091b82 */ /* 0x000e300000000800 */
[----:B------:R-:W1:Y:S01]  /*1810*/  @P1 LDC R5, c[0x0][0x450] ;  /* 0x00011400ff051b82 */ /* 0x000e620000000800 */
[----:B0-----:R-:W-:-:S05]  /*1820*/  @P1 IMAD.HI.U32 R0, R4, R9, RZ ;  /* 0x0000000904001227 */ /* 0x001fca00078e00ff */
[----:B-1----:R-:W-:Y:S01]  /*1830*/  @P1 SHF.R.U32.HI R4, RZ, R5, R0 ;  /* 0x00000005ff041219 */ /* 0x002fe20000011600 */
[----:B--2---:R-:W-:-:S04]  /*1840*/  @P0 IMAD.IADD R2, R8, 0x1, -R3 ;  /* 0x0000000108020824 */ /* 0x004fc800078e0a03 */
[----:B------:R-:W-:-:S04]  /*1850*/  IMAD.IADD R187, R11, 0x1, R2 ;  /* 0x000000010bbb7824 */ /* 0x000fc800078e0202 */
[C---:B------:R-:W-:Y:S01]  /*1860*/  VIADD R0, R187.reuse, 0x5f ;  /* 0x0000005fbb007836 */ /* 0x040fe20000000000 */
[----:B------:R-:W-:-:S03]  /*1870*/  IADD3 R142, R187, 0x60, -R186 ;  /* 0x00000060bb8e7810 */ /* 0x000fc60007ffe8ba */
[----:B------:R-:W-:-:S04]  /*1880*/  IMAD.HI R0, R0, 0x2aaaaaab, RZ ;  /* 0x2aaaaaab00007827 */ /* 0x000fc800078e02ff */
[----:B------:R-:W-:Y:S01]  /*1890*/  IMAD.IADD R4, R142, 0x1, R4 ;  /* 0x000000018e047824 */ /* 0x000fe200078e0204 */
[----:B------:R-:W-:-:S03]  /*18a0*/  SHF.R.U32.HI R143, RZ, 0x1f, R0 ;  /* 0x0000001fff8f7819 */ /* 0x000fc60000011600 */
[----:B------:R-:W-:Y:S01]  /*18b0*/  IMAD.HI R4, R4, 0x2aaaaaab, RZ ;  /* 0x2aaaaaab04047827 */ /* 0x000fe200078e02ff */
[----:B------:R-:W-:-:S04]  /*18c0*/  LEA.HI.SX32 R143, R0, R143, 0x1c ;  /* 0x0000008f008f7211 */ /* 0x000fc800078fe2ff */
[----:B------:R-:W-:-:S04]  /*18d0*/  SHF.R.U32.HI R3, RZ, 0x1f, R4 ;  /* 0x0000001fff037819 */ /* 0x000fc80000011604 */
[----:B------:R-:W-:-:S04]  /*18e0*/  LEA.HI.SX32 R4, R4, R3, 0x1c ;  /* 0x0000000304047211 */ /* 0x000fc800078fe2ff */
[----:B------:R-:W-:-:S05]  /*18f0*/  VIMNMX R4, R143, R4, PT ;  /* 0x000000048f047248 */ /* 0x000fca0003fe0100 */
        /* <DEDUP_REMOVED lines=12> */
[----:B---3--:R-:W-:Y:S05]  /*19c0*/  @!P1 BRA `(.L_x_2691) ;  /* 0x0000009000f89947 */ /* 0x008fea0003800000 */
        /* <DEDUP_REMOVED lines=20> */
.L_x_2693:
[----:B------:R-:W-:Y:S05]  /*1b10*/  BSYNC B6 ;  /* 0x0000000000067941 */ /* 0x000fea0003800000 */
.L_x_2692:
        /* <DEDUP_REMOVED lines=20> */
.L_x_2695:
[----:B------:R-:W-:Y:S05]  /*1c60*/  BSYNC B6 ;  /* 0x0000000000067941 */ /* 0x000fea0003800000 */
.L_x_2694:
[----:B------:R-:W-:Y:S01]  /*1c70*/  ULDC.64 UR4, c[0x0][0x9f8] ;  /* 0x00027e0000047ab9 */ /* 0x000fe20000000a00 */
[----:B------:R-:W0:Y:S01]  /*1c80*/  LDC.64 R94, c[0x0][0x3f8] ;  /* 0x0000fe00ff5e7b82 */ /* 0x000e220000000a00 */
[----:B------:R-:W-:-:S04]  /*1c90*/  ISETP.NE.U32.AND P0, PT, RZ, UR4, PT ;  /* 0x00000004ff007c0c */ /* 0x000fc8000bf05070 */
[----:B------:R-:W-:-:S03]  /*1ca0*/  ISETP.NE.AND.EX P0, PT, RZ, UR5, PT, P0 ;  /* 0x00000005ff007c0c */ /* 0x000fc6000bf05300 */
[----:B------:R-:W1:Y:S08]  /*1cb0*/  LDC R125, c[0x0][0x3f4] ;  /* 0x0000fd00ff7d7b82 */ /* 0x000e700000000800 */
[----:B------:R-:W2:Y:S02]  /*1cc0*/  LDC.64 R88, c[0x0][0x408] ;  /* 0x00010200ff587b82 */ /* 0x000ea40000000a00 */
[----:B------:R-:W-:Y:S01]  /*1cd0*/  @P0 IADD3 R4, P1, R194, UR4, RZ ;  /* 0x00000004c2040c10 */ /* 0x000fe2000ff3e0ff */
[----:B------:R-:W-:-:S03]  /*1ce0*/  ULDC UR4, c[0x0][0x2f4] ;  /* 0x0000bd0000047ab9 */ /* 0x000fc60000000800 */
        /* <DEDUP_REMOVED lines=8> */
[----:B------:R-:W-:Y:S01]  /*1d70*/  IMAD.SHL.U32 R107, R94, 0x40, RZ ;  /* 0x000000405e6b7824 */ /* 0x000fe200078e00ff */
[----:B------:R-:W-:Y:S01]  /*1d80*/  SEL R0, RZ, 0x1, P0 ;  /* 0x00000001ff007807 */ /* 0x000fe20000000000 */
[----:B------:R-:W-:Y:S01]  /*1d90*/  IMAD.MOV.U32 R127, RZ, RZ, 0x20 ;  /* 0x00000020ff7f7424 */ /* 0x000fe200078e00ff */
[----:B------:R-:W-:Y:S01]  /*1da0*/  ISETP.GE.AND P0, PT, R164, UR5, PT ;  /* 0x00000005a4007c0c */ /* 0x000fe2000bf06270 */
[----:B------:R-:W-:Y:S01]  /*1db0*/  IMAD.SHL.U32 R3, R3, 0x2, RZ ;  /* 0x0000000203037824 */ /* 0x000fe200078e00ff */
[----:B------:R-:W-:Y:S01]  /*1dc0*/  ISETP.GE.AND P1, PT, R22, UR4, PT ;  /* 0x0000000416007c0c */ /* 0x000fe2000bf26270 */
[----:B------:R-:W-:Y:S01]  /*1dd0*/  IMAD.IADD R129, R28, 0x1, R27 ;  /* 0x000000011c817824 */ /* 0x000fe200078e021b */
[----:B------:R-:W-:Y:S01]  /*1de0*/  SHF.R.S32.HI R7, RZ, 0x1f, R170 ;  /* 0x0000001fff077819 */ /* 0x000fe200000114aa */
[----:B--2---:R-:W-:Y:S01]  /*1df0*/  IMAD.WIDE.U32 R90, R170, R88, R16 ;  /* 0x00000058aa5a7225 */ /* 0x004fe200078e0010 */
[----:B------:R-:W-:-:S02]  /*1e00*/  LOP3.LUT R0, R3, 0x2, R0, 0xe2, !PT ;  /* 0x0000000203007812 */ /* 0x000fc400078ee200 */
[----:B------:R-:W-:Y:S01]  /*1e10*/  SEL R3, RZ, 0xffffffff, P0 ;  /* 0xffffffffff037807 */ /* 0x000fe20000000000 */
[----:B------:R-:W-:Y:S01]  /*1e20*/  IMAD.SHL.U32 R109, R88, 0x40, RZ ;  /* 0x00000040586d7824 */ /* 0x000fe200078e00ff */
[----:B------:R-:W-:Y:S01]  /*1e30*/  ISETP.GE.AND P0, PT, R165, UR4, PT ;  /* 0x00000004a5007c0c */ /* 0x000fe2000bf06270 */
[----:B------:R-:W-:Y:S01]  /*1e40*/  IMAD R113, R198, 0x40, R170 ;  /* 0x00000040c6717824 */ /* 0x000fe200078e02aa */
[----:B---3--:R-:W-:Y:S01]  /*1e50*/  SEL R4, RZ, 0x8, P1 ;  /* 0x00000008ff047807 */ /* 0x008fe20000800000 */
[----:B------:R-:W-:Y:S01]  /*1e60*/  IMAD.SHL.U32 R6, R3, 0x2, RZ ;  /* 0x0000000203067824 */ /* 0x000fe200078e00ff */
[----:B------:R-:W-:Y:S02]  /*1e70*/  SEL R3, RZ, 0x4, P0 ;  /* 0x00000004ff037807 */ /* 0x000fe40000000000 */
[--C-:B------:R-:W-:Y:S02]  /*1e80*/  SHF.R.S32.HI R163, RZ, 0x1f, R162.reuse ;  /* 0x0000001fffa37819 */ /* 0x100fe400000114a2 */
[----:B------:R-:W-:Y:S01]  /*1e90*/  LOP3.LUT R0, R4, R0, R3, 0xfe, !PT ;  /* 0x0000000004007212 */ /* 0x000fe200078efe03 */
[-C--:B------:R-:W-:Y:S01]  /*1ea0*/  IMAD R3, R7, R94.reuse, RZ ;  /* 0x0000005e07037224 */ /* 0x080fe200078e02ff */
[----:B------:R-:W-:Y:S01]  /*1eb0*/  ISETP.GE.AND P0, PT, R23, UR4, PT ;  /* 0x0000000417007c0c */ /* 0x000fe2000bf06270 */
[----:B------:R-:W-:Y:S01]  /*1ec0*/  IMAD.WIDE.U32 R98, R170, R94, R162 ;  /* 0x0000005eaa627225 */ /* 0x000fe200078e00a2 */
[----:B------:R-:W-:-:S02]  /*1ed0*/  ISETP.GE.AND P2, PT, R16, UR5, PT ;  /* 0x0000000510007c0c */ /* 0x000fc4000bf46270 */
[----:B------:R-:W-:Y:S01]  /*1ee0*/  ISETP.GE.AND P1, PT, R165, UR5, PT ;  /* 0x00000005a5007c0c */ /* 0x000fe2000bf26270 */
[----:B------:R-:W-:Y:S01]  /*1ef0*/  IMAD R9, R170, R95, R3 ;  /* 0x0000005faa097224 */ /* 0x000fe200078e0203 */
[----:B------:R-:W-:Y:S01]  /*1f00*/  SEL R3, RZ, 0x10, P0 ;  /* 0x00000010ff037807 */ /* 0x000fe20000000000 */
[-C--:B------:R-:W-:Y:S01]  /*1f10*/  IMAD R7, R7, R88.reuse, RZ ;  /* 0x0000005807077224 */ /* 0x080fe200078e02ff */
[-C--:B-1----:R-:W-:Y:S01]  /*1f20*/  ISETP.GE.AND P3, PT, R16, R125.reuse, PT ;  /* 0x0000007d1000720c */ /* 0x082fe20003f66270 */
[----:B------:R-:W-:Y:S01]  /*1f30*/  IMAD.IADD R99, R99, 0x1, R9 ;  /* 0x0000000163637824 */ /* 0x000fe200078e0209 */
[----:B------:R-:W-:Y:S01]  /*1f40*/  SEL R5, RZ, 0x1, P2 ;  /* 0x00000001ff057807 */ /* 0x000fe20001000000 */
[----:B------:R-:W-:Y:S01]  /*1f50*/  IMAD.IADD R97, R9, 0x1, R97 ;  /* 0x0000000109617824 */ /* 0x000fe200078e0261 */
[----:B------:R-:W-:Y:S01]  /*1f60*/  ISETP.GE.AND P2, PT, R164, R125, PT ;  /* 0x0000007da400720c */ /* 0x000fe20003f46270 */
[C---:B------:R-:W-:Y:S01]  /*1f70*/  IMAD R11, R170.reuse, R89, R7 ;  /* 0x00000059aa0b7224 */ /* 0x040fe200078e0207 */
[----:B------:R-:W-:Y:S01]  /*1f80*/  SEL R4, RZ, 0x4, P1 ;  /* 0x00000004ff047807 */ /* 0x000fe20000800000 */
[----:B------:R-:W-:Y:S01]  /*1f90*/  IMAD.WIDE.U32 R92, R170, R88, R162 ;  /* 0x00000058aa5c7225 */ /* 0x000fe200078e00a2 */
[----:B------:R-:W-:-:S02]  /*1fa0*/  LOP3.LUT R9, R0, R3, RZ, 0xfc, !PT ;  /* 0x0000000300097212 */ /* 0x000fc400078efcff */
[----:B------:R-:W-:Y:S01]  /*1fb0*/  ISETP.GE.AND P1, PT, R165, R125, PT ;  /* 0x0000007da500720c */ /* 0x000fe20003f26270 */
[----:B------:R-:W-:Y:S01]  /*1fc0*/  IMAD.IADD R93, R93, 0x1, R11 ;  /* 0x000000015d5d7824 */ /* 0x000fe200078e020b */
[----:B------:R-:W-:Y:S01]  /*1fd0*/  SEL R3, R125, RZ, P3 ;  /* 0x000000ff7d037207 */ /* 0x000fe20001800000 */
[----:B------:R-:W-:Y:S01]  /*1fe0*/  IMAD.IADD R91, R11, 0x1, R91 ;  /* 0x000000010b5b7824 */ /* 0x000fe200078e025b */
[----:B------:R-:W-:Y:S01]  /*1ff0*/  SEL R7, R125, RZ, P2 ;  /* 0x000000ff7d077207 */ /* 0x000fe20001000000 */
[----:B-----5:R-:W-:Y:S01]  /*2000*/  IMAD.WIDE.U32 R98, R141, R94, R98 ;  /* 0x0000005e8d627225 */ /* 0x020fe200078e0062 */
[----:B------:R-:W-:Y:S02]  /*2010*/  SEL R0, R125, RZ, P1 ;  /* 0x000000ff7d007207 */ /* 0x000fe40000800000 */
[----:B------:R-:W-:Y:S01]  /*2020*/  LOP3.LUT R5, R6, 0x2, R5, 0xe2, !PT ;  /* 0x0000000206057812 */ /* 0x000fe200078ee205 */
[----:B------:R-:W-:Y:S01]  /*2030*/  IMAD.IADD R3, R16, 0x1, R3 ;  /* 0x0000000110037824 */ /* 0x000fe200078e0203 */
[----:B------:R-:W-:Y:S01]  /*2040*/  ISETP.GE.AND P4, PT, R22, UR5, PT ;  /* 0x0000000516007c0c */ /* 0x000fe2000bf86270 */
[----:B------:R-:W-:Y:S01]  /*2050*/  IMAD.IADD R7, R164, 0x1, R7 ;  /* 0x00000001a4077824 */ /* 0x000fe200078e0207 */
[----:B------:R-:W-:Y:S01]  /*2060*/  LOP3.LUT R5, R5, R4, RZ, 0xfc, !PT ;  /* 0x0000000405057212 */ /* 0x000fe200078efcff */
[----:B------:R-:W-:Y:S01]  /*2070*/  IMAD.IADD R8, R165, 0x1, R0 ;  /* 0x00000001a5087824 */ /* 0x000fe200078e0200 */
[----:B------:R-:W-:Y:S01]  /*2080*/  SHF.R.S32.HI R0, RZ, 0x1f, R3 ;  /* 0x0000001fff007819 */ /* 0x000fe20000011403 */
[----:B------:R-:W-:Y:S01]  /*2090*/  IMAD.WIDE.U32 R96, R141, R94, R96 ;  /* 0x0000005e8d607225 */ /* 0x000fe200078e0060 */
[----:B------:R-:W-:-:S02]  /*20a0*/  SHF.R.S32.HI R4, RZ, 0x1f, R7 ;  /* 0x0000001fff047819 */ /* 0x000fc40000011407 */
[CC--:B------:R-:W-:Y:S01]  /*20b0*/  LEA.HI R6, R0.reuse, R3.reuse, RZ, 0x3 ;  /* 0x0000000300067211 */ /* 0x0c0fe200078f18ff */
[CC--:B------:R-:W-:Y:S01]  /*20c0*/  IMAD.WIDE.U32 R92, R141.reuse, R88.reuse, R92 ;  /* 0x000000588d5c7225 */ /* 0x0c0fe200078e005c */
[----:B------:R-:W-:Y:S02]  /*20d0*/  LEA.HI R0, R0, R3, RZ, 0x6 ;  /* 0x0000000300007211 */ /* 0x000fe400078f30ff */
[CC--:B------:R-:W-:Y:S01]  /*20e0*/  LEA.HI R3, R4.reuse, R7.reuse, RZ, 0x6 ;  /* 0x0000000704037211 */ /* 0x0c0fe200078f30ff */
[----:B------:R-:W-:Y:S01]  /*20f0*/  IMAD.WIDE.U32 R90, R141, R88, R90 ;  /* 0x000000588d5a7225 */ /* 0x000fe200078e005a */
[----:B------:R-:W-:Y:S02]  /*2100*/  LEA.HI R10, R4, R7, RZ, 0x3 ;  /* 0x00000007040a7211 */ /* 0x000fe400078f18ff */
[----:B------:R-:W-:Y:S01]  /*2110*/  SHF.R.S32.HI R4, RZ, 0x6, R3 ;  /* 0x00000006ff047819 */ /* 0x000fe20000011403 */
[----:B------:R-:W-:Y:S01]  /*2120*/  IMAD.SHL.U32 R125, R125, 0x2, RZ ;  /* 0x000000027d7d7824 */ /* 0x000fe200078e00ff */
[----:B------:R-:W-:-:S02]  /*2130*/  SHF.R.S32.HI R0, RZ, 0x6, R0 ;  /* 0x00000006ff007819 */ /* 0x000fc40000011400 */
[C---:B------:R-:W-:Y:S01]  /*2140*/  LOP3.LUT R3, R181.reuse, 0x38, R6, 0xf8, !PT ;  /* 0x00000038b5037812 */ /* 0x040fe200078ef806 */
[--C-:B------:R-:W-:Y:S01]  /*2150*/  IMAD R139, R4, 0x1800, R183.reuse ;  /* 0x00001800048b7824 */ /* 0x100fe200078e02b7 */
[----:B------:R-:W-:Y:S01]  /*2160*/  SHF.R.S32.HI R13, RZ, 0x1f, R8 ;  /* 0x0000001fff0d7819 */ /* 0x000fe20000011408 */
[C---:B------:R-:W-:Y:S01]  /*2170*/  IMAD R140, R0.reuse, 0x1800, R183 ;  /* 0x00001800008c7824 */ /* 0x040fe200078e02b7 */
[----:B------:R-:W-:Y:S01]  /*2180*/  LOP3.LUT R7, R181, 0x38, R10, 0xf8, !PT ;  /* 0x00000038b5077812 */ /* 0x000fe200078ef80a */
[--C-:B------:R-:W-:Y:S01]  /*2190*/  IMAD R138, R0, 0x1800, R184.reuse ;  /* 0x00001800008a7824 */ /* 0x100fe200078e02b8 */
[----:B------:R-:W-:Y:S01]  /*21a0*/  LOP3.LUT R3, R3, R182, RZ, 0x3c, !PT ;  /* 0x000000b603037212 */ /* 0x000fe200078e3cff */
[----:B------:R-:W-:Y:S01]  /*21b0*/  IMAD R136, R4, 0x1800, R184 ;  /* 0x0000180004887824 */ /* 0x000fe200078e02b8 */
[----:B------:R-:W-:Y:S02]  /*21c0*/  LEA.HI R12, R13, R8, RZ, 0x3 ;  /* 0x000000080d0c7211 */ /* 0x000fe400078f18ff */
[----:B------:R-:W-:Y:S01]  /*21d0*/  LOP3.LUT R0, R7, R182, RZ, 0x3c, !PT ;  /* 0x000000b607007212 */ /* 0x000fe200078e3cff */
[----:B------:R-:W-:Y:S01]  /*21e0*/  IMAD.IADD R140, R140, 0x1, R3 ;  /* 0x000000018c8c7824 */ /* 0x000fe200078e0203 */
[----:B------:R-:W-:-:S02]  /*21f0*/  LEA.HI R8, R13, R8, RZ, 0x6 ;  /* 0x000000080d087211 */ /* 0x000fc400078f30ff */
[----:B------:R-:W-:Y:S01]  /*2200*/  SHF.R.S32.HI R13, RZ, 0x1f, R141 ;  /* 0x0000001fff0d7819 */ /* 0x000fe2000001148d */
[----:B------:R-:W-:Y:S01]  /*2210*/  IMAD.IADD R139, R139, 0x1, R0 ;  /* 0x000000018b8b7824 */ /* 0x000fe200078e0200 */
[----:B------:R-:W-:Y:S02]  /*2220*/  LOP3.LUT R3, R181, 0x38, R12, 0xf8, !PT ;  /* 0x00000038b5037812 */ /* 0x000fe400078ef80c */
[----:B------:R-:W-:Y:S01]  /*2230*/  LOP3.LUT R11, R177, 0x38, R6, 0xf8, !PT ;  /* 0x00000038b10b7812 */ /* 0x000fe200078ef806 */
[----:B------:R-:W-:Y:S01]  /*2240*/  IMAD R4, R13, R94, RZ ;  /* 0x0000005e0d047224 */ /* 0x000fe200078e02ff */
[----:B------:R-:W-:Y:S02]  /*2250*/  LOP3.LUT R0, R3, R182, RZ, 0x3c, !PT ;  /* 0x000000b603007212 */ /* 0x000fe400078e3cff */
[----:B------:R-:W-:Y:S01]  /*2260*/  LOP3.LUT R11, R11, R220, RZ, 0x3c, !PT ;  /* 0x000000dc0b0b7212 */ /* 0x000fe200078e3cff */
[----:B------:R-:W-:Y:S01]  /*2270*/  IMAD R103, R141, R95, R4 ;  /* 0x0000005f8d677224 */ /* 0x000fe200078e0204 */
[----:B------:R-:W-:-:S02]  /*2280*/  LOP3.LUT R7, R177, 0x38, R10, 0xf8, !PT ;  /* 0x00000038b1077812 */ /* 0x000fc400078ef80a */
[----:B------:R-:W-:Y:S01]  /*2290*/  LOP3.LUT R3, R181, 0x18, R16, 0xf8, !PT ;  /* 0x00000018b5037812 */ /* 0x000fe200078ef810 */
[----:B------:R-:W-:Y:S01]  /*22a0*/  IMAD.IADD R138, R138, 0x1, R11 ;  /* 0x000000018a8a7824 */ /* 0x000fe200078e020b */
[----:B------:R-:W-:Y:S01]  /*22b0*/  SHF.R.S32.HI R8, RZ, 0x6, R8 ;  /* 0x00000006ff087819 */ /* 0x000fe20000011408 */
[----:B------:R-:W-:Y:S01]  /*22c0*/  IMAD.IADD R105, R99, 0x1, R103 ;  /* 0x0000000163697824 */ /* 0x000fe200078e0267 */
[----:B------:R-:W-:Y:S01]  /*22d0*/  LOP3.LUT R7, R7, R220, RZ, 0x3c, !PT ;  /* 0x000000dc07077212 */ /* 0x000fe200078e3cff */
[----:B------:R-:W-:Y:S01]  /*22e0*/  IMAD.IADD R103, R103, 0x1, R97 ;  /* 0x0000000167677824 */ /* 0x000fe200078e0261 */
[----:B------:R-:W-:Y:S01]  /*22f0*/  LOP3.LUT R4, R3, R182, RZ, 0x3c, !PT ;  /* 0x000000b603047212 */ /* 0x000fe200078e3cff */
[----:B------:R-:W-:Y:S01]  /*2300*/  IMAD R137, R8, 0x1800, R183 ;  /* 0x0000180008897824 */ /* 0x000fe200078e02b7 */
[----:B------:R-:W-:Y:S01]  /*2310*/  LOP3.LUT R11, R177, 0x38, R12, 0xf8, !PT ;  /* 0x00000038b10b7812 */ /* 0x000fe200078ef80c */
[----:B------:R-:W-:Y:S01]  /*2320*/  IMAD.IADD R136, R136, 0x1, R7 ;  /* 0x0000000188887824 */ /* 0x000fe200078e0207 */
[----:B------:R-:W-:Y:S01]  /*2330*/  ISETP.GE.AND P0, PT, R160, UR4, PT ;  /* 0x00000004a0007c0c */ /* 0x000fe2000bf06270 */
[----:B------:R-:W-:Y:S01]  /*2340*/  IMAD.IADD R3, R183, 0x1, R4 ;  /* 0x00000001b7037824 */ /* 0x000fe200078e0204 */
[----:B------:R-:W-:Y:S01]  /*2350*/  LOP3.LUT R11, R11, R220, RZ, 0x3c, !PT ;  /* 0x000000dc0b0b7212 */ /* 0x000fe200078e3cff */
[----:B------:R-:W-:Y:S01]  /*2360*/  IMAD R7, R95, 0x60, RZ ;  /* 0x000000605f077824 */ /* 0x000fe200078e02ff */
[----:B------:R-:W-:Y:S01]  /*2370*/  SHF.L.U64.HI R106, R94, 0x6, R95 ;  /* 0x000000065e6a7819 */ /* 0x000fe2000001025f */
[----:B------:R-:W-:Y:S01]  /*2380*/  IMAD R134, R8, 0x1800, R184 ;  /* 0x0000180008867824 */ /* 0x000fe200078e02b8 */
[----:B------:R-:W-:Y:S01]  /*2390*/  SEL R4, RZ, 0x8, P4 ;  /* 0x00000008ff047807 */ /* 0x000fe20002000000 */
[----:B------:R-:W-:Y:S01]  /*23a0*/  IMAD.IADD R137, R137, 0x1, R0 ;  /* 0x0000000189897824 */ /* 0x000fe200078e0200 */
[----:B------:R-:W-:Y:S01]  /*23b0*/  LOP3.LUT P5, RZ, R213, 0x4, RZ, 0xc0, !PT ;  /* 0x00000004d5ff7812 */ /* 0x000fe200078ac0ff */
[----:B------:R-:W-:Y:S01]  /*23c0*/  IMAD.WIDE.U32 R94, R94, 0x60, RZ ;  /* 0x000000605e5e7825 */ /* 0x000fe200078e00ff */
[----:B------:R-:W-:-:S02]  /*23d0*/  SEL R8, RZ, 0x20, P0 ;  /* 0x00000020ff087807 */ /* 0x000fc40000000000 */
[----:B------:R-:W-:Y:S01]  /*23e0*/  LOP3.LUT R20, R5, R4, RZ, 0xfc, !PT ;  /* 0x0000000405147212 */ /* 0x000fe200078efcff */
[----:B------:R-:W-:Y:S01]  /*23f0*/  IMAD R0, R13, R88, RZ ;  /* 0x000000580d007224 */ /* 0x000fe200078e02ff */
[----:B------:R-:W-:Y:S01]  /*2400*/  LOP3.LUT R4, R5, 0x1, RZ, 0xc0, !PT ;  /* 0x0000000105047812 */ /* 0x000fe200078ec0ff */
[----:B------:R-:W-:Y:S01]  /*2410*/  IMAD.IADD R134, R134, 0x1, R11 ;  /* 0x0000000186867824 */ /* 0x000fe200078e020b */
[C---:B------:R-:W-:Y:S01]  /*2420*/  SHF.L.U64.HI R108, R88.reuse, 0x6, R89 ;  /* 0x00000006586c7819 */ /* 0x040fe20000010259 */
[----:B------:R-:W-:Y:S01]  /*2430*/  IMAD R11, R89, 0x60, RZ ;  /* 0x00000060590b7824 */ /* 0x000fe200078e02ff */
[----:B------:R-:W-:Y:S01]  /*2440*/  SEL R127, R127, 0xffffffe0, !P5 ;  /* 0xffffffe07f7f7807 */ /* 0x000fe20006800000 */
[----:B------:R-:W-:Y:S01]  /*2450*/  IMAD R13, R141, R89, R0 ;  /* 0x000000598d0d7224 */ /* 0x000fe200078e0200 */
[----:B------:R-:W-:Y:S01]  /*2460*/  IADD3 R130, R95, R7, RZ ;  /* 0x000000075f827210 */ /* 0x000fe20007ffe0ff */
[----:B------:R-:W-:Y:S01]  /*2470*/  IMAD.WIDE.U32 R88, R88, 0x60, RZ ;  /* 0x0000006058587825 */ /* 0x000fe200078e00ff */
[----:B------:R-:W-:-:S02]  /*2480*/  SHF.R.S32.HI R118, RZ, 0x3, R6 ;  /* 0x00000003ff767819 */ /* 0x000fc40000011406 */
[----:B------:R-:W-:Y:S01]  /*2490*/  LOP3.LUT R5, R6, 0xfffffff8, RZ, 0xc0, !PT ;  /* 0xfffffff806057812 */ /* 0x000fe200078ec0ff */
[----:B------:R-:W-:Y:S01]  /*24a0*/  IMAD.IADD R132, R89, 0x1, R11 ;  /* 0x0000000159847824 */ /* 0x000fe200078e020b */
[----:B------:R-:W-:Y:S01]  /*24b0*/  LOP3.LUT R87, R9, R8, RZ, 0xfc, !PT ;  /* 0x0000000809577212 */ /* 0x000fe200078efcff */
[----:B------:R-:W-:Y:S01]  /*24c0*/  IMAD.IADD R133, R127, 0x1, R3 ;  /* 0x000000017f857824 */ /* 0x000fe200078e0203 */
[----:B------:R-:W-:Y:S01]  /*24d0*/  LOP3.LUT R6, R10, 0xfffffff8, RZ, 0xc0, !PT ;  /* 0xfffffff80a067812 */ /* 0x000fe200078ec0ff */
[----:B------:R-:W-:Y:S01]  /*24e0*/  IMAD.IADD R104, R93, 0x1, R13 ;  /* 0x000000015d687824 */ /* 0x000fe200078e020d */
[----:B------:R-:W-:Y:S01]  /*24f0*/  LOP3.LUT R7, R12, 0xfffffff8, RZ, 0xc0, !PT ;  /* 0xfffffff80c077812 */ /* 0x000fe200078ec0ff */
[----:B------:R-:W-:Y:S01]  /*2500*/  IMAD.IADD R102, R13, 0x1, R91 ;  /* 0x000000010d667824 */ /* 0x000fe200078e025b */
[----:B------:R-:W-:Y:S02]  /*2510*/  SHF.R.S32.HI R115, RZ, 0x3, R10 ;  /* 0x00000003ff737819 */ /* 0x000fe4000001140a */
        /* <DEDUP_REMOVED lines=16> */
.L_x_2801:
[----:B0-----:R-:W0:Y:S01]  /*2620*/  LDC R81, c[0x0][0x430] ;  /* 0x00010c00ff517b82 */ /* 0x001e220000000800 */
[----:B------:R-:W-:Y:S02]  /*2630*/  VIADD R25, R25, 0xffffffff ;  /* 0xffffffff19197836 */ /* 0x000fe40000000000 */
[----:B------:R-:W-:Y:S02]  /*2640*/  IMAD.MOV.U32 R80, RZ, RZ, RZ ;  /* 0x000000ffff507224 */ /* 0x000fe400078e00ff */
[----:B------:R-:W-:-:S03]  /*2650*/  IMAD R12, R25, 0x60, R113 ;  /* 0x00000060190c7824 */ /* 0x000fc600078e0271 */
[----:B-1----:R-:W1:Y:S01]  /*2660*/  LDC R124, c[0x0][0x3f4] ;  /* 0x0000fd00ff7c7b82 */ /* 0x002e620000000800 */
        /* <DEDUP_REMOVED lines=22> */
[C---:B------:R-:W-:Y:S01]  /*27d0*/  IMAD R29, R19.reuse, 0x4800, R3 ;  /* 0x00004800131d7824 */ /* 0x040fe200078e0203 */
[----:B------:R-:W-:Y:S05]  /*27e0*/  YIELD ;  /* 0x0000000000007946 */ /* 0x000fea0003800000 */
[----:B------:R-:W-:Y:S01]  /*27f0*/  IMAD R11, R19, 0x4800, R133 ;  /* 0x00004800130b7824 */ /* 0x000fe200078e0285 */
[----:B------:R-:W-:Y:S01]  /*2800*/  BSSY B0, `(.L_x_2696) ;  /* 0x00007e7000007945 */ /* 0x000fe20003800000 */
[----:B------:R-:W-:Y:S01]  /*2810*/  IMAD R81, R81, R14, R32 ;  /* 0x0000000e51517224 */ /* 0x000fe200078e0220 */
[----:B------:R-:W-:Y:S01]  /*2820*/  P2R R123, PR, RZ, 0x10 ;  /* 0x00000010ff7b7803 */ /* 0x000fe20000000000 */
[----:B------:R-:W-:-:S02]  /*2830*/  IMAD R29, R29, 0x2, R122 ;  /* 0x000000021d1d7824 */ /* 0x000fc400078e027a */
[----:B------:R-:W-:Y:S01]  /*2840*/  IMAD R28, R11, 0x2, R122 ;  /* 0x000000020b1c7824 */ /* 0x000fe200078e027a */
[----:B0-----:R-:W-:Y:S06]  /*2850*/  @!P0 BRA `(.L_x_2697) ;  /* 0x0000007400a88947 */ /* 0x001fec0003800000 */
[----:B------:R-:W-:Y:S01]  /*2860*/  SHF.R.S32.HI R82, RZ, 0x1f, R81 ;  /* 0x0000001fff527819 */ /* 0x000fe20000011451 */
[----:B------:R-:W-:Y:S01]  /*2870*/  ULDC.64 UR4, c[0x0][0x300] ;  /* 0x0000c00000047ab9 */ /* 0x000fe20000000a00 */
[----:B-----5:R-:W-:Y:S01]  /*2880*/  SHF.R.S32.HI R83, RZ, 0x1f, R80 ;  /* 0x0000001fff537819 */ /* 0x020fe20000011450 */
[C---:B------:R-:W-:Y:S01]  /*2890*/  IMAD.WIDE.U32 R12, R81.reuse, UR4, RZ ;  /* 0x00000004510c7c25 */ /* 0x040fe2000f8e00ff */
        /* <DEDUP_REMOVED lines=15> */
[C---:B------:R-:W-:Y:S02]  /*2990*/  IMAD R31, R11.reuse, R94, R14 ;  /* 0x0000005e0b1f7224 */ /* 0x040fe400078e020e */
[----:B------:R-:W-:Y:S02]  /*29a0*/  IMAD R33, R11, R88, R30 ;  /* 0x000000580b217224 */ /* 0x000fe400078e021e */
[C---:B------:R-:W-:Y:S02]  /*29b0*/  IMAD R11, R26.reuse, UR5, R15 ;  /* 0x000000051a0b7c24 */ /* 0x040fe4000f8e020f */
[----:B------:R-:W-:Y:S01]  /*29c0*/  IMAD.WIDE.U32 R116, R26, UR4, R12 ;  /* 0x000000041a747c25 */ /* 0x000fe2000f8e000c */
[----:B------:R-:W-:-:S03]  /*29d0*/  ULDC.64 UR4, c[0x0][0x2e8] ;  /* 0x0000ba0000047ab9 */ /* 0x000fc60000000a00 */
[----:B------:R-:W-:Y:S01]  /*29e0*/  IMAD.IADD R11, R117, 0x1, R11 ;  /* 0x00000001750b7824 */ /* 0x000fe200078e020b */
[----:B------:R-:W-:Y:S01]  /*29f0*/  LEA R117, P4, R116, UR4, 0x1 ;  /* 0x0000000474757c11 */ /* 0x000fe2000f8808ff */
[----:B------:R-:W-:Y:S02]  /*2a00*/  IMAD R84, R25, -0x60, R2 ;  /* 0xffffffa019547824 */ /* 0x000fe400078e0202 */
[-C--:B------:R-:W-:Y:S01]  /*2a10*/  IMAD.WIDE.U32 R14, R94, R25.reuse, RZ ;  /* 0x000000195e0e7225 */ /* 0x080fe200078e00ff */
[----:B------:R-:W-:Y:S02]  /*2a20*/  LEA.HI.X R116, R116, UR5, R11, 0x1, P4 ;  /* 0x0000000574747c11 */ /* 0x000fe4000a0f0c0b */
        /* <DEDUP_REMOVED lines=61> */
.L_x_2700:
[----:B------:R-:W-:Y:S05]  /*2e00*/  BSYNC B1 ;  /* 0x0000000000017941 */ /* 0x000fea0003800000 */
.L_x_2699:
        /* <DEDUP_REMOVED lines=56> */
.L_x_2702:
[----:B------:R-:W-:Y:S05]  /*3190*/  BSYNC B1 ;  /* 0x0000000000017941 */ /* 0x000fea0003800000 */
.L_x_2701:
        /* <DEDUP_REMOVED lines=9> */
[----:B------:R-:W-:Y:S02]  /*3230*/  PRMT R225, R225, 0x5410, R14 ;  /* 0x00005410e1e17816 */ /* 0x000fe4000000000e */
[----:B------:R-:W-:Y:S01]  /*3240*/  PRMT R150, R150, 0x5410, R13 ;  /* 0x0000541096967816 */ /* 0x000fe2000000000d */
[----:B------:R-:W-:Y:S01]  /*3250*/  IMAD.MOV.U32 R13, RZ, RZ, R60 ;  /* 0x000000ffff0d7224 */ /* 0x000fe200078e003c */
[----:B------:R-:W-:-:S04]  /*3260*/  MOV R14, R61 ;  /* 0x0000003d000e7202 */ /* 0x000fc80000000f00 */
[----:B------:R-:W-:Y:S01]  /*3270*/  PRMT R159, R14, 0x5410, R13 ;  /* 0x000054100e9f7816 */ /* 0x000fe2000000000d */
[----:B------:R-:W-:Y:S02]  /*3280*/  IMAD.MOV.U32 R13, RZ, RZ, R65 ;  /* 0x000000ffff0d7224 */ /* 0x000fe400078e0041 */
        /* <DEDUP_REMOVED lines=19> */
[----:B------:R-:W-:Y:S01]  /*33c0*/  PRMT R207, R207, 0x5410, R13 ;  /* 0x00005410cfcf7816 */ /* 0x000fe2000000000d */
[----:B------:R-:W-:Y:S01]  /*33d0*/  IMAD.MOV.U32 R13, RZ, RZ, R76 ;  /* 0x000000ffff0d7224 */ /* 0x000fe200078e004c */
[----:B------:R-:W-:-:S02]  /*33e0*/  PLOP3.LUT P0, PT, PT, PT, UP0, 0x80, 0x0 ;  /* 0x000000000000781c */ /* 0x000fc40003f0f008 */
        /* <DEDUP_REMOVED lines=14> */
[----:B------:R-:W-:-:S02]  /*34d0*/  IMAD.MOV.U32 R11, RZ, RZ, R35 ;  /* 0x000000ffff0b7224 */ /* 0x000fc400078e0023 */
[----:B------:R-:W-:-:S03]  /*34e0*/  IMAD.MOV.U32 R13, RZ, RZ, R39 ;  /* 0x000000ffff0d7224 */ /* 0x000fc600078e0027 */
[----:B------:R-:W-:Y:S01]  /*34f0*/  PRMT R121, R12, 0x5410, R11 ;  /* 0x000054100c797816 */ /* 0x000fe2000000000b */
[----:B------:R-:W-:Y:S01]  /*3500*/  IMAD.MOV.U32 R12, RZ, RZ, R42 ;  /* 0x000000ffff0c7224 */ /* 0x000fe200078e002a */
[----:B------:R-:W-:Y:S01]  /*3510*/  PRMT R135, R14, 0x5410, R13 ;  /* 0x000054100e877816 */ /* 0x000fe2000000000d */
[----:B------:R-:W-:Y:S02]  /*3520*/  IMAD.MOV.U32 R11, RZ, RZ, R43 ;  /* 0x000000ffff0b7224 */ /* 0x000fe400078e002b */
        /* <DEDUP_REMOVED lines=27> */
.L_x_2703:
[----:B------:R-:W-:Y:S01]  /*36e0*/  IMAD R85, R19, 0x8, R18 ;  /* 0x0000000813557824 */ /* 0x000fe200078e0212 */
[----:B------:R-:W-:Y:S01]  /*36f0*/  SHF.L.U32 R86, R171, 0x1f, RZ ;  /* 0x0000001fab567819 */ /* 0x000fe200000006ff */
[----:B------:R-:W-:Y:S03]  /*3700*/  BSSY B1, `(.L_x_2704) ;  /* 0x0000003000017945 */ /* 0x000fe60003800000 */
[----:B------:R-:W0:Y:S02]  /*3710*/  SYNCS.PHASECHK.TRANS64.TRYWAIT P6, [R85+URZ+0x2a890], R86 ;  /* 0x02a89056550075a7 */ /* 0x000e2400080c017f */
[----:B0-----:R-:W-:Y:S05]  /*3720*/  @!P6 BRA `(.L_x_2705) ;  /* 0x000001f400bce947 */ /* 0x001fea0003800000 */
.L_x_3046:
[----:B------:R-:W-:Y:S05]  /*3730*/  BSYNC B1 ;  /* 0x0000000000017941 */ /* 0x000fea0003800000 */
.L_x_2704:
[----:B------:R-:W-:-:S03]  /*3740*/  UMOV UR4, 0xffffffff ;  /* 0xffffffff00047882 */ /* 0x000fc60000000000 */
[----:B------:R-:W-:Y:S05]  /*3750*/  BRA.DIV UR4, `(.L_x_2706) ;  /* 0x000001f604c47947 */ /* 0x000fea000b800000 */
[----:B------:R1:W2:Y:S04]  /*3760*/  SHFL.IDX PT, R78, R116, RZ, 0x1c1f ;  /* 0x001c1fff744e7589 */ /* 0x0002a800000e0000 */
[----:B------:R1:W3:Y:S02]  /*3770*/  SHFL.IDX PT, R11, R117, RZ, 0x1c1f ;  /* 0x001c1fff750b7589 */ /* 0x0002e400000e0000 */
.L_x_3050:
        /* <DEDUP_REMOVED lines=27> */
[C---:B------:R-:W-:Y:S01]  /*3930*/  LOP3.LUT R150, R14.reuse, 0xffff0000, RZ, 0xc0, !PT ;  /* 0xffff00000e967812 */ /* 0x040fe200078ec0ff */
[----:B------:R-:W-:Y:S01]  /*3940*/  IMAD.U32 R14, R14, 0x10000, RZ ;  /* 0x000100000e0e7824 */ /* 0x000fe200078e00ff */
[C---:B------:R-:W-:Y:S01]  /*3950*/  SHF.L.U32 R151, R13.reuse, 0x10, RZ ;  /* 0x000000100d977819 */ /* 0x040fe200000006ff */
[C---:B------:R-:W-:Y:S01]  /*3960*/  IMAD.U32 R149, R148.reuse, 0x10000, RZ ;  /* 0x0001000094957824 */ /* 0x040fe200078e00ff */
[----:B------:R-:W-:Y:S02]  /*3970*/  LOP3.LUT R148, R148, 0xffff0000, RZ, 0xc0, !PT ;  /* 0xffff000094947812 */ /* 0x000fe400078ec0ff */
[----:B------:R-:W-:Y:S01]  /*3980*/  LOP3.LUT R13, R13, 0xffff0000, RZ, 0xc0, !PT ;  /* 0xffff00000d0d7812 */ /* 0x000fe200078ec0ff */
[C---:B------:R-:W-:Y:S01]  /*3990*/  FMUL.FTZ R152, R150.reuse, R149 ;  /* 0x0000009596987220 */ /* 0x040fe20000410000 */
[----:B------:R-:W-:Y:S01]  /*39a0*/  FMUL.FTZ R150, R150, R151 ;  /* 0x0000009796967220 */ /* 0x000fe20000410000 */
[----:B------:R-:W-:-:S02]  /*39b0*/  F2FP.BF16.F32.PACK_AB R75, R75, R76 ;  /* 0x0000004c4b4b723e */ /* 0x000fc400000010ff */
        /* <DEDUP_REMOVED lines=21> */
.L_x_2712:
[----:B------:R-:W-:Y:S05]  /*3b10*/  BSYNC B3 ;  /* 0x0000000000037941 */ /* 0x000fea0003800000 */
.L_x_2711:
[----:B---3--:R-:W-:-:S04]  /*3b20*/  LEA R74, P4, R16, R11, 0x1 ;  /* 0x0000000b104a7211 */ /* 0x008fc800078808ff */
[----:B--2---:R-:W-:-:S05]  /*3b30*/  LEA.HI.X R75, R16, R78, R17, 0x1, P4 ;  /* 0x0000004e104b7211 */ /* 0x004fca00020f0c11 */
[----:B0-----:R4:W-:Y:S04]  /*3b40*/  ST.E.128 desc[UR60][R74.64], R12 ;  /* 0x0000000c4a007985 */ /* 0x0019e8000c101d3c */
.L_x_2710:
[----:B------:R-:W-:Y:S05]  /*3b50*/  BSYNC B2 ;  /* 0x0000000000027941 */ /* 0x000fea0003800000 */
.L_x_2709:
        /* <DEDUP_REMOVED lines=55> */
.L_x_2716:
[----:B------:R-:W-:Y:S05]  /*3ed0*/  BSYNC B3 ;  /* 0x0000000000037941 */ /* 0x000fea0003800000 */
.L_x_2715:
[----:B------:R-:W-:Y:S02]  /*3ee0*/  IMAD.SHL.U32 R72, R166, 0x8, RZ ;  /* 0x00000008a6487824 */ /* 0x000fe400078e00ff */
[----:B---3--:R-:W-:Y:S02]  /*3ef0*/  IMAD.MOV.U32 R70, RZ, RZ, R11 ;  /* 0x000000ffff467224 */ /* 0x008fe400078e000b */
[----:B--2---:R-:W-:Y:S02]  /*3f00*/  IMAD.MOV.U32 R71, RZ, RZ, R78 ;  /* 0x000000ffff477224 */ /* 0x004fe400078e004e */
[----:B------:R-:W-:-:S05]  /*3f10*/  IMAD.WIDE R70, R72, 0x2, R70 ;  /* 0x0000000248467825 */ /* 0x000fca00078e0246 */
[----:B0-----:R0:W-:Y:S02]  /*3f20*/  ST.E.128 desc[UR60][R70.64], R12 ;  /* 0x0000000c46007985 */ /* 0x0011e4000c101d3c */
.L_x_2714:
[----:B------:R-:W-:Y:S05]  /*3f30*/  BSYNC B2 ;  /* 0x0000000000027941 */ /* 0x000fea0003800000 */
.L_x_2713:
        /* <DEDUP_REMOVED lines=56> */
[----:B------:R-:W-:Y:S01]  /*42c0*/  IMAD.MOV.U32 R14, RZ, RZ, R75 ;  /* 0x000000ffff0e7224 */ /* 0x000fe200078e004b */
[----:B------:R-:W-:Y:S01]  /*42d0*/  MOV R12, R13 ;  /* 0x0000000d000c7202 */ /* 0x000fe20000000f00 */
[----:B------:R-:W-:-:S07]  /*42e0*/  IMAD.MOV.U32 R13, RZ, RZ, R67 ;  /* 0x000000ffff0d7224 */ /* 0x000fce00078e0043 */
.L_x_2720:
[----:B------:R-:W-:Y:S05]  /*42f0*/  BSYNC B3 ;  /* 0x0000000000037941 */ /* 0x000fea0003800000 */
.L_x_2719:
[----:B----4-:R0:W-:Y:S02]  /*4300*/  ST.E.128 desc[UR60][R70.64], R12 ;  /* 0x0000000c46007985 */ /* 0x0101e4000c101d3c */
.L_x_2718:
[----:B------:R-:W-:Y:S05]  /*4310*/  BSYNC B2 ;  /* 0x0000000000027941 */ /* 0x000fea0003800000 */
.L_x_2717:
        /* <DEDUP_REMOVED lines=14> */
[C---:B------:R-:W-:Y:S02]  /*4400*/  LOP3.LUT R68, R13.reuse, 0xffff0000, RZ, 0xc0, !PT ;  /* 0xffff00000d447812 */ /* 0x040fe400078ec0ff */
[C---:B------:R-:W-:Y:S01]  /*4410*/  LOP3.LUT R70, R62.reuse, 0xffff0000, RZ, 0xc0, !PT ;  /* 0xffff00003e467812 */ /* 0x040fe200078ec0ff */
[----:B------:R-:W-:Y:S01]  /*4420*/  IMAD.U32 R62, R62, 0x10000, RZ ;  /* 0x000100003e3e7824 */ /* 0x000fe200078e00ff */
[C---:B------:R-:W-:Y:S01]  /*4430*/  LOP3.LUT R69, R64.reuse, 0xffff0000, RZ, 0xc0, !PT ;  /* 0xffff000040457812 */ /* 0x040fe200078ec0ff */
[----:B------:R-:W-:Y:S01]  /*4440*/  IMAD.U32 R64, R64, 0x10000, RZ ;  /* 0x0001000040407824 */ /* 0x000fe200078e00ff */
[----:B------:R-:W-:Y:S01]  /*4450*/  SHF.R.U32.HI R72, RZ, 0x10, R65 ;  /* 0x00000010ff487819 */ /* 0x000fe20000011641 */
[----:B------:R-:W-:Y:S01]  /*4460*/  IMAD.U32 R65, R13, 0x10000, RZ ;  /* 0x000100000d417824 */ /* 0x000fe200078e00ff */
[----:B------:R-:W-:Y:S01]  /*4470*/  SHF.R.U32.HI R63, RZ, 0x10, R63 ;  /* 0x00000010ff3f7819 */ /* 0x000fe2000001163f */
[C---:B------:R-:W-:Y:S01]  /*4480*/  FMUL.FTZ R13, R68.reuse, R70 ;  /* 0x00000046440d7220 */ /* 0x040fe20000410000 */
[----:B------:R-:W-:Y:S01]  /*4490*/  FMUL.FTZ R71, R68, R69 ;  /* 0x0000004544477220 */ /* 0x000fe20000410000 */
[----:B------:R-:W-:-:S02]  /*44a0*/  PRMT R68, R207, 0x5432, R72 ;  /* 0x00005432cf447816 */ /* 0x000fc40000000048 */
        /* <DEDUP_REMOVED lines=8> */
[----:B------:R-:W-:Y:S02]  /*4530*/  IMAD.U32 R70, R14, 0x10000, RZ ;  /* 0x000100000e467824 */ /* 0x000fe400078e00ff */
[----:B------:R-:W-:Y:S01]  /*4540*/  FMUL.FTZ R73, R13, R71 ;  /* 0x000000470d497220 */ /* 0x000fe20000410000 */
[----:B------:R-:W-:Y:S01]  /*4550*/  LOP3.LUT R14, R15, 0xffff0000, RZ, 0xc0, !PT ;  /* 0xffff00000f0e7812 */ /* 0x000fe200078ec0ff */
[-C--:B------:R-:W-:Y:S01]  /*4560*/  FMUL.FTZ R13, R13, R72.reuse ;  /* 0x000000480d0d7220 */ /* 0x080fe20000410000 */
[----:B------:R-:W-:Y:S01]  /*4570*/  LOP3.LUT R12, R12, 0xffff0000, RZ, 0xc0, !PT ;  /* 0xffff00000c0c7812 */ /* 0x000fe200078ec0ff */
        /* <DEDUP_REMOVED lines=14> */
[----:B------:R-:W-:Y:S01]  /*4660*/  F2FP.BF16.F32.PACK_AB R12, R12, R14 ;  /* 0x0000000e0c0c723e */ /* 0x000fe200000010ff */
[----:B------:R-:W-:Y:S02]  /*4670*/  IMAD.MOV.U32 R14, RZ, RZ, R13 ;  /* 0x000000ffff0e7224 */ /* 0x000fe400078e000d */
[----:B------:R-:W-:Y:S02]  /*4680*/  IMAD.MOV.U32 R15, RZ, RZ, R70 ;  /* 0x000000ffff0f7224 */ /* 0x000fe400078e0046 */
[----:B------:R-:W-:-:S07]  /*4690*/  IMAD.MOV.U32 R13, RZ, RZ, R65 ;  /* 0x000000ffff0d7224 */ /* 0x000fce00078e0041 */
.L_x_2724:
[----:B------:R-:W-:Y:S05]  /*46a0*/  BSYNC B3 ;  /* 0x0000000000037941 */ /* 0x000fea0003800000 */
.L_x_2723:
[----:B----4-:R0:W-:Y:S02]  /*46b0*/  ST.E.128 desc[UR60][R66.64], R12 ;  /* 0x0000000c42007985 */ /* 0x0101e4000c101d3c */
.L_x_2722:
[----:B------:R-:W-:Y:S05]  /*46c0*/  BSYNC B2 ;  /* 0x0000000000027941 */ /* 0x000fea0003800000 */
.L_x_2721:
        /* <DEDUP_REMOVED lines=55> */
.L_x_2728:
[----:B------:R-:W-:Y:S05]  /*4a40*/  BSYNC B3 ;  /* 0x0000000000037941 */ /* 0x000fea0003800000 */
.L_x_2727:
[----:B----4-:R0:W-:Y:S02]  /*4a50*/  ST.E.128 desc[UR60][R62.64], R12 ;  /* 0x0000000c3e007985 */ /* 0x0101e4000c101d3c */
.L_x_2726:
[----:B------:R-:W-:Y:S05]  /*4a60*/  BSYNC B2 ;  /* 0x0000000000027941 */ /* 0x000fea0003800000 */
.L_x_2725:
        /* <DEDUP_REMOVED lines=10> */
[----:B------:R-:W-:Y:S01]  /*4b10*/  SHF.R.U64 R54, R54, 0x10, R55 ;  /* 0x0000001036367819 */ /* 0x000fe20000001237 */
[----:B------:R-:W-:Y:S01]  /*4b20*/  IMAD.U32 R56, R14, 0x10000, RZ ;  /* 0x000100000e387824 */ /* 0x000fe200078e00ff */
[----:B------:R-:W-:Y:S01]  /*4b30*/  PRMT R11, R158, 0x5410, R11 ;  /* 0x000054109e0b7816 */ /* 0x000fe2000000000b */
[----:B------:R-:W-:Y:S01]  /*4b40*/  IMAD.U32 R61, R12, 0x10000, RZ ;  /* 0x000100000c3d7824 */ /* 0x000fe200078e00ff */
[----:B------:R-:W-:Y:S02]  /*4b50*/  PRMT R54, R157, 0x5410, R54 ;  /* 0x000054109d367816 */ /* 0x000fe40000000036 */
[----:B------:R-:W-:Y:S02]  /*4b60*/  SHF.R.U32.HI R60, RZ, 0x10, R55 ;  /* 0x00000010ff3c7819 */ /* 0x000fe40000011637 */
[----:B------:R-:W-:-:S02]  /*4b70*/  SHF.R.U32.HI R57, RZ, 0x10, R57 ;  /* 0x00000010ff397819 */ /* 0x000fc40000011639 */
[----:B------:R-:W-:Y:S02]  /*4b80*/  LOP3.LUT R13, R13, 0xffff0000, RZ, 0xc0, !PT ;  /* 0xffff00000d0d7812 */ /* 0x000fe400078ec0ff */
[C---:B------:R-:W-:Y:S01]  /*4b90*/  LOP3.LUT R64, R11.reuse, 0xffff0000, RZ, 0xc0, !PT ;  /* 0xffff00000b407812 */ /* 0x040fe200078ec0ff */
[----:B------:R-:W-:Y:S01]  /*4ba0*/  IMAD.U32 R11, R11, 0x10000, RZ ;  /* 0x000100000b0b7824 */ /* 0x000fe200078e00ff */
[C---:B------:R-:W-:Y:S01]  /*4bb0*/  LOP3.LUT R66, R54.reuse, 0xffff0000, RZ, 0xc0, !PT ;  /* 0xffff000036427812 */ /* 0x040fe200078ec0ff */
[----:B------:R-:W-:Y:S01]  /*4bc0*/  IMAD.U32 R54, R54, 0x10000, RZ ;  /* 0x0001000036367824 */ /* 0x000fe200078e00ff */
[----:B------:R-:W-:Y:S01]  /*4bd0*/  PRMT R60, R157, 0x5432, R60 ;  /* 0x000054329d3c7816 */ /* 0x000fe2000000003c */
[C---:B------:R-:W-:Y:S01]  /*4be0*/  FMUL.FTZ R62, R13.reuse, R64 ;  /* 0x000000400d3e7220 */ /* 0x040fe20000410000 */
[----:B------:R-:W-:Y:S01]  /*4bf0*/  PRMT R57, R158, 0x5432, R57 ;  /* 0x000054329e397816 */ /* 0x000fe20000000039 */
[----:B------:R-:W-:Y:S01]  /*4c00*/  FMUL.FTZ R13, R13, R66 ;  /* 0x000000420d0d7220 */ /* 0x000fe20000410000 */
[----:B------:R-:W-:Y:S01]  /*4c10*/  LOP3.LUT R14, R14, 0xffff0000, RZ, 0xc0, !PT ;  /* 0xffff00000e0e7812 */ /* 0x000fe200078ec0ff */
[----:B------:R-:W-:-:S02]  /*4c20*/  IMAD.U32 R65, R60, 0x10000, RZ ;  /* 0x000100003c417824 */ /* 0x000fc400078e00ff */
[----:B------:R-:W-:Y:S01]  /*4c30*/  FFMA.FTZ R62, R67, R66, -R62 ;  /* 0x00000042433e7223 */ /* 0x000fe2000001083e */
[----:B------:R-:W-:Y:S02]  /*4c40*/  IMAD.U32 R63, R57, 0x10000, RZ ;  /* 0x00010000393f7824 */ /* 0x000fe400078e00ff */
[----:B------:R-:W-:Y:S01]  /*4c50*/  FFMA.FTZ R13, R67, R64, R13 ;  /* 0x00000040430d7223 */ /* 0x000fe2000001000d */
[C---:B------:R-:W-:Y:S01]  /*4c60*/  FMUL.FTZ R67, R14.reuse, R65 ;  /* 0x000000410e437220 */ /* 0x040fe20000410000 */
[C---:B------:R-:W-:Y:S01]  /*4c70*/  LOP3.LUT R55, R15.reuse, 0xffff0000, RZ, 0xc0, !PT ;  /* 0xffff00000f377812 */ /* 0x040fe200078ec0ff */
[----:B------:R-:W-:Y:S01]  /*4c80*/  FMUL.FTZ R69, R14, R63 ;  /* 0x0000003f0e457220 */ /* 0x000fe20000410000 */
[----:B------:R-:W-:Y:S01]  /*4c90*/  LOP3.LUT R12, R12, 0xffff0000, RZ, 0xc0, !PT ;  /* 0xffff00000c0c7812 */ /* 0x000fe200078ec0ff */
[----:B------:R-:W-:Y:S01]  /*4ca0*/  IMAD.U32 R15, R15, 0x10000, RZ ;  /* 0x000100000f0f7824 */ /* 0x000fe200078e00ff */
[----:B------:R-:W-:Y:S01]  /*4cb0*/  LOP3.LUT R14, R57, 0xffff0000, RZ, 0xc0, !PT ;  /* 0xffff0000390e7812 */ /* 0x000fe200078ec0ff */
[----:B------:R-:W-:Y:S01]  /*4cc0*/  FFMA.FTZ R69, R56, R65, -R69 ;  /* 0x0000004138457223 */ /* 0x000fe20000010845 */
[----:B------:R-:W-:Y:S01]  /*4cd0*/  LOP3.LUT R60, R60, 0xffff0000, RZ, 0xc0, !PT ;  /* 0xffff00003c3c7812 */ /* 0x000fe200078ec0ff */
[C---:B------:R-:W-:Y:S01]  /*4ce0*/  FMUL.FTZ R64, R12.reuse, R11 ;  /* 0x0000000b0c407220 */ /* 0x040fe20000410000 */
[----:B------:R-:W-:Y:S01]  /*4cf0*/  FMUL.FTZ R12, R12, R54 ;  /* 0x000000360c0c7220 */ /* 0x000fe20000410000 */
[C---:B------:R-:W-:Y:S01]  /*4d00*/  FMUL.FTZ R66, R55.reuse, R14 ;  /* 0x0000000e37427220 */ /* 0x040fe20000410000 */
[----:B------:R-:W-:Y:S01]  /*4d10*/  FFMA.FTZ R56, R56, R63, R67 ;  /* 0x0000003f38387223 */ /* 0x000fe20000010043 */
        /* <DEDUP_REMOVED lines=8> */
[----:B------:R-:W-:-:S07]  /*4da0*/  F2FP.BF16.F32.PACK_AB R12, R11, R64 ;  /* 0x000000400b0c723e */ /* 0x000fce00000010ff */
.L_x_2730:
[----:B------:R-:W-:Y:S05]  /*4db0*/  BSYNC B2 ;  /* 0x0000000000027941 */ /* 0x000fea0003800000 */
.L_x_2729:
[----:B----4-:R0:W-:Y:S02]  /*4dc0*/  ST.E.128 desc[UR60][R58.64], R12 ;  /* 0x0000000c3a007985 */ /* 0x0101e4000c101d3c */
.L_x_2708:
[----:B------:R-:W-:Y:S05]  /*4dd0*/  BSYNC B1 ;  /* 0x0000000000017941 */ /* 0x000fea0003800000 */
.L_x_2707:
[----:B------:R-:W-:-:S03]  /*4de0*/  UMOV UR4, 0xffffffff ;  /* 0xffffffff00047882 */ /* 0x000fc60000000000 */
[----:B------:R-:W-:Y:S05]  /*4df0*/  BRA.DIV UR4, `(.L_x_2731) ;  /* 0x000001e204687947 */ /* 0x000fea000b800000 */
[----:B-1----:R-:W1:Y:S04]  /*4e00*/  SHFL.IDX PT, R116, R116, 0x1, 0x1c1f ;  /* 0x003c1f0074747f89 */ /* 0x002e6800000e0000 */
[----:B------:R-:W0:Y:S02]  /*4e10*/  SHFL.IDX PT, R117, R117, 0x1, 0x1c1f ;  /* 0x003c1f0075757f89 */ /* 0x000e2400000e0000 */
.L_x_3054:
        /* <DEDUP_REMOVED lines=11> */
[--C-:B------:R-:W-:Y:S01]  /*4ed0*/  SHF.R.U64 R58, R50, 0x10, R51.reuse ;  /* 0x00000010323a7819 */ /* 0x100fe20000001233 */
[C---:B----4-:R-:W-:Y:S01]  /*4ee0*/  IMAD.U32 R50, R14.reuse, 0x10000, RZ ;  /* 0x000100000e327824 */ /* 0x050fe200078e00ff */
[----:B------:R-:W-:Y:S02]  /*4ef0*/  SHF.R.U32.HI R56, RZ, 0x10, R51 ;  /* 0x00000010ff387819 */ /* 0x000fe40000011633 */
[----:B------:R-:W-:Y:S02]  /*4f00*/  SHF.R.U32.HI R57, RZ, 0x10, R53 ;  /* 0x00000010ff397819 */ /* 0x000fe40000011635 */
[----:B------:R-:W-:Y:S01]  /*4f10*/  LOP3.LUT R51, R14, 0xffff0000, RZ, 0xc0, !PT ;  /* 0xffff00000e337812 */ /* 0x000fe200078ec0ff */
[C---:B------:R-:W-:Y:S01]  /*4f20*/  IMAD.U32 R14, R15.reuse, 0x10000, RZ ;  /* 0x000100000f0e7824 */ /* 0x040fe200078e00ff */
[----:B---3--:R-:W-:-:S02]  /*4f30*/  LOP3.LUT R11, R15, 0xffff0000, RZ, 0xc0, !PT ;  /* 0xffff00000f0b7812 */ /* 0x008fc400078ec0ff */
[C---:B------:R-:W-:Y:S02]  /*4f40*/  PRMT R53, R156.reuse, 0x5410, R59 ;  /* 0x000054109c357816 */ /* 0x040fe4000000003b */
[C---:B------:R-:W-:Y:S02]  /*4f50*/  PRMT R15, R155.reuse, 0x5410, R58 ;  /* 0x000054109b0f7816 */ /* 0x040fe4000000003a */
[----:B------:R-:W-:Y:S02]  /*4f60*/  PRMT R155, R155, 0x5432, R56 ;  /* 0x000054329b9b7816 */ /* 0x000fe40000000038 */
[----:B------:R-:W-:Y:S02]  /*4f70*/  LOP3.LUT R56, R13, 0xffff0000, RZ, 0xc0, !PT ;  /* 0xffff00000d387812 */ /* 0x000fe400078ec0ff */
[----:B------:R-:W-:Y:S01]  /*4f80*/  LOP3.LUT R60, R53, 0xffff0000, RZ, 0xc0, !PT ;  /* 0xffff0000353c7812 */ /* 0x000fe200078ec0ff */
[----:B------:R-:W-:Y:S01]  /*4f90*/  IMAD.U32 R59, R155, 0x10000, RZ ;  /* 0x000100009b3b7824 */ /* 0x000fe200078e00ff */
[C---:B------:R-:W-:Y:S01]  /*4fa0*/  LOP3.LUT R58, R15.reuse, 0xffff0000, RZ, 0xc0, !PT ;  /* 0xffff00000f3a7812 */ /* 0x040fe200078ec0ff */
[----:B------:R-:W-:Y:S01]  /*4fb0*/  IMAD.U32 R15, R15, 0x10000, RZ ;  /* 0x000100000f0f7824 */ /* 0x000fe200078e00ff */
[----:B------:R-:W-:Y:S01]  /*4fc0*/  PRMT R156, R156, 0x5432, R57 ;  /* 0x000054329c9c7816 */ /* 0x000fe20000000039 */
[----:B------:R-:W-:-:S02]  /*4fd0*/  IMAD.U32 R57, R13, 0x10000, RZ ;  /* 0x000100000d397824 */ /* 0x000fc400078e00ff */
[C---:B------:R-:W-:Y:S01]  /*4fe0*/  FMUL.FTZ R62, R56.reuse, R60 ;  /* 0x0000003c383e7220 */ /* 0x040fe20000410000 */
[-C--:B------:R-:W-:Y:S01]  /*4ff0*/  FMUL.FTZ R61, R56, R58.reuse ;  /* 0x0000003a383d7220 */ /* 0x080fe20000410000 */
[C---:B------:R-:W-:Y:S01]  /*5000*/  IMAD.U32 R13, R12.reuse, 0x10000, RZ ;  /* 0x000100000c0d7824 */ /* 0x040fe200078e00ff */
[----:B------:R-:W-:Y:S01]  /*5010*/  LOP3.LUT R56, R12, 0xffff0000, RZ, 0xc0, !PT ;  /* 0xffff00000c387812 */ /* 0x000fe200078ec0ff */
[C---:B------:R-:W-:Y:S02]  /*5020*/  IMAD.U32 R52, R156.reuse, 0x10000, RZ ;  /* 0x000100009c347824 */ /* 0x040fe400078e00ff */
[C---:B------:R-:W-:Y:S01]  /*5030*/  FFMA.FTZ R12, R57.reuse, R58, -R62 ;  /* 0x0000003a390c7223 */ /* 0x040fe2000001083e */
[----:B------:R-:W-:Y:S01]  /*5040*/  FFMA.FTZ R57, R57, R60, R61 ;  /* 0x0000003c39397223 */ /* 0x000fe2000001003d */
[C---:B------:R-:W-:Y:S01]  /*5050*/  FMUL.FTZ R61, R51.reuse, R59 ;  /* 0x0000003b333d7220 */ /* 0x040fe20000410000 */
[----:B------:R-:W-:Y:S01]  /*5060*/  FMUL.FTZ R63, R51, R52 ;  /* 0x00000034333f7220 */ /* 0x000fe20000410000 */
[----:B------:R-:W-:-:S02]  /*5070*/  LOP3.LUT R156, R156, 0xffff0000, RZ, 0xc0, !PT ;  /* 0xffff00009c9c7812 */ /* 0x000fc400078ec0ff */
[----:B------:R-:W-:Y:S01]  /*5080*/  SHF.L.U32 R53, R53, 0x10, RZ ;  /* 0x0000001035357819 */ /* 0x000fe200000006ff */
[C---:B------:R-:W-:Y:S01]  /*5090*/  FFMA.FTZ R51, R50.reuse, R59, -R63 ;  /* 0x0000003b32337223 */ /* 0x040fe2000001083f */
[----:B------:R-:W-:Y:S01]  /*50a0*/  LOP3.LUT R155, R155, 0xffff0000, RZ, 0xc0, !PT ;  /* 0xffff00009b9b7812 */ /* 0x000fe200078ec0ff */
[----:B------:R-:W-:Y:S01]  /*50b0*/  FFMA.FTZ R52, R50, R52, R61 ;  /* 0x0000003432347223 */ /* 0x000fe2000001003d */
[CC--:B------:R-:W-:Y:S01]  /*50c0*/  FMUL.FTZ R59, R11.reuse, R156.reuse ;  /* 0x0000009c0b3b7220 */ /* 0x0c0fe20000410000 */
[C---:B------:R-:W-:Y:S01]  /*50d0*/  FMUL.FTZ R50, R56.reuse, R53 ;  /* 0x0000003538327220 */ /* 0x040fe20000410000 */
[----:B------:R-:W-:Y:S01]  /*50e0*/  FMUL.FTZ R56, R56, R15 ;  /* 0x0000000f38387220 */ /* 0x000fe20000410000 */
[-C--:B------:R-:W-:Y:S01]  /*50f0*/  FMUL.FTZ R11, R11, R155.reuse ;  /* 0x0000009b0b0b7220 */ /* 0x080fe20000410000 */
[C---:B------:R-:W-:Y:S01]  /*5100*/  FFMA.FTZ R59, R14.reuse, R155, -R59 ;  /* 0x0000009b0e3b7223 */ /* 0x040fe2000001083b */
[C---:B------:R-:W-:Y:S01]  /*5110*/  FFMA.FTZ R50, R13.reuse, R15, -R50 ;  /* 0x0000000f0d327223 */ /* 0x040fe20000010832 */
[----:B------:R-:W-:Y:S01]  /*5120*/  FFMA.FTZ R13, R13, R53, R56 ;  /* 0x000000350d0d7223 */ /* 0x000fe20000010038 */
[----:B------:R-:W-:Y:S01]  /*5130*/  FFMA.FTZ R14, R14, R156, R11 ;  /* 0x0000009c0e0e7223 */ /* 0x000fe2000001000b */
[----:B------:R-:W-:-:S03]  /*5140*/  F2FP.BF16.F32.PACK_AB R57, R57, R12 ;  /* 0x0000000c3939723e */ /* 0x000fc600000010ff */
[----:B------:R-:W-:Y:S02]  /*5150*/  F2FP.BF16.F32.PACK_AB R12, R13, R50 ;  /* 0x000000320d0c723e */ /* 0x000fe400000010ff */
[----:B------:R-:W-:Y:S01]  /*5160*/  F2FP.BF16.F32.PACK_AB R15, R14, R59 ;  /* 0x0000003b0e0f723e */ /* 0x000fe200000010ff */
[----:B------:R-:W-:Y:S01]  /*5170*/  IMAD.MOV.U32 R13, RZ, RZ, R57 ;  /* 0x000000ffff0d7224 */ /* 0x000fe200078e0039 */
[----:B------:R-:W-:-:S07]  /*5180*/  F2FP.BF16.F32.PACK_AB R14, R52, R51 ;  /* 0x00000033340e723e */ /* 0x000fce00000010ff */
.L_x_2736:
[----:B------:R-:W-:Y:S05]  /*5190*/  BSYNC B2 ;  /* 0x0000000000027941 */ /* 0x000fea0003800000 */
.L_x_2735:
[----:B----4-:R0:W-:Y:S02]  /*51a0*/  ST.E.128 desc[UR60][R54.64], R12 ;  /* 0x0000000c36007985 */ /* 0x0101e4000c101d3c */
.L_x_2734:
[----:B------:R-:W-:Y:S05]  /*51b0*/  BSYNC B1 ;  /* 0x0000000000017941 */ /* 0x000fea0003800000 */
.L_x_2733:
        /* <DEDUP_REMOVED lines=55> */
.L_x_2740:
[----:B------:R-:W-:Y:S05]  /*5530*/  BSYNC B2 ;  /* 0x0000000000027941 */ /* 0x000fea0003800000 */
.L_x_2739:
[----:B----4-:R0:W-:Y:S02]  /*5540*/  ST.E.128 desc[UR60][R50.64], R12 ;  /* 0x0000000c32007985 */ /* 0x0101e4000c101d3c */
.L_x_2738:
[----:B------:R-:W-:Y:S05]  /*5550*/  BSYNC B1 ;  /* 0x0000000000017941 */ /* 0x000fea0003800000 */
.L_x_2737:
        /* <DEDUP_REMOVED lines=13> */
[C---:B----4-:R-:W-:Y:S01]  /*5630*/  IMAD.U32 R42, R14.reuse, 0x10000, RZ ;  /* 0x000100000e2a7824 */ /* 0x050fe200078e00ff */
[----:B------:R-:W-:Y:S02]  /*5640*/  SHF.R.U32.HI R11, RZ, 0x10, R43 ;  /* 0x00000010ff0b7819 */ /* 0x000fe4000001162b */
[----:B------:R-:W-:Y:S02]  /*5650*/  SHF.R.U32.HI R48, RZ, 0x10, R45 ;  /* 0x00000010ff307819 */ /* 0x000fe4000001162d */
[----:B------:R-:W-:Y:S02]  /*5660*/  PRMT R50, R147, 0x5410, R50 ;  /* 0x0000541093327816 */ /* 0x000fe40000000032 */
[----:B------:R-:W-:Y:S01]  /*5670*/  LOP3.LUT R43, R14, 0xffff0000, RZ, 0xc0, !PT ;  /* 0xffff00000e2b7812 */ /* 0x000fe200078ec0ff */
[----:B------:R-:W-:Y:S01]  /*5680*/  IMAD.U32 R14, R15, 0x10000, RZ ;  /* 0x000100000f0e7824 */ /* 0x000fe200078e00ff */
[----:B------:R-:W-:-:S02]  /*5690*/  PRMT R45, R146, 0x5410, R49 ;  /* 0x00005410922d7816 */ /* 0x000fc40000000031 */
[----:B------:R-:W-:Y:S01]  /*56a0*/  LOP3.LUT R44, R15, 0xffff0000, RZ, 0xc0, !PT ;  /* 0xffff00000f2c7812 */ /* 0x000fe200078ec0ff */
[----:B------:R-:W-:Y:S01]  /*56b0*/  IMAD.U32 R15, R13, 0x10000, RZ ;  /* 0x000100000d0f7824 */ /* 0x000fe200078e00ff */
        /* <DEDUP_REMOVED lines=12> */
[----:B------:R-:W-:Y:S01]  /*5780*/  FFMA.FTZ R54, R15, R48, -R54 ;  /* 0x000000300f367223 */ /* 0x000fe20000010836 */
[----:B------:R-:W-:Y:S01]  /*5790*/  FMUL.FTZ R43, R43, R49 ;  /* 0x000000312b2b7220 */ /* 0x000fe20000410000 */
[----:B------:R-:W-:Y:S01]  /*57a0*/  LOP3.LUT R12, R12, 0xffff0000, RZ, 0xc0, !PT ;  /* 0xffff00000c0c7812 */ /* 0x000fe200078ec0ff */
[----:B------:R-:W-:Y:S01]  /*57b0*/  FFMA.FTZ R53, R15, R52, R13 ;  /* 0x000000340f357223 */ /* 0x000fe2000001000d */
[----:B------:R-:W-:Y:S01]  /*57c0*/  LOP3.LUT R13, R146, 0xffff0000, RZ, 0xc0, !PT ;  /* 0xffff0000920d7812 */ /* 0x000fe200078ec0ff */
[----:B------:R-:W-:Y:S01]  /*57d0*/  FFMA.FTZ R48, R42, R51, R43 ;  /* 0x000000332a307223 */ /* 0x000fe2000001002b */
[----:B------:R-:W-:Y:S01]  /*57e0*/  FMUL.FTZ R43, R44, R147 ;  /* 0x000000932c2b7220 */ /* 0x000fe20000410000 */
[----:B------:R-:W-:-:S02]  /*57f0*/  IMAD.U32 R50, R50, 0x10000, RZ ;  /* 0x0001000032327824 */ /* 0x000fc400078e00ff */
[----:B------:R-:W-:Y:S01]  /*5800*/  FFMA.FTZ R55, R42, R49, -R55 ;  /* 0x000000312a377223 */ /* 0x000fe20000010837 */
[----:B------:R-:W-:Y:S02]  /*5810*/  IMAD.U32 R45, R45, 0x10000, RZ ;  /* 0x000100002d2d7824 */ /* 0x000fe400078e00ff */
[-C--:B------:R-:W-:Y:S01]  /*5820*/  FMUL.FTZ R44, R44, R13.reuse ;  /* 0x0000000d2c2c7220 */ /* 0x080fe20000410000 */
[----:B------:R-:W-:Y:S01]  /*5830*/  FMUL.FTZ R42, R12, R50 ;  /* 0x000000320c2a7220 */ /* 0x000fe20000410000 */
[----:B------:R-:W-:Y:S01]  /*5840*/  FFMA.FTZ R43, R14, R13, -R43 ;  /* 0x0000000d0e2b7223 */ /* 0x000fe2000001082b */
[----:B------:R-:W-:Y:S01]  /*5850*/  FMUL.FTZ R15, R12, R45 ;  /* 0x0000002d0c0f7220 */ /* 0x000fe20000410000 */
[----:B------:R-:W-:Y:S01]  /*5860*/  FFMA.FTZ R44, R14, R147, R44 ;  /* 0x000000930e2c7223 */ /* 0x000fe2000001002c */
[----:B------:R-:W-:Y:S01]  /*5870*/  FFMA.FTZ R42, R11, R45, -R42 ;  /* 0x0000002d0b2a7223 */ /* 0x000fe2000001082a */
[----:B------:R-:W-:Y:S01]  /*5880*/  F2FP.BF16.F32.PACK_AB R13, R53, R54 ;  /* 0x00000036350d723e */ /* 0x000fe200000010ff */
[----:B------:R-:W-:Y:S01]  /*5890*/  FFMA.FTZ R15, R11, R50, R15 ;  /* 0x000000320b0f7223 */ /* 0x000fe2000001000f */
[----:B------:R-:W-:-:S02]  /*58a0*/  F2FP.BF16.F32.PACK_AB R14, R48, R55 ;  /* 0x00000037300e723e */ /* 0x000fc400000010ff */
[----:B------:R-:W-:Y:S02]  /*58b0*/  F2FP.BF16.F32.PACK_AB R43, R44, R43 ;  /* 0x0000002b2c2b723e */ /* 0x000fe400000010ff */
[----:B------:R-:W-:-:S03]  /*58c0*/  F2FP.BF16.F32.PACK_AB R12, R15, R42 ;  /* 0x0000002a0f0c723e */ /* 0x000fc600000010ff */
[----:B------:R-:W-:-:S07]  /*58d0*/  IMAD.MOV.U32 R15, RZ, RZ, R43 ;  /* 0x000000ffff0f7224 */ /* 0x000fce00078e002b */
.L_x_2744:
[----:B------:R-:W-:Y:S05]  /*58e0*/  BSYNC B2 ;  /* 0x0000000000027941 */ /* 0x000fea0003800000 */
.L_x_2743:
[----:B----4-:R0:W-:Y:S02]  /*58f0*/  ST.E.128 desc[UR60][R46.64], R12 ;  /* 0x0000000c2e007985 */ /* 0x0101e4000c101d3c */
.L_x_2742:
[----:B------:R-:W-:Y:S05]  /*5900*/  BSYNC B1 ;  /* 0x0000000000017941 */ /* 0x000fea0003800000 */
.L_x_2741:
        /* <DEDUP_REMOVED lines=55> */
.L_x_2748:
[----:B------:R-:W-:Y:S05]  /*5c80*/  BSYNC B2 ;  /* 0x0000000000027941 */ /* 0x000fea0003800000 */
.L_x_2747:
[----:B----4-:R0:W-:Y:S02]  /*5c90*/  ST.E.128 desc[UR60][R42.64], R12 ;  /* 0x0000000c2a007985 */ /* 0x0101e4000c101d3c */
.L_x_2746:
[----:B------:R-:W-:Y:S05]  /*5ca0*/  BSYNC B1 ;  /* 0x0000000000017941 */ /* 0x000fea0003800000 */
.L_x_2745:
        /* <DEDUP_REMOVED lines=21> */
[----:B------:R-:W-:Y:S01]  /*5e00*/  LOP3.LUT R13, R13, 0xffff0000, RZ, 0xc0, !PT ;  /* 0xffff00000d0d7812 */ /* 0x000fe200078ec0ff */
[----:B------:R-:W-:Y:S01]  /*5e10*/  IMAD.U32 R40, R121, 0x10000, RZ ;  /* 0x0001000079287824 */ /* 0x000fe200078e00ff */
[----:B------:R-:W-:Y:S01]  /*5e20*/  LOP3.LUT R42, R41, 0xffff0000, RZ, 0xc0, !PT ;  /* 0xffff0000292a7812 */ /* 0x000fe200078ec0ff */
[----:B------:R-:W-:Y:S01]  /*5e30*/  IMAD.U32 R43, R131, 0x10000, RZ ;  /* 0x00010000832b7824 */ /* 0x000fe200078e00ff */
[----:B------:R-:W-:Y:S01]  /*5e40*/  LOP3.LUT R37, R36, 0xffff0000, RZ, 0xc0, !PT ;  /* 0xffff000024257812 */ /* 0x000fe200078ec0ff */
[C---:B------:R-:W-:Y:S01]  /*5e50*/  FMUL.FTZ R46, R34.reuse, R40 ;  /* 0x00000028222e7220 */ /* 0x040fe20000410000 */
[----:B------:R-:W-:Y:S01]  /*5e60*/  LOP3.LUT R35, R15, 0xffff0000, RZ, 0xc0, !PT ;  /* 0xffff00000f237812 */ /* 0x000fe200078ec0ff */
[CC--:B------:R-:W-:Y:S01]  /*5e70*/  FMUL.FTZ R45, R13.reuse, R42.reuse ;  /* 0x0000002a0d2d7220 */ /* 0x0c0fe20000410000 */
[----:B------:R-:W-:Y:S01]  /*5e80*/  FMUL.FTZ R44, R34, R43 ;  /* 0x0000002b222c7220 */ /* 0x000fe20000410000 */
[-C--:B------:R-:W-:Y:S01]  /*5e90*/  FMUL.FTZ R13, R13, R37.reuse ;  /* 0x000000250d0d7220 */ /* 0x080fe20000410000 */
[----:B------:R-:W-:Y:S01]  /*5ea0*/  LOP3.LUT R12, R12, 0xffff0000, RZ, 0xc0, !PT ;  /* 0xffff00000c0c7812 */ /* 0x000fe200078ec0ff */
[C---:B------:R-:W-:Y:S01]  /*5eb0*/  FFMA.FTZ R45, R14.reuse, R37, -R45 ;  /* 0x000000250e2d7223 */ /* 0x040fe2000001082d */
[----:B------:R-:W-:Y:S01]  /*5ec0*/  LOP3.LUT R34, R131, 0xffff0000, RZ, 0xc0, !PT ;  /* 0xffff000083227812 */ /* 0x000fe200078ec0ff */
[----:B------:R-:W-:Y:S01]  /*5ed0*/  FFMA.FTZ R42, R14, R42, R13 ;  /* 0x0000002a0e2a7223 */ /* 0x000fe2000001000d */
[----:B------:R-:W-:Y:S01]  /*5ee0*/  LOP3.LUT R14, R121, 0xffff0000, RZ, 0xc0, !PT ;  /* 0xffff0000790e7812 */ /* 0x000fe200078ec0ff */
[----:B------:R-:W-:-:S02]  /*5ef0*/  IMAD.U32 R41, R41, 0x10000, RZ ;  /* 0x0001000029297824 */ /* 0x000fc400078e00ff */
[C---:B------:R-:W-:Y:S01]  /*5f00*/  FFMA.FTZ R44, R29.reuse, R40, -R44 ;  /* 0x000000281d2c7223 */ /* 0x040fe2000001082c */
[----:B------:R-:W-:Y:S02]  /*5f10*/  IMAD.U32 R36, R36, 0x10000, RZ ;  /* 0x0001000024247824 */ /* 0x000fe400078e00ff */
[----:B------:R-:W-:Y:S01]  /*5f20*/  FFMA.FTZ R29, R29, R43, R46 ;  /* 0x0000002b1d1d7223 */ /* 0x000fe2000001002e */
[----:B------:R-:W-:Y:S01]  /*5f30*/  SHF.L.U32 R15, R15, 0x10, RZ ;  /* 0x000000100f0f7819 */ /* 0x000fe200000006ff */
[C---:B------:R-:W-:Y:S01]  /*5f40*/  FMUL.FTZ R46, R35.reuse, R34 ;  /* 0x00000022232e7220 */ /* 0x040fe20000410000 */
[CC--:B------:R-:W-:Y:S01]  /*5f50*/  FMUL.FTZ R40, R12.reuse, R41.reuse ;  /* 0x000000290c287220 */ /* 0x0c0fe20000410000 */
        /* <DEDUP_REMOVED lines=10> */
.L_x_2752:
[----:B------:R-:W-:Y:S05]  /*6000*/  BSYNC B2 ;  /* 0x0000000000027941 */ /* 0x000fea0003800000 */
.L_x_2751:
[----:B----4-:R0:W-:Y:S02]  /*6010*/  ST.E.128 desc[UR60][R38.64], R12 ;  /* 0x0000000c26007985 */ /* 0x0101e4000c101d3c */
.L_x_2750:
[----:B------:R-:W-:Y:S05]  /*6020*/  BSYNC B1 ;  /* 0x0000000000017941 */ /* 0x000fea0003800000 */
.L_x_2749:
        /* <DEDUP_REMOVED lines=54> */
.L_x_2754:
[----:B------:R-:W-:Y:S05]  /*6390*/  BSYNC B1 ;  /* 0x0000000000017941 */ /* 0x000fea0003800000 */
.L_x_2753:
[----:B----4-:R0:W-:Y:S01]  /*63a0*/  ST.E.128 desc[UR60][R34.64], R12 ;  /* 0x0000000c22007985 */ /* 0x0101e2000c101d3c */
[----:B------:R-:W-:Y:S05]  /*63b0*/  BRA `(.L_x_2732) ;  /* 0x0000004000ac7947 */ /* 0x000fea0003800000 */
.L_x_2698:
        /* <DEDUP_REMOVED lines=47> */
.L_x_2756:
[----:B------:R-:W-:Y:S05]  /*66b0*/  BSYNC B1 ;  /* 0x0000000000017941 */ /* 0x000fea0003800000 */
.L_x_2755:
        /* <DEDUP_REMOVED lines=47> */
.L_x_2758:
[----:B------:R-:W-:Y:S05]  /*69b0*/  BSYNC B1 ;  /* 0x0000000000017941 */ /* 0x000fea0003800000 */
.L_x_2757:
[----:B------:R-:W2:Y:S01]  /*69c0*/  LDL R11, [R1+0x30] ;  /* 0x00003000010b7983 */ /* 0x000ea20000100800 */
[----:B0-----:R-:W-:Y:S01]  /*69d0*/  IMAD.MOV.U32 R12, RZ, RZ, R29 ;  /* 0x000000ffff0c7224 */ /* 0x001fe200078e001d */
        /* <DEDUP_REMOVED lines=8> */
[----:B------:R-:W-:Y:S02]  /*6a60*/  IMAD.MOV.U32 R12, RZ, RZ, R39 ;  /* 0x000000ffff0c7224 */ /* 0x000fe400078e0027 */
[----:B------:R-:W-:-:S05]  /*6a70*/  IMAD.MOV.U32 R14, RZ, RZ, R37 ;  /* 0x000000ffff0e7224 */ /* 0x000fca00078e0025 */
[----:B------:R-:W-:Y:S01]  /*6a80*/  PRMT R155, R14, 0x5410, R13 ;  /* 0x000054100e9b7816 */ /* 0x000fe2000000000d */
[----:B------:R-:W-:Y:S02]  /*6a90*/  IMAD.MOV.U32 R14, RZ, RZ, R41 ;  /* 0x000000ffff0e7224 */ /* 0x000fe400078e0029 */
[----:B------:R-:W-:-:S05]  /*6aa0*/  IMAD.MOV.U32 R13, RZ, RZ, R40 ;  /* 0x000000ffff0d7224 */ /* 0x000fca00078e0028 */
[----:B------:R-:W-:Y:S02]  /*6ab0*/  PRMT R210, R210, 0x5410, R13 ;  /* 0x00005410d2d27816 */ /* 0x000fe4000000000d */
[----:B------:R-:W-:-:S04]  /*6ac0*/  MOV R13, R44 ;  /* 0x0000002c000d7202 */ /* 0x000fc80000000f00 */
        /* <DEDUP_REMOVED lines=10> */
[----:B------:R-:W-:-:S04]  /*6b70*/  UISETP.NE.AND UP0, UPT, UR4, 0x3, UPT ;  /* 0x000000030400788c */ /* 0x000fc8000bf05270 */
[----:B------:R-:W-:Y:S01]  /*6b80*/  PRMT R157, R12, 0x5410, R11 ;  /* 0x000054100c9d7816 */ /* 0x000fe2000000000b */
[----:B------:R-:W-:Y:S01]  /*6b90*/  IMAD.MOV.U32 R11, RZ, RZ, R42 ;  /* 0x000000ffff0b7224 */ /* 0x000fe200078e002a */
[----:B------:R-:W-:Y:S01]  /*6ba0*/  PLOP3.LUT P0, PT, PT, PT, UP0, 0x80, 0x0 ;  /* 0x000000000000781c */ /* 0x000fe20003f0f008 */
[----:B------:R-:W-:-:S05]  /*6bb0*/  IMAD.MOV.U32 R12, RZ, RZ, R43 ;  /* 0x000000ffff0c7224 */ /* 0x000fca00078e002b */
[----:B------:R-:W-:Y:S01]  /*6bc0*/  PRMT R209, R11, 0x5410, R12 ;  /* 0x000054100bd17816 */ /* 0x000fe2000000000c */
[----:B------:R-:W-:Y:S02]  /*6bd0*/  IMAD.MOV.U32 R12, RZ, RZ, R47 ;  /* 0x000000ffff0c7224 */ /* 0x000fe400078e002f */
[----:B------:R-:W-:-:S03]  /*6be0*/  IMAD.MOV.U32 R11, RZ, RZ, R46 ;  /* 0x000000ffff0b7224 */ /* 0x000fc600078e002e */
[----:B------:R0:W-:Y:S02]  /*6bf0*/  STL.S16 [R1+0x38], R12 ;  /* 0x0000380c01007387 */ /* 0x0001e40000100600 */
[----:B------:R-:W-:Y:S01]  /*6c00*/  PRMT R225, R11, 0x7610, R225 ;  /* 0x000076100be17816 */ /* 0x000fe200000000e1 */
[----:B------:R-:W-:Y:S01]  /*6c10*/  IMAD.MOV.U32 R11, RZ, RZ, R49 ;  /* 0x000000ffff0b7224 */ /* 0x000fe200078e0031 */
[----:B------:R1:W-:Y:S04]  /*6c20*/  STL.S16 [R1+0x3a], R14 ;  /* 0x00003a0e01007387 */ /* 0x0003e80000100600 */
[----:B------:R-:W-:Y:S01]  /*6c30*/  PRMT R159, R11, 0x5410, R13 ;  /* 0x000054100b9f7816 */ /* 0x000fe2000000000d */
[----:B-----5:R-:W-:Y:S02]  /*6c40*/  IMAD.MOV.U32 R11, RZ, RZ, R53 ;  /* 0x000000ffff0b7224 */ /* 0x020fe400078e0035 */
[----:B0-----:R-:W-:-:S02]  /*6c50*/  IMAD.MOV.U32 R12, RZ, RZ, R48 ;  /* 0x000000ffff0c7224 */ /* 0x001fc400078e0030 */
[----:B------:R-:W-:Y:S02]  /*6c60*/  IMAD.MOV.U32 R13, RZ, RZ, R55 ;  /* 0x000000ffff0d7224 */ /* 0x000fe400078e0037 */
[----:B-1----:R-:W-:-:S05]  /*6c70*/  IMAD.MOV.U32 R14, RZ, RZ, R50 ;  /* 0x000000ffff0e7224 */ /* 0x002fca00078e0032 */
[----:B------:R-:W-:Y:S01]  /*6c80*/  PRMT R158, R12, 0x5410, R14 ;  /* 0x000054100c9e7816 */ /* 0x000fe2000000000e */
[----:B------:R-:W-:Y:S02]  /*6c90*/  IMAD.MOV.U32 R12, RZ, RZ, R52 ;  /* 0x000000ffff0c7224 */ /* 0x000fe400078e0034 */
        /* <DEDUP_REMOVED lines=33> */
[----:B------:R-:W-:Y:S06]  /*6eb0*/  @!P0 BRA `(.L_x_2759) ;  /* 0x0000000000048947 */ /* 0x000fec0003800000 */
[----:B------:R-:W-:Y:S01]  /*6ec0*/  BPT.TRAP 0x1 ;  /* 0x000000040000795c */ /* 0x000fe20000300000 */
.L_x_2759:
[----:B------:R-:W-:Y:S01]  /*6ed0*/  IMAD R85, R19, 0x8, R18 ;  /* 0x0000000813557824 */ /* 0x000fe200078e0212 */
[----:B------:R-:W-:Y:S01]  /*6ee0*/  SHF.L.U32 R86, R171, 0x1f, RZ ;  /* 0x0000001fab567819 */ /* 0x000fe200000006ff */
[----:B------:R-:W0:Y:S01]  /*6ef0*/  LDC R131, c[0x0][0x2f4] ;  /* 0x0000bd00ff837b82 */ /* 0x000e220000000800 */
[----:B------:R-:W-:Y:S02]  /*6f00*/  BSSY B1, `(.L_x_2760) ;  /* 0x0000003000017945 */ /* 0x000fe40003800000 */
[----:B------:R-:W1:Y:S02]  /*6f10*/  SYNCS.PHASECHK.TRANS64.TRYWAIT P6, [R85+URZ+0x2a890], R86 ;  /* 0x02a89056550075a7 */ /* 0x000e6400080c017f */
[----:B-1----:R-:W-:Y:S05]  /*6f20*/  @!P6 BRA `(.L_x_2761) ;  /* 0x000001c00068e947 */ /* 0x002fea0003800000 */
.L_x_3055:
[----:B------:R-:W-:Y:S05]  /*6f30*/  BSYNC B1 ;  /* 0x0000000000017941 */ /* 0x000fea0003800000 */
.L_x_2760:
[----:B------:R-:W-:Y:S01]  /*6f40*/  UMOV UR4, 0xffffffff ;  /* 0xffffffff00047882 */ /* 0x000fe20000000000 */
[----:B0-----:R-:W-:Y:S02]  /*6f50*/  IMAD.IADD R135, R131, 0x1, -R125 ;  /* 0x0000000183877824 */ /* 0x001fe400078e0a7d */
[----:B------:R-:W-:Y:S05]  /*6f60*/  BRA.DIV UR4, `(.L_x_2762) ;  /* 0x000001c2046c7947 */ /* 0x000fea000b800000 */
[----:B------:R0:W2:Y:S04]  /*6f70*/  SHFL.IDX PT, R121, R116, RZ, 0x1c1f ;  /* 0x001c1fff74797589 */ /* 0x0000a800000e0000 */
[----:B------:R0:W3:Y:S02]  /*6f80*/  SHFL.IDX PT, R11, R117, RZ, 0x1c1f ;  /* 0x001c1fff750b7589 */ /* 0x0000e400000e0000 */
.L_x_3059:
        /* <DEDUP_REMOVED lines=31> */
[--C-:B------:R-:W-:Y:S02]  /*7180*/  SHF.R.U64 R38, R38, 0x10, R39.reuse ;  /* 0x0000001026267819 */ /* 0x100fe40000001227 */
[----:B------:R-:W-:-:S02]  /*7190*/  SHF.R.U32.HI R155, RZ, 0x10, R39 ;  /* 0x00000010ff9b7819 */ /* 0x000fc40000011627 */
[--C-:B------:R-:W-:Y:S02]  /*71a0*/  SHF.R.U32.HI R156, RZ, 0x10, R49.reuse ;  /* 0x00000010ff9c7819 */ /* 0x100fe40000011631 */
[----:B------:R-:W-:Y:S02]  /*71b0*/  SHF.R.U64 R39, R48, 0x10, R49 ;  /* 0x0000001030277819 */ /* 0x000fe40000001231 */
[--C-:B------:R-:W-:Y:S02]  /*71c0*/  SHF.R.U64 R48, R50, 0x10, R51.reuse ;  /* 0x0000001032307819 */ /* 0x100fe40000001233 */
[----:B------:R-:W-:Y:S01]  /*71d0*/  SHF.R.U32.HI R50, RZ, 0x10, R51 ;  /* 0x00000010ff327819 */ /* 0x000fe20000011633 */
[----:B------:R-:W-:Y:S01]  /*71e0*/  IMAD.U32 R51, R37, 0x10000, RZ ;  /* 0x0001000025337824 */ /* 0x000fe200078e00ff */
[C---:B------:R-:W-:Y:S02]  /*71f0*/  PRMT R156, R159.reuse, 0x5410, R156 ;  /* 0x000054109f9c7816 */ /* 0x040fe4000000009c */
[----:B------:R-:W-:-:S02]  /*7200*/  PRMT R50, R159, 0x5432, R50 ;  /* 0x000054329f327816 */ /* 0x000fc40000000032 */
[C---:B------:R-:W-:Y:S02]  /*7210*/  PRMT R39, R158.reuse, 0x5410, R39 ;  /* 0x000054109e277816 */ /* 0x040fe40000000027 */
[----:B------:R-:W-:Y:S01]  /*7220*/  PRMT R48, R158, 0x5432, R48 ;  /* 0x000054329e307816 */ /* 0x000fe20000000030 */
[C---:B------:R-:W-:Y:S01]  /*7230*/  IMAD.U32 R158, R156.reuse, 0x10000, RZ ;  /* 0x000100009c9e7824 */ /* 0x040fe200078e00ff */
[----:B---3--:R-:W-:Y:S02]  /*7240*/  SHF.L.U32 R159, R77, 0x10, RZ ;  /* 0x000000104d9f7819 */ /* 0x008fe400000006ff */
        /* <DEDUP_REMOVED lines=77> */
.L_x_2768:
[----:B------:R-:W-:Y:S05]  /*7720*/  BSYNC B3 ;  /* 0x0000000000037941 */ /* 0x000fea0003800000 */
.L_x_2767:
[----:B------:R-:W-:-:S04]  /*7730*/  LEA R36, P4, R5, R11, 0x1 ;  /* 0x0000000b05247211 */ /* 0x000fc800078808ff */
[----:B--2---:R-:W-:Y:S02]  /*7740*/  LEA.HI.X R37, R5, R121, R112, 0x1, P4 ;  /* 0x0000007905257211 */ /* 0x004fe400020f0c70 */
[----:B------:R-:W-:-:S03]  /*7750*/  ISETP.GE.AND P4, PT, R154, R131, PT ;  /* 0x000000839a00720c */ /* 0x000fc60003f86270 */
[----:B----4-:R2:W-:Y:S10]  /*7760*/  ST.E.128 desc[UR60][R36.64], R12 ;  /* 0x0000000c24007985 */ /* 0x0105f4000c101d3c */
[----:B--2---:R-:W-:-:S05]  /*7770*/  @!P4 IMAD.WIDE R12, R154, 0x2, R120 ;  /* 0x000000029a0cc825 */ /* 0x004fca00078e0278 */
[----:B---3--:R3:W-:Y:S02]  /*7780*/  @!P4 ST.E.128 desc[UR60][R12.64], R76 ;  /* 0x0000004c0c00c985 */ /* 0x0087e4000c101d3c */
.L_x_2766:
[----:B------:R-:W-:Y:S05]  /*7790*/  BSYNC B2 ;  /* 0x0000000000027941 */ /* 0x000fea0003800000 */
.L_x_2765:
        /* <DEDUP_REMOVED lines=25> */
[----:B------:R-:W2:Y:S01]  /*7930*/  LDL.LU.S16 R154, [R1+0x38] ;  /* 0x00003800019a7983 */ /* 0x000ea20000300600 */
[----:B------:R-:W-:Y:S01]  /*7940*/  SHF.R.U32.HI R49, RZ, 0x10, R45 ;  /* 0x00000010ff317819 */ /* 0x000fe2000001162d */
[C---:B----4-:R-:W-:Y:S01]  /*7950*/  IMAD.U32 R78, R37.reuse, 0x10000, RZ ;  /* 0x00010000254e7824 */ /* 0x050fe200078e00ff */
[----:B------:R-:W-:Y:S02]  /*7960*/  SHF.R.U32.HI R50, RZ, 0x10, R33 ;  /* 0x00000010ff327819 */ /* 0x000fe40000011621 */
[----:B------:R-:W-:Y:S02]  /*7970*/  LOP3.LUT R37, R37, 0xffff0000, RZ, 0xc0, !PT ;  /* 0xffff000025257812 */ /* 0x000fe400078ec0ff */
[----:B------:R-:W-:-:S02]  /*7980*/  PRMT R50, R229, 0x5410, R50 ;  /* 0x00005410e5327816 */ /* 0x000fc40000000032 */
[----:B------:R-:W-:Y:S02]  /*7990*/  SHF.R.U64 R32, R32, 0x10, R33 ;  /* 0x0000001020207819 */ /* 0x000fe40000001221 */
[----:B------:R-:W-:Y:S01]  /*79a0*/  SHF.R.U64 R44, R44, 0x10, R45 ;  /* 0x000000102c2c7819 */ /* 0x000fe2000000122d */
[----:B------:R-:W-:Y:S01]  /*79b0*/  IMAD.U32 R76, R50, 0x10000, RZ ;  /* 0x00010000324c7824 */ /* 0x000fe200078e00ff */
[----:B------:R-:W-:Y:S02]  /*79c0*/  SHF.R.U64 R46, R46, 0x10, R47 ;  /* 0x000000102e2e7819 */ /* 0x000fe4000000122f */
[----:B------:R-:W-:Y:S02]  /*79d0*/  SHF.R.U64 R34, R34, 0x10, R35 ;  /* 0x0000001022227819 */ /* 0x000fe40000001223 */
[C---:B------:R-:W-:Y:S02]  /*79e0*/  PRMT R46, R225.reuse, 0x5410, R46 ;  /* 0x00005410e12e7816 */ /* 0x040fe4000000002e */
[----:B------:R-:W-:-:S02]  /*79f0*/  PRMT R34, R225, 0x5432, R34 ;  /* 0x00005432e1227816 */ /* 0x000fc40000000022 */
[----:B-----5:R-:W-:Y:S01]  /*7a00*/  PRMT R49, R51, 0x5410, R49 ;  /* 0x0000541033317816 */ /* 0x020fe20000000031 */
[C---:B---3--:R-:W-:Y:S01]  /*7a10*/  IMAD.U32 R51, R13.reuse, 0x10000, RZ ;  /* 0x000100000d337824 */ /* 0x048fe200078e00ff */
[----:B------:R-:W-:-:S03]  /*7a20*/  LOP3.LUT R13, R13, 0xffff0000, RZ, 0xc0, !PT ;  /* 0xffff00000d0d7812 */ /* 0x000fc600078ec0ff */
[----:B------:R-:W-:-:S04]  /*7a30*/  IMAD.U32 R77, R49, 0x10000, RZ ;  /* 0x00010000314d7824 */ /* 0x000fc800078e00ff */
[C---:B------:R-:W-:Y:S01]  /*7a40*/  FMUL.FTZ R79, R78.reuse, R77 ;  /* 0x0000004d4e4f7220 */ /* 0x040fe20000410000 */
[----:B------:R-:W-:-:S03]  /*7a50*/  FMUL.FTZ R78, R78, R76 ;  /* 0x0000004c4e4e7220 */ /* 0x000fc60000410000 */
[C---:B------:R-:W-:Y:S01]  /*7a60*/  FFMA.FTZ R76, R51.reuse, R76, -R79 ;  /* 0x0000004c334c7223 */ /* 0x040fe2000001084f */
[----:B------:R-:W-:Y:S01]  /*7a70*/  FFMA.FTZ R51, R51, R77, R78 ;  /* 0x0000004d33337223 */ /* 0x000fe2000001004e */
[----:B------:R-:W-:Y:S01]  /*7a80*/  LOP3.LUT R77, R50, 0xffff0000, RZ, 0xc0, !PT ;  /* 0xffff0000324d7812 */ /* 0x000fe200078ec0ff */
[----:B------:R-:W-:Y:S01]  /*7a90*/  IMAD.U32 R79, R39, 0x10000, RZ ;  /* 0x00010000274f7824 */ /* 0x000fe200078e00ff */
[----:B------:R-:W-:Y:S02]  /*7aa0*/  LOP3.LUT R50, R49, 0xffff0000, RZ, 0xc0, !PT ;  /* 0xffff000031327812 */ /* 0x000fe400078ec0ff */
[----:B------:R-:W-:-:S03]  /*7ab0*/  LOP3.LUT R39, R39, 0xffff0000, RZ, 0xc0, !PT ;  /* 0xffff000027277812 */ /* 0x000fc600078ec0ff */
[C---:B------:R-:W-:Y:S01]  /*7ac0*/  FMUL.FTZ R49, R37.reuse, R50 ;  /* 0x0000003225317220 */ /* 0x040fe20000410000 */
[----:B------:R-:W-:-:S03]  /*7ad0*/  FMUL.FTZ R37, R37, R77 ;  /* 0x0000004d25257220 */ /* 0x000fc60000410000 */
[C---:B------:R-:W-:Y:S01]  /*7ae0*/  FFMA.FTZ R49, R13.reuse, R77, -R49 ;  /* 0x0000004d0d317223 */ /* 0x040fe20000010831 */
[----:B------:R-:W-:Y:S01]  /*7af0*/  FFMA.FTZ R13, R13, R50, R37 ;  /* 0x000000320d0d7223 */ /* 0x000fe20000010025 */
[----:B------:R-:W-:Y:S01]  /*7b00*/  SHF.R.U32.HI R37, RZ, 0x10, R47 ;  /* 0x00000010ff257819 */ /* 0x000fe2000001162f */
[C---:B------:R-:W-:Y:S01]  /*7b10*/  IMAD.U32 R77, R15.reuse, 0x10000, RZ ;  /* 0x000100000f4d7824 */ /* 0x040fe200078e00ff */
[----:B------:R-:W-:Y:S02]  /*7b20*/  SHF.R.U32.HI R50, RZ, 0x10, R35 ;  /* 0x00000010ff327819 */ /* 0x000fe40000011623 */
[----:B--2---:R-:W-:Y:S02]  /*7b30*/  PRMT R37, R154, 0x5410, R37 ;  /* 0x000054109a257816 */ /* 0x004fe40000000025 */
        /* <DEDUP_REMOVED lines=17> */
[----:B------:R-:W-:-:S02]  /*7c50*/  PRMT R32, R228, 0x5432, R44 ;  /* 0x00005432e4207816 */ /* 0x000fc4000000002c */
[----:B------:R-:W-:Y:S01]  /*7c60*/  LOP3.LUT R36, R36, 0xffff0000, RZ, 0xc0, !PT ;  /* 0xffff000024247812 */ /* 0x000fe200078ec0ff */
[C---:B------:R-:W-:Y:S01]  /*7c70*/  IMAD.U32 R45, R37.reuse, 0x10000, RZ ;  /* 0x00010000252d7824 */ /* 0x040fe200078e00ff */
[----:B------:R-:W-:Y:S01]  /*7c80*/  LOP3.LUT R37, R37, 0xffff0000, RZ, 0xc0, !PT ;  /* 0xffff000025257812 */ /* 0x000fe200078ec0ff */
[C---:B------:R-:W-:Y:S01]  /*7c90*/  IMAD.U32 R44, R32.reuse, 0x10000, RZ ;  /* 0x00010000202c7824 */ /* 0x040fe200078e00ff */
[----:B------:R-:W-:Y:S02]  /*7ca0*/  LOP3.LUT R32, R32, 0xffff0000, RZ, 0xc0, !PT ;  /* 0xffff000020207812 */ /* 0x000fe400078ec0ff */
[----:B------:R-:W-:Y:S01]  /*7cb0*/  SHF.L.U32 R39, R12, 0x10, RZ ;  /* 0x000000100c277819 */ /* 0x000fe200000006ff */
        /* <DEDUP_REMOVED lines=38> */
.L_x_2772:
[----:B------:R-:W-:Y:S05]  /*7f20*/  BSYNC B3 ;  /* 0x0000000000037941 */ /* 0x000fea0003800000 */
.L_x_2771:
[----:B------:R-:W-:-:S04]  /*7f30*/  LEA R32, P4, R6, R11, 0x1 ;  /* 0x0000000b06207211 */ /* 0x000fc800078808ff */
[----:B--2---:R-:W-:Y:S02]  /*7f40*/  LEA.HI.X R33, R6, R121, R111, 0x1, P4 ;  /* 0x0000007906217211 */ /* 0x004fe400020f0c6f */
[----:B------:R-:W-:-:S03]  /*7f50*/  ISETP.GE.AND P4, PT, R48, R131, PT ;  /* 0x000000833000720c */ /* 0x000fc60003f86270 */
[----:B---3--:R2:W-:Y:S10]  /*7f60*/  ST.E.128 desc[UR60][R32.64], R12 ;  /* 0x0000000c20007985 */ /* 0x0085f4000c101d3c */
[----:B------:R-:W-:-:S05]  /*7f70*/  @!P4 IMAD.WIDE R34, R48, 0x2, R120 ;  /* 0x000000023022c825 */ /* 0x000fca00078e0278 */
[----:B----4-:R2:W-:Y:S02]  /*7f80*/  @!P4 ST.E.128 desc[UR60][R34.64], R36 ;  /* 0x000000242200c985 */ /* 0x0105e4000c101d3c */
.L_x_2770:
[----:B------:R-:W-:Y:S05]  /*7f90*/  BSYNC B2 ;  /* 0x0000000000027941 */ /* 0x000fea0003800000 */
.L_x_2769:
[----:B------:R-:W-:-:S13]  /*7fa0*/  ISETP.NE.AND P4, PT, R27, RZ, PT ;  /* 0x000000ff1b00720c */ /* 0x000fda0003f85270 */
[----:B------:R-:W-:Y:S05]  /*7fb0*/  @!P4 BRA `(.L_x_2764) ;  /* 0x0000000400e4c947 */ /* 0x000fea0003800000 */
[----:B--23--:R-:W-:Y:S01]  /*7fc0*/  SEL R12, R125, R135, !P1 ;  /* 0x000000877d0c7207 */ /* 0x00cfe20004800000 */
[----:B------:R-:W-:Y:S01]  /*7fd0*/  BSSY B2, `(.L_x_2773) ;  /* 0x0000075000027945 */ /* 0x000fe20003800000 */
[C---:B------:R-:W-:Y:S02]  /*7fe0*/  LEA R36, P4, R7.reuse, R11, 0x1 ;  /* 0x0000000b07247211 */ /* 0x040fe400078808ff */
[----:B------:R-:W-:Y:S02]  /*7ff0*/  SHF.R.S32.HI R13, RZ, 0x1f, R12 ;  /* 0x0000001fff0d7819 */ /* 0x000fe4000001140c */
[----:B------:R-:W-:Y:S02]  /*8000*/  LEA.HI.X R37, R7, R121, R110, 0x1, P4 ;  /* 0x0000007907257211 */ /* 0x000fe400020f0c6e */
        /* <DEDUP_REMOVED lines=28> */
[--C-:B------:R-:W-:Y:S01]  /*81d0*/  SHF.R.U64 R31, R40, 0x10, R41.reuse ;  /* 0x00000010281f7819 */ /* 0x100fe20000001229 */
[----:B------:R-:W-:Y:S01]  /*81e0*/  IMAD.U32 R45, R14, 0x10000, RZ ;  /* 0x000100000e2d7824 */ /* 0x000fe200078e00ff */
[----:B------:R-:W-:Y:S01]  /*81f0*/  SHF.R.U32.HI R40, RZ, 0x10, R41 ;  /* 0x00000010ff287819 */ /* 0x000fe20000011629 */
[----:B------:R-:W-:Y:S01]  /*8200*/  IMAD.U32 R41, R13, 0x10000, RZ ;  /* 0x000100000d297824 */ /* 0x000fe200078e00ff */
[----:B------:R-:W-:-:S02]  /*8210*/  PRMT R28, R210, 0x5410, R28 ;  /* 0x00005410d21c7816 */ /* 0x000fc4000000001c */
[----:B------:R-:W-:Y:S02]  /*8220*/  PRMT R40, R211, 0x5410, R40 ;  /* 0x00005410d3287816 */ /* 0x000fe40000000028 */
[--C-:B------:R-:W-:Y:S01]  /*8230*/  SHF.R.U64 R38, R42, 0x10, R43.reuse ;  /* 0x000000102a267819 */ /* 0x100fe2000000122b */
[----:B------:R-:W-:Y:S01]  /*8240*/  IMAD.U32 R50, R28, 0x10000, RZ ;  /* 0x000100001c327824 */ /* 0x000fe200078e00ff */
[----:B------:R-:W-:Y:S01]  /*8250*/  SHF.R.U32.HI R42, RZ, 0x10, R43 ;  /* 0x00000010ff2a7819 */ /* 0x000fe2000001162b */
[C---:B------:R-:W-:Y:S01]  /*8260*/  IMAD.U32 R43, R33.reuse, 0x10000, RZ ;  /* 0x00010000212b7824 */ /* 0x040fe200078e00ff */
[----:B------:R-:W-:Y:S01]  /*8270*/  LOP3.LUT R44, R33, 0xffff0000, RZ, 0xc0, !PT ;  /* 0xffff0000212c7812 */ /* 0x000fe200078ec0ff */
[C---:B------:R-:W-:Y:S01]  /*8280*/  IMAD.U32 R49, R40.reuse, 0x10000, RZ ;  /* 0x0001000028317824 */ /* 0x040fe200078e00ff */
[----:B------:R-:W-:Y:S01]  /*8290*/  LOP3.LUT R40, R40, 0xffff0000, RZ, 0xc0, !PT ;  /* 0xffff000028287812 */ /* 0x000fe200078ec0ff */
[----:B------:R-:W-:Y:S01]  /*82a0*/  IMAD.U32 R33, R32, 0x10000, RZ ;  /* 0x0001000020217824 */ /* 0x000fe200078e00ff */
[----:B------:R-:W-:Y:S01]  /*82b0*/  PRMT R42, R209, 0x5432, R42 ;  /* 0x00005432d12a7816 */ /* 0x000fe2000000002a */
[C---:B------:R-:W-:Y:S01]  /*82c0*/  FMUL.FTZ R51, R43.reuse, R49 ;  /* 0x000000312b337220 */ /* 0x040fe20000410000 */
[----:B------:R-:W-:Y:S01]  /*82d0*/  FMUL.FTZ R43, R43, R50 ;  /* 0x000000322b2b7220 */ /* 0x000fe20000410000 */
[----:B------:R-:W-:-:S02]  /*82e0*/  PRMT R30, R212, 0x5410, R30 ;  /* 0x00005410d41e7816 */ /* 0x000fc4000000001e */
[----:B------:R-:W-:Y:S01]  /*82f0*/  LOP3.LUT R13, R13, 0xffff0000, RZ, 0xc0, !PT ;  /* 0xffff00000d0d7812 */ /* 0x000fe200078ec0ff */
[C---:B------:R-:W-:Y:S01]  /*8300*/  FFMA.FTZ R43, R41.reuse, R49, R43 ;  /* 0x00000031292b7223 */ /* 0x040fe2000001002b */
[----:B------:R-:W-:Y:S01]  /*8310*/  LOP3.LUT R49, R28, 0xffff0000, RZ, 0xc0, !PT ;  /* 0xffff00001c317812 */ /* 0x000fe200078ec0ff */
[----:B------:R-:W-:Y:S01]  /*8320*/  FFMA.FTZ R51, R41, R50, -R51 ;  /* 0x0000003229337223 */ /* 0x000fe20000010833 */
[----:B------:R-:W-:Y:S01]  /*8330*/  FMUL.FTZ R28, R44, R40 ;  /* 0x000000282c1c7220 */ /* 0x000fe20000410000 */
[----:B------:R-:W-:Y:S01]  /*8340*/  IMAD.U32 R41, R42, 0x10000, RZ ;  /* 0x000100002a297824 */ /* 0x000fe200078e00ff */
[----:B------:R-:W-:Y:S01]  /*8350*/  LOP3.LUT R35, R35, 0xffff0000, RZ, 0xc0, !PT ;  /* 0xffff000023237812 */ /* 0x000fe200078ec0ff */
[----:B------:R-:W-:Y:S02]  /*8360*/  IMAD.U32 R50, R30, 0x10000, RZ ;  /* 0x000100001e327824 */ /* 0x000fe400078e00ff */
[-C--:B------:R-:W-:Y:S01]  /*8370*/  FMUL.FTZ R44, R44, R49.reuse ;  /* 0x000000312c2c7220 */ /* 0x080fe20000410000 */
[----:B------:R-:W-:Y:S01]  /*8380*/  FFMA.FTZ R49, R13, R49, -R28 ;  /* 0x000000310d317223 */ /* 0x000fe2000001081c */
[CC--:B------:R-:W-:Y:S01]  /*8390*/  FMUL.FTZ R28, R47.reuse, R41.reuse ;  /* 0x000000292f1c7220 */ /* 0x0c0fe20000410000 */
[----:B------:R-:W-:Y:S01]  /*83a0*/  LOP3.LUT R42, R42, 0xffff0000, RZ, 0xc0, !PT ;  /* 0xffff00002a2a7812 */ /* 0x000fe200078ec0ff */
[----:B------:R-:W-:Y:S01]  /*83b0*/  FMUL.FTZ R47, R47, R50 ;  /* 0x000000322f2f7220 */ /* 0x000fe20000410000 */
[----:B------:R-:W-:Y:S01]  /*83c0*/  PRMT R31, R210, 0x5432, R31 ;  /* 0x00005432d21f7816 */ /* 0x000fe2000000001f */
[----:B------:R-:W-:Y:S01]  /*83d0*/  FFMA.FTZ R44, R13, R40, R44 ;  /* 0x000000280d2c7223 */ /* 0x000fe2000001002c */
[----:B------:R-:W-:Y:S01]  /*83e0*/  LOP3.LUT R15, R15, 0xffff0000, RZ, 0xc0, !PT ;  /* 0xffff00000f0f7812 */ /* 0x000fe200078ec0ff */
[----:B------:R-:W-:Y:S01]  /*83f0*/  FFMA.FTZ R47, R46, R41, R47 ;  /* 0x000000292e2f7223 */ /* 0x000fe2000001002f */
[----:B------:R-:W-:Y:S01]  /*8400*/  LOP3.LUT R30, R30, 0xffff0000, RZ, 0xc0, !PT ;  /* 0xffff00001e1e7812 */ /* 0x000fe200078ec0ff */
[----:B------:R-:W-:Y:S01]  /*8410*/  FMUL.FTZ R41, R35, R42 ;  /* 0x0000002a23297220 */ /* 0x000fe20000410000 */
[----:B------:R-:W-:Y:S01]  /*8420*/  PRMT R11, R211, 0x5432, R11 ;  /* 0x00005432d30b7816 */ /* 0x000fe2000000000b */
[----:B------:R-:W-:Y:S01]  /*8430*/  IMAD.U32 R40, R31, 0x10000, RZ ;  /* 0x000100001f287824 */ /* 0x000fe200078e00ff */
[----:B------:R-:W-:Y:S01]  /*8440*/  LOP3.LUT R32, R32, 0xffff0000, RZ, 0xc0, !PT ;  /* 0xffff000020207812 */ /* 0x000fe200078ec0ff */
[-C--:B------:R-:W-:Y:S01]  /*8450*/  FMUL.FTZ R35, R35, R30.reuse ;  /* 0x0000001e23237220 */ /* 0x080fe20000410000 */
[----:B------:R-:W-:Y:S01]  /*8460*/  FFMA.FTZ R41, R15, R30, -R41 ;  /* 0x0000001e0f297223 */ /* 0x000fe20000010829 */
[----:B------:R-:W-:Y:S01]  /*8470*/  LOP3.LUT R31, R31, 0xffff0000, RZ, 0xc0, !PT ;  /* 0xffff00001f1f7812 */ /* 0x000fe200078ec0ff */
[C---:B------:R-:W-:Y:S01]  /*8480*/  IMAD.U32 R13, R11.reuse, 0x10000, RZ ;  /* 0x000100000b0d7824 */ /* 0x040fe200078e00ff */
[----:B------:R-:W-:Y:S01]  /*8490*/  LOP3.LUT R30, R11, 0xffff0000, RZ, 0xc0, !PT ;  /* 0xffff00000b1e7812 */ /* 0x000fe200078ec0ff */
[----:B------:R-:W-:Y:S01]  /*84a0*/  FMUL.FTZ R11, R33, R40 ;  /* 0x00000028210b7220 */ /* 0x000fe20000410000 */
[----:B------:R-:W-:Y:S01]  /*84b0*/  PRMT R38, R209, 0x5410, R38 ;  /* 0x00005410d1267816 */ /* 0x000fe20000000026 */
[----:B------:R-:W-:Y:S01]  /*84c0*/  FFMA.FTZ R35, R15, R42, R35 ;  /* 0x0000002a0f237223 */ /* 0x000fe20000010023 */
[----:B------:R-:W-:Y:S01]  /*84d0*/  LOP3.LUT R12, R12, 0xffff0000, RZ, 0xc0, !PT ;  /* 0xffff00000c0c7812 */ /* 0x000fe200078ec0ff */
[----:B------:R-:W-:Y:S01]  /*84e0*/  FMUL.FTZ R15, R32, R31 ;  /* 0x0000001f200f7220 */ /* 0x000fe20000410000 */
[----:B------:R-:W-:Y:S01]  /*84f0*/  PRMT R29, R212, 0x5432, R29 ;  /* 0x00005432d41d7816 */ /* 0x000fe2000000001d */
[-C--:B------:R-:W-:Y:S01]  /*8500*/  FMUL.FTZ R33, R33, R13.reuse ;  /* 0x0000000d21217220 */ /* 0x080fe20000410000 */
[----:B------:R-:W-:Y:S01]  /*8510*/  FFMA.FTZ R11, R39, R13, -R11 ;  /* 0x0000000d270b7223 */ /* 0x000fe2000001080b */
[----:B------:R-:W-:Y:S01]  /*8520*/  IMAD.U32 R13, R38, 0x10000, RZ ;  /* 0x00010000260d7824 */ /* 0x000fe200078e00ff */
        /* <DEDUP_REMOVED lines=10> */
[-C--:B------:R-:W-:Y:S01]  /*85d0*/  FMUL.FTZ R34, R34, R29.reuse ;  /* 0x0000001d22227220 */ /* 0x080fe20000410000 */
[----:B------:R-:W-:Y:S01]  /*85e0*/  FFMA.FTZ R28, R46, R50, -R28 ;  /* 0x000000322e1c7223 */ /* 0x000fe2000001081c */
[-C--:B------:R-:W-:Y:S01]  /*85f0*/  FFMA.FTZ R12, R45, R30.reuse, -R12 ;  /* 0x0000001e2d0c7223 */ /* 0x080fe2000001080c */
[----:B------:R-:W-:Y:S01]  /*8600*/  FFMA.FTZ R31, R14, R29, -R31 ;  /* 0x0000001d0e1f7223 */ /* 0x000fe2000001081f */
[----:B------:R-:W-:Y:S01]  /*8610*/  FMUL.FTZ R48, R48, R30 ;  /* 0x0000001e30307220 */ /* 0x000fe20000410000 */
[----:B------:R-:W-:Y:S01]  /*8620*/  FFMA.FTZ R34, R14, R38, R34 ;  /* 0x000000260e227223 */ /* 0x000fe20000010022 */
        /* <DEDUP_REMOVED lines=15> */
.L_x_2774:
[----:B------:R-:W-:Y:S05]  /*8720*/  BSYNC B2 ;  /* 0x0000000000027941 */ /* 0x000fea0003800000 */
.L_x_2773:
[----:B--2---:R4:W-:Y:S04]  /*8730*/  ST.E.128 desc[UR60][R36.64], R12 ;  /* 0x0000000c24007985 */ /* 0x0049e8000c101d3c */
[----:B---3--:R4:W-:Y:S02]  /*8740*/  @!P4 ST.E.128 desc[UR60][R120.64], R32 ;  /* 0x000000207800c985 */ /* 0x0089e4000c101d3c */
.L_x_2764:
[----:B------:R-:W-:Y:S05]  /*8750*/  BSYNC B1 ;  /* 0x0000000000017941 */ /* 0x000fea0003800000 */
.L_x_2763:
[----:B------:R-:W-:-:S03]  /*8760*/  UMOV UR4, 0xffffffff ;  /* 0xffffffff00047882 */ /* 0x000fc60000000000 */
[----:B------:R-:W-:Y:S05]  /*8770*/  BRA.DIV UR4, `(.L_x_2775) ;  /* 0x000001aa04b47947 */ /* 0x000fea000b800000 */
[----:B0-----:R-:W0:Y:S04]  /*8780*/  SHFL.IDX PT, R116, R116, 0x1, 0x1c1f ;  /* 0x003c1f0074747f89 */ /* 0x001e2800000e0000 */
[----:B------:R-:W0:Y:S02]  /*8790*/  SHFL.IDX PT, R117, R117, 0x1, 0x1c1f ;  /* 0x003c1f0075757f89 */ /* 0x000e2400000e0000 */
.L_x_3063:
[----:B------:R-:W-:Y:S05]  /*87a0*/  @P5 BRA `(.L_x_2732) ;  /* 0x0000001c00b05947 */ /* 0x000fea0003800000 */
[----:B------:R-:W-:Y:S01]  /*87b0*/  ISETP.NE.AND P4, PT, R8, RZ, PT ;  /* 0x000000ff0800720c */ /* 0x000fe20003f85270 */
[----:B------:R-:W-:Y:S01]  /*87c0*/  BSSY B1, `(.L_x_2776) ;  /* 0x000007a000017945 */ /* 0x000fe20003800000 */
[----:B0-2-4-:R-:W-:Y:S01]  /*87d0*/  IMAD.MOV.U32 R32, RZ, RZ, R117 ;  /* 0x000000ffff207224 */ /* 0x015fe200078e0075 */
[----:B------:R-:W-:-:S10]  /*87e0*/  MOV R33, R116 ;  /* 0x0000007400217202 */ /* 0x000fd40000000f00 */
        /* <DEDUP_REMOVED lines=26> */
[----:B0-----:R-:W-:Y:S01]  /*8990*/  SHF.R.U64 R11, R60, 0x10, R61 ;  /* 0x000000103c0b7819 */ /* 0x001fe2000000123d */
[----:B---3--:R-:W-:Y:S01]  /*89a0*/  IMAD.U32 R43, R29, 0x10000, RZ ;  /* 0x000100001d2b7824 */ /* 0x008fe200078e00ff */
[----:B------:R-:W-:Y:S01]  /*89b0*/  SHF.R.U64 R39, R72, 0x10, R73 ;  /* 0x0000001048277819 */ /* 0x000fe20000001249 */
[----:B--2---:R-:W-:Y:S01]  /*89c0*/  IMAD.U32 R41, R13, 0x10000, RZ ;  /* 0x000100000d297824 */ /* 0x004fe200078e00ff */
[----:B------:R-:W-:Y:S01]  /*89d0*/  SHF.R.U32.HI R60, RZ, 0x10, R61 ;  /* 0x00000010ff3c7819 */ /* 0x000fe2000001163d */
[----:B------:R-:W-:Y:S01]  /*89e0*/  IMAD.U32 R47, R31, 0x10000, RZ ;  /* 0x000100001f2f7824 */ /* 0x000fe200078e00ff */
[----:B------:R-:W-:Y:S01]  /*89f0*/  SHF.R.U32.HI R72, RZ, 0x10, R73 ;  /* 0x00000010ff487819 */ /* 0x000fe20000011649 */
[----:B------:R-:W-:Y:S01]  /*8a00*/  IMAD.U32 R46, R15, 0x10000, RZ ;  /* 0x000100000f2e7824 */ /* 0x000fe200078e00ff */
[----:B------:R-:W-:Y:S01]  /*8a10*/  SHF.R.U64 R38, R62, 0x10, R63 ;  /* 0x000000103e267819 */ /* 0x000fe2000000123f */
[----:B------:R-:W-:Y:S01]  /*8a20*/  IMAD.U32 R48, R30, 0x10000, RZ ;  /* 0x000100001e307824 */ /* 0x000fe200078e00ff */
[----:B------:R-:W-:Y:S01]  /*8a30*/  PRMT R60, R206, 0x5432, R60 ;  /* 0x00005432ce3c7816 */ /* 0x000fe2000000003c */
[----:B------:R-:W-:Y:S01]  /*8a40*/  IMAD.U32 R45, R14, 0x10000, RZ ;  /* 0x000100000e2d7824 */ /* 0x000fe200078e00ff */
[----:B------:R-:W-:-:S02]  /*8a50*/  PRMT R72, R208, 0x5432, R72 ;  /* 0x00005432d0487816 */ /* 0x000fc40000000048 */
[----:B------:R-:W-:Y:S01]  /*8a60*/  SHF.R.U32.HI R62, RZ, 0x10, R63 ;  /* 0x00000010ff3e7819 */ /* 0x000fe2000001163f */
[----:B------:R-:W-:Y:S01]  /*8a70*/  IMAD.U32 R76, R60, 0x10000, RZ ;  /* 0x000100003c4c7824 */ /* 0x000fe200078e00ff */
[--C-:B------:R-:W-:Y:S01]  /*8a80*/  SHF.R.U64 R40, R74, 0x10, R75.reuse ;  /* 0x000000104a287819 */ /* 0x100fe2000000124b */
[----:B------:R-:W-:Y:S01]  /*8a90*/  IMAD.U32 R50, R72, 0x10000, RZ ;  /* 0x0001000048327824 */ /* 0x000fe200078e00ff */
[----:B------:R-:W-:Y:S02]  /*8aa0*/  SHF.R.U32.HI R74, RZ, 0x10, R75 ;  /* 0x00000010ff4a7819 */ /* 0x000fe4000001164b */
[----:B------:R-:W-:Y:S01]  /*8ab0*/  PRMT R208, R208, 0x5410, R39 ;  /* 0x00005410d0d07816 */ /* 0x000fe20000000027 */
[----:B------:R-:W-:Y:S01]  /*8ac0*/  FMUL.FTZ R78, R43, R50 ;  /* 0x000000322b4e7220 */ /* 0x000fe20000410000 */
[----:B------:R-:W-:Y:S01]  /*8ad0*/  LOP3.LUT R44, R29, 0xffff0000, RZ, 0xc0, !PT ;  /* 0xffff00001d2c7812 */ /* 0x000fe200078ec0ff */
[----:B------:R-:W-:Y:S01]  /*8ae0*/  IMAD.U32 R29, R28, 0x10000, RZ ;  /* 0x000100001c1d7824 */ /* 0x000fe200078e00ff */
[----:B------:R-:W-:Y:S01]  /*8af0*/  PRMT R62, R153, 0x5432, R62 ;  /* 0x00005432993e7816 */ /* 0x000fe2000000003e */
[-C--:B------:R-:W-:Y:S01]  /*8b00*/  FFMA.FTZ R78, R41, R76.reuse, -R78 ;  /* 0x0000004c294e7223 */ /* 0x080fe2000001084e */
[----:B------:R-:W-:Y:S01]  /*8b10*/  LOP3.LUT R39, R72, 0xffff0000, RZ, 0xc0, !PT ;  /* 0xffff000048277812 */ /* 0x000fe200078ec0ff */
[----:B------:R-:W-:Y:S01]  /*8b20*/  FMUL.FTZ R72, R43, R76 ;  /* 0x0000004c2b487220 */ /* 0x000fe20000410000 */
[----:B------:R-:W-:Y:S01]  /*8b30*/  PRMT R74, R207, 0x5432, R74 ;  /* 0x00005432cf4a7816 */ /* 0x000fe2000000004a */
[----:B------:R-:W-:Y:S01]  /*8b40*/  IMAD.U32 R49, R62, 0x10000, RZ ;  /* 0x000100003e317824 */ /* 0x000fe200078e00ff */
[----:B------:R-:W-:Y:S01]  /*8b50*/  LOP3.LUT R51, R60, 0xffff0000, RZ, 0xc0, !PT ;  /* 0xffff00003c337812 */ /* 0x000fe200078ec0ff */
[----:B------:R-:W-:Y:S01]  /*8b60*/  FMUL.FTZ R61, R44, R39 ;  /* 0x000000272c3d7220 */ /* 0x000fe20000410000 */
[----:B------:R-:W-:Y:S01]  /*8b70*/  LOP3.LUT R42, R13, 0xffff0000, RZ, 0xc0, !PT ;  /* 0xffff00000d2a7812 */ /* 0x000fe200078ec0ff */
[----:B------:R-:W-:Y:S01]  /*8b80*/  IMAD.U32 R43, R74, 0x10000, RZ ;  /* 0x000100004a2b7824 */ /* 0x000fe200078e00ff */
[----:B------:R-:W-:Y:S01]  /*8b90*/  LOP3.LUT R31, R31, 0xffff0000, RZ, 0xc0, !PT ;  /* 0xffff00001f1f7812 */ /* 0x000fe200078ec0ff */
[----:B------:R-:W-:Y:S01]  /*8ba0*/  FFMA.FTZ R72, R41, R50, R72 ;  /* 0x0000003229487223 */ /* 0x000fe20000010048 */
[-C--:B------:R-:W-:Y:S01]  /*8bb0*/  FMUL.FTZ R63, R44, R51.reuse ;  /* 0x000000332c3f7220 */ /* 0x080fe20000410000 */
[----:B------:R-:W-:Y:S01]  /*8bc0*/  LOP3.LUT R74, R74, 0xffff0000, RZ, 0xc0, !PT ;  /* 0xffff00004a4a7812 */ /* 0x000fe200078ec0ff */
[----:B------:R-:W-:Y:S01]  /*8bd0*/  FFMA.FTZ R41, R42, R51, -R61 ;  /* 0x000000332a297223 */ /* 0x000fe2000001083d */
[----:B------:R-:W-:Y:S01]  /*8be0*/  LOP3.LUT R62, R62, 0xffff0000, RZ, 0xc0, !PT ;  /* 0xffff00003e3e7812 */ /* 0x000fe200078ec0ff */
[C---:B------:R-:W-:Y:S01]  /*8bf0*/  FMUL.FTZ R44, R47.reuse, R49 ;  /* 0x000000312f2c7220 */ /* 0x040fe20000410000 */
[----:B------:R-:W-:Y:S01]  /*8c00*/  PRMT R11, R206, 0x5410, R11 ;  /* 0x00005410ce0b7816 */ /* 0x000fe2000000000b */
[----:B------:R-:W-:Y:S01]  /*8c10*/  FMUL.FTZ R51, R47, R43 ;  /* 0x0000002b2f337220 */ /* 0x000fe20000410000 */
[----:B------:R-:W-:Y:S01]  /*8c20*/  LOP3.LUT R15, R15, 0xffff0000, RZ, 0xc0, !PT ;  /* 0xffff00000f0f7812 */ /* 0x000fe200078ec0ff */
[----:B------:R-:W-:Y:S01]  /*8c30*/  FFMA.FTZ R39, R42, R39, R63 ;  /* 0x000000272a277223 */ /* 0x000fe2000001003f */
[----:B------:R-:W-:Y:S01]  /*8c40*/  LOP3.LUT R28, R28, 0xffff0000, RZ, 0xc0, !PT ;  /* 0xffff00001c1c7812 */ /* 0x000fe200078ec0ff */
[----:B------:R-:W-:Y:S01]  /*8c50*/  FFMA.FTZ R43, R46, R43, R44 ;  /* 0x0000002b2e2b7223 */ /* 0x000fe2000001002c */
[C---:B------:R-:W-:Y:S01]  /*8c60*/  FMUL.FTZ R50, R31.reuse, R74 ;  /* 0x0000004a1f327220 */ /* 0x040fe20000410000 */
[----:B------:R-:W-:Y:S01]  /*8c70*/  FMUL.FTZ R60, R31, R62 ;  /* 0x0000003e1f3c7220 */ /* 0x000fe20000410000 */
[----:B------:R-:W-:Y:S01]  /*8c80*/  LOP3.LUT R47, R208, 0xffff0000, RZ, 0xc0, !PT ;  /* 0xffff0000d02f7812 */ /* 0x000fe200078ec0ff */
[----:B------:R-:W-:Y:S01]  /*8c90*/  FFMA.FTZ R42, R46, R49, -R51 ;  /* 0x000000312e2a7223 */ /* 0x000fe20000010833 */
[----:B------:R-:W-:-:S02]  /*8ca0*/  IMAD.U32 R44, R208, 0x10000, RZ ;  /* 0x00010000d02c7824 */ /* 0x000fc400078e00ff */
[----:B------:R-:W-:Y:S01]  /*8cb0*/  FFMA.FTZ R31, R15, R62, -R50 ;  /* 0x0000003e0f1f7223 */ /* 0x000fe20000010832 */
[C---:B------:R-:W-:Y:S01]  /*8cc0*/  IMAD.U32 R46, R11.reuse, 0x10000, RZ ;  /* 0x000100000b2e7824 */ /* 0x040fe200078e00ff */
[----:B------:R-:W-:Y:S01]  /*8cd0*/  LOP3.LUT R11, R11, 0xffff0000, RZ, 0xc0, !PT ;  /* 0xffff00000b0b7812 */ /* 0x000fe200078ec0ff */
[C---:B------:R-:W-:Y:S01]  /*8ce0*/  IMAD.U32 R13, R12.reuse, 0x10000, RZ ;  /* 0x000100000c0d7824 */ /* 0x040fe200078e00ff */
[----:B------:R-:W-:Y:S01]  /*8cf0*/  LOP3.LUT R12, R12, 0xffff0000, RZ, 0xc0, !PT ;  /* 0xffff00000c0c7812 */ /* 0x000fe200078ec0ff */
[----:B------:R-:W-:Y:S01]  /*8d00*/  FFMA.FTZ R74, R15, R74, R60 ;  /* 0x0000004a0f4a7223 */ /* 0x000fe2000001003c */
[----:B------:R-:W-:Y:S01]  /*8d10*/  FMUL.FTZ R50, R29, R44 ;  /* 0x0000002c1d327220 */ /* 0x000fe20000410000 */
[C---:B------:R-:W-:Y:S01]  /*8d20*/  FMUL.FTZ R15, R28.reuse, R47 ;  /* 0x0000002f1c0f7220 */ /* 0x040fe20000410000 */
[----:B------:R-:W-:Y:S01]  /*8d30*/  PRMT R40, R207, 0x5410, R40 ;  /* 0x00005410cf287816 */ /* 0x000fe20000000028 */
[-C--:B------:R-:W-:Y:S01]  /*8d40*/  FMUL.FTZ R29, R29, R46.reuse ;  /* 0x0000002e1d1d7220 */ /* 0x080fe20000410000 */
[----:B------:R-:W-:Y:S01]  /*8d50*/  PRMT R38, R153, 0x5410, R38 ;  /* 0x0000541099267816 */ /* 0x000fe20000000026 */
[-C--:B------:R-:W-:Y:S01]  /*8d60*/  FMUL.FTZ R49, R28, R11.reuse ;  /* 0x0000000b1c317220 */ /* 0x080fe20000410000 */
[C---:B------:R-:W-:Y:S01]  /*8d70*/  FFMA.FTZ R46, R13.reuse, R46, -R50 ;  /* 0x0000002e0d2e7223 */ /* 0x040fe20000010832 */
[----:B------:R-:W-:Y:S01]  /*8d80*/  FFMA.FTZ R11, R12, R11, -R15 ;  /* 0x0000000b0c0b7223 */ /* 0x000fe2000001080f */
[----:B------:R-:W-:Y:S01]  /*8d90*/  LOP3.LUT R30, R30, 0xffff0000, RZ, 0xc0, !PT ;  /* 0xffff00001e1e7812 */ /* 0x000fe200078ec0ff */
[----:B------:R-:W-:Y:S01]  /*8da0*/  FFMA.FTZ R13, R13, R44, R29 ;  /* 0x0000002c0d0d7223 */ /* 0x000fe2000001001d */
[C---:B------:R-:W-:Y:S01]  /*8db0*/  LOP3.LUT R15, R40.reuse, 0xffff0000, RZ, 0xc0, !PT ;  /* 0xffff0000280f7812 */ /* 0x040fe200078ec0ff */
[----:B------:R-:W-:Y:S01]  /*8dc0*/  IMAD.U32 R44, R40, 0x10000, RZ ;  /* 0x00010000282c7824 */ /* 0x000fe200078e00ff */
[C---:B------:R-:W-:Y:S01]  /*8dd0*/  LOP3.LUT R29, R38.reuse, 0xffff0000, RZ, 0xc0, !PT ;  /* 0xffff0000261d7812 */ /* 0x040fe200078ec0ff */
[----:B------:R-:W-:-:S02]  /*8de0*/  IMAD.U32 R28, R38, 0x10000, RZ ;  /* 0x00010000261c7824 */ /* 0x000fc400078e00ff */
[----:B------:R-:W-:Y:S01]  /*8df0*/  FFMA.FTZ R12, R12, R47, R49 ;  /* 0x0000002f0c0c7223 */ /* 0x000fe20000010031 */
[----:B------:R-:W-:Y:S01]  /*8e00*/  LOP3.LUT R14, R14, 0xffff0000, RZ, 0xc0, !PT ;  /* 0xffff00000e0e7812 */ /* 0x000fe200078ec0ff */
[----:B------:R-:W-:Y:S01]  /*8e10*/  FMUL.FTZ R49, R30, R15 ;  /* 0x0000000f1e317220 */ /* 0x000fe20000410000 */
        /* <DEDUP_REMOVED lines=10> */
[----:B------:R-:W-:Y:S01]  /*8ec0*/  F2FP.BF16.F32.PACK_AB R28, R12, R13 ;  /* 0x0000000d0c1c723e */ /* 0x000fe200000010ff */
[----:B------:R-:W-:Y:S01]  /*8ed0*/  IMAD.MOV.U32 R12, RZ, RZ, R40 ;  /* 0x000000ffff0c7224 */ /* 0x000fe200078e0028 */
[----:B------:R-:W-:Y:S01]  /*8ee0*/  F2FP.BF16.F32.PACK_AB R29, R39, R72 ;  /* 0x00000048271d723e */ /* 0x000fe200000010ff */
[----:B------:R-:W-:Y:S01]  /*8ef0*/  IMAD.MOV.U32 R13, RZ, RZ, R41 ;  /* 0x000000ffff0d7224 */ /* 0x000fe200078e0029 */
[----:B------:R-:W-:Y:S02]  /*8f00*/  F2FP.BF16.F32.PACK_AB R31, R74, R43 ;  /* 0x0000002b4a1f723e */ /* 0x000fe400000010ff */
[----:B------:R-:W-:-:S02]  /*8f10*/  F2FP.BF16.F32.PACK_AB R14, R49, R38 ;  /* 0x00000026310e723e */ /* 0x000fc400000010ff */
[----:B------:R-:W-:-:S07]  /*8f20*/  F2FP.BF16.F32.PACK_AB R30, R30, R47 ;  /* 0x0000002f1e1e723e */ /* 0x000fce00000010ff */
.L_x_2779:
[----:B------:R-:W-:Y:S05]  /*8f30*/  BSYNC B2 ;  /* 0x0000000000027941 */ /* 0x000fea0003800000 */
.L_x_2778:
[----:B--2---:R2:W-:Y:S04]  /*8f40*/  ST.E.128 desc[UR60][R34.64], R12 ;  /* 0x0000000c22007985 */ /* 0x0045e8000c101d3c */
[----:B---3--:R2:W-:Y:S02]  /*8f50*/  @!P4 ST.E.128 desc[UR60][R36.64], R28 ;  /* 0x0000001c2400c985 */ /* 0x0085e4000c101d3c */
.L_x_2777:
[----:B------:R-:W-:Y:S05]  /*8f60*/  BSYNC B1 ;  /* 0x0000000000017941 */ /* 0x000fea0003800000 */
.L_x_2776:
        /* <DEDUP_REMOVED lines=28> */
[----:B------:R-:W-:Y:S01]  /*9130*/  SHF.R.U32.HI R49, RZ, 0x10, R69 ;  /* 0x00000010ff317819 */ /* 0x000fe20000011645 */
[----:B---3--:R-:W-:Y:S01]  /*9140*/  IMAD.U32 R48, R29, 0x10000, RZ ;  /* 0x000100001d307824 */ /* 0x008fe200078e00ff */
[--C-:B------:R-:W-:Y:S01]  /*9150*/  SHF.R.U64 R39, R56, 0x10, R57.reuse ;  /* 0x0000001038277819 */ /* 0x100fe20000001239 */
[----:B--2---:R-:W-:Y:S01]  /*9160*/  IMAD.U32 R43, R13, 0x10000, RZ ;  /* 0x000100000d2b7824 */ /* 0x004fe200078e00ff */
[----:B------:R-:W-:Y:S01]  /*9170*/  SHF.R.U32.HI R57, RZ, 0x10, R57 ;  /* 0x00000010ff397819 */ /* 0x000fe20000011639 */
[----:B------:R-:W-:Y:S01]  /*9180*/  IMAD.U32 R47, R31, 0x10000, RZ ;  /* 0x000100001f2f7824 */ /* 0x000fe200078e00ff */
[----:B------:R-:W-:Y:S01]  /*9190*/  PRMT R49, R152, 0x5432, R49 ;  /* 0x0000543298317816 */ /* 0x000fe20000000031 */
[----:B------:R-:W-:Y:S01]  /*91a0*/  IMAD.U32 R44, R15, 0x10000, RZ ;  /* 0x000100000f2c7824 */ /* 0x000fe200078e00ff */
[----:B------:R-:W-:Y:S01]  /*91b0*/  SHF.R.U64 R41, R68, 0x10, R69 ;  /* 0x0000001044297819 */ /* 0x000fe20000001245 */
[----:B0-----:R-:W-:Y:S01]  /*91c0*/  IMAD.U32 R11, R12, 0x10000, RZ ;  /* 0x000100000c0b7824 */ /* 0x001fe200078e00ff */
[----:B------:R-:W-:Y:S01]  /*91d0*/  PRMT R57, R150, 0x5432, R57 ;  /* 0x0000543296397816 */ /* 0x000fe20000000039 */
[----:B------:R-:W-:Y:S01]  /*91e0*/  IMAD.U32 R50, R49, 0x10000, RZ ;  /* 0x0001000031327824 */ /* 0x000fe200078e00ff */
[----:B------:R-:W-:-:S02]  /*91f0*/  SHF.R.U64 R46, R70, 0x10, R71 ;  /* 0x00000010462e7819 */ /* 0x000fc40000001247 */
[----:B------:R-:W-:Y:S01]  /*9200*/  SHF.R.U64 R42, R58, 0x10, R59 ;  /* 0x000000103a2a7819 */ /* 0x000fe2000000123b */
[-C--:B------:R-:W-:Y:S01]  /*9210*/  FMUL.FTZ R56, R48, R50.reuse ;  /* 0x0000003230387220 */ /* 0x080fe20000410000 */
[----:B------:R-:W-:Y:S02]  /*9220*/  SHF.R.U32.HI R70, RZ, 0x10, R71 ;  /* 0x00000010ff467819 */ /* 0x000fe40000011647 */
[----:B------:R-:W-:Y:S01]  /*9230*/  PRMT R152, R152, 0x5410, R41 ;  /* 0x0000541098987816 */ /* 0x000fe20000000029 */
[----:B------:R-:W-:Y:S01]  /*9240*/  IMAD.U32 R41, R57, 0x10000, RZ ;  /* 0x0001000039297824 */ /* 0x000fe200078e00ff */
[----:B------:R-:W-:Y:S02]  /*9250*/  SHF.R.U32.HI R58, RZ, 0x10, R59 ;  /* 0x00000010ff3a7819 */ /* 0x000fe4000001163b */
[----:B------:R-:W-:Y:S01]  /*9260*/  LOP3.LUT R45, R29, 0xffff0000, RZ, 0xc0, !PT ;  /* 0xffff00001d2d7812 */ /* 0x000fe200078ec0ff */
[-C--:B------:R-:W-:Y:S01]  /*9270*/  FMUL.FTZ R60, R48, R41.reuse ;  /* 0x00000029303c7220 */ /* 0x080fe20000410000 */
[----:B------:R-:W-:Y:S01]  /*9280*/  LOP3.LUT R51, R49, 0xffff0000, RZ, 0xc0, !PT ;  /* 0xffff000031337812 */ /* 0x000fe200078ec0ff */
[----:B------:R-:W-:Y:S01]  /*9290*/  FFMA.FTZ R41, R43, R41, -R56 ;  /* 0x000000292b297223 */ /* 0x000fe20000010838 */
[----:B------:R-:W-:Y:S01]  /*92a0*/  PRMT R70, R151, 0x5432, R70 ;  /* 0x0000543297467816 */ /* 0x000fe20000000046 */
[----:B------:R-:W-:Y:S01]  /*92b0*/  FFMA.FTZ R43, R43, R50, R60 ;  /* 0x000000322b2b7223 */ /* 0x000fe2000001003c */
[----:B------:R-:W-:Y:S01]  /*92c0*/  PRMT R58, R149, 0x5432, R58 ;  /* 0x00005432953a7816 */ /* 0x000fe2000000003a */
[----:B------:R-:W-:Y:S01]  /*92d0*/  IMAD.U32 R29, R14, 0x10000, RZ ;  /* 0x000100000e1d7824 */ /* 0x000fe200078e00ff */
[----:B------:R-:W-:Y:S01]  /*92e0*/  LOP3.LUT R48, R57, 0xffff0000, RZ, 0xc0, !PT ;  /* 0xffff000039307812 */ /* 0x000fe200078ec0ff */
[----:B------:R-:W-:Y:S01]  /*92f0*/  FMUL.FTZ R57, R45, R51 ;  /* 0x000000332d397220 */ /* 0x000fe20000410000 */
[----:B------:R-:W-:Y:S01]  /*9300*/  LOP3.LUT R38, R13, 0xffff0000, RZ, 0xc0, !PT ;  /* 0xffff00000d267812 */ /* 0x000fe200078ec0ff */
[----:B------:R-:W-:Y:S01]  /*9310*/  IMAD.U32 R49, R58, 0x10000, RZ ;  /* 0x000100003a317824 */ /* 0x000fe200078e00ff */
[----:B------:R-:W-:Y:S01]  /*9320*/  SHF.L.U32 R56, R70, 0x10, RZ ;  /* 0x0000001046387819 */ /* 0x000fe200000006ff */
[-C--:B------:R-:W-:Y:S01]  /*9330*/  FMUL.FTZ R45, R45, R48.reuse ;  /* 0x000000302d2d7220 */ /* 0x080fe20000410000 */
[----:B------:R-:W-:Y:S01]  /*9340*/  LOP3.LUT R31, R31, 0xffff0000, RZ, 0xc0, !PT ;  /* 0xffff00001f1f7812 */ /* 0x000fe200078ec0ff */
[----:B------:R-:W-:Y:S01]  /*9350*/  FFMA.FTZ R48, R38, R48, -R57 ;  /* 0x0000003026307223 */ /* 0x000fe20000010839 */
[----:B------:R-:W-:Y:S01]  /*9360*/  LOP3.LUT R70, R70, 0xffff0000, RZ, 0xc0, !PT ;  /* 0xffff000046467812 */ /* 0x000fe200078ec0ff */
[C---:B------:R-:W-:Y:S01]  /*9370*/  FMUL.FTZ R57, R47.reuse, R56 ;  /* 0x000000382f397220 */ /* 0x040fe20000410000 */
[----:B------:R-:W-:Y:S01]  /*9380*/  LOP3.LUT R50, R58, 0xffff0000, RZ, 0xc0, !PT ;  /* 0xffff00003a327812 */ /* 0x000fe200078ec0ff */
[----:B------:R-:W-:Y:S01]  /*9390*/  FMUL.FTZ R47, R47, R49 ;  /* 0x000000312f2f7220 */ /* 0x000fe20000410000 */
[----:B------:R-:W-:Y:S01]  /*93a0*/  PRMT R39, R150, 0x5410, R39 ;  /* 0x0000541096277816 */ /* 0x000fe20000000027 */
[----:B------:R-:W-:Y:S01]  /*93b0*/  IMAD.U32 R13, R28, 0x10000, RZ ;  /* 0x000100001c0d7824 */ /* 0x000fe200078e00ff */
[----:B------:R-:W-:Y:S01]  /*93c0*/  LOP3.LUT R15, R15, 0xffff0000, RZ, 0xc0, !PT ;  /* 0xffff00000f0f7812 */ /* 0x000fe200078ec0ff */
[----:B------:R-:W-:Y:S01]  /*93d0*/  FFMA.FTZ R38, R38, R51, R45 ;  /* 0x0000003326267223 */ /* 0x000fe2000001002d */
[C---:B------:R-:W-:Y:S01]  /*93e0*/  FMUL.FTZ R60, R31.reuse, R70 ;  /* 0x000000461f3c7220 */ /* 0x040fe20000410000 */
[----:B------:R-:W-:Y:S01]  /*93f0*/  FMUL.FTZ R62, R31, R50 ;  /* 0x000000321f3e7220 */ /* 0x000fe20000410000 */
[----:B------:R-:W-:Y:S01]  /*9400*/  LOP3.LUT R28, R28, 0xffff0000, RZ, 0xc0, !PT ;  /* 0xffff00001c1c7812 */ /* 0x000fe200078ec0ff */
[----:B------:R-:W-:Y:S01]  /*9410*/  FFMA.FTZ R45, R44, R49, -R57 ;  /* 0x000000312c2d7223 */ /* 0x000fe20000010839 */
[----:B------:R-:W-:Y:S01]  /*9420*/  LOP3.LUT R31, R152, 0xffff0000, RZ, 0xc0, !PT ;  /* 0xffff0000981f7812 */ /* 0x000fe200078ec0ff */
[----:B------:R-:W-:Y:S01]  /*9430*/  FFMA.FTZ R44, R44, R56, R47 ;  /* 0x000000382c2c7223 */ /* 0x000fe2000001002f */
[----:B------:R-:W-:Y:S01]  /*9440*/  IMAD.U32 R58, R152, 0x10000, RZ ;  /* 0x00010000983a7824 */ /* 0x000fe200078e00ff */
[----:B------:R-:W-:Y:S01]  /*9450*/  LOP3.LUT R12, R12, 0xffff0000, RZ, 0xc0, !PT ;  /* 0xffff00000c0c7812 */ /* 0x000fe200078ec0ff */
[----:B------:R-:W-:-:S02]  /*9460*/  IMAD.U32 R56, R39, 0x10000, RZ ;  /* 0x0001000027387824 */ /* 0x000fc400078e00ff */
[----:B------:R-:W-:Y:S01]  /*9470*/  FFMA.FTZ R50, R15, R50, -R60 ;  /* 0x000000320f327223 */ /* 0x000fe2000001083c */
[----:B------:R-:W-:Y:S01]  /*9480*/  LOP3.LUT R39, R39, 0xffff0000, RZ, 0xc0, !PT ;  /* 0xffff000027277812 */ /* 0x000fe200078ec0ff */
[----:B------:R-:W-:Y:S01]  /*9490*/  FFMA.FTZ R51, R15, R70, R62 ;  /* 0x000000460f337223 */ /* 0x000fe2000001003e */
[----:B------:R-:W-:Y:S01]  /*94a0*/  FMUL.FTZ R60, R13, R58 ;  /* 0x0000003a0d3c7220 */ /* 0x000fe20000410000 */
[C---:B------:R-:W-:Y:S01]  /*94b0*/  FMUL.FTZ R15, R28.reuse, R31 ;  /* 0x0000001f1c0f7220 */ /* 0x040fe20000410000 */
[----:B------:R-:W-:Y:S01]  /*94c0*/  PRMT R46, R151, 0x5410, R46 ;  /* 0x00005410972e7816 */ /* 0x000fe2000000002e */
[----:B------:R-:W-:Y:S01]  /*94d0*/  FMUL.FTZ R13, R13, R56 ;  /* 0x000000380d0d7220 */ /* 0x000fe20000410000 */
[----:B------:R-:W-:Y:S01]  /*94e0*/  PRMT R42, R149, 0x5410, R42 ;  /* 0x00005410952a7816 */ /* 0x000fe2000000002a */
[----:B------:R-:W-:Y:S01]  /*94f0*/  FMUL.FTZ R49, R28, R39 ;  /* 0x000000271c317220 */ /* 0x000fe20000410000 */
[----:B------:R-:W-:Y:S01]  /*9500*/  LOP3.LUT R40, R14, 0xffff0000, RZ, 0xc0, !PT ;  /* 0xffff00000e287812 */ /* 0x000fe200078ec0ff */
[----:B------:R-:W-:-:S02]  /*9510*/  IMAD.U32 R14, R30, 0x10000, RZ ;  /* 0x000100001e0e7824 */ /* 0x000fc400078e00ff */
[----:B------:R-:W-:Y:S01]  /*9520*/  FFMA.FTZ R47, R12, R39, -R15 ;  /* 0x000000270c2f7223 */ /* 0x000fe2000001080f */
[----:B------:R-:W-:Y:S01]  /*9530*/  LOP3.LUT R30, R30, 0xffff0000, RZ, 0xc0, !PT ;  /* 0xffff00001e1e7812 */ /* 0x000fe200078ec0ff */
[C---:B------:R-:W-:Y:S01]  /*9540*/  FFMA.FTZ R58, R11.reuse, R58, R13 ;  /* 0x0000003a0b3a7223 */ /* 0x040fe2000001000d */
[C---:B------:R-:W-:Y:S01]  /*9550*/  LOP3.LUT R39, R46.reuse, 0xffff0000, RZ, 0xc0, !PT ;  /* 0xffff00002e277812 */ /* 0x040fe200078ec0ff */
[----:B------:R-:W-:Y:S01]  /*9560*/  FFMA.FTZ R60, R11, R56, -R60 ;  /* 0x000000380b3c7223 */ /* 0x000fe2000001083c */
[----:B------:R-:W-:Y:S01]  /*9570*/  IMAD.U32 R15, R46, 0x10000, RZ ;  /* 0x000100002e0f7824 */ /* 0x000fe200078e00ff */
[C---:B------:R-:W-:Y:S01]  /*9580*/  LOP3.LUT R13, R42.reuse, 0xffff0000, RZ, 0xc0, !PT ;  /* 0xffff00002a0d7812 */ /* 0x040fe200078ec0ff */
[----:B------:R-:W-:Y:S02]  /*9590*/  IMAD.U32 R11, R42, 0x10000, RZ ;  /* 0x000100002a0b7824 */ /* 0x000fe400078e00ff */
[----:B------:R-:W-:Y:S01]  /*95a0*/  FFMA.FTZ R49, R12, R31, R49 ;  /* 0x0000001f0c317223 */ /* 0x000fe20000010031 */
[----:B------:R-:W-:Y:S01]  /*95b0*/  FMUL.FTZ R12, R14, R15 ;  /* 0x0000000f0e0c7220 */ /* 0x000fe20000410000 */
        /* <DEDUP_REMOVED lines=17> */
[----:B------:R-:W-:-:S02]  /*96d0*/  F2FP.BF16.F32.PACK_AB R29, R38, R43 ;  /* 0x0000002b261d723e */ /* 0x000fc400000010ff */
[----:B------:R-:W-:-:S07]  /*96e0*/  F2FP.BF16.F32.PACK_AB R28, R49, R58 ;  /* 0x0000003a311c723e */ /* 0x000fce00000010ff */
.L_x_2783:
[----:B------:R-:W-:Y:S05]  /*96f0*/  BSYNC B2 ;  /* 0x0000000000027941 */ /* 0x000fea0003800000 */
.L_x_2782:
[----:B--2---:R4:W-:Y:S04]  /*9700*/  ST.E.128 desc[UR60][R34.64], R12 ;  /* 0x0000000c22007985 */ /* 0x0049e8000c101d3c */
[----:B---3--:R4:W-:Y:S02]  /*9710*/  @!P4 ST.E.128 desc[UR60][R36.64], R28 ;  /* 0x0000001c2400c985 */ /* 0x0089e4000c101d3c */
.L_x_2781:
[----:B------:R-:W-:Y:S05]  /*9720*/  BSYNC B1 ;  /* 0x0000000000017941 */ /* 0x000fea0003800000 */
.L_x_2780:
        /* <DEDUP_REMOVED lines=12> */
[----:B------:R-:W-:Y:S02]  /*97f0*/  LEA.HI R12, R12, R135, RZ, 0x3 ;  /* 0x000000870c0c7211 */ /* 0x000fe400078f18ff */
[----:B0-----:R-:W-:Y:S02]  /*9800*/  LOP3.LUT R11, R177, 0x38, R36, 0xf8, !PT ;  /* 0x00000038b10b7812 */ /* 0x001fe400078ef824 */
[----:B------:R-:W-:Y:S02]  /*9810*/  SHF.R.S32.HI R13, RZ, 0x3, R12 ;  /* 0x00000003ff0d7819 */ /* 0x000fe4000001140c */
[----:B------:R-:W-:-:S03]  /*9820*/  LOP3.LUT R11, R11, R220, RZ, 0x3c, !PT ;  /* 0x000000dc0b0b7212 */ /* 0x000fc600078e3cff */
[----:B------:R-:W-:-:S04]  /*9830*/  IMAD R12, R13, 0x1800, R184 ;  /* 0x000018000d0c7824 */ /* 0x000fc800078e02b8 */
        /* <DEDUP_REMOVED lines=20> */
[----:B------:R-:W-:Y:S01]  /*9980*/  PRMT R47, R148, 0x5432, R47 ;  /* 0x00005432942f7816 */ /* 0x000fe2000000002f */
[----:B0-----:R-:W-:Y:S01]  /*9990*/  IMAD.U32 R11, R14, 0x10000, RZ ;  /* 0x000100000e0b7824 */ /* 0x001fe200078e00ff */
[----:B------:R-:W-:-:S02]  /*99a0*/  SHF.R.U64 R49, R64, 0x10, R65 ;  /* 0x0000001040317819 */ /* 0x000fc40000001241 */
[----:B------:R-:W-:Y:S02]  /*99b0*/  LOP3.LUT R44, R29, 0xffff0000, RZ, 0xc0, !PT ;  /* 0xffff00001d2c7812 */ /* 0x000fe400078ec0ff */
[----:B------:R-:W-:Y:S02]  /*99c0*/  SHF.R.U64 R50, R66, 0x10, R67 ;  /* 0x0000001042327819 */ /* 0x000fe40000001243 */
[----:B------:R-:W-:Y:S01]  /*99d0*/  LOP3.LUT R39, R15, 0xffff0000, RZ, 0xc0, !PT ;  /* 0xffff00000f277812 */ /* 0x000fe200078ec0ff */
[----:B------:R-:W-:Y:S01]  /*99e0*/  IMAD.U32 R15, R146, 0x10000, RZ ;  /* 0x00010000920f7824 */ /* 0x000fe200078e00ff */
[----:B------:R-:W-:Y:S01]  /*99f0*/  PRMT R29, R145, 0x5410, R48 ;  /* 0x00005410911d7816 */ /* 0x000fe20000000030 */
[----:B------:R-:W-:Y:S01]  /*9a00*/  IMAD.U32 R48, R47, 0x10000, RZ ;  /* 0x000100002f307824 */ /* 0x000fe200078e00ff */
[----:B------:R-:W-:Y:S01]  /*9a10*/  SHF.R.U32.HI R54, RZ, 0x10, R55 ;  /* 0x00000010ff367819 */ /* 0x000fe20000011637 */
[CC--:B------:R-:W-:Y:S01]  /*9a20*/  FMUL.FTZ R53, R43.reuse, R15.reuse ;  /* 0x0000000f2b357220 */ /* 0x0c0fe20000410000 */
[----:B------:R-:W-:Y:S01]  /*9a30*/  SHF.R.U32.HI R66, RZ, 0x10, R67 ;  /* 0x00000010ff427819 */ /* 0x000fe20000011643 */
[-C--:B------:R-:W-:Y:S01]  /*9a40*/  FMUL.FTZ R51, R43, R48.reuse ;  /* 0x000000302b337220 */ /* 0x080fe20000410000 */
[----:B------:R-:W-:Y:S01]  /*9a50*/  PRMT R148, R148, 0x5410, R49 ;  /* 0x0000541094947816 */ /* 0x000fe20000000031 */
[C---:B------:R-:W-:Y:S01]  /*9a60*/  FFMA.FTZ R53, R40.reuse, R48, R53 ;  /* 0x0000003028357223 */ /* 0x040fe20000010035 */
[----:B------:R-:W-:Y:S01]  /*9a70*/  PRMT R49, R147, 0x5410, R50 ;  /* 0x0000541093317816 */ /* 0x000fe20000000032 */
[----:B------:R-:W-:Y:S01]  /*9a80*/  FFMA.FTZ R15, R40, R15, -R51 ;  /* 0x0000000f280f7223 */ /* 0x000fe20000010833 */
[----:B------:R-:W-:-:S02]  /*9a90*/  PRMT R145, R145, 0x5432, R54 ;  /* 0x0000543291917816 */ /* 0x000fc40000000036 */
        /* <DEDUP_REMOVED lines=11> */
[-C--:B------:R-:W-:Y:S01]  /*9b50*/  FMUL.FTZ R54, R45, R40.reuse ;  /* 0x000000282d367220 */ /* 0x080fe20000410000 */
[----:B------:R-:W-:Y:S01]  /*9b60*/  FFMA.FTZ R52, R41, R47, R44 ;  /* 0x0000002f29347223 */ /* 0x000fe2000001002c */
[----:B------:R-:W-:Y:S01]  /*9b70*/  LOP3.LUT R44, R145, 0xffff0000, RZ, 0xc0, !PT ;  /* 0xffff0000912c7812 */ /* 0x000fe200078ec0ff */
[C---:B------:R-:W-:Y:S01]  /*9b80*/  FFMA.FTZ R51, R42.reuse, R40, -R51 ;  /* 0x000000282a337223 */ /* 0x040fe20000010833 */
[----:B------:R-:W-:Y:S01]  /*9b90*/  FFMA.FTZ R54, R42, R43, R54 ;  /* 0x0000002b2a367223 */ /* 0x000fe20000010036 */
[----:B------:R-:W-:Y:S01]  /*9ba0*/  FFMA.FTZ R50, R41, R146, -R50 ;  /* 0x0000009229327223 */ /* 0x000fe20000010832 */
[----:B------:R-:W-:Y:S01]  /*9bb0*/  FMUL.FTZ R42, R31, R48 ;  /* 0x000000301f2a7220 */ /* 0x000fe20000410000 */
[----:B------:R-:W-:-:S02]  /*9bc0*/  IMAD.U32 R41, R148, 0x10000, RZ ;  /* 0x0001000094297824 */ /* 0x000fc400078e00ff */
[-C--:B------:R-:W-:Y:S01]  /*9bd0*/  FMUL.FTZ R56, R31, R44.reuse ;  /* 0x0000002c1f387220 */ /* 0x080fe20000410000 */
[----:B------:R-:W-:Y:S02]  /*9be0*/  IMAD.U32 R40, R46, 0x10000, RZ ;  /* 0x000100002e287824 */ /* 0x000fe400078e00ff */
[----:B------:R-:W-:Y:S01]  /*9bf0*/  FFMA.FTZ R44, R39, R44, -R42 ;  /* 0x0000002c272c7223 */ /* 0x000fe2000001082a */
[-C--:B------:R-:W-:Y:S01]  /*9c00*/  FMUL.FTZ R42, R38, R41.reuse ;  /* 0x00000029262a7220 */ /* 0x080fe20000410000 */
[----:B------:R-:W-:Y:S01]  /*9c10*/  LOP3.LUT R28, R28, 0xffff0000, RZ, 0xc0, !PT ;  /* 0xffff00001c1c7812 */ /* 0x000fe200078ec0ff */
[-C--:B------:R-:W-:Y:S01]  /*9c20*/  FMUL.FTZ R38, R38, R40.reuse ;  /* 0x0000002826267220 */ /* 0x080fe20000410000 */
[----:B------:R-:W-:Y:S01]  /*9c30*/  LOP3.LUT R43, R148, 0xffff0000, RZ, 0xc0, !PT ;  /* 0xffff0000942b7812 */ /* 0x000fe200078ec0ff */
[C---:B------:R-:W-:Y:S01]  /*9c40*/  FFMA.FTZ R42, R37.reuse, R40, -R42 ;  /* 0x00000028252a7223 */ /* 0x040fe2000001082a */
[----:B------:R-:W-:Y:S01]  /*9c50*/  LOP3.LUT R31, R46, 0xffff0000, RZ, 0xc0, !PT ;  /* 0xffff00002e1f7812 */ /* 0x000fe200078ec0ff */
[----:B------:R-:W-:Y:S01]  /*9c60*/  FFMA.FTZ R37, R37, R41, R38 ;  /* 0x0000002925257223 */ /* 0x000fe20000010026 */
[----:B------:R-:W-:Y:S01]  /*9c70*/  LOP3.LUT R12, R12, 0xffff0000, RZ, 0xc0, !PT ;  /* 0xffff00000c0c7812 */ /* 0x000fe200078ec0ff */
[----:B------:R-:W-:-:S02]  /*9c80*/  IMAD.U32 R13, R30, 0x10000, RZ ;  /* 0x000100001e0d7824 */ /* 0x000fc400078e00ff */
[----:B------:R-:W-:Y:S01]  /*9c90*/  FFMA.FTZ R45, R39, R48, R56 ;  /* 0x00000030272d7223 */ /* 0x000fe20000010038 */
[C---:B------:R-:W-:Y:S01]  /*9ca0*/  IMAD.U32 R38, R49.reuse, 0x10000, RZ ;  /* 0x0001000031267824 */ /* 0x040fe200078e00ff */
[----:B------:R-:W-:Y:S01]  /*9cb0*/  LOP3.LUT R30, R30, 0xffff0000, RZ, 0xc0, !PT ;  /* 0xffff00001e1e7812 */ /* 0x000fe200078ec0ff */
[C---:B------:R-:W-:Y:S01]  /*9cc0*/  FMUL.FTZ R39, R28.reuse, R43 ;  /* 0x0000002b1c277220 */ /* 0x040fe20000410000 */
[----:B------:R-:W-:Y:S01]  /*9cd0*/  LOP3.LUT R49, R49, 0xffff0000, RZ, 0xc0, !PT ;  /* 0xffff000031317812 */ /* 0x000fe200078ec0ff */
[-C--:B------:R-:W-:Y:S01]  /*9ce0*/  FMUL.FTZ R41, R28, R31.reuse ;  /* 0x0000001f1c297220 */ /* 0x080fe20000410000 */
[C---:B------:R-:W-:Y:S01]  /*9cf0*/  IMAD.U32 R28, R29.reuse, 0x10000, RZ ;  /* 0x000100001d1c7824 */ /* 0x040fe200078e00ff */
[----:B------:R-:W-:Y:S01]  /*9d00*/  LOP3.LUT R29, R29, 0xffff0000, RZ, 0xc0, !PT ;  /* 0xffff00001d1d7812 */ /* 0x000fe200078ec0ff */
[----:B------:R-:W-:Y:S01]  /*9d10*/  FFMA.FTZ R39, R12, R31, -R39 ;  /* 0x0000001f0c277223 */ /* 0x000fe20000010827 */
[----:B------:R-:W-:Y:S01]  /*9d20*/  LOP3.LUT R14, R14, 0xffff0000, RZ, 0xc0, !PT ;  /* 0xffff00000e0e7812 */ /* 0x000fe200078ec0ff */
        /* <DEDUP_REMOVED lines=19> */
[----:B------:R-:W-:-:S02]  /*9e60*/  IMAD.MOV.U32 R14, RZ, RZ, R31 ;  /* 0x000000ffff0e7224 */ /* 0x000fc400078e001f */
[----:B------:R-:W-:Y:S02]  /*9e70*/  IMAD.MOV.U32 R15, RZ, RZ, R44 ;  /* 0x000000ffff0f7224 */ /* 0x000fe400078e002c */
[----:B------:R-:W-:-:S07]  /*9e80*/  IMAD.MOV.U32 R31, RZ, RZ, R45 ;  /* 0x000000ffff1f7224 */ /* 0x000fce00078e002d */
.L_x_2785:
[----:B------:R-:W-:Y:S05]  /*9e90*/  BSYNC B1 ;  /* 0x0000000000017941 */ /* 0x000fea0003800000 */
.L_x_2784:
[----:B--2---:R2:W-:Y:S01]  /*9ea0*/  ST.E.128 desc[UR60][R34.64], R12 ;  /* 0x0000000c22007985 */ /* 0x0045e2000c101d3c */
[----:B------:R-:W-:-:S13]  /*9eb0*/  ISETP.GE.AND P4, PT, R36, R131, PT ;  /* 0x000000832400720c */ /* 0x000fda0003f86270 */
[----:B------:R-:W-:Y:S05]  /*9ec0*/  @P4 BRA `(.L_x_2732) ;  /* 0x0000000400e84947 */ /* 0x000fea0003800000 */
[----:B------:R-:W-:-:S05]  /*9ed0*/  IMAD.WIDE R32, R36, 0x2, R32 ;  /* 0x0000000224207825 */ /* 0x000fca00078e0220 */
[----:B---3--:R3:W-:Y:S01]  /*9ee0*/  ST.E.128 desc[UR60][R32.64], R28 ;  /* 0x0000001c20007985 */ /* 0x0087e2000c101d3c */
[----:B------:R-:W-:Y:S05]  /*9ef0*/  BRA `(.L_x_2732) ;  /* 0x0000000400dc7947 */ /* 0x000fea0003800000 */
.L_x_2697:
[----:B------:R-:W2:Y:S02]  /*9f00*/  LDL R11, [R1+0x30] ;  /* 0x00003000010b7983 */ /* 0x000ea40000100800 */
[----:B--2---:R-:W-:-:S13]  /*9f10*/  R2UR UR4, R11 ;  /* 0x000000000b0472ca */ /* 0x004fda00000e0000 */
[----:B------:R-:W-:-:S06]  /*9f20*/  UISETP.NE.AND UP0, UPT, UR4, 0x3, UPT ;  /* 0x000000030400788c */ /* 0x000fcc000bf05270 */
[----:B------:R-:W-:-:S13]  /*9f30*/  PLOP3.LUT P0, PT, PT, PT, UP0, 0x80, 0x0 ;  /* 0x000000000000781c */ /* 0x000fda0003f0f008 */
[----:B------:R-:W-:Y:S05]  /*9f40*/  @!P0 BRA `(.L_x_2786) ;  /* 0x0000000000048947 */ /* 0x000fea0003800000 */
[----:B------:R-:W-:Y:S01]  /*9f50*/  BPT.TRAP 0x1 ;  /* 0x000000040000795c */ /* 0x000fe20000300000 */
.L_x_2786:
[----:B------:R-:W-:Y:S01]  /*9f60*/  IMAD R85, R19, 0x8, R18 ;  /* 0x0000000813557824 */ /* 0x000fe200078e0212 */
[----:B------:R-:W-:Y:S01]  /*9f70*/  SHF.L.U32 R86, R171, 0x1f, RZ ;  /* 0x0000001fab567819 */ /* 0x000fe200000006ff */
[----:B------:R-:W-:Y:S01]  /*9f80*/  BSSY B1, `(.L_x_2787) ;  /* 0x0000004000017945 */ /* 0x000fe20003800000 */
[----:B------:R-:W-:Y:S02]  /*9f90*/  SHF.R.S32.HI R82, RZ, 0x1f, R81 ;  /* 0x0000001fff527819 */ /* 0x000fe40000011451 */
[----:B------:R-:W0:Y:S02]  /*9fa0*/  SYNCS.PHASECHK.TRANS64.TRYWAIT P4, [R85+URZ+0x2a890], R86 ;  /* 0x02a89056550075a7 */ /* 0x000e24000808017f */
[----:B0-----:R-:W-:Y:S05]  /*9fb0*/  @!P4 BRA `(.L_x_2788) ;  /* 0x0000019000f0c947 */ /* 0x001fea0003800000 */
.L_x_3064:
[----:B------:R-:W-:Y:S05]  /*9fc0*/  BSYNC B1 ;  /* 0x0000000000017941 */ /* 0x000fea0003800000 */
.L_x_2787:
        /* <DEDUP_REMOVED lines=13> */
[----:B------:R-:W-:Y:S01]  /*a0a0*/  IMAD R11, R0, UR4, RZ ;  /* 0x00000004000b7c24 */ /* 0x000fe2000f8e02ff */
[----:B------:R-:W-:Y:S01]  /*a0b0*/  IADD3 R13, R13, R15, RZ ;  /* 0x0000000f0d0d7210 */ /* 0x000fe20007ffe0ff */
[----:B------:R-:W-:Y:S02]  /*a0c0*/  IMAD.IADD R36, R84, 0x1, -R170 ;  /* 0x0000000154247824 */ /* 0x000fe400078e0aaa */
        /* <DEDUP_REMOVED lines=11> */
.L_x_3068:
        /* <DEDUP_REMOVED lines=37> */
.L_x_2791:
[----:B------:R-:W-:Y:S05]  /*a3d0*/  BSYNC B1 ;  /* 0x0000000000017941 */ /* 0x000fea0003800000 */
.L_x_2790:
[----:B------:R-:W-:-:S03]  /*a3e0*/  UMOV UR4, 0xffffffff ;  /* 0xffffffff00047882 */ /* 0x000fc60000000000 */
[----:B------:R-:W-:Y:S05]  /*a3f0*/  BRA.DIV UR4, `(.L_x_2792) ;  /* 0x0000019204407947 */ /* 0x000fea000b800000 */
[----:B--2---:R2:W0:Y:S04]  /*a400*/  SHFL.IDX PT, R33, R35, 0x1, 0x1c1f ;  /* 0x003c1f0023217f89 */ /* 0x00442800000e0000 */
[----:B---3--:R2:W3:Y:S02]  /*a410*/  SHFL.IDX PT, R32, R34, 0x1, 0x1c1f ;  /* 0x003c1f0022207f89 */ /* 0x0084e400000e0000 */
.L_x_3072:
        /* <DEDUP_REMOVED lines=37> */
.L_x_2732:
[----:B------:R-:W-:Y:S05]  /*a670*/  BSYNC B0 ;  /* 0x0000000000007941 */ /* 0x000fea0003800000 */
.L_x_2696:
        /* <DEDUP_REMOVED lines=17> */
.L_x_2794:
[----:B------:R-:W-:Y:S05]  /*a790*/  BSYNC B0 ;  /* 0x0000000000007941 */ /* 0x000fea0003800000 */
.L_x_2793:
[----:B------:R-:W3:Y:S01]  /*a7a0*/  SYNCS.PHASECHK.TRANS64.TRYWAIT P0, [R85+URZ+0x2a8b0], R86 ;  /* 0x02a8b056550075a7 */ /* 0x000ee2000800017f */
[----:B------:R-:W-:Y:S04]  /*a7b0*/  BSSY B0, `(.L_x_2795) ;  /* 0x0000002000007945 */ /* 0x000fe80003800000 */
[----:B---3--:R-:W-:Y:S05]  /*a7c0*/  @!P0 BRA `(.L_x_2796) ;  /* 0x0000018c00988947 */ /* 0x008fea0003800000 */
.L_x_3073:
[----:B------:R-:W-:Y:S05]  /*a7d0*/  BSYNC B0 ;  /* 0x0000000000007941 */ /* 0x000fea0003800000 */
.L_x_2795:
        /* <DEDUP_REMOVED lines=11> */
[C---:B------:R-:W-:Y:S02]  /*a890*/  IMAD R83, R80.reuse, UR5, R83 ;  /* 0x0000000550537c24 */ /* 0x040fe4000f8e0253 */
[----:B------:R-:W-:Y:S01]  /*a8a0*/  IMAD.WIDE.U32 R12, R80, UR4, R12 ;  /* 0x00000004500c7c25 */ /* 0x000fe2000f8e000c */
[----:B------:R-:W-:-:S03]  /*a8b0*/  ULDC.64 UR4, c[0x0][0x330] ;  /* 0x0000cc0000047ab9 */ /* 0x000fc60000000a00 */
[----:B0-----:R-:W-:Y:S02]  /*a8c0*/  IMAD R11, R0, UR4, RZ ;  /* 0x00000004000b7c24 */ /* 0x001fe4000f8e02ff */
        /* <DEDUP_REMOVED lines=9> */
[----:B-1----:R-:W-:Y:S02]  /*a960*/  IMAD R34, R28, 0x2, R119 ;  /* 0x000000021c227824 */ /* 0x002fe400078e0277 */
[----:B------:R0:W1:Y:S04]  /*a970*/  SHFL.IDX PT, R28, R32, RZ, 0x1c1f ;  /* 0x001c1fff201c7589 */ /* 0x00006800000e0000 */
[----:B------:R0:W2:Y:S01]  /*a980*/  SHFL.IDX PT, R29, R11, RZ, 0x1c1f ;  /* 0x001c1fff0b1d7589 */ /* 0x0000a200000e0000 */
[----:B------:R-:W-:Y:S05]  /*a990*/  @!P0 BRA `(.L_x_2798) ;  /* 0x0000000000508947 */ /* 0x000fea0003800000 */
[----:B------:R-:W-:-:S13]  /*a9a0*/  ISETP.NE.AND P5, PT, R4, RZ, PT ;  /* 0x000000ff0400720c */ /* 0x000fda0003fa5270 */
[----:B------:R-:W4:Y:S01]  /*a9b0*/  @P5 LDS.128 R12, [R33] ;  /* 0x00000000210c5984 */ /* 0x000f220000000c00 */
[----:B-1----:R-:W-:-:S04]  /*a9c0*/  @P5 LEA R30, P0, R16, R28, 0x1 ;  /* 0x0000001c101e5211 */ /* 0x002fc800078008ff */
[----:B--2---:R-:W-:Y:S02]  /*a9d0*/  @P5 LEA.HI.X R31, R16, R29, R17, 0x1, P0 ;  /* 0x0000001d101f5211 */ /* 0x004fe400000f0c11 */
[----:B------:R-:W-:-:S13]  /*a9e0*/  ISETP.NE.AND P0, PT, R9, RZ, PT ;  /* 0x000000ff0900720c */ /* 0x000fda0003f05270 */
[----:B------:R-:W-:Y:S01]  /*a9f0*/  @P0 IMAD.SHL.U32 R35, R166, 0x8, RZ ;  /* 0x00000008a6230824 */ /* 0x000fe200078e00ff */
[----:B----4-:R1:W-:Y:S01]  /*aa00*/  @P5 ST.E.128 desc[UR60][R30.64], R12 ;  /* 0x0000000c1e005985 */ /* 0x0103e2000c101d3c */
[----:B------:R-:W-:-:S03]  /*aa10*/  ISETP.NE.AND P5, PT, R10, RZ, PT ;  /* 0x000000ff0a00720c */ /* 0x000fc60003fa5270 */
[----:B------:R-:W2:Y:S01]  /*aa20*/  @P0 LDS.128 R12, [R34] ;  /* 0x00000000220c0984 */ /* 0x000ea20000000c00 */
[----:B-1----:R-:W-:-:S09]  /*aa30*/  @P0 IMAD.WIDE R30, R35, 0x2, R28 ;  /* 0x00000002231e0825 */ /* 0x002fd200078e021c */
[----:B------:R-:W-:Y:S01]  /*aa40*/  @P5 IMAD.SHL.U32 R35, R167, 0x8, RZ ;  /* 0x00000008a7235824 */ /* 0x000fe200078e00ff */
        /* <DEDUP_REMOVED lines=9> */
.L_x_2798:
[----:B------:R-:W-:Y:S05]  /*aae0*/  BSYNC B0 ;  /* 0x0000000000007941 */ /* 0x000fea0003800000 */
.L_x_2797:
[----:B------:R-:W-:Y:S01]  /*aaf0*/  ISETP.GE.AND P0, PT, R84, 0x41, PT ;  /* 0x000000415400780c */ /* 0x000fe20003f06270 */
[----:B--2-4-:R2:W4:Y:S01]  /*ab00*/  SHFL.IDX PT, R29, R11, 0x1, 0x1c1f ;  /* 0x003c1f000b1d7f89 */ /* 0x01452200000e0000 */
[----:B------:R-:W-:Y:S03]  /*ab10*/  BSSY B0, `(.L_x_2799) ;  /* 0x0000017000007945 */ /* 0x000fe60003800000 */
[----:B-1----:R2:W1:Y:S08]  /*ab20*/  SHFL.IDX PT, R28, R32, 0x1, 0x1c1f ;  /* 0x003c1f00201c7f89 */ /* 0x00247000000e0000 */
[----:B--2---:R-:W-:Y:S05]  /*ab30*/  @!P0 BRA `(.L_x_2800) ;  /* 0x0000000000508947 */ /* 0x004fea0003800000 */
[----:B------:R-:W-:-:S13]  /*ab40*/  ISETP.NE.AND P5, PT, R4, RZ, PT ;  /* 0x000000ff0400720c */ /* 0x000fda0003fa5270 */
[----:B------:R-:W2:Y:S01]  /*ab50*/  @P5 LDS.128 R12, [R33+0x2000] ;  /* 0x00200000210c5984 */ /* 0x000ea20000000c00 */
[----:B-1----:R-:W-:-:S04]  /*ab60*/  @P5 LEA R30, P0, R16, R28, 0x1 ;  /* 0x0000001c101e5211 */ /* 0x002fc800078008ff */
[----:B----4-:R-:W-:Y:S02]  /*ab70*/  @P5 LEA.HI.X R31, R16, R29, R17, 0x1, P0 ;  /* 0x0000001d101f5211 */ /* 0x010fe400000f0c11 */
[----:B------:R-:W-:-:S13]  /*ab80*/  ISETP.NE.AND P0, PT, R9, RZ, PT ;  /* 0x000000ff0900720c */ /* 0x000fda0003f05270 */
[----:B0-----:R-:W-:Y:S01]  /*ab90*/  @P0 IMAD.SHL.U32 R11, R166, 0x8, RZ ;  /* 0x00000008a60b0824 */ /* 0x001fe200078e00ff */
[----:B--2---:R0:W-:Y:S01]  /*aba0*/  @P5 ST.E.128 desc[UR60][R30.64], R12 ;  /* 0x0000000c1e005985 */ /* 0x0041e2000c101d3c */
        /* <DEDUP_REMOVED lines=13> */
.L_x_2800:
[----:B------:R-:W-:Y:S05]  /*ac80*/  BSYNC B0 ;  /* 0x0000000000007941 */ /* 0x000fea0003800000 */
.L_x_2799:
        /* <DEDUP_REMOVED lines=17> */
[----:B---3--:R-:W-:Y:S06]  /*ada0*/  @P5 BRA `(.L_x_2801) ;  /* 0xffffff78001c5947 */ /* 0x008fec000383ffff */
.L_x_2691:
[----:B------:R-:W2:Y:S01]  /*adb0*/  LDC R0, c[0x0][0x448] ;  /* 0x00011200ff007b82 */ /* 0x000ea20000000800 */
[----:B------:R-:W-:Y:S01]  /*adc0*/  VIADD R3, R185, 0x7f ;  /* 0x0000007fb9037836 */ /* 0x000fe20000000000 */
        /* <DEDUP_REMOVED lines=16> */
[----:B0-----:R-:W-:Y:S02]  /*aed0*/  CS2R R32, SRZ ;  /* 0x0000000000207805 */ /* 0x001fe4000001ff00 */
[----:B------:R-:W-:Y:S02]  /*aee0*/  CS2R R62, SRZ ;  /* 0x00000000003e7805 */ /* 0x000fe4000001ff00 */
[----:B------:R-:W-:-:S02]  /*aef0*/  CS2R R60, SRZ ;  /* 0x00000000003c7805 */ /* 0x000fc4000001ff00 */
[----:B------:R-:W-:Y:S02]  /*af00*/  CS2R R58, SRZ ;  /* 0x00000000003a7805 */ /* 0x000fe4000001ff00 */
[----:B------:R-:W-:Y:S02]  /*af10*/  CS2R R56, SRZ ;  /* 0x0000000000387805 */ /* 0x000fe4000001ff00 */
[----:B------:R-:W-:Y:S02]  /*af20*/  CS2R R54, SRZ ;  /* 0x0000000000367805 */ /* 0x000fe4000001ff00 */
[----:B--2---:R-:W-:Y:S02]  /*af30*/  ISETP.NE.AND P1, PT, R0, 0x1, PT ;  /* 0x000000010000780c */ /* 0x004fe40003f25270 */
        /* <DEDUP_REMOVED lines=9> */
[----:B------:R-:W-:Y:S02]  /*afd0*/  IMAD.MOV.U32 R30, RZ, RZ, RZ ;  /* 0x000000ffff1e7224 */ /* 0x000fe400078e00ff */
[----:B------:R-:W-:Y:S01]  /*afe0*/  IMAD.MOV.U32 R10, RZ, RZ, RZ ;  /* 0x000000ffff0a7224 */ /* 0x000fe200078e00ff */
[----:B------:R-:W0:Y:S01]  /*aff0*/  @P1 LDC R0, c[0x0][0x44c] ;  /* 0x00011300ff001b82 */ /* 0x000e220000000800 */
[----:B-1----:R-:W-:Y:S02]  /*b000*/  IMAD.MOV.U32 R28, RZ, RZ, RZ ;  /* 0x000000ffff1c7224 */ /* 0x002fe400078e00ff */
[----:B------:R-:W-:-:S05]  /*b010*/  IMAD.MOV.U32 R99, RZ, RZ, RZ ;  /* 0x000000ffff637224 */ /* 0x000fca00078e00ff */
[----:B------:R-:W1:Y:S01]  /*b020*/  @P1 LDC R5, c[0x0][0x450] ;  /* 0x00011400ff051b82 */ /* 0x000e620000000800 */
[----:B0-----:R-:W-:-:S05]  /*b030*/  @P1 IMAD.HI.U32 R0, R3, R0, RZ ;  /* 0x0000000003001227 */ /* 0x001fca00078e00ff */
[----:B-1----:R-:W-:Y:S02]  /*b040*/  @P1 SHF.R.U32.HI R3, RZ, R5, R0 ;  /* 0x00000005ff031219 */ /* 0x002fe40000011600 */
[----:B------:R-:W-:-:S03]  /*b050*/  PLOP3.LUT P1, PT, PT, PT, PT, 0x80, 0x0 ;  /* 0x000000000000781c */ /* 0x000fc60003f2f070 */
[----:B------:R-:W-:-:S04]  /*b060*/  IMAD.IADD R3, R142, 0x1, R3 ;  /* 0x000000018e037824 */ /* 0x000fc800078e0203 */
[----:B------:R-:W-:-:S05]  /*b070*/  IMAD.HI R3, R3, 0x2aaaaaab, RZ ;  /* 0x2aaaaaab03037827 */ /* 0x000fca00078e02ff */
[----:B------:R-:W-:-:S04]  /*b080*/  SHF.R.U32.HI R0, RZ, 0x1f, R3 ;  /* 0x0000001fff007819 */ /* 0x000fc80000011603 */
[----:B------:R-:W-:Y:S01]  /*b090*/  LEA.HI.SX32 R72, R3, R0, 0x1c ;  /* 0x0000000003487211 */ /* 0x000fe200078fe2ff */
[----:B------:R-:W-:-:S03]  /*b0a0*/  IMAD.MOV.U32 R0, RZ, RZ, RZ ;  /* 0x000000ffff007224 */ /* 0x000fc600078e00ff */
[----:B------:R-:W-:-:S04]  /*b0b0*/  VIMNMX R72, R143, R72, PT ;  /* 0x000000488f487248 */ /* 0x000fc80003fe0100 */
[----:B------:R-:W-:Y:S01]  /*b0c0*/  ISETP.GE.AND P2, PT, R72, 0x1, PT ;  /* 0x000000014800780c */ /* 0x000fe20003f46270 */
[----:B------:R-:W-:-:S12]  /*b0d0*/  @P0 BRA `(.L_x_2803) ;  /* 0x0000000000080947 */ /* 0x000fd80003800000 */
[----:B------:R-:W0:Y:S02]  /*b0e0*/  FENCE.VIEW.ASYNC.G ;  /* 0x00000000000073c6 */ /* 0x000e240000000100 */
[----:B0-----:R-:W-:Y:S06]  /*b0f0*/  BAR.ARV 0xc, 0x180 ;  /* 0x0306000000007b1d */ /* 0x001fec0000002000 */
.L_x_2803:
[----:B------:R-:W-:Y:S05]  /*b100*/  BSYNC B0 ;  /* 0x0000000000007941 */ /* 0x000fea0003800000 */
.L_x_2802:
[----:B------:R-:W-:Y:S01]  /*b110*/  MOV R20, RZ ;  /* 0x000000ff00147202 */ /* 0x000fe20000000f00 */
[----:B------:R-:W-:Y:S01]  /*b120*/  IMAD.MOV.U32 R11, RZ, RZ, RZ ;  /* 0x000000ffff0b7224 */ /* 0x000fe200078e00ff */
[----:B------:R-:W-:Y:S06]  /*b130*/  @!P2 BRA `(.L_x_2804) ;  /* 0x000000ec00c8a947 */ /* 0x000fec0003800000 */
[----:B------:R-:W2:Y:S04]  /*b140*/  LDL R2, [R1+0x34] ;  /* 0x0000340001027983 */ /* 0x000ea80000100800 */
[----:B------:R-:W0:Y:S01]  /*b150*/  SHFL.IDX PT, R0, R222, RZ, 0x1f ;  /* 0x00001fffde007589 */ /* 0x000e2200000e0000 */
[----:B--2---:R-:W-:Y:S02]  /*b160*/  R2UR UR4, R2 ;  /* 0x00000000020472ca */ /* 0x004fe400000e0000 */
[----:B0-----:R-:W-:-:S04]  /*b170*/  LEA.HI R2, R0, R0, RZ, 0x1 ;  /* 0x0000000000027211 */ /* 0x001fc800078f08ff */
[----:B------:R-:W-:-:S05]  /*b180*/  LOP3.LUT R3, R2, 0x1e, RZ, 0xc0, !PT ;  /* 0x0000001e02037812 */ /* 0x000fca00078ec0ff */
[----:B------:R-:W-:Y:S02]  /*b190*/  IMAD.IADD R3, R0, 0x1, -R3 ;  /* 0x0000000100037824 */ /* 0x000fe400078e0a03 */
[----:B------:R-:W-:-:S03]  /*b1a0*/  ULOP3.LUT UP0, URZ, UR4, 0x1bf, URZ, 0xc0, !UPT ;  /* 0x000001bf043f7892 */ /* 0x000fc6000f80c03f */
[----:B------:R-:W-:-:S03]  /*b1b0*/  LEA R3, R3, UR4, 0xd ;  /* 0x0000000403037c11 */ /* 0x000fc6000f8e68ff */
[----:B------:R-:W-:Y:S02]  /*b1c0*/  PLOP3.LUT P0, PT, PT, PT, UP0, 0x80, 0x0 ;  /* 0x000000000000781c */ /* 0x000fe40003f0f008 */
[----:B------:R-:W-:-:S04]  /*b1d0*/  SHF.R.U32.HI R2, RZ, 0x4, R3 ;  /* 0x00000004ff027819 */ /* 0x000fc80000011603 */
[----:B------:R-:W-:-:S07]  /*b1e0*/  LOP3.LUT R2, R2, 0x3fff, RZ, 0xc0, !PT ;  /* 0x00003fff02027812 */ /* 0x000fce00078ec0ff */
        /* <DEDUP_REMOVED lines=16> */
[----:B-1--45:R-:W-:Y:S05]  /*b2f0*/  CALL.ABS.NOINC R14 ;  /* 0x000000000e007343 */ /* 0x032fea0003c00000 */
.L_x_2805:
        /* <DEDUP_REMOVED lines=12> */
.L_x_2809:
[----:B-1----:R1:W2:Y:S02]  /*b3c0*/  SYNCS.PHASECHK.TRANS64.TRYWAIT P0, [R18+URZ+0x2a800], R3 ;  /* 0x02a80003120075a7 */ /* 0x0022a4000800017f */
[----:B--2---:R-:W-:Y:S05]  /*b3d0*/  @!P0 NANOSLEEP.SYNCS 0x989680 ;  /* 0x009896800000895d */ /* 0x004fea0003900000 */
[----:B------:R-:W2:Y:S02]  /*b3e0*/  @!P0 SYNCS.PHASECHK.TRANS64 P0, [R18+URZ+0x2a800], R3 ;  /* 0x02a80003120085a7 */ /* 0x000ea4000800007f */
[----:B--2---:R-:W-:Y:S05]  /*b3f0*/  @!P0 BRA `(.L_x_2809) ;  /* 0xfffffffc00f08947 */ /* 0x004fea000383ffff */
.L_x_2808:
[----:B------:R-:W-:Y:S05]  /*b400*/  BSYNC B0 ;  /* 0x0000000000007941 */ /* 0x000fea0003800000 */
.L_x_2807:
[----:B------:R-:W-:Y:S05]  /*b410*/  BRA `(.L_x_2810) ;  /* 0x0000007400207947 */ /* 0x000fea0003800000 */
.L_x_2806:
        /* <DEDUP_REMOVED lines=12> */
[----:B------:R-:W-:Y:S02]  /*b4e0*/  IMAD R31, R141, UR7, R0 ;  /* 0x000000078d1f7c24 */ /* 0x000fe4000f8e0200 */
        /* <DEDUP_REMOVED lines=19> */
.L_x_2811:
        /* <DEDUP_REMOVED lines=39> */
.L_x_3079:
        /* <DEDUP_REMOVED lines=39> */
[----:B------:R-:W-:-:S02]  /*bb00*/  @!P2 IADD3.X R13, R3, R20, RZ, P6, !PT ;  /* 0x00000014030da210 */ /* 0x000fc400037fe4ff */
[-C--:B------:R-:W-:Y:S01]  /*bb10*/  @!P1 IADD3 R10, P6, R0, R33.reuse, RZ ;  /* 0x00000021000a9210 */ /* 0x080fe20007fde0ff */
[----:B------:R-:W-:Y:S01]  /*bb20*/  @!P2 IMAD.X R31, R5, 0x1, R20, P5 ;  /* 0x00000001051fa824 */ /* 0x000fe200028e0614 */
[----:B------:R-:W-:Y:S01]  /*bb30*/  ISETP.GE.AND P5, PT, R176, UR4, PT ;  /* 0x00000004b0007c0c */ /* 0x000fe2000bfa6270 */
[----:B------:R-:W-:Y:S01]  /*bb40*/  @!P4 IMAD.MOV.U32 R20, RZ, RZ, R0 ;  /* 0x000000ffff14c224 */ /* 0x000fe200078e0000 */
[----:B------:R-:W-:Y:S01]  /*bb50*/  @!P0 SHF.L.U64.HI R38, R172, 0x1, R202 ;  /* 0x00000001ac268819 */ /* 0x000fe200000102ca */
        /* <DEDUP_REMOVED lines=37> */
.L_x_2816:
[----:B------:R-:W-:Y:S05]  /*bdb0*/  BSYNC B1 ;  /* 0x0000000000017941 */ /* 0x000fea0003800000 */
.L_x_2815:
        /* <DEDUP_REMOVED lines=55> */
.L_x_3085:
[----:B------:R-:W-:Y:S01]  /*c130*/  IADD3 R9, R9, 0x40, RZ ;  /* 0x0000004009097810 */ /* 0x000fe20007ffe0ff */
[----:B------:R-:W-:Y:S01]  /*c140*/  BSSY B1, `(.L_x_2818) ;  /* 0x0000054000017945 */ /* 0x000fe20003800000 */
[----:B-1----:R-:W-:Y:S02]  /*c150*/  LOP3.LUT R7, R181, 0x18, R16, 0xf8, !PT ;  /* 0x00000018b5077812 */ /* 0x002fe400078ef810 */
[----:B------:R-:W-:Y:S02]  /*c160*/  CS2R R32, SRZ ;  /* 0x0000000000207805 */ /* 0x000fe4000001ff00 */
[----:B------:R-:W-:Y:S02]  /*c170*/  ISETP.GE.AND P1, PT, R9, R90, PT ;  /* 0x0000005a0900720c */ /* 0x000fe40003f26270 */
[----:B------:R-:W-:Y:S02]  /*c180*/  CS2R R26, SRZ ;  /* 0x00000000001a7805 */ /* 0x000fe4000001ff00 */
[----:B------:R-:W-:-:S02]  /*c190*/  LOP3.LUT R6, R7, R182, RZ, 0x3c, !PT ;  /* 0x000000b607067212 */ /* 0x000fc400078e3cff */
[----:B------:R-:W-:Y:S02]  /*c1a0*/  CS2R R20, SRZ ;  /* 0x0000000000147805 */ /* 0x000fe4000001ff00 */
[----:B------:R-:W-:Y:S02]  /*c1b0*/  LOP3.LUT P0, RZ, R213, 0x4, RZ, 0xc0, !PT ;  /* 0x00000004d5ff7812 */ /* 0x000fe4000780c0ff */
[----:B------:R-:W-:Y:S02]  /*c1c0*/  CS2R R12, SRZ ;  /* 0x00000000000c7805 */ /* 0x000fe4000001ff00 */
[----:B------:R-:W-:Y:S01]  /*c1d0*/  CS2R R8, SRZ ;  /* 0x0000000000087805 */ /* 0x000fe2000001ff00 */
[----:B------:R-:W-:Y:S01]  /*c1e0*/  IMAD.IADD R7, R183, 0x1, R6 ;  /* 0x00000001b7077824 */ /* 0x000fe200078e0206 */
[----:B------:R-:W-:Y:S02]  /*c1f0*/  CS2R R40, SRZ ;  /* 0x0000000000287805 */ /* 0x000fe4000001ff00 */
[----:B------:R-:W-:-:S02]  /*c200*/  CS2R R34, SRZ ;  /* 0x0000000000227805 */ /* 0x000fc4000001ff00 */
[----:B------:R-:W-:Y:S02]  /*c210*/  CS2R R28, SRZ ;  /* 0x00000000001c7805 */ /* 0x000fe4000001ff00 */
        /* <DEDUP_REMOVED lines=70> */
.L_x_2819:
[----:B------:R-:W-:Y:S05]  /*c680*/  BSYNC B1 ;  /* 0x0000000000017941 */ /* 0x000fea0003800000 */
.L_x_2818:
        /* <DEDUP_REMOVED lines=36> */
[----:B------:R-:W-:-:S02]  /*c8d0*/  MOV R7, R41 ;  /* 0x0000002900077202 */ /* 0x000fc40000000f00 */
        /* <DEDUP_REMOVED lines=19> */
[----:B------:R-:W-:Y:S01]  /*ca10*/  PRMT R69, R64, 0x7610, R69 ;  /* 0x0000761040457816 */ /* 0x000fe20000000045 */
[----:B0-----:R-:W-:Y:S06]  /*ca20*/  @!P0 BRA `(.L_x_2821) ;  /* 0x0000016c00f88947 */ /* 0x001fec0003800000 */
.L_x_3086:
[----:B------:R-:W-:Y:S05]  /*ca30*/  BSYNC B1 ;  /* 0x0000000000017941 */ /* 0x000fea0003800000 */
.L_x_2820:
        /* <DEDUP_REMOVED lines=59> */
.L_x_2825:
[----:B------:R-:W-:Y:S05]  /*cdf0*/  BSYNC B2 ;  /* 0x0000000000027941 */ /* 0x000fea0003800000 */
.L_x_2824:
        /* <DEDUP_REMOVED lines=48> */
.L_x_2827:
[----:B------:R-:W-:Y:S05]  /*d100*/  BSYNC B2 ;  /* 0x0000000000027941 */ /* 0x000fea0003800000 */
.L_x_2826:
        /* <DEDUP_REMOVED lines=48> */
.L_x_2829:
[----:B------:R-:W-:Y:S05]  /*d410*/  BSYNC B2 ;  /* 0x0000000000027941 */ /* 0x000fea0003800000 */
.L_x_2828:
        /* <DEDUP_REMOVED lines=18> */
[----:B------:R-:W-:Y:S01]  /*d540*/  IMAD.U32 R48, R7, 0x10000, RZ ;  /* 0x0001000007307824 */ /* 0x000fe200078e00ff */
[----:B------:R-:W-:Y:S01]  /*d550*/  SHF.L.U32 R6, R4, 0x10, RZ ;  /* 0x0000001004067819 */ /* 0x000fe200000006ff */
[C---:B------:R-:W-:Y:S01]  /*d560*/  FMUL.FTZ R52, R47.reuse, R50 ;  /* 0x000000322f347220 */ /* 0x040fe20000410000 */
[----:B------:R-:W-:Y:S01]  /*d570*/  FMUL.FTZ R53, R47, R51 ;  /* 0x000000332f357220 */ /* 0x000fe20000410000 */
[----:B------:R-:W-:Y:S01]  /*d580*/  FMUL.FTZ R47, R49, R87 ;  /* 0x00000057312f7220 */ /* 0x000fe20000410000 */
[----:B------:R-:W-:-:S02]  /*d590*/  IMAD.U32 R7, R5, 0x10000, RZ ;  /* 0x0001000005077824 */ /* 0x000fc400078e00ff */
[----:B------:R-:W-:Y:S01]  /*d5a0*/  FFMA.FTZ R55, R46, R51, R52 ;  /* 0x000000332e377223 */ /* 0x000fe20000010034 */
[-C--:B------:R-:W-:Y:S01]  /*d5b0*/  FMUL.FTZ R51, R49, R85.reuse ;  /* 0x0000005531337220 */ /* 0x080fe20000410000 */
[----:B------:R-:W-:Y:S01]  /*d5c0*/  FFMA.FTZ R85, R48, R85, -R47 ;  /* 0x0000005530557223 */ /* 0x000fe2000001082f */
[----:B------:R-:W-:Y:S01]  /*d5d0*/  IMAD.U32 R49, R88, 0x10000, RZ ;  /* 0x0001000058317824 */ /* 0x000fe200078e00ff */
[----:B------:R-:W-:Y:S01]  /*d5e0*/  LOP3.LUT R4, R4, 0xffff0000, RZ, 0xc0, !PT ;  /* 0xffff000004047812 */ /* 0x000fe200078ec0ff */
[----:B------:R-:W-:Y:S01]  /*d5f0*/  IMAD.U32 R47, R86, 0x10000, RZ ;  /* 0x00010000562f7824 */ /* 0x000fe200078e00ff */
[----:B------:R-:W-:Y:S01]  /*d600*/  LOP3.LUT R5, R5, 0xffff0000, RZ, 0xc0, !PT ;  /* 0xffff000005057812 */ /* 0x000fe200078ec0ff */
[----:B------:R-:W-:Y:S01]  /*d610*/  FFMA.FTZ R50, R46, R50, -R53 ;  /* 0x000000322e327223 */ /* 0x000fe20000010835 */
        /* <DEDUP_REMOVED lines=16> */
.L_x_2831:
[----:B------:R-:W-:Y:S05]  /*d720*/  BSYNC B2 ;  /* 0x0000000000027941 */ /* 0x000fea0003800000 */
.L_x_2830:
        /* <DEDUP_REMOVED lines=48> */
.L_x_2833:
[----:B------:R-:W-:Y:S05]  /*da30*/  BSYNC B2 ;  /* 0x0000000000027941 */ /* 0x000fea0003800000 */
.L_x_2832:
        /* <DEDUP_REMOVED lines=47> */
.L_x_2823:
[----:B------:R-:W-:Y:S05]  /*dd30*/  BSYNC B1 ;  /* 0x0000000000017941 */ /* 0x000fea0003800000 */
.L_x_2822:
        /* <DEDUP_REMOVED lines=57> */
.L_x_2836:
[----:B------:R-:W-:Y:S05]  /*e0d0*/  BSYNC B1 ;  /* 0x0000000000017941 */ /* 0x000fea0003800000 */
.L_x_2835:
        /* <DEDUP_REMOVED lines=27> */
[----:B------:R-:W-:Y:S01]  /*e290*/  SHF.L.U32 R31, R98, 0x10, RZ ;  /* 0x00000010621f7819 */ /* 0x000fe200000006ff */
[----:B------:R-:W-:Y:S01]  /*e2a0*/  IMAD.U32 R33, R96, 0x10000, RZ ;  /* 0x0001000060217824 */ /* 0x000fe200078e00ff */
[----:B------:R-:W-:Y:S01]  /*e2b0*/  LOP3.LUT R4, R4, 0xffff0000, RZ, 0xc0, !PT ;  /* 0xffff000004047812 */ /* 0x000fe200078ec0ff */
[----:B------:R-:W-:Y:S01]  /*e2c0*/  FFMA.FTZ R34, R30, R34, -R37 ;  /* 0x000000221e227223 */ /* 0x000fe20000010825 */
        /* <DEDUP_REMOVED lines=17> */
.L_x_2838:
[----:B------:R-:W-:Y:S05]  /*e3e0*/  BSYNC B1 ;  /* 0x0000000000017941 */ /* 0x000fea0003800000 */
.L_x_2837:
        /* <DEDUP_REMOVED lines=20> */
[----:B------:R-:W-:Y:S01]  /*e530*/  FMUL.FTZ R33, R27, R31 ;  /* 0x0000001f1b217220 */ /* 0x000fe20000410000 */
[C---:B------:R-:W-:Y:S01]  /*e540*/  FMUL.FTZ R27, R29.reuse, R77 ;  /* 0x0000004d1d1b7220 */ /* 0x040fe20000410000 */
[----:B------:R-:W-:Y:S02]  /*e550*/  IMAD.U32 R6, R4, 0x10000, RZ ;  /* 0x0001000004067824 */ /* 0x000fe400078e00ff */
[C---:B------:R-:W-:Y:S01]  /*e560*/  FFMA.FTZ R35, R26.reuse, R31, R34 ;  /* 0x0000001f1a237223 */ /* 0x040fe20000010022 */
[----:B------:R-:W-:Y:S01]  /*e570*/  FMUL.FTZ R31, R29, R90 ;  /* 0x0000005a1d1f7220 */ /* 0x000fe20000410000 */
[C---:B------:R-:W-:Y:S02]  /*e580*/  IMAD.U32 R7, R5.reuse, 0x10000, RZ ;  /* 0x0001000005077824 */ /* 0x040fe400078e00ff */
[----:B------:R-:W-:Y:S01]  /*e590*/  FFMA.FTZ R32, R26, R30, -R33 ;  /* 0x0000001e1a207223 */ /* 0x000fe20000010821 */
[----:B------:R-:W-:Y:S01]  /*e5a0*/  IMAD.U32 R29, R76, 0x10000, RZ ;  /* 0x000100004c1d7824 */ /* 0x000fe200078e00ff */
[----:B------:R-:W-:Y:S01]  /*e5b0*/  LOP3.LUT R4, R4, 0xffff0000, RZ, 0xc0, !PT ;  /* 0xffff000004047812 */ /* 0x000fe200078ec0ff */
[----:B------:R-:W-:Y:S01]  /*e5c0*/  FFMA.FTZ R90, R28, R90, -R27 ;  /* 0x0000005a1c5a7223 */ /* 0x000fe2000001081b */
[----:B------:R-:W-:Y:S01]  /*e5d0*/  LOP3.LUT R5, R5, 0xffff0000, RZ, 0xc0, !PT ;  /* 0xffff000005057812 */ /* 0x000fe200078ec0ff */
[C---:B------:R-:W-:Y:S01]  /*e5e0*/  IMAD.U32 R27, R89.reuse, 0x10000, RZ ;  /* 0x00010000591b7824 */ /* 0x040fe200078e00ff */
        /* <DEDUP_REMOVED lines=16> */
.L_x_2840:
[----:B------:R-:W-:Y:S05]  /*e6f0*/  BSYNC B1 ;  /* 0x0000000000017941 */ /* 0x000fea0003800000 */
.L_x_2839:
        /* <DEDUP_REMOVED lines=48> */
.L_x_2842:
[----:B------:R-:W-:Y:S05]  /*ea00*/  BSYNC B1 ;  /* 0x0000000000017941 */ /* 0x000fea0003800000 */
.L_x_2841:
        /* <DEDUP_REMOVED lines=48> */
.L_x_2844:
[----:B------:R-:W-:Y:S05]  /*ed10*/  BSYNC B1 ;  /* 0x0000000000017941 */ /* 0x000fea0003800000 */
.L_x_2843:
        /* <DEDUP_REMOVED lines=48> */
.L_x_2813:
[----:B------:R-:W0:Y:S01]  /*f020*/  LDC R25, c[0x0][0x448] ;  /* 0x00011200ff197b82 */ /* 0x000e220000000800 */
[----:B------:R-:W-:Y:S01]  /*f030*/  IMAD R3, R198, 0x40, R9 ;  /* 0x00000040c6037824 */ /* 0x000fe200078e0209 */
[----:B------:R-:W-:Y:S01]  /*f040*/  ULDC.64 UR4, c[0x0][0x3f8] ;  /* 0x0000fe0000047ab9 */ /* 0x000fe20000000a00 */
[----:B------:R-:W-:Y:S01]  /*f050*/  ULDC.64 UR6, c[0x0][0x408] ;  /* 0x0001020000067ab9 */ /* 0x000fe20000000a00 */
[----:B------:R-:W-:Y:S01]  /*f060*/  MOV R11, R31 ;  /* 0x0000001f000b7202 */ /* 0x000fe20000000f00 */
        /* <DEDUP_REMOVED lines=29> */
.L_x_3092:
        /* <DEDUP_REMOVED lines=54> */
.L_x_2847:
[----:B------:R-:W-:Y:S05]  /*f5a0*/  BSYNC B1 ;  /* 0x0000000000017941 */ /* 0x000fea0003800000 */
.L_x_2846:
        /* <DEDUP_REMOVED lines=55> */
.L_x_3098:
        /* <DEDUP_REMOVED lines=26> */
[----:B------:R-:W-:Y:S02]  /*fac0*/  CS2R R58, SRZ ;  /* 0x00000000003a7805 */ /* 0x000fe4000001ff00 */
[----:B------:R-:W-:Y:S01]  /*fad0*/  @!P2 SHF.L.U32 R63, R16, 0x1, RZ ;  /* 0x00000001103fa819 */ /* 0x000fe200000006ff */
        /* <DEDUP_REMOVED lines=23> */
.L_x_2850:
[----:B------:R-:W-:Y:S05]  /*fc50*/  BSYNC B1 ;  /* 0x0000000000017941 */ /* 0x000fea0003800000 */
.L_x_2849:
[----:B---3--:R-:W-:Y:S01]  /*fc60*/  LEA.HI R0, R197, R197, RZ, 0x1 ;  /* 0x000000c5c5007211 */ /* 0x008fe200078f08ff */
[----:B--2--5:R-:W-:Y:S01]  /*fc70*/  IMAD.MOV.U32 R3, RZ, RZ, R4 ;  /* 0x000000ffff037224 */ /* 0x024fe200078e0004 */
[----:B------:R-:W-:Y:S01]  /*fc80*/  VIADDMNMX R89, R78, -R185, 0x80, PT ;  /* 0x000000804e597446 */ /* 0x000fe200038009b9 */
[----:B0-----:R-:W-:Y:S01]  /*fc90*/  IMAD.MOV.U32 R21, RZ, RZ, R7 ;  /* 0x000000ffff157224 */ /* 0x001fe200078e0007 */
[----:B------:R-:W-:Y:S01]  /*fca0*/  LOP3.LUT R0, R0, 0xfffffffe, RZ, 0xc0, !PT ;  /* 0xfffffffe00007812 */ /* 0x000fe200078ec0ff */
[----:B-1----:R-:W-:Y:S01]  /*fcb0*/  IMAD.MOV.U32 R60, RZ, RZ, R14 ;  /* 0x000000ffff3c7224 */ /* 0x002fe200078e000e */
[----:B------:R-:W-:Y:S01]  /*fcc0*/  PRMT R97, R3, 0x7610, R97 ;  /* 0x0000761003617816 */ /* 0x000fe20000000061 */
[----:B------:R-:W-:Y:S01]  /*fcd0*/  IMAD.MOV.U32 R3, RZ, RZ, R6 ;  /* 0x000000ffff037224 */ /* 0x000fe200078e0006 */
[----:B------:R-:W-:Y:S01]  /*fce0*/  PRMT R94, R21, 0x7610, R94 ;  /* 0x00007610155e7816 */ /* 0x000fe2000000005e */
[----:B------:R-:W-:Y:S01]  /*fcf0*/  IMAD.IADD R0, R197, 0x1, -R0 ;  /* 0x00000001c5007824 */ /* 0x000fe200078e0a00 */
[----:B------:R-:W-:Y:S01]  /*fd00*/  BSSY B1, `(.L_x_2851) ;  /* 0x000002b000017945 */ /* 0x000fe20003800000 */
        /* <DEDUP_REMOVED lines=36> */
[----:B------:R-:W-:Y:S01]  /*ff50*/  ISETP.GE.AND P1, PT, R170, R89, PT ;  /* 0x00000059aa00720c */ /* 0x000fe20003f26270 */
[----:B------:R-:W-:Y:S01]  /*ff60*/  IMAD.MOV.U32 R60, RZ, RZ, R58 ;  /* 0x000000ffff3c7224 */ /* 0x000fe200078e003a */
[----:B------:R-:W-:Y:S01]  /*ff70*/  PRMT R68, R63, 0x7610, R68 ;  /* 0x000076103f447816 */ /* 0x000fe20000000044 */
[----:B------:R-:W-:Y:S01]  /*ff80*/  IMAD.MOV.U32 R62, RZ, RZ, R59 ;  /* 0x000000ffff3e7224 */ /* 0x000fe200078e003b */
[----:B------:R-:W-:Y:S01]  /*ff90*/  PRMT R69, R64, 0x7610, R69 ;  /* 0x0000761040457816 */ /* 0x000fe20000000045 */
[----:B0-----:R-:W-:Y:S08]  /*ffa0*/  @!P0 BRA `(.L_x_2852) ;  /* 0x0000013c00908947 */ /* 0x001ff00003800000 */
.L_x_3099:
[----:B------:R-:W-:Y:S05]  /*ffb0*/  BSYNC B1 ;  /* 0x0000000000017941 */ /* 0x000fea0003800000 */
.L_x_2851:
        /* <DEDUP_REMOVED lines=11> */
[----:B0-----:R-:W-:Y:S02]  /*10070*/  LOP3.LUT R61, R181, 0x38, R16, 0xf8, !PT ;  /* 0x00000038b53d7812 */ /* 0x001fe400078ef810 */
[----:B------:R-:W-:Y:S01]  /*10080*/  SHF.R.S32.HI R63, RZ, 0x1f, R62 ;  /* 0x0000001fff3f7819 */ /* 0x000fe2000001143e */
[----:B------:R-:W-:Y:S01]  /*10090*/  IMAD.SHL.U32 R64, R62, 0x8, RZ ;  /* 0x000000083e407824 */ /* 0x000fe200078e00ff */
[----:B------:R-:W-:Y:S02]  /*100a0*/  LOP3.LUT R60, R61, R182, RZ, 0x3c, !PT ;  /* 0x000000b63d3c7212 */ /* 0x000fe400078e3cff */
        /* <DEDUP_REMOVED lines=30> */
[----:B------:R-:W-:Y:S02]  /*10290*/  PRMT R33, R76, 0x5432, R33 ;  /* 0x000054324c217816 */ /* 0x000fe40000000021 */
[----:B0-----:R-:W-:Y:S01]  /*102a0*/  SHF.L.U32 R111, R60, 0x10, RZ ;  /* 0x000000103c6f7819 */ /* 0x001fe200000006ff */
[----:B------:R-:W-:Y:S01]  /*102b0*/  IMAD.U32 R44, R62, 0x10000, RZ ;  /* 0x000100003e2c7824 */ /* 0x000fe200078e00ff */
[----:B------:R-:W-:Y:S01]  /*102c0*/  LOP3.LUT R112, R60, 0xffff0000, RZ, 0xc0, !PT ;  /* 0xffff00003c707812 */ /* 0x000fe200078ec0ff */
[----:B------:R-:W-:Y:S01]  /*102d0*/  IMAD.U32 R60, R110, 0x10000, RZ ;  /* 0x000100006e3c7824 */ /* 0x000fe200078e00ff */
[----:B------:R-:W-:Y:S01]  /*102e0*/  LOP3.LUT R35, R62, 0xffff0000, RZ, 0xc0, !PT ;  /* 0xffff00003e237812 */ /* 0x000fe200078ec0ff */
[C---:B------:R-:W-:Y:S01]  /*102f0*/  IMAD.U32 R114, R63.reuse, 0x10000, RZ ;  /* 0x000100003f727824 */ /* 0x040fe200078e00ff */
[----:B------:R-:W-:Y:S01]  /*10300*/  LOP3.LUT R62, R63, 0xffff0000, RZ, 0xc0, !PT ;  /* 0xffff00003f3e7812 */ /* 0x000fe200078ec0ff */
[----:B------:R-:W-:Y:S01]  /*10310*/  IMAD.U32 R113, R61, 0x10000, RZ ;  /* 0x000100003d717824 */ /* 0x000fe200078e00ff */
[----:B------:R-:W-:Y:S01]  /*10320*/  LOP3.LUT R110, R110, 0xffff0000, RZ, 0xc0, !PT ;  /* 0xffff00006e6e7812 */ /* 0x000fe200078ec0ff */
[C---:B-1----:R-:W-:Y:S01]  /*10330*/  IMAD.U32 R47, R64.reuse, 0x10000, RZ ;  /* 0x00010000402f7824 */ /* 0x042fe200078e00ff */
[----:B------:R-:W-:Y:S01]  /*10340*/  LOP3.LUT R115, R64, 0xffff0000, RZ, 0xc0, !PT ;  /* 0xffff000040737812 */ /* 0x000fe200078ec0ff */
[----:B------:R-:W-:Y:S01]  /*10350*/  IMAD.U32 R63, R65, 0x10000, RZ ;  /* 0x00010000413f7824 */ /* 0x000fe200078e00ff */
[C---:B------:R-:W-:Y:S01]  /*10360*/  LOP3.LUT R46, R66.reuse, 0xffff0000, RZ, 0xc0, !PT ;  /* 0xffff0000422e7812 */ /* 0x040fe200078ec0ff */
        /* <DEDUP_REMOVED lines=11> */
[----:B------:R-:W-:Y:S01]  /*10420*/  FFMA.FTZ R63, R113, R118, -R126 ;  /* 0x00000076713f7223 */ /* 0x000fe2000001087e */
[C---:B------:R-:W-:Y:S01]  /*10430*/  FMUL.FTZ R111, R64.reuse, R121 ;  /* 0x00000079406f7220 */ /* 0x040fe20000410000 */
[-C--:B------:R-:W-:Y:S01]  /*10440*/  FMUL.FTZ R118, R64, R67.reuse ;  /* 0x0000004340767220 */ /* 0x080fe20000410000 */
[----:B------:R-:W-:Y:S01]  /*10450*/  LOP3.LUT R65, R65, 0xffff0000, RZ, 0xc0, !PT ;  /* 0xffff000041417812 */ /* 0x000fe200078ec0ff */
[----:B------:R-:W-:Y:S01]  /*10460*/  FFMA.FTZ R120, R113, R122, R120 ;  /* 0x0000007a71787223 */ /* 0x000fe20000010078 */
[C---:B------:R-:W-:Y:S01]  /*10470*/  FFMA.FTZ R64, R114.reuse, R67, -R111 ;  /* 0x0000004372407223 */ /* 0x040fe2000001086f */
[----:B------:R-:W-:Y:S01]  /*10480*/  FFMA.FTZ R121, R114, R121, R118 ;  /* 0x0000007972797223 */ /* 0x000fe20000010076 */
[----:B------:R-:W-:Y:S01]  /*10490*/  LOP3.LUT R118, R119, 0xffff0000, RZ, 0xc0, !PT ;  /* 0xffff000077767812 */ /* 0x000fe200078ec0ff */
[----:B------:R-:W-:Y:S01]  /*104a0*/  FMUL.FTZ R67, R115, R117 ;  /* 0x0000007573437220 */ /* 0x000fe20000410000 */
[----:B------:R-:W-:Y:S01]  /*104b0*/  LOP3.LUT R114, R109, 0xffff0000, RZ, 0xc0, !PT ;  /* 0xffff00006d727812 */ /* 0x000fe200078ec0ff */
[----:B------:R-:W-:Y:S01]  /*104c0*/  FMUL.FTZ R115, R115, R110 ;  /* 0x0000006e73737220 */ /* 0x000fe20000410000 */
[----:B------:R-:W-:Y:S01]  /*104d0*/  LOP3.LUT R61, R61, 0xffff0000, RZ, 0xc0, !PT ;  /* 0xffff00003d3d7812 */ /* 0x000fe200078ec0ff */
[----:B------:R-:W-:Y:S01]  /*104e0*/  FMUL.FTZ R122, R65, R118 ;  /* 0x00000076417a7220 */ /* 0x000fe20000410000 */
[----:B------:R-:W-:-:S02]  /*104f0*/  IMAD.U32 R109, R45, 0x10000, RZ ;  /* 0x000100002d6d7824 */ /* 0x000fc400078e00ff */
[----:B------:R-:W-:Y:S01]  /*10500*/  FMUL.FTZ R65, R65, R114 ;  /* 0x0000007241417220 */ /* 0x000fe20000410000 */
[----:B------:R-:W-:Y:S01]  /*10510*/  FFMA.FTZ R110, R112, R110, -R67 ;  /* 0x0000006e706e7223 */ /* 0x000fe20000010843 */
[----:B------:R-:W-:Y:S01]  /*10520*/  FFMA.FTZ R122, R61, R114, -R122 ;  /* 0x000000723d7a7223 */ /* 0x000fe2000001087a */
[----:B------:R-:W-:Y:S02]  /*10530*/  IMAD.U32 R67, R33, 0x10000, RZ ;  /* 0x0001000021437824 */ /* 0x000fe400078e00ff */
[----:B------:R-:W-:Y:S01]  /*10540*/  FFMA.FTZ R111, R61, R118, R65 ;  /* 0x000000763d6f7223 */ /* 0x000fe20000010041 */
[----:B------:R-:W-:Y:S01]  /*10550*/  LOP3.LUT R61, R45, 0xffff0000, RZ, 0xc0, !PT ;  /* 0xffff00002d3d7812 */ /* 0x000fe200078ec0ff */
[----:B------:R-:W-:Y:S01]  /*10560*/  FMUL.FTZ R113, R116, R109 ;  /* 0x0000006d74717220 */ /* 0x000fe20000410000 */
[----:B------:R-:W-:Y:S01]  /*10570*/  LOP3.LUT R33, R33, 0xffff0000, RZ, 0xc0, !PT ;  /* 0xffff000021217812 */ /* 0x000fe200078ec0ff */
[----:B------:R-:W-:Y:S01]  /*10580*/  FFMA.FTZ R115, R112, R117, R115 ;  /* 0x0000007570737223 */ /* 0x000fe20000010073 */
[----:B------:R-:W-:Y:S01]  /*10590*/  LOP3.LUT R65, R34, 0xffff0000, RZ, 0xc0, !PT ;  /* 0xffff000022417812 */ /* 0x000fe200078ec0ff */
[----:B------:R-:W-:Y:S01]  /*105a0*/  FMUL.FTZ R117, R116, R67 ;  /* 0x0000004374757220 */ /* 0x000fe20000410000 */
[----:B------:R-:W-:Y:S01]  /*105b0*/  LOP3.LUT R45, R32, 0xffff0000, RZ, 0xc0, !PT ;  /* 0xffff0000202d7812 */ /* 0x000fe200078ec0ff */
[----:B------:R-:W-:Y:S01]  /*105c0*/  FMUL.FTZ R32, R46, R61 ;  /* 0x0000003d2e207220 */ /* 0x000fe20000410000 */
        /* <DEDUP_REMOVED lines=19> */
.L_x_2856:
[----:B------:R-:W-:Y:S05]  /*10700*/  BSYNC B2 ;  /* 0x0000000000027941 */ /* 0x000fea0003800000 */
.L_x_2855:
        /* <DEDUP_REMOVED lines=104> */
.L_x_2858:
[----:B------:R-:W-:Y:S05]  /*10d90*/  BSYNC B2 ;  /* 0x0000000000027941 */ /* 0x000fea0003800000 */
.L_x_2857:
        /* <DEDUP_REMOVED lines=17> */
[----:B------:R-:W-:Y:S02]  /*10eb0*/  LEA R40, R33, R18, 0x1 ;  /* 0x0000001221287211 */ /* 0x000fe400078e08ff */
[----:B------:R-:W-:Y:S02]  /*10ec0*/  SHF.R.U32.HI R37, RZ, 0x10, R37 ;  /* 0x00000010ff257819 */ /* 0x000fe40000011625 */
[----:B------:R-:W-:Y:S01]  /*10ed0*/  PRMT R86, R86, 0x5410, R25 ;  /* 0x0000541056567816 */ /* 0x000fe20000000019 */
        /* <DEDUP_REMOVED lines=83> */
.L_x_2854:
[----:B------:R-:W-:Y:S05]  /*11410*/  BSYNC B1 ;  /* 0x0000000000017941 */ /* 0x000fea0003800000 */
.L_x_2853:
        /* <DEDUP_REMOVED lines=26> */
[----:B------:R-:W-:Y:S01]  /*115c0*/  PRMT R95, R95, 0x5410, R4 ;  /* 0x000054105f5f7816 */ /* 0x000fe20000000004 */
[----:B------:R-:W-:Y:S01]  /*115d0*/  IMAD.U32 R39, R97, 0x10000, RZ ;  /* 0x0001000061277824 */ /* 0x000fe200078e00ff */
[----:B------:R-:W2:Y:S01]  /*115e0*/  LDS.128 R28, [R32+0xc400] ;  /* 0x00c40000201c7984 */ /* 0x000ea20000000c00 */
[----:B------:R-:W-:Y:S01]  /*115f0*/  PRMT R94, R94, 0x5410, R7 ;  /* 0x000054105e5e7816 */ /* 0x000fe20000000007 */
[----:B------:R-:W-:Y:S01]  /*11600*/  IMAD.U32 R40, R96, 0x10000, RZ ;  /* 0x0001000060287824 */ /* 0x000fe200078e00ff */
[----:B------:R-:W-:-:S02]  /*11610*/  PRMT R93, R93, 0x5410, R38 ;  /* 0x000054105d5d7816 */ /* 0x000fc40000000026 */
[----:B------:R-:W-:Y:S02]  /*11620*/  SHF.R.U32.HI R49, RZ, 0x10, R49 ;  /* 0x00000010ff317819 */ /* 0x000fe40000011631 */
[--C-:B------:R-:W-:Y:S01]  /*11630*/  SHF.R.U64 R36, R50, 0x10, R51.reuse ;  /* 0x0000001032247819 */ /* 0x100fe20000001233 */
[----:B------:R-:W-:Y:S01]  /*11640*/  IMAD.U32 R38, R93, 0x10000, RZ ;  /* 0x000100005d267824 */ /* 0x000fe200078e00ff */
[----:B------:R-:W-:Y:S02]  /*11650*/  SHF.R.U32.HI R51, RZ, 0x10, R51 ;  /* 0x00000010ff337819 */ /* 0x000fe40000011633 */
[----:B------:R-:W-:Y:S02]  /*11660*/  PRMT R92, R92, 0x5410, R49 ;  /* 0x000054105c5c7816 */ /* 0x000fe40000000031 */
[----:B------:R-:W-:Y:S02]  /*11670*/  PRMT R90, R90, 0x5410, R51 ;  /* 0x000054105a5a7816 */ /* 0x000fe40000000033 */
[----:B------:R-:W-:-:S02]  /*11680*/  LOP3.LUT R97, R97, 0xffff0000, RZ, 0xc0, !PT ;  /* 0xffff000061617812 */ /* 0x000fc400078ec0ff */
[----:B------:R-:W-:Y:S02]  /*11690*/  LOP3.LUT R93, R93, 0xffff0000, RZ, 0xc0, !PT ;  /* 0xffff00005d5d7812 */ /* 0x000fe400078ec0ff */
[----:B------:R-:W-:Y:S02]  /*116a0*/  PRMT R91, R91, 0x5410, R36 ;  /* 0x000054105b5b7816 */ /* 0x000fe40000000024 */
        /* <DEDUP_REMOVED lines=69> */
.L_x_2860:
[----:B------:R-:W-:Y:S05]  /*11b00*/  BSYNC B1 ;  /* 0x0000000000017941 */ /* 0x000fea0003800000 */
.L_x_2859:
        /* <DEDUP_REMOVED lines=9> */
[----:B------:R-:W-:Y:S02]  /*11ba0*/  SHF.L.U32 R4, R4, 0xa, RZ ;  /* 0x0000000a04047819 */ /* 0x000fe400000006ff */
[----:B------:R-:W-:Y:S02]  /*11bb0*/  LOP3.LUT R5, R5, R220, RZ, 0x3c, !PT ;  /* 0x000000dc05057212 */ /* 0x000fe400078e3cff */
[----:B------:R-:W-:Y:S02]  /*11bc0*/  LOP3.LUT R4, R4, 0x7fffe000, RZ, 0xc0, !PT ;  /* 0x7fffe00004047812 */ /* 0x000fe400078ec0ff */
[----:B------:R-:W-:Y:S02]  /*11bd0*/  SHF.R.U32.HI R9, RZ, 0x10, R9 ;  /* 0x00000010ff097819 */ /* 0x000fe40000011609 */
[----:B------:R-:W-:Y:S02]  /*11be0*/  IADD3 R25, R5, R4, R184 ;  /* 0x0000000405197210 */ /* 0x000fe40007ffe0b8 */
[----:B------:R-:W1:Y:S01]  /*11bf0*/  LDS.128 R4, [R216] ;  /* 0x00000000d8047984 */ /* 0x000e620000000c00 */
[----:B------:R-:W-:-:S02]  /*11c00*/  PRMT R77, R77, 0x5410, R34 ;  /* 0x000054104d4d7816 */ /* 0x000fc40000000022 */
[----:B------:R-:W-:Y:S01]  /*11c10*/  IMAD R28, R25, 0x2, R18 ;  /* 0x00000002191c7824 */ /* 0x000fe200078e0212 */
[----:B------:R-:W-:Y:S02]  /*11c20*/  PRMT R73, R73, 0x5410, R30 ;  /* 0x0000541049497816 */ /* 0x000fe4000000001e */
[----:B------:R-:W-:Y:S01]  /*11c30*/  SHF.R.U32.HI R53, RZ, 0x10, R53 ;  /* 0x00000010ff357819 */ /* 0x000fe20000011635 */
[----:B------:R-:W-:Y:S01]  /*11c40*/  IMAD.U32 R34, R77, 0x10000, RZ ;  /* 0x000100004d227824 */ /* 0x000fe200078e00ff */
[----:B------:R-:W2:Y:S01]  /*11c50*/  LDS.128 R24, [R28+0xc400] ;  /* 0x00c400001c187984 */ /* 0x000ea20000000c00 */
[----:B------:R-:W-:Y:S01]  /*11c60*/  SHF.R.U64 R32, R54, 0x10, R55 ;  /* 0x0000001036207819 */ /* 0x000fe20000001237 */
[----:B------:R-:W-:Y:S01]  /*11c70*/  IMAD.U32 R35, R73, 0x10000, RZ ;  /* 0x0001000049237824 */ /* 0x000fe200078e00ff */
[----:B------:R-:W-:Y:S02]  /*11c80*/  SHF.R.U64 R8, R10, 0x10, R11 ;  /* 0x000000100a087819 */ /* 0x000fe4000000120b */
[----:B------:R-:W-:-:S02]  /*11c90*/  PRMT R74, R74, 0x5410, R9 ;  /* 0x000054104a4a7816 */ /* 0x000fc40000000009 */
[----:B------:R-:W-:Y:S02]  /*11ca0*/  SHF.R.U32.HI R55, RZ, 0x10, R55 ;  /* 0x00000010ff377819 */ /* 0x000fe40000011637 */
[----:B------:R-:W-:Y:S01]  /*11cb0*/  SHF.R.U32.HI R11, RZ, 0x10, R11 ;  /* 0x00000010ff0b7819 */ /* 0x000fe2000001160b */
[----:B------:R-:W-:Y:S01]  /*11cc0*/  IMAD.U32 R36, R74, 0x10000, RZ ;  /* 0x000100004a247824 */ /* 0x000fe200078e00ff */
[----:B------:R-:W-:Y:S02]  /*11cd0*/  PRMT R78, R78, 0x5410, R53 ;  /* 0x000054104e4e7816 */ /* 0x000fe40000000035 */
[----:B------:R-:W-:Y:S02]  /*11ce0*/  PRMT R75, R75, 0x5410, R8 ;  /* 0x000054104b4b7816 */ /* 0x000fe40000000008 */
[----:B------:R-:W-:Y:S02]  /*11cf0*/  PRMT R80, R80, 0x5410, R55 ;  /* 0x0000541050507816 */ /* 0x000fe40000000037 */
[----:B------:R-:W-:-:S02]  /*11d00*/  PRMT R76, R76, 0x5410, R11 ;  /* 0x000054104c4c7816 */ /* 0x000fc4000000000b */
        /* <DEDUP_REMOVED lines=72> */
.L_x_2862:
[----:B------:R-:W-:Y:S05]  /*12190*/  BSYNC B1 ;  /* 0x0000000000017941 */ /* 0x000fea0003800000 */
.L_x_2861:
        /* <DEDUP_REMOVED lines=8> */
[----:B------:R-:W-:Y:S01]  /*12220*/  PRMT R26, R21, 0x5410, R26 ;  /* 0x00005410151a7816 */ /* 0x000fe2000000001a */
[----:B------:R-:W-:Y:S01]  /*12230*/  IMAD.SHL.U32 R6, R6, 0x400, RZ ;  /* 0x0000040006067824 */ /* 0x000fe200078e00ff */
[----:B------:R-:W-:Y:S02]  /*12240*/  LOP3.LUT R5, R5, R220, RZ, 0x3c, !PT ;  /* 0x000000dc05057212 */ /* 0x000fe400078e3cff */
[----:B------:R-:W-:Y:S02]  /*12250*/  SHF.R.U32.HI R13, RZ, 0x10, R13 ;  /* 0x00000010ff0d7819 */ /* 0x000fe4000001160d */
[----:B------:R-:W-:Y:S02]  /*12260*/  LOP3.LUT R6, R6, 0x7fffe000, RZ, 0xc0, !PT ;  /* 0x7fffe00006067812 */ /* 0x000fe400078ec0ff */
[----:B------:R-:W-:Y:S02]  /*12270*/  SHF.R.U64 R25, R58, 0x10, R59 ;  /* 0x000000103a197819 */ /* 0x000fe4000000123b */
[----:B------:R-:W-:-:S02]  /*12280*/  IADD3 R9, R5, R6, R184 ;  /* 0x0000000605097210 */ /* 0x000fc40007ffe0b8 */
[----:B------:R-:W1:Y:S01]  /*12290*/  LDS.128 R4, [R215] ;  /* 0x00000000d7047984 */ /* 0x000e620000000c00 */
[--C-:B------:R-:W-:Y:S02]  /*122a0*/  SHF.R.U64 R30, R14, 0x10, R15.reuse ;  /* 0x000000100e1e7819 */ /* 0x100fe4000000120f */
[----:B------:R-:W-:Y:S01]  /*122b0*/  IMAD R24, R9, 0x2, R18 ;  /* 0x0000000209187824 */ /* 0x000fe200078e0212 */
[----:B------:R-:W-:Y:S02]  /*122c0*/  SHF.R.U32.HI R31, RZ, 0x10, R15 ;  /* 0x00000010ff1f7819 */ /* 0x000fe4000001160f */
[----:B------:R-:W-:Y:S01]  /*122d0*/  PRMT R68, R68, 0x5410, R27 ;  /* 0x0000541044447816 */ /* 0x000fe2000000001b */
[----:B------:R-:W-:Y:S01]  /*122e0*/  IMAD.U32 R27, R26, 0x10000, RZ ;  /* 0x000100001a1b7824 */ /* 0x000fe200078e00ff */
[----:B------:R-:W2:Y:S01]  /*122f0*/  LDS.128 R8, [R24+0xc400] ;  /* 0x00c4000018087984 */ /* 0x000ea20000000c00 */
[----:B------:R-:W-:Y:S02]  /*12300*/  SHF.R.U32.HI R56, RZ, 0x10, R57 ;  /* 0x00000010ff387819 */ /* 0x000fe40000011639 */
[----:B------:R-:W-:-:S02]  /*12310*/  PRMT R28, R20, 0x5410, R13 ;  /* 0x00005410141c7816 */ /* 0x000fc4000000000d */
[----:B------:R-:W-:Y:S01]  /*12320*/  PRMT R70, R70, 0x5410, R25 ;  /* 0x0000541046467816 */ /* 0x000fe20000000019 */
[----:B------:R-:W-:Y:S01]  /*12330*/  IMAD.U32 R25, R68, 0x10000, RZ ;  /* 0x0001000044197824 */ /* 0x000fe200078e00ff */
[----:B------:R-:W-:Y:S01]  /*12340*/  PRMT R31, R0, 0x5410, R31 ;  /* 0x00005410001f7816 */ /* 0x000fe2000000001f */
[----:B------:R-:W-:Y:S01]  /*12350*/  IMAD.U32 R29, R28, 0x10000, RZ ;  /* 0x000100001c1d7824 */ /* 0x000fe200078e00ff */
[----:B------:R-:W-:Y:S02]  /*12360*/  SHF.R.U32.HI R58, RZ, 0x10, R59 ;  /* 0x00000010ff3a7819 */ /* 0x000fe4000001163b */
[----:B------:R-:W-:Y:S01]  /*12370*/  PRMT R69, R69, 0x5410, R56 ;  /* 0x0000541045457816 */ /* 0x000fe20000000038 */
[----:B------:R-:W-:Y:S01]  /*12380*/  IMAD.U32 R32, R31, 0x10000, RZ ;  /* 0x000100001f207824 */ /* 0x000fe200078e00ff */
        /* <DEDUP_REMOVED lines=27> */
[C---:B------:R-:W-:Y:S01]  /*12540*/  FFMA.FTZ R25, R12.reuse, R14, -R25 ;  /* 0x0000000e0c197223 */ /* 0x040fe20000010819 */
[C---:B------:R-:W-:Y:S01]  /*12550*/  FMUL.FTZ R14, R21.reuse, R32 ;  /* 0x00000020150e7220 */ /* 0x040fe20000410000 */
[----:B------:R-:W-:Y:S01]  /*12560*/  FMUL.FTZ R27, R21, R0 ;  /* 0x00000000151b7220 */ /* 0x000fe20000410000 */
[----:B------:R-:W-:Y:S01]  /*12570*/  FFMA.FTZ R15, R12, R29, R15 ;  /* 0x0000001d0c0f7223 */ /* 0x000fe2000001000f */
[C---:B------:R-:W-:Y:S01]  /*12580*/  FMUL.FTZ R12, R8.reuse, R68 ;  /* 0x00000044080c7220 */ /* 0x040fe20000410000 */
[----:B------:R-:W-:Y:S01]  /*12590*/  FFMA.FTZ R21, R13, R0, -R14 ;  /* 0x000000000d157223 */ /* 0x000fe2000001080e */
[----:B------:R-:W-:Y:S01]  /*125a0*/  FMUL.FTZ R0, R8, R26 ;  /* 0x0000001a08007220 */ /* 0x000fe20000410000 */
[----:B------:R-:W-:-:S02]  /*125b0*/  IMAD.U32 R20, R10, 0x10000, RZ ;  /* 0x000100000a147824 */ /* 0x000fc400078e00ff */
[----:B------:R-:W-:Y:S01]  /*125c0*/  FFMA.FTZ R27, R13, R32, R27 ;  /* 0x000000200d1b7223 */ /* 0x000fe2000001001b */
[----:B------:R-:W-:Y:S02]  /*125d0*/  IMAD.U32 R8, R30, 0x10000, RZ ;  /* 0x000100001e087824 */ /* 0x000fe400078e00ff */
[----:B------:R-:W-:Y:S01]  /*125e0*/  FMUL.FTZ R13, R9, R28 ;  /* 0x0000001c090d7220 */ /* 0x000fe20000410000 */
[----:B------:R-:W-:Y:S01]  /*125f0*/  FFMA.FTZ R68, R3, R68, -R0 ;  /* 0x0000004403447223 */ /* 0x000fe20000010800 */
[-C--:B------:R-:W-:Y:S01]  /*12600*/  FMUL.FTZ R9, R9, R69.reuse ;  /* 0x0000004509097220 */ /* 0x080fe20000410000 */
[----:B------:R-:W-:Y:S02]  /*12610*/  IMAD.U32 R0, R70, 0x10000, RZ ;  /* 0x0001000046007824 */ /* 0x000fe400078e00ff */
[----:B------:R-:W-:Y:S01]  /*12620*/  FFMA.FTZ R12, R3, R26, R12 ;  /* 0x0000001a030c7223 */ /* 0x000fe2000001000c */
[----:B------:R-:W-:Y:S01]  /*12630*/  FMUL.FTZ R26, R20, R8 ;  /* 0x00000008141a7220 */ /* 0x000fe20000410000 */
[----:B------:R-:W-:Y:S01]  /*12640*/  FFMA.FTZ R28, R4, R28, R9 ;  /* 0x0000001c041c7223 */ /* 0x000fe20000010009 */
[----:B------:R-:W-:Y:S01]  /*12650*/  LOP3.LUT R10, R10, 0xffff0000, RZ, 0xc0, !PT ;  /* 0xffff00000a0a7812 */ /* 0x000fe200078ec0ff */
[----:B------:R-:W-:Y:S01]  /*12660*/  FFMA.FTZ R14, R4, R69, -R13 ;  /* 0x00000045040e7223 */ /* 0x000fe2000001080d */
[-C--:B------:R-:W-:Y:S01]  /*12670*/  FMUL.FTZ R20, R20, R0.reuse ;  /* 0x0000000014147220 */ /* 0x080fe20000410000 */
[----:B------:R-:W-:Y:S01]  /*12680*/  LOP3.LUT R9, R30, 0xffff0000, RZ, 0xc0, !PT ;  /* 0xffff00001e097812 */ /* 0x000fe200078ec0ff */
[----:B------:R-:W-:Y:S01]  /*12690*/  FFMA.FTZ R26, R5, R0, -R26 ;  /* 0x00000000051a7223 */ /* 0x000fe2000001081a */
[----:B------:R-:W-:Y:S01]  /*126a0*/  LOP3.LUT R11, R11, 0xffff0000, RZ, 0xc0, !PT ;  /* 0xffff00000b0b7812 */ /* 0x000fe200078ec0ff */
[----:B------:R-:W-:Y:S01]  /*126b0*/  FFMA.FTZ R20, R5, R8, R20 ;  /* 0x0000000805147223 */ /* 0x000fe20000010014 */
[----:B------:R-:W-:Y:S01]  /*126c0*/  LOP3.LUT R3, R70, 0xffff0000, RZ, 0xc0, !PT ;  /* 0xffff000046037812 */ /* 0x000fe200078ec0ff */
[----:B------:R-:W-:Y:S01]  /*126d0*/  FMUL.FTZ R5, R10, R9 ;  /* 0x000000090a057220 */ /* 0x000fe20000410000 */
[----:B------:R-:W-:-:S02]  /*126e0*/  LOP3.LUT R4, R31, 0xffff0000, RZ, 0xc0, !PT ;  /* 0xffff00001f047812 */ /* 0x000fc400078ec0ff */
[----:B------:R-:W-:Y:S01]  /*126f0*/  LOP3.LUT R0, R71, 0xffff0000, RZ, 0xc0, !PT ;  /* 0xffff000047007812 */ /* 0x000fe200078ec0ff */
[-C--:B------:R-:W-:Y:S01]  /*12700*/  FMUL.FTZ R10, R10, R3.reuse ;  /* 0x000000030a0a7220 */ /* 0x080fe20000410000 */
[----:B------:R-:W-:Y:S01]  /*12710*/  FFMA.FTZ R3, R6, R3, -R5 ;  /* 0x0000000306037223 */ /* 0x000fe20000010805 */
[C---:B------:R-:W-:Y:S01]  /*12720*/  FMUL.FTZ R8, R11.reuse, R4 ;  /* 0x000000040b087220 */ /* 0x040fe20000410000 */
[----:B------:R-:W-:Y:S01]  /*12730*/  F2FP.BF16.F32.PACK_AB R5, R14, R25 ;  /* 0x000000190e05723e */ /* 0x000fe200000010ff */
[-C--:B------:R-:W-:Y:S01]  /*12740*/  FMUL.FTZ R13, R11, R0.reuse ;  /* 0x000000000b0d7220 */ /* 0x080fe20000410000 */
[----:B------:R-:W-:Y:S01]  /*12750*/  FFMA.FTZ R11, R6, R9, R10 ;  /* 0x00000009060b7223 */ /* 0x000fe2000001000a */
[----:B------:R-:W-:Y:S01]  /*12760*/  FFMA.FTZ R0, R7, R0, -R8 ;  /* 0x0000000007007223 */ /* 0x000fe20000010808 */
        /* <DEDUP_REMOVED lines=8> */
[----:B------:R-:W-:-:S05]  /*127f0*/  F2FP.BF16.F32.PACK_AB R11, R30, R27 ;  /* 0x0000001b1e0b723e */ /* 0x000fca00000010ff */
[----:B------:R4:W-:Y:S02]  /*12800*/  STS.128 [R24+0xc400], R8 ;  /* 0x00c4000818007388 */ /* 0x0009e40000000c00 */
.L_x_2834:
[----:B------:R-:W-:Y:S05]  /*12810*/  BSYNC B0 ;  /* 0x0000000000007941 */ /* 0x000fea0003800000 */
.L_x_2812:
        /* <DEDUP_REMOVED lines=8> */
.L_x_2810:
[----:B01-3--:R-:W3:Y:S02]  /*128a0*/  LDL R0, [R1+0x30] ;  /* 0x0000300001007983 */ /* 0x00bee40000100800 */
[----:B---3--:R-:W-:-:S13]  /*128b0*/  R2UR UR4, R0 ;  /* 0x00000000000472ca */ /* 0x008fda00000e0000 */
[----:B------:R-:W-:-:S04]  /*128c0*/  MOV R0, UR4 ;  /* 0x0000000400007c02 */ /* 0x000fc80008000f00 */
[----:B------:R-:W-:-:S13]  /*128d0*/  ISETP.NE.AND P0, PT, R0, 0x3, PT ;  /* 0x000000030000780c */ /* 0x000fda0003f05270 */
[----:B------:R-:W-:Y:S05]  /*128e0*/  @!P0 BRA `(.L_x_2863) ;  /* 0x0000000000048947 */ /* 0x000fea0003800000 */
[----:B------:R-:W-:Y:S01]  /*128f0*/  BPT.TRAP 0x1 ;  /* 0x000000040000795c */ /* 0x000fe20000300000 */
.L_x_2863:
[----:B------:R-:W-:Y:S01]  /*12900*/  IMAD R0, R161, 0x8, R18 ;  /* 0x00000008a1007824 */ /* 0x000fe200078e0212 */
[----:B------:R-:W-:-:S04]  /*12910*/  SHF.L.U32 R3, R168, 0x1f, RZ ;  /* 0x0000001fa8037819 */ /* 0x000fc800000006ff */
[----:B------:R0:W1:Y:S01]  /*12920*/  SYNCS.PHASECHK.TRANS64.TRYWAIT P1, [R0+URZ+0x2a830], R3 ;  /* 0x02a83003000075a7 */ /* 0x000062000802017f */
[----:B------:R-:W-:Y:S05]  /*12930*/  @!P0 BRA `(.L_x_2864) ;  /* 0x0000000000048947 */ /* 0x000fea0003800000 */
[----:B------:R-:W-:Y:S01]  /*12940*/  BPT.TRAP 0x1 ;  /* 0x000000040000795c */ /* 0x000fe20000300000 */
.L_x_2864:
[----:B-1----:R-:W-:Y:S05]  /*12950*/  @P1 BRA `(.L_x_2865) ;  /* 0x0000000000081947 */ /* 0x002fea0003800000 */
[----:B------:R-:W1:Y:S02]  /*12960*/  SYNCS.PHASECHK.TRANS64.TRYWAIT P1, [R0+URZ+0x2a830], R3 ;  /* 0x02a83003000075a7 */ /* 0x000e64000802017f */
[----:B-1----:R-:W-:Y:S05]  /*12970*/  @!P1 BRA `(.L_x_2866) ;  /* 0x0000011400309947 */ /* 0x002fea0003800000 */
.L_x_2865:
[----:B------:R-:W-:Y:S05]  /*12980*/  WARPSYNC.ALL ;  /* 0x0000000000007948 */ /* 0x000fea0003800000 */
[----:B01----:R-:W-:Y:S01]  /*12990*/  VIADD R3, R18, 0x18400 ;  /* 0x0001840012037836 */ /* 0x003fe20000000000 */
[----:B------:R-:W-:Y:S01]  /*129a0*/  R2UR UR4, R2 ;  /* 0x00000000020472ca */ /* 0x000fe200000e0000 */
[----:B--2-4-:R-:W-:Y:S01]  /*129b0*/  WARPGROUP.ARRIVE ;  /* 0x00000000000079c5 */ /* 0x014fe20000000000 */
[----:B------:R-:W-:Y:S01]  /*129c0*/  UMOV UR9, 0x40000040 ;  /* 0x4000004000097882 */ /* 0x000fe20000000000 */
[----:B------:R-:W-:Y:S01]  /*129d0*/  IMAD.MOV.U32 R5, RZ, RZ, 0x40000040 ;  /* 0x40000040ff057424 */ /* 0x000fe200078e00ff */
[----:B------:R-:W-:Y:S01]  /*129e0*/  SHF.R.U32.HI R3, RZ, 0x4, R3 ;  /* 0x00000004ff037819 */ /* 0x000fe20000011603 */
[----:B------:R-:W-:Y:S01]  /*129f0*/  IMAD.U32 R7, RZ, RZ, UR9 ;  /* 0x00000009ff077e24 */ /* 0x000fe2000f8e00ff */
[----:B------:R-:W-:Y:S01]  /*12a00*/  UMOV UR57, 0x40000040 ;  /* 0x4000004000397882 */ /* 0x000fe20000000000 */
[----:B------:R-:W-:Y:S01]  /*12a10*/  UMOV UR53, 0x40000040 ;  /* 0x4000004000357882 */ /* 0x000fe20000000000 */
[----:B------:R-:W-:Y:S01]  /*12a20*/  LOP3.LUT R3, R3, 0x3fff, RZ, 0xc0, !PT ;  /* 0x00003fff03037812 */ /* 0x000fe200078ec0ff */
[----:B------:R-:W-:Y:S01]  /*12a30*/  UMOV UR49, 0x40000040 ;  /* 0x4000004000317882 */ /* 0x000fe20000000000 */
[----:B------:R-:W-:Y:S01]  /*12a40*/  UMOV UR45, 0x40000040 ;  /* 0x40000040002d7882 */ /* 0x000fe20000000000 */
[----:B------:R-:W-:Y:S01]  /*12a50*/  UMOV UR41, 0x40000040 ;  /* 0x4000004000297882 */ /* 0x000fe20000000000 */
[----:B------:R-:W-:Y:S01]  /*12a60*/  LOP3.LUT R8, R3, 0x10000, RZ, 0xfc, !PT ;  /* 0x0001000003087812 */ /* 0x000fe200078efcff */
[----:B------:R-:W-:Y:S01]  /*12a70*/  IMAD.MOV.U32 R3, RZ, RZ, 0x40000040 ;  /* 0x40000040ff037424 */ /* 0x000fe200078e00ff */
[----:B------:R-:W-:Y:S01]  /*12a80*/  ULOP3.LUT UR4, UR4, 0x10000, URZ, 0xfc, !UPT ;  /* 0x0001000004047892 */ /* 0x000fe2000f8efc3f */
[----:B------:R-:W-:-:S02]  /*12a90*/  UMOV UR37, 0x40000040 ;  /* 0x4000004000257882 */ /* 0x000fc40000000000 */
[----:B------:R-:W-:Y:S01]  /*12aa0*/  IMAD R2, R161, 0x900, R8 ;  /* 0x00000900a1027824 */ /* 0x000fe200078e0208 */
[----:B------:R-:W-:Y:S01]  /*12ab0*/  R2UR UR11, R3 ;  /* 0x00000000030b72ca */ /* 0x000fe200000e0000 */
[----:B------:R-:W-:Y:S01]  /*12ac0*/  UIADD3 UR5, UR4, 0x2, URZ ;  /* 0x0000000204057890 */ /* 0x000fe2000fffe03f */
[----:B------:R-:W-:Y:S01]  /*12ad0*/  MOV R3, 0x40000040 ;  /* 0x4000004000037802 */ /* 0x000fe20000000f00 */
[----:B------:R-:W-:Y:S01]  /*12ae0*/  UMOV UR8, UR4 ;  /* 0x0000000400087c82 */ /* 0x000fe20008000000 */
[C---:B------:R-:W-:Y:S01]  /*12af0*/  R2UR UR10, R2.reuse ;  /* 0x00000000020a72ca */ /* 0x040fe200000e0000 */
[----:B------:R-:W-:Y:S01]  /*12b00*/  VIADD R4, R2, 0x2 ;  /* 0x0000000202047836 */ /* 0x000fe20000000000 */
[----:B------:R-:W-:Y:S01]  /*12b10*/  UIADD3 UR56, UR4, 0x404, URZ ;  /* 0x0000040404387890 */ /* 0x000fe2000fffe03f */
[----:B------:R-:W-:Y:S01]  /*12b20*/  IMAD.U32 R6, RZ, RZ, UR8 ;  /* 0x00000008ff067e24 */ /* 0x000fe2000f8e00ff */
[----:B------:R-:W-:Y:S01]  /*12b30*/  UIADD3 UR52, UR4, 0x406, URZ ;  /* 0x0000040604347890 */ /* 0x000fe2000fffe03f */
[----:B------:R-:W-:Y:S01]  /*12b40*/  R2UR UR39, R3 ;  /* 0x00000000032772ca */ /* 0x000fe200000e0000 */
[----:B------:R-:W-:-:S02]  /*12b50*/  UIADD3 UR48, UR4, 0x800, URZ ;  /* 0x0000080004307890 */ /* 0x000fc4000fffe03f */
[----:B------:R0:W-:Y:S01]  /*12b60*/  STL.64 [R1+0x28], R6 ;  /* 0x0000280601007387 */ /* 0x0001e20000100a00 */
        /* <DEDUP_REMOVED lines=11> */
[----:B0-----:R-:W-:-:S02]  /*12c20*/  IMAD.U32 R6, RZ, RZ, UR8 ;  /* 0x00000008ff067e24 */ /* 0x001fc4000f8e00ff */
        /* <DEDUP_REMOVED lines=97> */
.L_x_2867:
[----:B------:R-:W0:Y:S01]  /*13240*/  LDC R2, c[0x0][0x448] ;  /* 0x00011200ff027b82 */ /* 0x000e220000000800 */
[----:B------:R-:W-:Y:S01]  /*13250*/  IMAD.MOV.U32 R7, RZ, RZ, -0x60 ;  /* 0xffffffa0ff077424 */ /* 0x000fe200078e00ff */
[----:B------:R-:W-:Y:S01]  /*13260*/  ULDC UR4, c[0x0][0x988] ;  /* 0x0002620000047ab9 */ /* 0x000fe20000000800 */
[----:B------:R-:W-:Y:S01]  /*13270*/  ULDC UR38, c[0x0][0x988] ;  /* 0x0002620000267ab9 */ /* 0x000fe20000000800 */
[----:B------:R-:W-:Y:S01]  /*13280*/  ULDC UR39, c[0x0][0x988] ;  /* 0x0002620000277ab9 */ /* 0x000fe20000000800 */
[----:B------:R-:W-:Y:S01]  /*13290*/  IMAD R6, R72, R7, 0x61 ;  /* 0x0000006148067424 */ /* 0x000fe200078e0207 */
[----:B------:R-:W-:Y:S01]  /*132a0*/  BSSY B0, `(.L_x_2868) ;  /* 0x00003f9000007945 */ /* 0x000fe20003800000 */
[----:B------:R-:W-:Y:S02]  /*132b0*/  CS2R R86, SRZ ;  /* 0x0000000000567805 */ /* 0x000fe4000001ff00 */
[----:B------:R-:W-:-:S05]  /*132c0*/  IMAD R6, R189, -0x2, R6 ;  /* 0xfffffffebd067824 */ /* 0x000fca00078e0206 */
[----:B------:R-:W-:Y:S02]  /*132d0*/  IADD3 R6, -R186, R6, R187 ;  /* 0x00000006ba067210 */ /* 0x000fe40007ffe1bb */
[----:B0-----:R-:W-:Y:S01]  /*132e0*/  ISETP.NE.AND P1, PT, R2, 0x1, PT ;  /* 0x000000010200780c */ /* 0x001fe20003f25270 */
[----:B------:R-:W-:-:S12]  /*132f0*/  IMAD.IADD R2, R190, 0x1, R185 ;  /* 0x00000001be027824 */ /* 0x000fd800078e02b9 */
[----:B------:R-:W0:Y:S08]  /*13300*/  @P1 LDC R3, c[0x0][0x44c] ;  /* 0x00011300ff031b82 */ /* 0x000e300000000800 */
[----:B------:R-:W1:Y:S01]  /*13310*/  @P1 LDC R4, c[0x0][0x450] ;  /* 0x00011400ff041b82 */ /* 0x000e620000000800 */
[----:B0-----:R-:W-:-:S05]  /*13320*/  @P1 IMAD.HI.U32 R3, R2, R3, RZ ;  /* 0x0000000302031227 */ /* 0x001fca00078e00ff */
[----:B-1----:R-:W-:Y:S01]  /*13330*/  @P1 SHF.R.U32.HI R2, RZ, R4, R3 ;  /* 0x00000004ff021219 */ /* 0x002fe20000011603 */
[----:B------:R-:W-:-:S04]  /*13340*/  IMAD R3, R72, -0x60, R187 ;  /* 0xffffffa048037824 */ /* 0x000fc800078e02bb */
[----:B------:R-:W0:Y:S01]  /*13350*/  SHFL.IDX PT, R5, R2, 0x1, 0x1c1f ;  /* 0x003c1f0002057f89 */ /* 0x000e2200000e0000 */
[----:B------:R-:W-:-:S03]  /*13360*/  VIADD R4, R3, 0x60 ;  /* 0x0000006003047836 */ /* 0x000fc60000000000 */
[----:B------:R-:W1:Y:S01]  /*13370*/  SHFL.IDX PT, R2, R2, RZ, 0x1c1f ;  /* 0x001c1fff02027589 */ /* 0x000e6200000e0000 */
[----:B------:R-:W-:-:S05]  /*13380*/  IMAD R3, R189, -0x2, R4 ;  /* 0xfffffffebd037824 */ /* 0x000fca00078e0204 */
        /* <DEDUP_REMOVED lines=89> */
[----:B0-----:R-:W-:Y:S02]  /*13920*/  FMNMX.FTZ R11, R10, R11, !PT ;  /* 0x0000000b0a0b7209 */ /* 0x001fe40007810000 */
[----:B------:R-:W-:Y:S02]  /*13930*/  ISETP.GT.AND P4, PT, R34, 0x18, PT ;  /* 0x000000182200780c */ /* 0x000fe40003f84270 */
[----:B------:R-:W-:Y:S01]  /*13940*/  FSEL R33, R33, -INF , P2 ;  /* 0xff80000021217808 */ /* 0x000fe20001000000 */
[----:B------:R-:W0:Y:S01]  /*13950*/  SHFL.BFLY PT, R42, R11, 0x1, 0x1f ;  /* 0x0c201f000b2a7f89 */ /* 0x000e2200000e0000 */
[----:B------:R-:W-:-:S02]  /*13960*/  FMNMX.FTZ R6, R13, R6, !PT ;  /* 0x000000060d067209 */ /* 0x000fc40007810000 */
[----:B------:R-:W-:Y:S02]  /*13970*/  ISETP.GT.AND P2, PT, R34, 0x19, PT ;  /* 0x000000192200780c */ /* 0x000fe40003f44270 */
[----:B------:R-:W-:Y:S02]  /*13980*/  FSEL R15, R36, -INF , P4 ;  /* 0xff800000240f7808 */ /* 0x000fe40002000000 */
[----:B------:R-:W-:Y:S02]  /*13990*/  FMNMX.FTZ R6, R33, R6, !PT ;  /* 0x0000000621067209 */ /* 0x000fe40007810000 */
[----:B------:R-:W-:Y:S02]  /*139a0*/  FSEL R37, R37, -INF , P2 ;  /* 0xff80000025257808 */ /* 0x000fe40001000000 */
[----:B------:R-:W-:Y:S02]  /*139b0*/  FMNMX.FTZ R6, R15, R6, !PT ;  /* 0x000000060f067209 */ /* 0x000fe40007810000 */
[----:B------:R-:W-:-:S02]  /*139c0*/  ISETP.GT.AND P2, PT, R34, 0x21, PT ;  /* 0x000000212200780c */ /* 0x000fc40003f44270 */
[----:B------:R-:W-:Y:S02]  /*139d0*/  FMNMX.FTZ R6, R37, R6, !PT ;  /* 0x0000000625067209 */ /* 0x000fe40007810000 */
[----:B------:R-:W-:Y:S02]  /*139e0*/  FSEL R41, R41, -INF , P2 ;  /* 0xff80000029297808 */ /* 0x000fe40001000000 */
[----:B------:R-:W-:-:S04]  /*139f0*/  ISETP.GT.AND P2, PT, R34, 0x29, PT ;  /* 0x000000292200780c */ /* 0x000fc80003f44270 */
[----:B------:R-:W-:Y:S02]  /*13a00*/  FSEL R45, R45, -INF , P2 ;  /* 0xff8000002d2d7808 */ /* 0x000fe40001000000 */
[----:B0-----:R-:W-:Y:S02]  /*13a10*/  FMNMX.FTZ R3, R11, R42, !PT ;  /* 0x0000002a0b037209 */ /* 0x001fe40007810000 */
[C---:B------:R-:W-:Y:S02]  /*13a20*/  ISETP.GT.AND P2, PT, R34.reuse, 0x31, PT ;  /* 0x000000312200780c */ /* 0x040fe40003f44270 */
[C---:B------:R-:W-:Y:S01]  /*13a30*/  FSETP.NEU.FTZ.AND P3, PT, R3.reuse, -INF , PT ;  /* 0xff8000000300780b */ /* 0x040fe20003f7d000 */
[----:B------:R-:W-:Y:S01]  /*13a40*/  FMUL.FTZ R11, R3, R2 ;  /* 0x00000002030b7220 */ /* 0x000fe20000410000 */
[----:B------:R-:W-:Y:S02]  /*13a50*/  FSEL R51, R49, -INF , P2 ;  /* 0xff80000031337808 */ /* 0x000fe40001000000 */
[----:B------:R-:W-:-:S02]  /*13a60*/  ISETP.GT.AND P2, PT, R34, 0x39, PT ;  /* 0x000000392200780c */ /* 0x000fc40003f44270 */
[----:B------:R-:W-:Y:S02]  /*13a70*/  FSEL R11, R11, RZ, P3 ;  /* 0x000000ff0b0b7208 */ /* 0x000fe40001800000 */
[----:B------:R-:W-:Y:S02]  /*13a80*/  ISETP.GT.AND P3, PT, R34, 0x20, PT ;  /* 0x000000202200780c */ /* 0x000fe40003f64270 */
[----:B------:R-:W-:Y:S01]  /*13a90*/  FSEL R53, R53, -INF , P2 ;  /* 0xff80000035357808 */ /* 0x000fe20001000000 */
[-CC-:B------:R-:W-:Y:S01]  /*13aa0*/  FFMA.FTZ R149, R7, R2.reuse, -R11.reuse ;  /* 0x0000000207957223 */ /* 0x180fe2000001080b */
[----:B------:R-:W-:Y:S01]  /*13ab0*/  FSEL R25, R40, -INF , P3 ;  /* 0xff80000028197808 */ /* 0x000fe20001800000 */
[-CC-:B------:R-:W-:Y:S01]  /*13ac0*/  FFMA.FTZ R151, R5, R2.reuse, -R11.reuse ;  /* 0x0000000205977223 */ /* 0x180fe2000001080b */
[----:B------:R-:W-:Y:S01]  /*13ad0*/  ISETP.GT.AND P3, PT, R34, 0x28, PT ;  /* 0x000000282200780c */ /* 0x000fe20003f64270 */
[--C-:B------:R-:W-:Y:S01]  /*13ae0*/  FFMA.FTZ R155, R38, R2, -R11.reuse ;  /* 0x00000002269b7223 */ /* 0x100fe2000001080b */
[----:B------:R-:W-:Y:S01]  /*13af0*/  FMNMX.FTZ R10, R25, R6, !PT ;  /* 0x00000006190a7209 */ /* 0x000fe20007810000 */
[----:B------:R-:W0:Y:S01]  /*13b00*/  @P1 LDC R38, c[0x0][0x44c] ;  /* 0x00011300ff261b82 */ /* 0x000e220000000800 */
[----:B------:R-:W-:Y:S01]  /*13b10*/  FSEL R35, R44, -INF , P3 ;  /* 0xff8000002c237808 */ /* 0x000fe20001800000 */
[--C-:B------:R-:W-:Y:S01]  /*13b20*/  FFMA.FTZ R145, R9, R2, -R11.reuse ;  /* 0x0000000209917223 */ /* 0x100fe2000001080b */
[----:B------:R-:W-:Y:S01]  /*13b30*/  FMNMX.FTZ R10, R41, R10, !PT ;  /* 0x0000000a290a7209 */ /* 0x000fe20007810000 */
[-CC-:B------:R-:W-:Y:S01]  /*13b40*/  FFMA.FTZ R157, R74, R2.reuse, -R11.reuse ;  /* 0x000000024a9d7223 */ /* 0x180fe2000001080b */
[----:B------:R-:W-:Y:S01]  /*13b50*/  ISETP.GT.AND P3, PT, R34, 0x30, PT ;  /* 0x000000302200780c */ /* 0x000fe20003f64270 */
[--C-:B------:R-:W-:Y:S01]  /*13b60*/  FFMA.FTZ R76, R76, R2, -R11.reuse ;  /* 0x000000024c4c7223 */ /* 0x100fe2000001080b */
[----:B------:R-:W-:Y:S01]  /*13b70*/  FMNMX.FTZ R10, R35, R10, !PT ;  /* 0x0000000a230a7209 */ /* 0x000fe20007810000 */
[----:B------:R-:W1:Y:S01]  /*13b80*/  @P1 LDC R9, c[0x0][0x450] ;  /* 0x00011400ff091b82 */ /* 0x000e620000000800 */
[----:B------:R-:W-:Y:S01]  /*13b90*/  FSEL R39, R48, -INF , P3 ;  /* 0xff80000030277808 */ /* 0x000fe20001800000 */
[--C-:B------:R-:W-:Y:S01]  /*13ba0*/  FFMA.FTZ R159, R78, R2, -R11.reuse ;  /* 0x000000024e9f7223 */ /* 0x100fe2000001080b */
[----:B------:R-:W-:Y:S01]  /*13bb0*/  FMNMX.FTZ R10, R45, R10, !PT ;  /* 0x0000000a2d0a7209 */ /* 0x000fe20007810000 */
[----:B------:R-:W-:Y:S01]  /*13bc0*/  MUFU.EX2 R157, R157 ;  /* 0x0000009d009d7308 */ /* 0x000fe20000000800 */
[----:B------:R-:W-:Y:S01]  /*13bd0*/  ISETP.GT.AND P3, PT, R34, 0x38, PT ;  /* 0x000000382200780c */ /* 0x000fe20003f64270 */
[--C-:B------:R-:W-:Y:S01]  /*13be0*/  FFMA.FTZ R80, R80, R2, -R11.reuse ;  /* 0x0000000250507223 */ /* 0x100fe2000001080b */
[----:B------:R-:W-:Y:S01]  /*13bf0*/  FMNMX.FTZ R24, R39, R10, !PT ;  /* 0x0000000a27187209 */ /* 0x000fe20007810000 */
[-CC-:B------:R-:W-:Y:S01]  /*13c00*/  FFMA.FTZ R153, R82, R2.reuse, -R11.reuse ;  /* 0x0000000252997223 */ /* 0x180fe2000001080b */
[----:B------:R-:W-:Y:S01]  /*13c10*/  FSEL R49, R52, -INF , P3 ;  /* 0xff80000034317808 */ /* 0x000fe20001800000 */
[--C-:B------:R-:W-:Y:S01]  /*13c20*/  FFMA.FTZ R84, R84, R2, -R11.reuse ;  /* 0x0000000254547223 */ /* 0x100fe2000001080b */
[----:B------:R-:W-:Y:S01]  /*13c30*/  FMNMX.FTZ R24, R51, R24, !PT ;  /* 0x0000001833187209 */ /* 0x000fe20007810000 */
[----:B------:R-:W2:Y:S01]  /*13c40*/  MUFU.EX2 R6, R76 ;  /* 0x0000004c00067308 */ /* 0x000ea20000000800 */
[----:B------:R-:W-:Y:S01]  /*13c50*/  ISETP.GT.AND P3, PT, R34, 0x40, PT ;  /* 0x000000402200780c */ /* 0x000fe20003f64270 */
[--C-:B------:R-:W-:Y:S01]  /*13c60*/  FFMA.FTZ R12, R12, R2, -R11.reuse ;  /* 0x000000020c0c7223 */ /* 0x100fe2000001080b */
[----:B------:R-:W-:Y:S01]  /*13c70*/  FMNMX.FTZ R24, R49, R24, !PT ;  /* 0x0000001831187209 */ /* 0x000fe20007810000 */
[-CC-:B------:R-:W-:Y:S01]  /*13c80*/  FFMA.FTZ R32, R47, R2.reuse, -R11.reuse ;  /* 0x000000022f207223 */ /* 0x180fe2000001080b */
[----:B------:R-:W-:Y:S01]  /*13c90*/  ISETP.GT.AND P2, PT, R34, 0x41, PT ;  /* 0x000000412200780c */ /* 0x000fe20003f44270 */
[--C-:B------:R-:W-:Y:S01]  /*13ca0*/  FFMA.FTZ R147, R54, R2, -R11.reuse ;  /* 0x0000000236937223 */ /* 0x100fe2000001080b */
[----:B------:R-:W-:Y:S01]  /*13cb0*/  FSEL R55, R56, -INF , P3 ;  /* 0xff80000038377808 */ /* 0x000fe20001800000 */
[----:B------:R-:W3:Y:S01]  /*13cc0*/  MUFU.EX2 R159, R159 ;  /* 0x0000009f009f7308 */ /* 0x000ee20000000800 */
[----:B------:R-:W-:Y:S01]  /*13cd0*/  FMNMX.FTZ R24, R53, R24, !PT ;  /* 0x0000001835187209 */ /* 0x000fe20007810000 */
[-CC-:B-----5:R-:W-:Y:S01]  /*13ce0*/  FFMA.FTZ R141, R58, R2.reuse, -R11.reuse ;  /* 0x000000023a8d7223 */ /* 0x1a0fe2000001080b */
[----:B------:R-:W-:Y:S01]  /*13cf0*/  ISETP.GT.AND P3, PT, R34, 0x48, PT ;  /* 0x000000482200780c */ /* 0x000fe20003f64270 */
[-CC-:B------:R-:W-:Y:S01]  /*13d00*/  FFMA.FTZ R143, R62, R2.reuse, -R11.reuse ;  /* 0x000000023e8f7223 */ /* 0x180fe2000001080b */
[----:B------:R-:W-:Y:S01]  /*13d10*/  FSEL R57, R57, -INF , P2 ;  /* 0xff80000039397808 */ /* 0x000fe20001000000 */
[--C-:B------:R-:W-:Y:S01]  /*13d20*/  FFMA.FTZ R137, R66, R2, -R11.reuse ;  /* 0x0000000242897223 */ /* 0x100fe2000001080b */
[----:B------:R-:W-:Y:S01]  /*13d30*/  FMNMX.FTZ R28, R55, R24, !PT ;  /* 0x00000018371c7209 */ /* 0x000fe20007810000 */
[----:B------:R4:W3:Y:S01]  /*13d40*/  MUFU.EX2 R10, R80 ;  /* 0x00000050000a7308 */ /* 0x0008e20000000800 */
[----:B------:R-:W-:Y:S01]  /*13d50*/  ISETP.GT.AND P2, PT, R34, 0x49, PT ;  /* 0x000000492200780c */ /* 0x000fe20003f44270 */
[-CC-:B------:R-:W-:Y:S01]  /*13d60*/  FFMA.FTZ R26, R26, R2.reuse, -R11.reuse ;  /* 0x000000021a1a7223 */ /* 0x180fe2000001080b */
[----:B------:R-:W-:Y:S01]  /*13d70*/  FSEL R59, R60, -INF , P3 ;  /* 0xff8000003c3b7808 */ /* 0x000fe20001800000 */
[----:B------:R-:W-:Y:S01]  /*13d80*/  FFMA.FTZ R139, R70, R2, -R11 ;  /* 0x00000002468b7223 */ /* 0x000fe2000001080b */
[----:B------:R-:W-:-:S02]  /*13d90*/  FMNMX.FTZ R28, R57, R28, !PT ;  /* 0x0000001c391c7209 */ /* 0x000fc40007810000 */
[----:B------:R-:W-:Y:S02]  /*13da0*/  CS2R R82, SRZ ;  /* 0x0000000000527805 */ /* 0x000fe4000001ff00 */
[----:B------:R-:W-:Y:S01]  /*13db0*/  ISETP.GT.AND P3, PT, R34, 0x50, PT ;  /* 0x000000502200780c */ /* 0x000fe20003f64270 */
[----:B------:R-:W3:Y:S01]  /*13dc0*/  MUFU.EX2 R153, R153 ;  /* 0x0000009900997308 */ /* 0x000ee20000000800 */
[----:B------:R-:W-:Y:S02]  /*13dd0*/  FSEL R61, R61, -INF , P2 ;  /* 0xff8000003d3d7808 */ /* 0x000fe40001000000 */
[----:B----4-:R-:W-:Y:S02]  /*13de0*/  CS2R R80, SRZ ;  /* 0x0000000000507805 */ /* 0x010fe4000001ff00 */
[----:B------:R-:W-:Y:S02]  /*13df0*/  FMNMX.FTZ R28, R59, R28, !PT ;  /* 0x0000001c3b1c7209 */ /* 0x000fe40007810000 */
[----:B------:R-:W-:-:S02]  /*13e00*/  CS2R R78, SRZ ;  /* 0x00000000004e7805 */ /* 0x000fc4000001ff00 */
[----:B------:R-:W-:Y:S02]  /*13e10*/  ISETP.GT.AND P2, PT, R34, 0x51, PT ;  /* 0x000000512200780c */ /* 0x000fe40003f44270 */
[----:B------:R-:W-:Y:S02]  /*13e20*/  CS2R R76, SRZ ;  /* 0x00000000004c7805 */ /* 0x000fe4000001ff00 */
[----:B------:R-:W-:Y:S01]  /*13e30*/  FSEL R63, R64, -INF , P3 ;  /* 0xff800000403f7808 */ /* 0x000fe20001800000 */
[----:B------:R4:W3:Y:S01]  /*13e40*/  MUFU.EX2 R24, R84 ;  /* 0x0000005400187308 */ /* 0x0008e20000000800 */
[----:B------:R-:W-:Y:S02]  /*13e50*/  FMNMX.FTZ R28, R61, R28, !PT ;  /* 0x0000001c3d1c7209 */ /* 0x000fe40007810000 */
[----:B------:R-:W-:Y:S02]  /*13e60*/  CS2R R74, SRZ ;  /* 0x00000000004a7805 */ /* 0x000fe4000001ff00 */
[----:B------:R-:W-:-:S02]  /*13e70*/  ISETP.GT.AND P3, PT, R34, 0x58, PT ;  /* 0x000000582200780c */ /* 0x000fc40003f64270 */
[----:B------:R-:W-:Y:S02]  /*13e80*/  CS2R R46, SRZ ;  /* 0x00000000002e7805 */ /* 0x000fe4000001ff00 */
[----:B------:R-:W-:Y:S02]  /*13e90*/  FSEL R65, R65, -INF , P2 ;  /* 0xff80000041417808 */ /* 0x000fe40001000000 */
[----:B------:R-:W-:Y:S01]  /*13ea0*/  FMNMX.FTZ R28, R63, R28, !PT ;  /* 0x0000001c3f1c7209 */ /* 0x000fe20007810000 */
[----:B------:R-:W3:Y:S01]  /*13eb0*/  MUFU.EX2 R155, R155 ;  /* 0x0000009b009b7308 */ /* 0x000ee20000000800 */
[----:B------:R-:W-:Y:S01]  /*13ec0*/  ISETP.GT.AND P2, PT, R34, 0x59, PT ;  /* 0x000000592200780c */ /* 0x000fe20003f44270 */
[----:B------:R-:W-:Y:S01]  /*13ed0*/  FFMA.FTZ R34, R4, R2, -R11 ;  /* 0x0000000204227223 */ /* 0x000fe2000001080b */
[----:B------:R-:W-:Y:S02]  /*13ee0*/  FSEL R67, R68, -INF , P3 ;  /* 0xff80000044437808 */ /* 0x000fe40001800000 */
[----:B----4-:R-:W-:-:S02]  /*13ef0*/  CS2R R84, SRZ ;  /* 0x0000000000547805 */ /* 0x010fc4000001ff00 */
[----:B------:R-:W-:Y:S02]  /*13f00*/  FMNMX.FTZ R28, R65, R28, !PT ;  /* 0x0000001c411c7209 */ /* 0x000fe40007810000 */
[----:B------:R-:W-:Y:S01]  /*13f10*/  FSEL R69, R69, -INF , P2 ;  /* 0xff80000045457808 */ /* 0x000fe20001000000 */
[----:B------:R-:W-:Y:S01]  /*13f20*/  MUFU.EX2 R12, R12 ;  /* 0x0000000c000c7308 */ /* 0x000fe20000000800 */
[----:B------:R-:W-:-:S04]  /*13f30*/  FMNMX.FTZ R28, R67, R28, !PT ;  /* 0x0000001c431c7209 */ /* 0x000fc80007810000 */
[----:B------:R-:W-:Y:S01]  /*13f40*/  FMNMX.FTZ R7, R69, R28, !PT ;  /* 0x0000001c45077209 */ /* 0x000fe20007810000 */
[--C-:B------:R-:W-:Y:S01]  /*13f50*/  FFMA.FTZ R28, R43, R2, -R11.reuse ;  /* 0x000000022b1c7223 */ /* 0x100fe2000001080b */
[----:B------:R-:W-:Y:S01]  /*13f60*/  CS2R R42, SRZ ;  /* 0x00000000002a7805 */ /* 0x000fe2000001ff00 */
[----:B------:R-:W-:Y:S02]  /*13f70*/  MUFU.EX2 R149, R149 ;  /* 0x0000009500957308 */ /* 0x000fe40000000800 */
[----:B------:R-:W4:Y:S06]  /*13f80*/  SHFL.BFLY PT, R36, R7, 0x2, 0x1f ;  /* 0x0c401f0007247f89 */ /* 0x000f2c00000e0000 */
[----:B------:R-:W-:Y:S08]  /*13f90*/  MUFU.EX2 R28, R28 ;  /* 0x0000001c001c7308 */ /* 0x000ff00000000800 */
[----:B------:R-:W-:Y:S08]  /*13fa0*/  MUFU.EX2 R151, R151 ;  /* 0x0000009700977308 */ /* 0x000ff00000000800 */
[----:B------:R-:W-:Y:S01]  /*13fb0*/  MUFU.EX2 R32, R32 ;  /* 0x0000002000207308 */ /* 0x000fe20000000800 */
[----:B----4-:R-:W-:Y:S01]  /*13fc0*/  FMNMX.FTZ R5, R7, R36, !PT ;  /* 0x0000002407057209 */ /* 0x010fe20007810000 */
[-CC-:B------:R-:W-:Y:S01]  /*13fd0*/  FFMA.FTZ R36, R14, R2.reuse, -R11.reuse ;  /* 0x000000020e247223 */ /* 0x180fe2000001080b */
[-CC-:B------:R-:W-:Y:S01]  /*13fe0*/  FFMA.FTZ R14, R20, R2.reuse, -R11.reuse ;  /* 0x00000002140e7223 */ /* 0x180fe2000001080b */
[----:B------:R-:W-:Y:S01]  /*13ff0*/  FFMA.FTZ R20, R30, R2, -R11 ;  /* 0x000000021e147223 */ /* 0x000fe2000001080b */
[----:B------:R-:W-:Y:S01]  /*14000*/  VIADD R7, R0, 0x2a840 ;  /* 0x0002a84000077836 */ /* 0x000fe20000000000 */
[----:B------:R-:W4:Y:S01]  /*14010*/  SHFL.BFLY PT, R4, R5, 0x1, 0x1f ;  /* 0x0c201f0005047f89 */ /* 0x000f2200000e0000 */
[----:B0-----:R-:W-:-:S04]  /*14020*/  @P1 IMAD.HI.U32 R0, R185, R38, RZ ;  /* 0x00000026b9001227 */ /* 0x001fc800078e00ff */
[----:B--2---:R-:W-:Y:S01]  /*14030*/  FADD.FTZ R38, R157, R6 ;  /* 0x000000069d267221 */ /* 0x004fe20000010000 */
[----:B------:R-:W-:Y:S01]  /*14040*/  MUFU.EX2 R145, R145 ;  /* 0x0000009100917308 */ /* 0x000fe20000000800 */
[----:B------:R-:W-:Y:S01]  /*14050*/  PRMT R7, R178, 0x654, R7 ;  /* 0x00000654b2077816 */ /* 0x000fe20000000007 */
[----:B------:R-:W-:Y:S01]  /*14060*/  FFMA.FTZ R11, R71, R2, -R11 ;  /* 0x00000002470b7223 */ /* 0x000fe2000001080b */
[----:B------:R-:W-:Y:S02]  /*14070*/  F2FP.BF16.F32.PACK_AB R157, R6, R157 ;  /* 0x0000009d069d723e */ /* 0x000fe400000010ff */
[----:B------:R-:W-:Y:S01]  /*14080*/  CS2R R70, SRZ ;  /* 0x0000000000467805 */ /* 0x000fe2000001ff00 */
[----:B------:R0:W-:Y:S02]  /*14090*/  SYNCS.ARRIVE.TRANS64.RED.A1T0 RZ, [R7+URZ], RZ ;  /* 0x000000ff07ff79a7 */ /* 0x0001e4000810043f */
[----:B------:R-:W-:Y:S08]  /*140a0*/  MUFU.EX2 R34, R34 ;  /* 0x0000002200227308 */ /* 0x000ff00000000800 */
[----:B------:R-:W-:Y:S01]  /*140b0*/  MUFU.EX2 R147, R147 ;  /* 0x0000009300937308 */ /* 0x000fe20000000800 */
[----:B----4-:R-:W-:-:S07]  /*140c0*/  FMNMX.FTZ R4, R5, R4, !PT ;  /* 0x0000000405047209 */ /* 0x010fce0007810000 */
[----:B------:R-:W-:Y:S01]  /*140d0*/  MUFU.EX2 R36, R36 ;  /* 0x0000002400247308 */ /* 0x000fe20000000800 */
[C---:B------:R-:W-:Y:S01]  /*140e0*/  FSETP.NEU.FTZ.AND P2, PT, R4.reuse, -INF , PT ;  /* 0xff8000000400780b */ /* 0x040fe20003f5d000 */
[----:B------:R-:W-:-:S05]  /*140f0*/  FMUL.FTZ R5, R4, R2 ;  /* 0x0000000204057220 */ /* 0x000fca0000410000 */
[----:B------:R-:W-:Y:S01]  /*14100*/  FSEL R30, R5, RZ, P2 ;  /* 0x000000ff051e7208 */ /* 0x000fe20001000000 */
[----:B------:R-:W-:Y:S04]  /*14110*/  MUFU.EX2 R141, R141 ;  /* 0x0000008d008d7308 */ /* 0x000fe80000000800 */
[-CC-:B------:R-:W-:Y:S01]  /*14120*/  FFMA.FTZ R156, R31, R2.reuse, -R30.reuse ;  /* 0x000000021f9c7223 */ /* 0x180fe2000001081e */
[-CC-:B------:R-:W-:Y:S01]  /*14130*/  FFMA.FTZ R5, R27, R2.reuse, -R30.reuse ;  /* 0x000000021b057223 */ /* 0x180fe2000001081e */
[-CC-:B------:R-:W-:Y:S01]  /*14140*/  FFMA.FTZ R21, R21, R2.reuse, -R30.reuse ;  /* 0x0000000215157223 */ /* 0x180fe2000001081e */
[-CC-:B------:R-:W-:Y:S01]  /*14150*/  FFMA.FTZ R29, R29, R2.reuse, -R30.reuse ;  /* 0x000000021d1d7223 */ /* 0x180fe2000001081e */
[-CC-:B------:R-:W-:Y:S01]  /*14160*/  FFMA.FTZ R13, R13, R2.reuse, -R30.reuse ;  /* 0x000000020d0d7223 */ /* 0x180fe2000001081e */
[-CC-:B------:R-:W-:Y:S01]  /*14170*/  FFMA.FTZ R33, R33, R2.reuse, -R30.reuse ;  /* 0x0000000221217223 */ /* 0x180fe2000001081e */
[----:B------:R-:W-:Y:S01]  /*14180*/  MUFU.EX2 R156, R156 ;  /* 0x0000009c009c7308 */ /* 0x000fe20000000800 */
[-C--:B------:R-:W-:Y:S01]  /*14190*/  FFMA.FTZ R15, R15, R2.reuse, -R30 ;  /* 0x000000020f0f7223 */ /* 0x080fe2000001081e */
[----:B------:R-:W-:Y:S01]  /*141a0*/  IMAD.MOV.U32 R27, RZ, RZ, R185 ;  /* 0x000000ffff1b7224 */ /* 0x000fe200078e00b9 */
[----:B-1----:R-:W-:Y:S01]  /*141b0*/  @P1 SHF.R.U32.HI R27, RZ, R9, R0 ;  /* 0x00000009ff1b1219 */ /* 0x002fe20000011600 */
[-C--:B------:R-:W-:Y:S01]  /*141c0*/  FFMA.FTZ R37, R37, R2.reuse, -R30 ;  /* 0x0000000225257223 */ /* 0x080fe2000001081e */
[----:B---3--:R-:W-:Y:S01]  /*141d0*/  FADD.FTZ R9, R159, R38 ;  /* 0x000000269f097221 */ /* 0x008fe20000010000 */
        /* <DEDUP_REMOVED lines=10> */
[----:B------:R-:W0:Y:S01]  /*14280*/  MUFU.EX2 R21, R21 ;  /* 0x0000001500157308 */ /* 0x000e220000000800 */
[----:B------:R-:W-:Y:S01]  /*14290*/  FADD.FTZ R38, R24, R9 ;  /* 0x0000000918267221 */ /* 0x000fe20000010000 */
[----:B------:R-:W-:Y:S01]  /*142a0*/  IADD3 R27, R27, R187, -R186 ;  /* 0x000000bb1b1b7210 */ /* 0x000fe20007ffe8ba */
[-CC-:B------:R-:W-:Y:S01]  /*142b0*/  FFMA.FTZ R53, R53, R2.reuse, -R30.reuse ;  /* 0x0000000235357223 */ /* 0x180fe2000001081e */
[-C--:B------:R-:W-:Y:S01]  /*142c0*/  FFMA.FTZ R55, R55, R2.reuse, -R30 ;  /* 0x0000000237377223 */ /* 0x080fe2000001081e */
[----:B------:R-:W-:Y:S01]  /*142d0*/  FADD.FTZ R9, R155, R38 ;  /* 0x000000269b097221 */ /* 0x000fe20000010000 */
[-CC-:B------:R-:W-:Y:S01]  /*142e0*/  FFMA.FTZ R57, R57, R2.reuse, -R30.reuse ;  /* 0x0000000239397223 */ /* 0x180fe2000001081e */
[-CC-:B------:R-:W-:Y:S01]  /*142f0*/  FFMA.FTZ R59, R59, R2.reuse, -R30.reuse ;  /* 0x000000023b3b7223 */ /* 0x180fe2000001081e */
[----:B------:R2:W3:Y:S01]  /*14300*/  MUFU.EX2 R158, R29 ;  /* 0x0000001d009e7308 */ /* 0x0004e20000000800 */
        /* <DEDUP_REMOVED lines=8> */
[----:B0-----:R-:W-:Y:S01]  /*14390*/  FADD.FTZ R7, R21, R0 ;  /* 0x0000000015077221 */ /* 0x001fe20000010000 */
[----:B------:R-:W-:Y:S01]  /*143a0*/  FADD.FTZ R38, R28, R9 ;  /* 0x000000091c267221 */ /* 0x000fe20000010000 */
[----:B--2---:R-:W-:-:S04]  /*143b0*/  IMAD.HI R29, R27, 0x2aaaaaab, RZ ;  /* 0x2aaaaaab1b1d7827 */ /* 0x004fc800078e02ff */
[-CC-:B------:R-:W-:Y:S01]  /*143c0*/  FFMA.FTZ R67, R67, R2.reuse, -R30.reuse ;  /* 0x0000000243437223 */ /* 0x180fe2000001081e */
[----:B------:R-:W-:Y:S01]  /*143d0*/  FFMA.FTZ R30, R69, R2, -R30 ;  /* 0x00000002451e7223 */ /* 0x000fe2000001081e */
[----:B------:R-:W-:Y:S01]  /*143e0*/  FADD.FTZ R27, R151, R38 ;  /* 0x00000026971b7221 */ /* 0x000fe20000010000 */
[----:B------:R-:W-:Y:S01]  /*143f0*/  F2FP.BF16.F32.PACK_AB R159, R10, R159 ;  /* 0x0000009f0a9f723e */ /* 0x000fe200000010ff */
[----:B------:R-:W0:Y:S01]  /*14400*/  MUFU.EX2 R152, R33 ;  /* 0x0000002100987308 */ /* 0x000e220000000800 */
[----:B---3--:R-:W-:Y:S01]  /*14410*/  FADD.FTZ R0, R158, R7 ;  /* 0x000000079e007221 */ /* 0x008fe20000010000 */
[----:B------:R-:W-:Y:S01]  /*14420*/  FADD.FTZ R6, R32, R27 ;  /* 0x0000001b20067221 */ /* 0x000fe20000010000 */
[----:B------:R-:W-:Y:S02]  /*14430*/  SHF.R.U32.HI R40, RZ, 0x1f, R29 ;  /* 0x0000001fff287819 */ /* 0x000fe4000001161d */
[----:B------:R-:W-:Y:S02]  /*14440*/  CS2R R68, SRZ ;  /* 0x0000000000447805 */ /* 0x000fe4000001ff00 */
[----:B------:R-:W-:Y:S01]  /*14450*/  F2FP.BF16.F32.PACK_AB R153, R24, R153 ;  /* 0x000000991899723e */ /* 0x000fe200000010ff */
[----:B------:R-:W-:Y:S01]  /*14460*/  FADD.FTZ R27, R145, R6 ;  /* 0x00000006911b7221 */ /* 0x000fe20000010000 */
[----:B------:R-:W-:Y:S01]  /*14470*/  LEA.HI.SX32 R9, R29, R40, 0x1c ;  /* 0x000000281d097211 */ /* 0x000fe200078fe2ff */
[----:B------:R-:W2:Y:S01]  /*14480*/  MUFU.EX2 R15, R15 ;  /* 0x0000000f000f7308 */ /* 0x000ea20000000800 */
[----:B-1----:R-:W-:Y:S01]  /*14490*/  FADD.FTZ R7, R13, R0 ;  /* 0x000000000d077221 */ /* 0x002fe20000010000 */
[----:B------:R-:W-:Y:S01]  /*144a0*/  FADD.FTZ R6, R34, R27 ;  /* 0x0000001b22067221 */ /* 0x000fe20000010000 */
[----:B------:R-:W-:-:S02]  /*144b0*/  VIMNMX R9, RZ, R9, !PT ;  /* 0x00000009ff097248 */ /* 0x000fc40007fe0100 */
[----:B------:R-:W-:Y:S01]  /*144c0*/  F2FP.BF16.F32.PACK_AB R149, R28, R149 ;  /* 0x000000951c95723e */ /* 0x000fe200000010ff */
[----:B------:R-:W-:Y:S01]  /*144d0*/  FADD.FTZ R27, R147, R6 ;  /* 0x00000006931b7221 */ /* 0x000fe20000010000 */
[----:B------:R-:W-:Y:S01]  /*144e0*/  F2FP.BF16.F32.PACK_AB R151, R32, R151 ;  /* 0x000000972097723e */ /* 0x000fe200000010ff */
[----:B------:R1:W3:Y:S01]  /*144f0*/  MUFU.EX2 R154, R37 ;  /* 0x00000025009a7308 */ /* 0x0002e20000000800 */
[----:B0-----:R-:W-:Y:S01]  /*14500*/  FADD.FTZ R0, R152, R7 ;  /* 0x0000000798007221 */ /* 0x001fe20000010000 */
[----:B------:R-:W-:Y:S01]  /*14510*/  FADD.FTZ R6, R36, R27 ;  /* 0x0000001b24067221 */ /* 0x000fe20000010000 */
[----:B------:R-:W-:Y:S02]  /*14520*/  F2FP.BF16.F32.PACK_AB R145, R34, R145 ;  /* 0x000000912291723e */ /* 0x000fe400000010ff */
[----:B------:R-:W-:Y:S02]  /*14530*/  CS2R R32, SRZ ;  /* 0x0000000000207805 */ /* 0x000fe4000001ff00 */
[----:B------:R-:W-:-:S02]  /*14540*/  F2FP.BF16.F32.PACK_AB R147, R36, R147 ;  /* 0x000000932493723e */ /* 0x000fc400000010ff */
[----:B------:R-:W-:Y:S02]  /*14550*/  CS2R R28, SRZ ;  /* 0x00000000001c7805 */ /* 0x000fe4000001ff00 */
[----:B------:R-:W-:Y:S01]  /*14560*/  F2FP.BF16.F32.PACK_AB R155, R12, R155 ;  /* 0x0000009b0c9b723e */ /* 0x000fe200000010ff */
[----:B------:R-:W0:Y:S01]  /*14570*/  MUFU.EX2 R25, R25 ;  /* 0x0000001900197308 */ /* 0x000e220000000800 */
[----:B--2---:R-:W-:Y:S01]  /*14580*/  FADD.FTZ R7, R15, R0 ;  /* 0x000000000f077221 */ /* 0x004fe20000010000 */
[----:B------:R-:W-:Y:S02]  /*14590*/  F2FP.BF16.F32.PACK_AB R158, R158, R21 ;  /* 0x000000159e9e723e */ /* 0x000fe400000010ff */
[----:B-1----:R-:W-:Y:S02]  /*145a0*/  CS2R R36, SRZ ;  /* 0x0000000000247805 */ /* 0x002fe4000001ff00 */
[----:B------:R-:W-:Y:S02]  /*145b0*/  F2FP.BF16.F32.PACK_AB R152, R152, R13 ;  /* 0x0000000d9898723e */ /* 0x000fe400000010ff */
[----:B------:R1:W2:Y:S01]  /*145c0*/  MUFU.EX2 R148, R41 ;  /* 0x0000002900947308 */ /* 0x0002a20000000800 */
[C---:B---3--:R-:W-:Y:S01]  /*145d0*/  FADD.FTZ R0, R154.reuse, R7 ;  /* 0x000000079a007221 */ /* 0x048fe20000010000 */
[----:B------:R-:W-:-:S06]  /*145e0*/  F2FP.BF16.F32.PACK_AB R154, R154, R15 ;  /* 0x0000000f9a9a723e */ /* 0x000fcc00000010ff */
[----:B------:R-:W3:Y:S01]  /*145f0*/  MUFU.EX2 R35, R35 ;  /* 0x0000002300237308 */ /* 0x000ee20000000800 */
[----:B0-----:R-:W-:Y:S01]  /*14600*/  FADD.FTZ R7, R25, R0 ;  /* 0x0000000019077221 */ /* 0x001fe20000010000 */
[----:B-1----:R-:W-:-:S06]  /*14610*/  CS2R R40, SRZ ;  /* 0x0000000000287805 */ /* 0x002fcc000001ff00 */
        /* <DEDUP_REMOVED lines=21> */
[----:B------:R-:W0:Y:S01]  /*14770*/  MUFU.EX2 R14, R14 ;  /* 0x0000000e000e7308 */ /* 0x000e220000000800 */
[C---:B--2---:R-:W-:Y:S01]  /*14780*/  FADD.FTZ R0, R146.reuse, R7 ;  /* 0x0000000792007221 */ /* 0x044fe20000010000 */
[----:B------:R-:W-:Y:S01]  /*14790*/  FADD.FTZ R7, R141, R6 ;  /* 0x000000068d077221 */ /* 0x000fe20000010000 */
[----:B------:R-:W-:Y:S02]  /*147a0*/  F2FP.BF16.F32.PACK_AB R146, R146, R49 ;  /* 0x000000319292723e */ /* 0x000fe400000010ff */
[----:B------:R-:W-:-:S03]  /*147b0*/  CS2R R48, SRZ ;  /* 0x0000000000307805 */ /* 0x000fc6000001ff00 */
[----:B------:R1:W2:Y:S01]  /*147c0*/  MUFU.EX2 R140, R57 ;  /* 0x00000039008c7308 */ /* 0x0002a20000000800 */
[----:B---3--:R-:W-:-:S07]  /*147d0*/  FADD.FTZ R5, R55, R0 ;  /* 0x0000000037057221 */ /* 0x008fce0000010000 */
[----:B------:R-:W3:Y:S01]  /*147e0*/  MUFU.EX2 R143, R143 ;  /* 0x0000008f008f7308 */ /* 0x000ee20000000800 */
[C---:B0-----:R-:W-:Y:S01]  /*147f0*/  FADD.FTZ R6, R14.reuse, R7 ;  /* 0x000000070e067221 */ /* 0x041fe20000010000 */
[----:B------:R-:W-:Y:S01]  /*14800*/  F2FP.BF16.F32.PACK_AB R141, R14, R141 ;  /* 0x0000008d0e8d723e */ /* 0x000fe200000010ff */
[----:B------:R-:W-:Y:S01]  /*14810*/  VIADD R14, R72, 0xfffffffe ;  /* 0xfffffffe480e7836 */ /* 0x000fe20000000000 */
[----:B------:R-:W-:Y:S02]  /*14820*/  CS2R R72, SRZ ;  /* 0x0000000000487805 */ /* 0x000fe4000001ff00 */
[----:B-1----:R-:W-:Y:S02]  /*14830*/  CS2R R56, SRZ ;  /* 0x0000000000387805 */ /* 0x002fe4000001ff00 */
[----:B------:R-:W0:Y:S01]  /*14840*/  MUFU.EX2 R59, R59 ;  /* 0x0000003b003b7308 */ /* 0x000e220000000800 */
[----:B--2---:R-:W-:Y:S01]  /*14850*/  FADD.FTZ R0, R140, R5 ;  /* 0x000000058c007221 */ /* 0x004fe20000010000 */
[----:B------:R-:W-:-:S02]  /*14860*/  ISETP.GE.AND P2, PT, R14, R9, PT ;  /* 0x000000090e00720c */ /* 0x000fc40003f46270 */
[----:B------:R-:W-:Y:S02]  /*14870*/  F2FP.BF16.F32.PACK_AB R140, R140, R55 ;  /* 0x000000378c8c723e */ /* 0x000fe400000010ff */
[----:B------:R-:W-:Y:S02]  /*14880*/  CS2R R54, SRZ ;  /* 0x0000000000367805 */ /* 0x000fe4000001ff00 */
[----:B------:R-:W1:Y:S01]  /*14890*/  MUFU.EX2 R20, R20 ;  /* 0x0000001400147308 */ /* 0x000e620000000800 */
[----:B---3--:R-:W-:-:S07]  /*148a0*/  FADD.FTZ R7, R143, R6 ;  /* 0x000000068f077221 */ /* 0x008fce0000010000 */
[----:B------:R2:W3:Y:S01]  /*148b0*/  MUFU.EX2 R142, R61 ;  /* 0x0000003d008e7308 */ /* 0x0004e20000000800 */
[----:B0-----:R-:W-:-:S07]  /*148c0*/  FADD.FTZ R5, R59, R0 ;  /* 0x000000003b057221 */ /* 0x001fce0000010000 */
[----:B------:R-:W0:Y:S01]  /*148d0*/  MUFU.EX2 R137, R137 ;  /* 0x0000008900897308 */ /* 0x000e220000000800 */
[C---:B-1----:R-:W-:Y:S01]  /*148e0*/  FADD.FTZ R10, R20.reuse, R7 ;  /* 0x00000007140a7221 */ /* 0x042fe20000010000 */
[----:B------:R-:W-:Y:S02]  /*148f0*/  F2FP.BF16.F32.PACK_AB R143, R20, R143 ;  /* 0x0000008f148f723e */ /* 0x000fe400000010ff */
[----:B--2---:R-:W-:-:S04]  /*14900*/  CS2R R60, SRZ ;  /* 0x00000000003c7805 */ /* 0x004fc8000001ff00 */
[----:B------:R-:W1:Y:S01]  /*14910*/  MUFU.EX2 R63, R63 ;  /* 0x0000003f003f7308 */ /* 0x000e620000000800 */
[C---:B---3--:R-:W-:Y:S01]  /*14920*/  FADD.FTZ R6, R142.reuse, R5 ;  /* 0x000000058e067221 */ /* 0x048fe20000010000 */
[----:B------:R-:W-:Y:S02]  /*14930*/  F2FP.BF16.F32.PACK_AB R142, R142, R59 ;  /* 0x0000003b8e8e723e */ /* 0x000fe400000010ff */
[----:B------:R-:W-:-:S04]  /*14940*/  CS2R R58, SRZ ;  /* 0x00000000003a7805 */ /* 0x000fc8000001ff00 */
[----:B------:R-:W2:Y:S01]  /*14950*/  MUFU.EX2 R26, R26 ;  /* 0x0000001a001a7308 */ /* 0x000ea20000000800 */
[----:B0-----:R-:W-:-:S07]  /*14960*/  FADD.FTZ R7, R137, R10 ;  /* 0x0000000a89077221 */ /* 0x001fce0000010000 */
[----:B------:R0:W3:Y:S01]  /*14970*/  MUFU.EX2 R136, R65 ;  /* 0x0000004100887308 */ /* 0x0000e20000000800 */
[----:B-1----:R-:W-:-:S07]  /*14980*/  FADD.FTZ R5, R63, R6 ;  /* 0x000000063f057221 */ /* 0x002fce0000010000 */
[----:B------:R-:W1:Y:S01]  /*14990*/  MUFU.EX2 R139, R139 ;  /* 0x0000008b008b7308 */ /* 0x000e620000000800 */
[C---:B--2---:R-:W-:Y:S01]  /*149a0*/  FADD.FTZ R10, R26.reuse, R7 ;  /* 0x000000071a0a7221 */ /* 0x044fe20000010000 */
[----:B------:R-:W-:Y:S02]  /*149b0*/  F2FP.BF16.F32.PACK_AB R137, R26, R137 ;  /* 0x000000891a89723e */ /* 0x000fe400000010ff */
[----:B0-----:R-:W-:Y:S02]  /*149c0*/  CS2R R64, SRZ ;  /* 0x0000000000407805 */ /* 0x001fe4000001ff00 */
[----:B------:R-:W-:Y:S02]  /*149d0*/  CS2R R26, SRZ ;  /* 0x00000000001a7805 */ /* 0x000fe4000001ff00 */
[----:B------:R-:W0:Y:S01]  /*149e0*/  MUFU.EX2 R67, R67 ;  /* 0x0000004300437308 */ /* 0x000e220000000800 */
[C---:B---3--:R-:W-:Y:S01]  /*149f0*/  FADD.FTZ R6, R136.reuse, R5 ;  /* 0x0000000588067221 */ /* 0x048fe20000010000 */
[----:B------:R-:W-:-:S02]  /*14a00*/  F2FP.BF16.F32.PACK_AB R136, R136, R63 ;  /* 0x0000003f8888723e */ /* 0x000fc400000010ff */
[----:B------:R-:W-:-:S04]  /*14a10*/  CS2R R62, SRZ ;  /* 0x00000000003e7805 */ /* 0x000fc8000001ff00 */
[----:B------:R-:W2:Y:S01]  /*14a20*/  MUFU.EX2 R30, R30 ;  /* 0x0000001e001e7308 */ /* 0x000ea20000000800 */
[----:B-1----:R-:W-:-:S07]  /*14a30*/  FADD.FTZ R5, R139, R10 ;  /* 0x0000000a8b057221 */ /* 0x002fce0000010000 */
[----:B------:R-:W1:Y:S01]  /*14a40*/  MUFU.EX2 R0, R11 ;  /* 0x0000000b00007308 */ /* 0x000e620000000800 */
[----:B0-----:R-:W-:-:S04]  /*14a50*/  FADD.FTZ R7, R67, R6 ;  /* 0x0000000643077221 */ /* 0x001fc80000010000 */
[C---:B--2---:R-:W-:Y:S01]  /*14a60*/  FADD.FTZ R7, R30.reuse, R7 ;  /* 0x000000071e077221 */ /* 0x044fe20000010000 */
[----:B------:R-:W-:Y:S02]  /*14a70*/  F2FP.BF16.F32.PACK_AB R138, R30, R67 ;  /* 0x000000431e8a723e */ /* 0x000fe400000010ff */
[----:B------:R-:W-:Y:S02]  /*14a80*/  CS2R R66, SRZ ;  /* 0x0000000000427805 */ /* 0x000fe4000001ff00 */
[----:B------:R-:W-:Y:S01]  /*14a90*/  CS2R R30, SRZ ;  /* 0x00000000001e7805 */ /* 0x000fe2000001ff00 */
[C---:B-1----:R-:W-:Y:S01]  /*14aa0*/  FADD.FTZ R6, R0.reuse, R5 ;  /* 0x0000000500067221 */ /* 0x042fe20000010000 */
[----:B------:R-:W-:Y:S01]  /*14ab0*/  F2FP.BF16.F32.PACK_AB R139, R0, R139 ;  /* 0x0000008b008b723e */ /* 0x000fe200000010ff */
[----:B------:R-:W-:Y:S02]  /*14ac0*/  IMAD.MOV.U32 R0, RZ, RZ, 0x3f800000 ;  /* 0x3f800000ff007424 */ /* 0x000fe400078e00ff */
[----:B------:R-:W-:Y:S01]  /*14ad0*/  IMAD.MOV.U32 R5, RZ, RZ, 0x3f800000 ;  /* 0x3f800000ff057424 */ /* 0x000fe200078e00ff */
[----:B------:R-:W-:Y:S06]  /*14ae0*/  @!P2 BRA `(.L_x_2869) ;  /* 0x0000002400d0a947 */ /* 0x000fec0003800000 */
[----:B------:R-:W-:Y:S01]  /*14af0*/  BSSY B1, `(.L_x_2869) ;  /* 0x0000273000017945 */ /* 0x000fe20003800000 */
[----:B------:R-:W-:Y:S02]  /*14b00*/  IMAD.MOV.U32 R12, RZ, RZ, R3 ;  /* 0x000000ffff0c7224 */ /* 0x000fe400078e0003 */
[----:B------:R-:W-:Y:S02]  /*14b10*/  IMAD.MOV.U32 R13, RZ, RZ, R4 ;  /* 0x000000ffff0d7224 */ /* 0x000fe400078e0004 */
[----:B------:R-:W-:Y:S02]  /*14b20*/  IMAD.MOV.U32 R20, RZ, RZ, R168 ;  /* 0x000000ffff147224 */ /* 0x000fe400078e00a8 */
[----:B------:R-:W-:Y:S02]  /*14b30*/  IMAD.MOV.U32 R21, RZ, RZ, R161 ;  /* 0x000000ffff157224 */ /* 0x000fe400078e00a1 */
[----:B------:R-:W-:Y:S02]  /*14b40*/  IMAD.MOV.U32 R0, RZ, RZ, 0x3f800000 ;  /* 0x3f800000ff007424 */ /* 0x000fe400078e00ff */
[----:B------:R-:W-:-:S07]  /*14b50*/  IMAD.MOV.U32 R87, RZ, RZ, RZ ;  /* 0x000000ffff577224 */ /* 0x000fce00078e00ff */
.L_x_2882:
[----:B------:R-:W-:-:S04]  /*14b60*/  ISETP.NE.AND P2, PT, R21, 0x1, PT ;  /* 0x000000011500780c */ /* 0x000fc80003f45270 */
[----:B------:R-:W-:-:S04]  /*14b70*/  SEL R3, RZ, 0x1, P2 ;  /* 0x00000001ff037807 */ /* 0x000fc80001000000 */
[----:B------:R-:W-:Y:S01]  /*14b80*/  LOP3.LUT R168, R20, R3, RZ, 0x3c, !PT ;  /* 0x0000000314a87212 */ /* 0x000fe200078e3cff */
[----:B------:R-:W-:Y:S06]  /*14b90*/  @!P0 BRA `(.L_x_2870) ;  /* 0x0000000000048947 */ /* 0x000fec0003800000 */
[----:B------:R-:W-:Y:S01]  /*14ba0*/  BPT.TRAP 0x1 ;  /* 0x000000040000795c */ /* 0x000fe20000300000 */
.L_x_2870:
        /* <DEDUP_REMOVED lines=8> */
.L_x_2871:
[----:B------:R-:W-:Y:S01]  /*14c30*/  BSSY B2, `(.L_x_2872) ;  /* 0x0000006000027945 */ /* 0x000fe20003800000 */
[----:B------:R-:W-:Y:S02]  /*14c40*/  IMAD R2, R161, 0x900, R8 ;  /* 0x00000900a1027824 */ /* 0x000fe400078e0208 */
[----:B------:R-:W-:Y:S01]  /*14c50*/  IMAD.MOV.U32 R3, RZ, RZ, 0x40000040 ;  /* 0x40000040ff037424 */ /* 0x000fe200078e00ff */
[----:B-1----:R-:W-:Y:S06]  /*14c60*/  @P2 BRA `(.L_x_2873) ;  /* 0x0000000000082947 */ /* 0x002fec0003800000 */
[----:B------:R-:W1:Y:S02]  /*14c70*/  SYNCS.PHASECHK.TRANS64.TRYWAIT P2, [R15+URZ+0x2a830], R4 ;  /* 0x02a830040f0075a7 */ /* 0x000e64000804017f */
[----:B-1----:R-:W-:Y:S05]  /*14c80*/  @!P2 BRA `(.L_x_2874) ;  /* 0x000000f00080a947 */ /* 0x002fea0003800000 */
.L_x_2873:
[----:B------:R-:W-:Y:S05]  /*14c90*/  BSYNC B2 ;  /* 0x0000000000027941 */ /* 0x000fea0003800000 */
.L_x_2872:
        /* <DEDUP_REMOVED lines=81> */
[----:B------:R-:W-:Y:S01]  /*151b0*/  VIADD R10, R2, 0x602 ;  /* 0x00000602020a7836 */ /* 0x000fe20000000000 */
[----:B------:R-:W-:Y:S01]  /*151c0*/  MOV R11, 0x40000040 ;  /* 0x40000040000b7802 */ /* 0x000fe20000000f00 */
        /* <DEDUP_REMOVED lines=95> */
.L_x_2875:
[----:B------:R-:W-:Y:S01]  /*157c0*/  SHF.L.U32 R2, R20, 0x1f, RZ ;  /* 0x0000001f14027819 */ /* 0x000fe200000006ff */
[----:B------:R-:W-:-:S04]  /*157d0*/  IMAD R10, R21, 0x8, R18 ;  /* 0x00000008150a7824 */ /* 0x000fc800078e0212 */
[----:B------:R2:W3:Y:S01]  /*157e0*/  SYNCS.PHASECHK.TRANS64.TRYWAIT P2, [R10+URZ+0x2a850], R2 ;  /* 0x02a850020a0075a7 */ /* 0x0004e2000804017f */
[----:B------:R-:W-:Y:S05]  /*157f0*/  @!P0 BRA `(.L_x_2876) ;  /* 0x0000000000048947 */ /* 0x000fea0003800000 */
[----:B------:R-:W-:Y:S01]  /*15800*/  BPT.TRAP 0x1 ;  /* 0x000000040000795c */ /* 0x000fe20000300000 */
.L_x_2876:
[----:B------:R-:W-:Y:S01]  /*15810*/  VIADD R0, R18, 0x400 ;  /* 0x0000040012007836 */ /* 0x000fe20000000000 */
[----:B------:R-:W-:Y:S04]  /*15820*/  BSSY B2, `(.L_x_2877) ;  /* 0x0000008000027945 */ /* 0x000fe80003800000 */
[----:B------:R-:W-:-:S04]  /*15830*/  SHF.R.U32.HI R0, RZ, 0x4, R0 ;  /* 0x00000004ff007819 */ /* 0x000fc80000011600 */
[----:B------:R-:W-:-:S04]  /*15840*/  LOP3.LUT R0, R0, 0x3fff, RZ, 0xc0, !PT ;  /* 0x00003fff00007812 */ /* 0x000fc800078ec0ff */
[----:B------:R-:W-:-:S05]  /*15850*/  LOP3.LUT R0, R0, 0x3000000, RZ, 0xfc, !PT ;  /* 0x0300000000007812 */ /* 0x000fca00078efcff */
[----:B------:R-:W-:Y:S01]  /*15860*/  IMAD R0, R21, 0x600, R0 ;  /* 0x0000060015007824 */ /* 0x000fe200078e0200 */
[----:B---3--:R-:W-:Y:S06]  /*15870*/  @P2 BRA `(.L_x_2878) ;  /* 0x0000000000082947 */ /* 0x008fec0003800000 */
[----:B------:R-:W3:Y:S02]  /*15880*/  SYNCS.PHASECHK.TRANS64.TRYWAIT P2, [R10+URZ+0x2a850], R2 ;  /* 0x02a850020a0075a7 */ /* 0x000ee4000804017f */
[----:B---3--:R-:W-:Y:S05]  /*15890*/  @!P2 BRA `(.L_x_2879) ;  /* 0x000000e40090a947 */ /* 0x008fea0003800000 */
.L_x_2878:
[----:B------:R-:W-:Y:S05]  /*158a0*/  BSYNC B2 ;  /* 0x0000000000027941 */ /* 0x000fea0003800000 */
.L_x_2877:
[----:B--23--:R-:W-:Y:S01]  /*158b0*/  IMAD.MOV.U32 R2, RZ, RZ, R0 ;  /* 0x000000ffff027224 */ /* 0x00cfe200078e0000 */
        /* <DEDUP_REMOVED lines=43> */
.L_x_2880:
[----:B------:R-:W2:Y:S01]  /*15b70*/  @P1 LDC R3, c[0x0][0x44c] ;  /* 0x00011300ff031b82 */ /* 0x000ea20000000800 */
[----:B------:R-:W-:Y:S02]  /*15b80*/  IMAD.IADD R20, R190, 0x1, R185 ;  /* 0x00000001be147824 */ /* 0x000fe400078e02b9 */
[----:B------:R-:W-:Y:S02]  /*15b90*/  IMAD.MOV.U32 R5, RZ, RZ, -0x60 ;  /* 0xffffffa0ff057424 */ /* 0x000fe400078e00ff */
[----:B01----:R-:W-:-:S03]  /*15ba0*/  VIADD R15, R15, 0x2a840 ;  /* 0x0002a8400f0f7836 */ /* 0x003fc60000000000 */
[----:B------:R-:W0:Y:S02]  /*15bb0*/  @P1 LDC R0, c[0x0][0x450] ;  /* 0x00011400ff001b82 */ /* 0x000e240000000800 */
[----:B------:R-:W-:-:S04]  /*15bc0*/  PRMT R15, R178, 0x654, R15 ;  /* 0x00000654b20f7816 */ /* 0x000fc8000000000f */
[----:B------:R1:W-:Y:S01]  /*15bd0*/  SYNCS.ARRIVE.TRANS64.RED.A1T0 RZ, [R15+URZ], RZ ;  /* 0x000000ff0fff79a7 */ /* 0x0003e2000810043f */
[----:B--2---:R-:W-:-:S05]  /*15be0*/  @P1 IMAD.HI.U32 R3, R20, R3, RZ ;  /* 0x0000000314031227 */ /* 0x004fca00078e00ff */
[----:B0-----:R-:W-:Y:S01]  /*15bf0*/  @P1 SHF.R.U32.HI R20, RZ, R0, R3 ;  /* 0x00000000ff141219 */ /* 0x001fe20000011603 */
[----:B------:R-:W-:-:S04]  /*15c00*/  IMAD R0, R14, R5, 0x1 ;  /* 0x000000010e007424 */ /* 0x000fc800078e0205 */
[----:B------:R-:W0:Y:S01]  /*15c10*/  SHFL.IDX PT, R3, R20, RZ, 0x1c1f ;  /* 0x001c1fff14037589 */ /* 0x000e2200000e0000 */
[----:B------:R-:W-:-:S03]  /*15c20*/  IMAD R0, R189, -0x2, R0 ;  /* 0xfffffffebd007824 */ /* 0x000fc600078e0200 */
[----:B------:R-:W2:Y:S02]  /*15c30*/  SHFL.IDX PT, R151, R20, 0x1, 0x1c1f ;  /* 0x003c1f0014977f89 */ /* 0x000ea400000e0000 */
[----:B------:R-:W-:-:S05]  /*15c40*/  IADD3 R0, -R186, R0, R187 ;  /* 0x00000000ba007210 */ /* 0x000fca0007ffe1bb */
[C---:B0-----:R-:W-:Y:S02]  /*15c50*/  IMAD.IADD R2, R0.reuse, 0x1, R3 ;  /* 0x0000000100027824 */ /* 0x041fe400078e0203 */
[----:B--2---:R-:W-:-:S03]  /*15c60*/  IMAD.IADD R0, R0, 0x1, R151 ;  /* 0x0000000100007824 */ /* 0x004fc600078e0297 */
        /* <DEDUP_REMOVED lines=66> */
[----:B------:R-:W-:Y:S01]  /*16090*/  ISETP.GT.AND P3, PT, R2, 0x59, PT ;  /* 0x000000590200780c */ /* 0x000fe20003f64270 */
[----:B------:R-:W-:Y:S01]  /*160a0*/  IMAD.U32 R2, RZ, RZ, UR39 ;  /* 0x00000027ff027e24 */ /* 0x000fe2000f8e00ff */
[----:B------:R-:W-:Y:S02]  /*160b0*/  FSEL R149, R132, -INF , P2 ;  /* 0xff80000084957808 */ /* 0x000fe40001000000 */
[----:B------:R-:W-:Y:S02]  /*160c0*/  FMNMX.FTZ R4, R129, R4, !PT ;  /* 0x0000000481047209 */ /* 0x000fe40007810000 */
[----:B------:R-:W-:Y:S02]  /*160d0*/  FSEL R133, R133, -INF , P3 ;  /* 0xff80000085857808 */ /* 0x000fe40001800000 */
[----:B------:R-:W-:Y:S02]  /*160e0*/  FMNMX.FTZ R4, R149, R4, !PT ;  /* 0x0000000495047209 */ /* 0x000fe40007810000 */
[----:B------:R-:W-:-:S02]  /*160f0*/  ISETP.GT.AND P2, PT, R0, RZ, PT ;  /* 0x000000ff0000720c */ /* 0x000fc40003f44270 */
[----:B------:R-:W-:Y:S02]  /*16100*/  FMNMX.FTZ R92, R133, R4, !PT ;  /* 0x00000004855c7209 */ /* 0x000fe40007810000 */
[----:B------:R-:W-:Y:S02]  /*16110*/  ISETP.GT.AND P3, PT, R0, 0x1, PT ;  /* 0x000000010000780c */ /* 0x000fe40003f64270 */
[----:B------:R-:W-:Y:S01]  /*16120*/  FSEL R151, R90, -INF , P2 ;  /* 0xff8000005a977808 */ /* 0x000fe20001000000 */
[----:B------:R-:W0:Y:S01]  /*16130*/  SHFL.BFLY PT, R153, R92, 0x2, 0x1f ;  /* 0x0c401f005c997f89 */ /* 0x000e2200000e0000 */
[----:B------:R-:W-:Y:S02]  /*16140*/  ISETP.GT.AND P4, PT, R0, 0x8, PT ;  /* 0x000000080000780c */ /* 0x000fe40003f84270 */
[----:B------:R-:W-:Y:S02]  /*16150*/  FSEL R91, R91, -INF , P3 ;  /* 0xff8000005b5b7808 */ /* 0x000fe40001800000 */
[----:B------:R-:W-:-:S02]  /*16160*/  FMNMX.FTZ R20, R151, R12, !PT ;  /* 0x0000000c97147209 */ /* 0x000fc40007810000 */
[C---:B------:R-:W-:Y:S02]  /*16170*/  ISETP.GT.AND P5, PT, R0.reuse, 0x9, PT ;  /* 0x000000090000780c */ /* 0x040fe40003fa4270 */
[----:B------:R-:W-:Y:S02]  /*16180*/  FMNMX.FTZ R90, R91, R20, !PT ;  /* 0x000000145b5a7209 */ /* 0x000fe40007810000 */
[----:B------:R-:W-:Y:S02]  /*16190*/  ISETP.GT.AND P3, PT, R0, 0x10, PT ;  /* 0x000000100000780c */ /* 0x000fe40003f64270 */
[----:B------:R-:W-:Y:S02]  /*161a0*/  FSEL R95, R95, -INF , P5 ;  /* 0xff8000005f5f7808 */ /* 0x000fe40002800000 */
[----:B------:R-:W-:Y:S02]  /*161b0*/  FSEL R155, R98, -INF , P3 ;  /* 0xff800000629b7808 */ /* 0x000fe40001800000 */
[----:B------:R-:W-:-:S04]  /*161c0*/  ISETP.GT.AND P3, PT, R0, 0x18, PT ;  /* 0x000000180000780c */ /* 0x000fc80003f64270 */
[----:B------:R-:W-:Y:S02]  /*161d0*/  FSEL R157, R102, -INF , P3 ;  /* 0xff800000669d7808 */ /* 0x000fe40001800000 */
[----:B------:R-:W-:Y:S02]  /*161e0*/  ISETP.GT.AND P3, PT, R0, 0x20, PT ;  /* 0x000000200000780c */ /* 0x000fe40003f64270 */
[----:B0-----:R-:W-:Y:S02]  /*161f0*/  FMNMX.FTZ R153, R92, R153, !PT ;  /* 0x000000995c997209 */ /* 0x001fe40007810000 */
[----:B------:R-:W-:Y:S02]  /*16200*/  FSEL R159, R106, -INF , P3 ;  /* 0xff8000006a9f7808 */ /* 0x000fe40001800000 */
[----:B------:R-:W-:Y:S01]  /*16210*/  ISETP.GT.AND P3, PT, R0, 0x28, PT ;  /* 0x000000280000780c */ /* 0x000fe20003f64270 */
[----:B------:R-:W0:Y:S03]  /*16220*/  SHFL.BFLY PT, R4, R153, 0x1, 0x1f ;  /* 0x0c201f0099047f89 */ /* 0x000e2600000e0000 */
[----:B------:R-:W-:-:S02]  /*16230*/  FSEL R207, R110, -INF , P3 ;  /* 0xff8000006ecf7808 */ /* 0x000fc40001800000 */
[----:B------:R-:W-:-:S04]  /*16240*/  ISETP.GT.AND P3, PT, R0, 0x30, PT ;  /* 0x000000300000780c */ /* 0x000fc80003f64270 */
[----:B------:R-:W-:Y:S02]  /*16250*/  FSEL R209, R114, -INF , P3 ;  /* 0xff80000072d17808 */ /* 0x000fe40001800000 */
[----:B------:R-:W-:-:S04]  /*16260*/  ISETP.GT.AND P3, PT, R0, 0x38, PT ;  /* 0x000000380000780c */ /* 0x000fc80003f64270 */
[----:B------:R-:W-:Y:S02]  /*16270*/  FSEL R211, R118, -INF , P3 ;  /* 0xff80000076d37808 */ /* 0x000fe40001800000 */
[----:B------:R-:W-:-:S04]  /*16280*/  ISETP.GT.AND P3, PT, R0, 0x40, PT ;  /* 0x000000400000780c */ /* 0x000fc80003f64270 */
[----:B------:R-:W-:Y:S02]  /*16290*/  FSEL R225, R122, -INF , P3 ;  /* 0xff8000007ae17808 */ /* 0x000fe40001800000 */
[----:B------:R-:W-:Y:S02]  /*162a0*/  ISETP.GT.AND P3, PT, R0, 0x48, PT ;  /* 0x000000480000780c */ /* 0x000fe40003f64270 */
[----:B0-----:R-:W-:Y:S02]  /*162b0*/  FMNMX.FTZ R4, R153, R4, !PT ;  /* 0x0000000499047209 */ /* 0x001fe40007810000 */
[----:B------:R-:W-:Y:S02]  /*162c0*/  FSEL R153, R94, -INF , P4 ;  /* 0xff8000005e997808 */ /* 0x000fe40002000000 */
[----:B------:R-:W-:Y:S01]  /*162d0*/  ISETP.GT.AND P4, PT, R0, 0x11, PT ;  /* 0x000000110000780c */ /* 0x000fe20003f84270 */
[----:B------:R-:W-:Y:S01]  /*162e0*/  FMUL.FTZ R92, R4, R2 ;  /* 0x00000002045c7220 */ /* 0x000fe20000410000 */
[----:B------:R-:W-:-:S02]  /*162f0*/  FMNMX.FTZ R90, R153, R90, !PT ;  /* 0x0000005a995a7209 */ /* 0x000fc40007810000 */
[----:B------:R-:W-:Y:S02]  /*16300*/  FSEL R99, R99, -INF , P4 ;  /* 0xff80000063637808 */ /* 0x000fe40002000000 */
[----:B------:R-:W-:Y:S02]  /*16310*/  FMNMX.FTZ R90, R95, R90, !PT ;  /* 0x0000005a5f5a7209 */ /* 0x000fe40007810000 */
[----:B------:R-:W-:Y:S02]  /*16320*/  ISETP.GT.AND P4, PT, R0, 0x19, PT ;  /* 0x000000190000780c */ /* 0x000fe40003f84270 */
[----:B------:R-:W-:Y:S02]  /*16330*/  FMNMX.FTZ R90, R155, R90, !PT ;  /* 0x0000005a9b5a7209 */ /* 0x000fe40007810000 */
[----:B------:R-:W-:Y:S02]  /*16340*/  FSEL R103, R103, -INF , P4 ;  /* 0xff80000067677808 */ /* 0x000fe40002000000 */
[----:B------:R-:W-:-:S02]  /*16350*/  FMNMX.FTZ R90, R99, R90, !PT ;  /* 0x0000005a635a7209 */ /* 0x000fc40007810000 */
[C---:B------:R-:W-:Y:S02]  /*16360*/  ISETP.GT.AND P4, PT, R0.reuse, 0x21, PT ;  /* 0x000000210000780c */ /* 0x040fe40003f84270 */
[----:B------:R-:W-:Y:S02]  /*16370*/  FMNMX.FTZ R90, R157, R90, !PT ;  /* 0x0000005a9d5a7209 */ /* 0x000fe40007810000 */
[----:B------:R-:W-:Y:S02]  /*16380*/  FSEL R107, R107, -INF , P4 ;  /* 0xff8000006b6b7808 */ /* 0x000fe40002000000 */
[----:B------:R-:W-:Y:S02]  /*16390*/  FMNMX.FTZ R90, R103, R90, !PT ;  /* 0x0000005a675a7209 */ /* 0x000fe40007810000 */
[----:B------:R-:W-:Y:S02]  /*163a0*/  ISETP.GT.AND P4, PT, R0, 0x29, PT ;  /* 0x000000290000780c */ /* 0x000fe40003f84270 */
        /* <DEDUP_REMOVED lines=13> */
[----:B------:R-:W-:Y:S02]  /*16480*/  FSETP.NEU.FTZ.AND P2, PT, R4, -INF , PT ;  /* 0xff8000000400780b */ /* 0x000fe40003f5d000 */
[----:B------:R-:W-:Y:S02]  /*16490*/  FMNMX.FTZ R90, R119, R90, !PT ;  /* 0x0000005a775a7209 */ /* 0x000fe40007810000 */
[----:B------:R-:W-:Y:S02]  /*164a0*/  FSEL R123, R123, -INF , P4 ;  /* 0xff8000007b7b7808 */ /* 0x000fe40002000000 */
[----:B------:R-:W-:Y:S02]  /*164b0*/  FMNMX.FTZ R90, R225, R90, !PT ;  /* 0x0000005ae15a7209 */ /* 0x000fe40007810000 */
[----:B------:R-:W-:Y:S02]  /*164c0*/  FSEL R20, R92, RZ, P2 ;  /* 0x000000ff5c147208 */ /* 0x000fe40001000000 */
[----:B------:R-:W-:-:S02]  /*164d0*/  ISETP.GT.AND P4, PT, R0, 0x49, PT ;  /* 0x000000490000780c */ /* 0x000fc40003f84270 */
        /* <DEDUP_REMOVED lines=13> */
[-CC-:B------:R-:W-:Y:S01]  /*165b0*/  FFMA.FTZ R127, R109, R2.reuse, -R20.reuse ;  /* 0x000000026d7f7223 */ /* 0x180fe20000010814 */
[----:B------:R-:W-:Y:S01]  /*165c0*/  FMNMX.FTZ R3, R88, R3, !PT ;  /* 0x0000000358037209 */ /* 0x000fe20007810000 */
[-CC-:B------:R-:W-:Y:S01]  /*165d0*/  FFMA.FTZ R11, R101, R2.reuse, -R20.reuse ;  /* 0x00000002650b7223 */ /* 0x180fe20000010814 */
        /* <DEDUP_REMOVED lines=12> */
[----:B------:R-:W-:Y:S01]  /*166a0*/  FSEL R135, R135, -INF , P4 ;  /* 0xff80000087877808 */ /* 0x000fe20002000000 */
[-CC-:B------:R-:W-:Y:S01]  /*166b0*/  FFMA.FTZ R150, R137, R2.reuse, -R20.reuse ;  /* 0x0000000289967223 */ /* 0x180fe20000010814 */
[----:B------:R-:W-:Y:S01]  /*166c0*/  FMNMX.FTZ R0, R134, R3, !PT ;  /* 0x0000000386007209 */ /* 0x000fe20007810000 */
[-CC-:B------:R-:W-:Y:S01]  /*166d0*/  FFMA.FTZ R144, R139, R2.reuse, -R20.reuse ;  /* 0x000000028b907223 */ /* 0x180fe20000010814 */
[-CC-:B------:R-:W-:Y:S01]  /*166e0*/  FFMA.FTZ R113, R113, R2.reuse, -R20.reuse ;  /* 0x0000000271717223 */ /* 0x180fe20000010814 */
[--C-:B------:R-:W-:Y:S01]  /*166f0*/  FFMA.FTZ R146, R141, R2, -R20.reuse ;  /* 0x000000028d927223 */ /* 0x100fe20000010814 */
[----:B------:R-:W-:Y:S01]  /*16700*/  FMNMX.FTZ R0, R135, R0, !PT ;  /* 0x0000000087007209 */ /* 0x000fe20007810000 */
[-CC-:B------:R-:W-:Y:S01]  /*16710*/  FFMA.FTZ R140, R143, R2.reuse, -R20.reuse ;  /* 0x000000028f8c7223 */ /* 0x180fe20000010814 */
[-CC-:B------:R-:W-:Y:S01]  /*16720*/  FFMA.FTZ R142, R145, R2.reuse, -R20.reuse ;  /* 0x00000002918e7223 */ /* 0x180fe20000010814 */
[-CC-:B------:R-:W-:Y:S01]  /*16730*/  FFMA.FTZ R101, R125, R2.reuse, -R20.reuse ;  /* 0x000000027d657223 */ /* 0x180fe20000010814 */
[-CC-:B------:R-:W-:Y:S01]  /*16740*/  FFMA.FTZ R136, R147, R2.reuse, -R20.reuse ;  /* 0x0000000293887223 */ /* 0x180fe20000010814 */
[----:B------:R-:W0:Y:S01]  /*16750*/  SHFL.BFLY PT, R3, R0, 0x2, 0x1f ;  /* 0x0c401f0000037f89 */ /* 0x000e2200000e0000 */
[-CC-:B------:R-:W-:Y:S01]  /*16760*/  FFMA.FTZ R21, R129, R2.reuse, -R20.reuse ;  /* 0x0000000281157223 */ /* 0x180fe20000010814 */
[-CC-:B------:R-:W-:Y:S01]  /*16770*/  FFMA.FTZ R138, R149, R2.reuse, -R20.reuse ;  /* 0x00000002958a7223 */ /* 0x180fe20000010814 */
[----:B------:R-:W-:Y:S01]  /*16780*/  FFMA.FTZ R117, R133, R2, -R20 ;  /* 0x0000000285757223 */ /* 0x000fe20000010814 */
        /* <DEDUP_REMOVED lines=9> */
[----:B0-----:R-:W-:-:S02]  /*16820*/  FMNMX.FTZ R3, R5, R0, !PT ;  /* 0x0000000005037209 */ /* 0x001fc40007810000 */
[----:B------:R-:W-:Y:S02]  /*16830*/  FSEL R0, R4, RZ, P2 ;  /* 0x000000ff04007208 */ /* 0x000fe40001000000 */
[C---:B------:R-:W-:Y:S01]  /*16840*/  FSETP.NEU.FTZ.AND P3, PT, R3.reuse, -INF , PT ;  /* 0xff8000000300780b */ /* 0x040fe20003f7d000 */
[CC--:B------:R-:W-:Y:S02]  /*16850*/  FMUL.FTZ R92, R3.reuse, R2.reuse ;  /* 0x00000002035c7220 */ /* 0x0c0fe40000410000 */
[----:B------:R-:W-:Y:S01]  /*16860*/  FADD.FTZ R5, -R0, R13 ;  /* 0x0000000d00057221 */ /* 0x000fe20000010100 */
[----:B------:R-:W-:Y:S01]  /*16870*/  FSEL R13, R3, RZ, P3 ;  /* 0x000000ff030d7208 */ /* 0x000fe20001800000 */
[----:B------:R-:W-:Y:S01]  /*16880*/  MUFU.EX2 R148, R148 ;  /* 0x0000009400947308 */ /* 0x000fe20000000800 */
[----:B------:R-:W-:Y:S01]  /*16890*/  FSEL R92, R92, RZ, P3 ;  /* 0x000000ff5c5c7208 */ /* 0x000fe20001800000 */
[----:B------:R-:W-:Y:S02]  /*168a0*/  FMUL.FTZ R5, R5, R2 ;  /* 0x0000000205057220 */ /* 0x000fe40000410000 */
[----:B------:R-:W-:-:S02]  /*168b0*/  FADD.FTZ R13, -R13, R12 ;  /* 0x0000000c0d0d7221 */ /* 0x000fc40000010100 */
[-CC-:B------:R-:W-:Y:S01]  /*168c0*/  FFMA.FTZ R121, R151, R2.reuse, -R92.reuse ;  /* 0x0000000297797223 */ /* 0x180fe2000001085c */
[-CC-:B------:R-:W-:Y:S01]  /*168d0*/  FFMA.FTZ R100, R91, R2.reuse, -R92.reuse ;  /* 0x000000025b647223 */ /* 0x180fe2000001085c */
[-C--:B------:R-:W-:Y:S01]  /*168e0*/  FMUL.FTZ R13, R13, R2.reuse ;  /* 0x000000020d0d7220 */ /* 0x080fe20000410000 */
        /* <DEDUP_REMOVED lines=16> */
[----:B------:R2:W3:Y:S01]  /*169f0*/  MUFU.EX2 R0, R13 ;  /* 0x0000000d00007308 */ /* 0x0004e20000000800 */
[----:B0-----:R-:W-:Y:S01]  /*16a00*/  FFMA.FTZ R12, R5, R7, R156 ;  /* 0x00000007050c7223 */ /* 0x001fe2000001009c */
[-CC-:B------:R-:W-:Y:S01]  /*16a10*/  FFMA.FTZ R141, R225, R2.reuse, -R92.reuse ;  /* 0x00000002e18d7223 */ /* 0x180fe2000001085c */
[-CC-:B------:R-:W-:Y:S01]  /*16a20*/  FFMA.FTZ R102, R123, R2.reuse, -R92.reuse ;  /* 0x000000027b667223 */ /* 0x180fe2000001085c */
[-CC-:B------:R-:W-:Y:S01]  /*16a30*/  FFMA.FTZ R143, R229, R2.reuse, -R92.reuse ;  /* 0x00000002e58f7223 */ /* 0x180fe2000001085c */
[-CC-:B------:R-:W-:Y:S01]  /*16a40*/  FFMA.FTZ R88, R88, R2.reuse, -R92.reuse ;  /* 0x0000000258587223 */ /* 0x180fe2000001085c */
[-CC-:B------:R-:W-:Y:S01]  /*16a50*/  FFMA.FTZ R137, R130, R2.reuse, -R92.reuse ;  /* 0x0000000282897223 */ /* 0x180fe2000001085c */
[----:B------:R-:W-:Y:S01]  /*16a60*/  FFMA.FTZ R139, R134, R2, -R92 ;  /* 0x00000002868b7223 */ /* 0x000fe2000001085c */
[----:B------:R-:W0:Y:S01]  /*16a70*/  MUFU.EX2 R100, R100 ;  /* 0x0000006400647308 */ /* 0x000e220000000800 */
[----:B--2---:R-:W-:-:S07]  /*16a80*/  FADD.FTZ R13, R89, R12 ;  /* 0x0000000c590d7221 */ /* 0x004fce0000010000 */
[----:B------:R-:W2:Y:S01]  /*16a90*/  MUFU.EX2 R20, R20 ;  /* 0x0000001400147308 */ /* 0x000ea20000000800 */
[----:B---3--:R-:W-:Y:S01]  /*16aa0*/  FFMA.FTZ R7, R0, R6, R121 ;  /* 0x0000000600077223 */ /* 0x008fe20000010079 */
[----:B------:R-:W-:-:S06]  /*16ab0*/  FADD.FTZ R6, R158, R13 ;  /* 0x0000000d9e067221 */ /* 0x000fcc0000010000 */
[----:B------:R-:W3:Y:S01]  /*16ac0*/  MUFU.EX2 R91, R91 ;  /* 0x0000005b005b7308 */ /* 0x000ee20000000800 */
[----:B0-----:R-:W-:-:S07]  /*16ad0*/  FADD.FTZ R7, R100, R7 ;  /* 0x0000000764077221 */ /* 0x001fce0000010000 */
[----:B------:R-:W0:Y:S01]  /*16ae0*/  MUFU.EX2 R153, R153 ;  /* 0x0000009900997308 */ /* 0x000e220000000800 */
[----:B--2---:R-:W-:Y:S01]  /*16af0*/  FADD.FTZ R12, R20, R7 ;  /* 0x00000007140c7221 */ /* 0x004fe20000010000 */
[----:B------:R-:W-:-:S04]  /*16b00*/  FADD.FTZ R7, R93, R6 ;  /* 0x000000065d077221 */ /* 0x000fc80000010000 */
[----:B------:R-:W-:Y:S02]  /*16b10*/  FADD.FTZ R6, R152, R7 ;  /* 0x0000000798067221 */ /* 0x000fe40000010000 */
[----:B------:R-:W2:Y:S01]  /*16b20*/  MUFU.EX2 R98, R98 ;  /* 0x0000006200627308 */ /* 0x000ea20000000800 */
[----:B---3--:R-:W-:Y:S01]  /*16b30*/  FADD.FTZ R12, R91, R12 ;  /* 0x0000000c5b0c7221 */ /* 0x008fe20000010000 */
[----:B------:R-:W-:-:S06]  /*16b40*/  FADD.FTZ R13, R97, R6 ;  /* 0x00000006610d7221 */ /* 0x000fcc0000010000 */
[----:B------:R-:W3:Y:S01]  /*16b50*/  MUFU.EX2 R155, R155 ;  /* 0x0000009b009b7308 */ /* 0x000ee20000000800 */
[----:B0-----:R-:W-:Y:S01]  /*16b60*/  FADD.FTZ R7, R153, R12 ;  /* 0x0000000c99077221 */ /* 0x001fe20000010000 */
[----:B------:R-:W-:-:S04]  /*16b70*/  FADD.FTZ R12, R154, R13 ;  /* 0x0000000d9a0c7221 */ /* 0x000fc80000010000 */
[----:B------:R-:W-:Y:S02]  /*16b80*/  FADD.FTZ R13, R11, R12 ;  /* 0x0000000c0b0d7221 */ /* 0x000fe40000010000 */
[----:B------:R-:W0:Y:S01]  /*16b90*/  MUFU.EX2 R96, R96 ;  /* 0x0000006000607308 */ /* 0x000e220000000800 */
[----:B--2---:R-:W-:Y:S01]  /*16ba0*/  FADD.FTZ R6, R98, R7 ;  /* 0x0000000762067221 */ /* 0x004fe20000010000 */
[----:B------:R-:W-:-:S06]  /*16bb0*/  FADD.FTZ R12, R148, R13 ;  /* 0x0000000d940c7221 */ /* 0x000fcc0000010000 */
[----:B------:R-:W2:Y:S01]  /*16bc0*/  MUFU.EX2 R149, R149 ;  /* 0x0000009500957308 */ /* 0x000ea20000000800 */
[----:B---3--:R-:W-:-:S07]  /*16bd0*/  FADD.FTZ R7, R155, R6 ;  /* 0x000000069b077221 */ /* 0x008fce0000010000 */
        /* <DEDUP_REMOVED lines=21> */
[----:B--2---:R-:W-:Y:S01]  /*16d30*/  FADD.FTZ R13, R113, R12 ;  /* 0x0000000c710d7221 */ /* 0x004fe20000010000 */
[----:B------:R-:W-:-:S06]  /*16d40*/  FFMA.FTZ R12, R90, R2, -R92 ;  /* 0x000000025a0c7223 */ /* 0x000fcc000001085c */
        /* <DEDUP_REMOVED lines=15> */
[----:B0-----:R-:W-:Y:S01]  /*16e40*/  FADD.FTZ R13, R105, R90 ;  /* 0x0000005a690d7221 */ /* 0x001fe20000010000 */
[----:B------:R-:W-:-:S06]  /*16e50*/  FFMA.FTZ R90, R135, R2, -R92 ;  /* 0x00000002875a7223 */ /* 0x000fcc000001085c */
        /* <DEDUP_REMOVED lines=21> */
[----:B---3--:R-:W-:Y:S01]  /*16fb0*/  FADD.FTZ R13, R139, R6 ;  /* 0x000000068b0d7221 */ /* 0x008fe20000010000 */
[----:B0-----:R-:W-:-:S03]  /*16fc0*/  FADD.FTZ R7, R117, R92 ;  /* 0x0000005c75077221 */ /* 0x001fc60000010000 */
[----:B--2---:R-:W-:Y:S01]  /*16fd0*/  FADD.FTZ R6, R90, R13 ;  /* 0x0000000d5a067221 */ /* 0x004fe20000010000 */
[----:B-1----:R-:W-:Y:S06]  /*16fe0*/  @!P0 BRA `(.L_x_2881) ;  /* 0x0000000000048947 */ /* 0x002fec0003800000 */
[----:B------:R-:W-:Y:S01]  /*16ff0*/  BPT.TRAP 0x1 ;  /* 0x000000040000795c */ /* 0x000fe20000300000 */
.L_x_2881:
        /* <DEDUP_REMOVED lines=35> */
.L_x_2869:
[----:B------:R-:W-:Y:S05]  /*17230*/  BSYNC B0 ;  /* 0x0000000000007941 */ /* 0x000fea0003800000 */
.L_x_2868:
[----:B------:R-:W-:Y:S01]  /*17240*/  ISETP.GE.AND P1, PT, R14, RZ, PT ;  /* 0x000000ff0e00720c */ /* 0x000fe20003f26270 */
[----:B------:R-:W-:-:S12]  /*17250*/  BSSY B0, `(.L_x_2883) ;  /* 0x0000200000007945 */ /* 0x000fd80003800000 */
[----:B------:R-:W-:Y:S05]  /*17260*/  @!P1 BRA `(.L_x_2884) ;  /* 0x0000001c00f89947 */ /* 0x000fea0003800000 */
[----:B------:R-:W-:Y:S02]  /*17270*/  IMAD.MOV.U32 R12, RZ, RZ, R3 ;  /* 0x000000ffff0c7224 */ /* 0x000fe400078e0003 */
[----:B------:R-:W-:Y:S02]  /*17280*/  IMAD.MOV.U32 R9, RZ, RZ, R4 ;  /* 0x000000ffff097224 */ /* 0x000fe400078e0004 */
[----:B------:R-:W-:Y:S02]  /*17290*/  IMAD.MOV.U32 R15, RZ, RZ, R168 ;  /* 0x000000ffff0f7224 */ /* 0x000fe400078e00a8 */
[----:B------:R-:W-:-:S07]  /*172a0*/  IMAD.MOV.U32 R20, RZ, RZ, R161 ;  /* 0x000000ffff147224 */ /* 0x000fce00078e00a1 */
.L_x_2897:
[----:B------:R-:W-:-:S05]  /*172b0*/  VIADD R13, R20, 0x1 ;  /* 0x00000001140d7836 */ /* 0x000fca0000000000 */
[----:B------:R-:W-:-:S04]  /*172c0*/  ISETP.NE.AND P1, PT, R13, 0x2, PT ;  /* 0x000000020d00780c */ /* 0x000fc80003f25270 */
[----:B------:R-:W-:Y:S02]  /*172d0*/  SEL R168, RZ, 0x1, P1 ;  /* 0x00000001ffa87807 */ /* 0x000fe40000800000 */
[----:B------:R-:W-:Y:S02]  /*172e0*/  SEL R13, R13, RZ, P1 ;  /* 0x000000ff0d0d7207 */ /* 0x000fe40000800000 */
[----:B------:R-:W-:Y:S02]  /*172f0*/  LOP3.LUT R168, R15, R168, RZ, 0x3c, !PT ;  /* 0x000000a80fa87212 */ /* 0x000fe400078e3cff */
[----:B------:R-:W-:Y:S01]  /*17300*/  MOV R161, R13 ;  /* 0x0000000d00a17202 */ /* 0x000fe20000000f00 */
[----:B------:R-:W-:Y:S06]  /*17310*/  @!P0 BRA `(.L_x_2885) ;  /* 0x0000000000048947 */ /* 0x000fec0003800000 */
[----:B------:R-:W-:Y:S01]  /*17320*/  BPT.TRAP 0x1 ;  /* 0x000000040000795c */ /* 0x000fe20000300000 */
.L_x_2885:
[----:B------:R-:W-:Y:S01]  /*17330*/  IMAD R4, R161, 0x8, R18 ;  /* 0x00000008a1047824 */ /* 0x000fe200078e0212 */
[----:B------:R-:W-:-:S04]  /*17340*/  SHF.L.U32 R11, R168, 0x1f, RZ ;  /* 0x0000001fa80b7819 */ /* 0x000fc800000006ff */
[----:B------:R0:W1:Y:S01]  /*17350*/  SYNCS.PHASECHK.TRANS64.TRYWAIT P1, [R4+URZ+0x2a830], R11 ;  /* 0x02a8300b040075a7 */ /* 0x000062000802017f */
[----:B------:R-:W-:Y:S05]  /*17360*/  @!P0 BRA `(.L_x_2886) ;  /* 0x0000000000048947 */ /* 0x000fea0003800000 */
[----:B------:R-:W-:Y:S01]  /*17370*/  BPT.TRAP 0x1 ;  /* 0x000000040000795c */ /* 0x000fe20000300000 */
.L_x_2886:
[----:B------:R-:W-:Y:S01]  /*17380*/  BSSY B1, `(.L_x_2887) ;  /* 0x0000006000017945 */ /* 0x000fe20003800000 */
[----:B------:R-:W-:Y:S02]  /*17390*/  IMAD R2, R161, 0x900, R8 ;  /* 0x00000900a1027824 */ /* 0x000fe400078e0208 */
[----:B------:R-:W-:Y:S01]  /*173a0*/  IMAD.MOV.U32 R3, RZ, RZ, 0x40000040 ;  /* 0x40000040ff037424 */ /* 0x000fe200078e00ff */
[----:B-1----:R-:W-:Y:S06]  /*173b0*/  @P1 BRA `(.L_x_2888) ;  /* 0x0000000000081947 */ /* 0x002fec0003800000 */
[----:B------:R-:W1:Y:S02]  /*173c0*/  SYNCS.PHASECHK.TRANS64.TRYWAIT P1, [R4+URZ+0x2a830], R11 ;  /* 0x02a8300b040075a7 */ /* 0x000e64000802017f */
[----:B-1----:R-:W-:Y:S05]  /*173d0*/  @!P1 BRA `(.L_x_2889) ;  /* 0x000000c800d49947 */ /* 0x002fea0003800000 */
.L_x_2888:
[----:B------:R-:W-:Y:S05]  /*173e0*/  BSYNC B1 ;  /* 0x0000000000017941 */ /* 0x000fea0003800000 */
.L_x_2887:
[----:B------:R-:W2:Y:S04]  /*173f0*/  LDL.64 R88, [R1+0x28] ;  /* 0x0000280001587983 */ /* 0x000ea80000100a00 */
[----:B------:R-:W3:Y:S04]  /*17400*/  LDL.64 R186, [R1+0x20] ;  /* 0x0000200001ba7983 */ /* 0x000ee80000100a00 */
[----:B------:R-:W4:Y:S01]  /*17410*/  LDL.64 R210, [R1+0x18] ;  /* 0x0000180001d27983 */ /* 0x000f220000100a00 */
[C---:B------:R-:W-:Y:S02]  /*17420*/  R2UR UR6, R2.reuse ;  /* 0x00000000020672ca */ /* 0x040fe400000e0000 */
[----:B------:R-:W-:Y:S01]  /*17430*/  R2UR UR7, R3 ;  /* 0x00000000030772ca */ /* 0x000fe200000e0000 */
[----:B------:R-:W5:Y:S01]  /*17440*/  LDL.64 R208, [R1+0x10] ;  /* 0x0000100001d07983 */ /* 0x000f620000100a00 */
[----:B------:R-:W-:-:S02]  /*17450*/  VIADD R10, R2, 0x2 ;  /* 0x00000002020a7836 */ /* 0x000fc40000000000 */
[----:B01----:R-:W-:Y:S01]  /*17460*/  IMAD.MOV.U32 R11, RZ, RZ, 0x40000040 ;  /* 0x40000040ff0b7424 */ /* 0x003fe200078e00ff */
[----:B------:R-:W5:Y:S01]  /*17470*/  LDL.64 R206, [R1+0x8] ;  /* 0x0000080001ce7983 */ /* 0x000f620000100a00 */
        /* <DEDUP_REMOVED lines=8> */
[----:B------:R-:W-:Y:S01]  /*17500*/  VIADD R10, R2, 0x4 ;  /* 0x00000004020a7836 */ /* 0x000fe20000000000 */
[----:B------:R-:W2:Y:S01]  /*17510*/  LDL.64 R186, [R1] ;  /* 0x0000000001ba7983 */ /* 0x000ea20000100a00 */
        /* <DEDUP_REMOVED lines=159> */
.L_x_2890:
[----:B------:R-:W-:Y:S01]  /*17f10*/  SHF.L.U32 R3, R15, 0x1f, RZ ;  /* 0x0000001f0f037819 */ /* 0x000fe200000006ff */
[----:B------:R-:W-:-:S04]  /*17f20*/  IMAD R10, R20, 0x8, R18 ;  /* 0x00000008140a7824 */ /* 0x000fc800078e0212 */
[----:B------:R0:W1:Y:S01]  /*17f30*/  SYNCS.PHASECHK.TRANS64.TRYWAIT P1, [R10+URZ+0x2a850], R3 ;  /* 0x02a850030a0075a7 */ /* 0x000062000802017f */
[----:B------:R-:W-:Y:S05]  /*17f40*/  @!P0 BRA `(.L_x_2891) ;  /* 0x0000000000048947 */ /* 0x000fea0003800000 */
[----:B------:R-:W-:Y:S01]  /*17f50*/  BPT.TRAP 0x1 ;  /* 0x000000040000795c */ /* 0x000fe20000300000 */
.L_x_2891:
        /* <DEDUP_REMOVED lines=9> */
.L_x_2893:
[----:B------:R-:W-:Y:S05]  /*17ff0*/  BSYNC B1 ;  /* 0x0000000000017941 */ /* 0x000fea0003800000 */
.L_x_2892:
[----:B------:R-:W-:Y:S01]  /*18000*/  IMAD.MOV.U32 R2, RZ, RZ, R0 ;  /* 0x000000ffff027224 */ /* 0x000fe200078e0000 */
[----:B------:R-:W-:Y:S01]  /*18010*/  WARPGROUP.ARRIVE ;  /* 0x00000000000079c5 */ /* 0x000fe20000000000 */
[----:B01----:R-:W-:-:S03]  /*18020*/  IMAD.MOV.U32 R3, RZ, RZ, 0x40000040 ;  /* 0x40000040ff037424 */ /* 0x003fc600078e00ff */
        /* <DEDUP_REMOVED lines=21> */
[----:B------:R-:W-:Y:S02]  /*18180*/  R2UR UR7, R3 ;  /* 0x00000000030772ca */ /* 0x000fe400000e0000 */
[----:B------:R-:W-:Y:S01]  /*18190*/  MOV R3, 0x40000040 ;  /* 0x4000004000037802 */ /* 0x000fe20000000f00 */
[----:B------:R-:W-:Y:S02]  /*181a0*/  WARPGROUP.DEPBAR.LE gsb0, 0x0 ;  /* 0x00008000000079c5 */ /* 0x000fe40000010000 */
[----:B------:R-:W-:-:S08]  /*181b0*/  WARPGROUP.ARRIVE ;  /* 0x00000000000079c5 */ /* 0x000fd00000000000 */
        /* <DEDUP_REMOVED lines=16> */
.L_x_2895:
        /* <DEDUP_REMOVED lines=53> */
[----:B------:R-:W-:-:S03]  /*18610*/  IMAD.U32 R2, RZ, RZ, UR38 ;  /* 0x00000026ff027e24 */ /* 0x000fc6000f8e00ff */
[----:B------:R-:W1:Y:S01]  /*18620*/  SHFL.BFLY PT, R20, R15, 0x1, 0x1f ;  /* 0x0c201f000f147f89 */ /* 0x000e6200000e0000 */
[----:B0-----:R-:W-:Y:S02]  /*18630*/  FMNMX.FTZ R4, R11, R4, !PT ;  /* 0x000000040b047209 */ /* 0x001fe40007810000 */
[----:B-1----:R-:W-:-:S03]  /*18640*/  FMNMX.FTZ R3, R15, R20, !PT ;  /* 0x000000140f037209 */ /* 0x002fc60007810000 */
[----:B------:R-:W-:-:S04]  /*18650*/  FADD.FTZ R9, -R4, R9 ;  /* 0x0000000904097221 */ /* 0x000fc80000010100 */
[----:B------:R-:W-:Y:S01]  /*18660*/  FMUL.FTZ R20, R9, R2 ;  /* 0x0000000209147220 */ /* 0x000fe20000410000 */
[----:B------:R-:W-:-:S03]  /*18670*/  FADD.FTZ R9, -R3, R12 ;  /* 0x0000000c03097221 */ /* 0x000fc60000010100 */
[----:B------:R-:W-:Y:S01]  /*18680*/  MUFU.EX2 R5, R20 ;  /* 0x0000001400057308 */ /* 0x000fe20000000800 */
[-C--:B------:R-:W-:Y:S01]  /*18690*/  FMUL.FTZ R0, R9, R2.reuse ;  /* 0x0000000209007220 */ /* 0x080fe20000410000 */
[----:B------:R-:W-:-:S04]  /*186a0*/  FMUL.FTZ R9, R4, R2 ;  /* 0x0000000204097220 */ /* 0x000fc80000410000 */
[-CC-:B------:R-:W-:Y:S01]  /*186b0*/  FFMA.FTZ R137, R101, R2.reuse, -R9.reuse ;  /* 0x0000000265897223 */ /* 0x180fe20000010809 */
[-CC-:B------:R-:W-:Y:S01]  /*186c0*/  FFMA.FTZ R101, R105, R2.reuse, -R9.reuse ;  /* 0x0000000269657223 */ /* 0x180fe20000010809 */
[-C--:B------:R-:W-:Y:S01]  /*186d0*/  FMUL.FTZ R105, R3, R2.reuse ;  /* 0x0000000203697220 */ /* 0x080fe20000410000 */
[-CC-:B------:R-:W-:Y:S01]  /*186e0*/  FFMA.FTZ R156, R88, R2.reuse, -R9.reuse ;  /* 0x00000002589c7223 */ /* 0x180fe20000010809 */
        /* <DEDUP_REMOVED lines=17> */
[----:B------:R-:W1:Y:S01]  /*18800*/  MUFU.EX2 R157, R157 ;  /* 0x0000009d009d7308 */ /* 0x000e620000000800 */
[-CC-:B------:R-:W-:Y:S01]  /*18810*/  FFMA.FTZ R149, R106, R2.reuse, -R105.reuse ;  /* 0x000000026a957223 */ /* 0x180fe20000010869 */
[-C--:B------:R-:W-:Y:S01]  /*18820*/  FFMA.FTZ R98, R107, R2.reuse, -R105 ;  /* 0x000000026b627223 */ /* 0x080fe20000010869 */
[-C--:B------:R-:W-:Y:S01]  /*18830*/  FFMA.FTZ R150, R108, R2.reuse, -R9 ;  /* 0x000000026c967223 */ /* 0x080fe20000010809 */
[-C--:B------:R-:W-:Y:S01]  /*18840*/  FFMA.FTZ R151, R110, R2.reuse, -R105 ;  /* 0x000000026e977223 */ /* 0x080fe20000010869 */
[-C--:B------:R-:W-:Y:S01]  /*18850*/  FFMA.FTZ R97, R109, R2.reuse, -R9 ;  /* 0x000000026d617223 */ /* 0x080fe20000010809 */
[-C--:B------:R-:W-:Y:S01]  /*18860*/  FFMA.FTZ R100, R111, R2.reuse, -R105 ;  /* 0x000000026f647223 */ /* 0x080fe20000010869 */
[-C--:B------:R-:W-:Y:S01]  /*18870*/  FFMA.FTZ R144, R112, R2.reuse, -R9 ;  /* 0x0000000270907223 */ /* 0x080fe20000010809 */
[----:B------:R-:W2:Y:S01]  /*18880*/  MUFU.EX2 R143, R143 ;  /* 0x0000008f008f7308 */ /* 0x000ea20000000800 */
[----:B0-----:R-:W-:Y:S01]  /*18890*/  FFMA.FTZ R12, R5, R7, R156 ;  /* 0x00000007050c7223 */ /* 0x001fe2000001009c */
[-C--:B------:R-:W-:Y:S01]  /*188a0*/  FFMA.FTZ R145, R114, R2.reuse, -R105 ;  /* 0x0000000272917223 */ /* 0x080fe20000010869 */
[-C--:B------:R-:W-:Y:S01]  /*188b0*/  FFMA.FTZ R93, R113, R2.reuse, -R9 ;  /* 0x00000002715d7223 */ /* 0x080fe20000010809 */
[-C--:B------:R-:W-:Y:S01]  /*188c0*/  FFMA.FTZ R102, R115, R2.reuse, -R105 ;  /* 0x0000000273667223 */ /* 0x080fe20000010869 */
[-C--:B------:R-:W-:Y:S01]  /*188d0*/  FFMA.FTZ R146, R116, R2.reuse, -R9 ;  /* 0x0000000274927223 */ /* 0x080fe20000010809 */
[-C--:B------:R-:W-:Y:S01]  /*188e0*/  FFMA.FTZ R147, R118, R2.reuse, -R105 ;  /* 0x0000000276937223 */ /* 0x080fe20000010869 */
[----:B------:R-:W-:Y:S01]  /*188f0*/  FFMA.FTZ R89, R117, R2, -R9 ;  /* 0x0000000275597223 */ /* 0x000fe20000010809 */
[----:B------:R-:W0:Y:S01]  /*18900*/  MUFU.EX2 R90, R90 ;  /* 0x0000005a005a7308 */ /* 0x000e220000000800 */
[----:B-1----:R-:W-:Y:S01]  /*18910*/  FFMA.FTZ R7, R0, R6, R157 ;  /* 0x0000000600077223 */ /* 0x002fe2000001009d */
[-C--:B------:R-:W-:Y:S01]  /*18920*/  FFMA.FTZ R104, R119, R2.reuse, -R105 ;  /* 0x0000000277687223 */ /* 0x080fe20000010869 */
[-CC-:B------:R-:W-:Y:S01]  /*18930*/  FFMA.FTZ R140, R120, R2.reuse, -R9.reuse ;  /* 0x00000002788c7223 */ /* 0x180fe20000010809 */
[-CC-:B------:R-:W-:Y:S01]  /*18940*/  FFMA.FTZ R21, R121, R2.reuse, -R9.reuse ;  /* 0x0000000279157223 */ /* 0x180fe20000010809 */
[-CC-:B------:R-:W-:Y:S01]  /*18950*/  FFMA.FTZ R142, R124, R2.reuse, -R9.reuse ;  /* 0x000000027c8e7223 */ /* 0x180fe20000010809 */
[-CC-:B------:R-:W-:Y:S01]  /*18960*/  FFMA.FTZ R15, R125, R2.reuse, -R9.reuse ;  /* 0x000000027d0f7223 */ /* 0x180fe20000010809 */
[-CC-:B------:R-:W-:Y:S01]  /*18970*/  FFMA.FTZ R136, R128, R2.reuse, -R9.reuse ;  /* 0x0000000280887223 */ /* 0x180fe20000010809 */
[----:B------:R-:W1:Y:S01]  /*18980*/  MUFU.EX2 R158, R158 ;  /* 0x0000009e009e7308 */ /* 0x000e620000000800 */
[----:B--2---:R-:W-:Y:S01]  /*18990*/  FADD.FTZ R91, R143, R12 ;  /* 0x0000000c8f5b7221 */ /* 0x004fe20000010000 */
[-CC-:B------:R-:W-:Y:S01]  /*189a0*/  FFMA.FTZ R11, R129, R2.reuse, -R9.reuse ;  /* 0x00000002810b7223 */ /* 0x180fe20000010809 */
[-CC-:B------:R-:W-:Y:S01]  /*189b0*/  FFMA.FTZ R138, R132, R2.reuse, -R9.reuse ;  /* 0x00000002848a7223 */ /* 0x180fe20000010809 */
[----:B------:R-:W-:-:S04]  /*189c0*/  FFMA.FTZ R9, R133, R2, -R9 ;  /* 0x0000000285097223 */ /* 0x000fc80000010809 */
        /* <DEDUP_REMOVED lines=8> */
[----:B------:R-:W-:-:S06]  /*18a50*/  FFMA.FTZ R12, R122, R2, -R105 ;  /* 0x000000027a0c7223 */ /* 0x000fcc0000010869 */
[----:B------:R-:W0:Y:S01]  /*18a60*/  MUFU.EX2 R153, R153 ;  /* 0x0000009900997308 */ /* 0x000e220000000800 */
[----:B-1----:R-:W-:-:S07]  /*18a70*/  FADD.FTZ R6, R92, R7 ;  /* 0x000000075c067221 */ /* 0x002fce0000010000 */
[----:B------:R-:W1:Y:S01]  /*18a80*/  MUFU.EX2 R139, R139 ;  /* 0x0000008b008b7308 */ /* 0x000e620000000800 */
[----:B--2---:R-:W-:Y:S01]  /*18a90*/  FADD.FTZ R20, R152, R91 ;  /* 0x0000005b98147221 */ /* 0x004fe20000010000 */
[----:B------:R-:W-:-:S06]  /*18aa0*/  FFMA.FTZ R91, R123, R2, -R105 ;  /* 0x000000027b5b7223 */ /* 0x000fcc0000010869 */
        /* <DEDUP_REMOVED lines=16> */
[----:B-1----:R-:W-:Y:S01]  /*18bb0*/  FADD.FTZ R88, R148, R95 ;  /* 0x0000005f94587221 */ /* 0x002fe20000010000 */
[----:B------:R-:W-:-:S06]  /*18bc0*/  FFMA.FTZ R95, R127, R2, -R105 ;  /* 0x000000027f5f7223 */ /* 0x000fcc0000010869 */
        /* <DEDUP_REMOVED lines=28> */
[----:B------:R-:W-:Y:S02]  /*18d90*/  IMAD R6, R13, 0x8, R18 ;  /* 0x000000080d067824 */ /* 0x000fe400078e0212 */
        /* <DEDUP_REMOVED lines=9> */
[----:B------:R-:W-:-:S05]  /*18e30*/  VIADD R7, R6, 0x2a840 ;  /* 0x0002a84006077836 */ /* 0x000fca0000000000 */
[----:B------:R-:W-:Y:S01]  /*18e40*/  PRMT R7, R178, 0x654, R7 ;  /* 0x00000654b2077816 */ /* 0x000fe20000000007 */
[----:B------:R-:W0:Y:S01]  /*18e50*/  MUFU.EX2 R142, R142 ;  /* 0x0000008e008e7308 */ /* 0x000e220000000800 */
[----:B-1----:R-:W-:Y:S01]  /*18e60*/  FADD.FTZ R103, R21, R106 ;  /* 0x0000006a15677221 */ /* 0x002fe20000010000 */
[----:B------:R-:W-:Y:S01]  /*18e70*/  FFMA.FTZ R106, R135, R2, -R105 ;  /* 0x00000002876a7223 */ /* 0x000fe20000010869 */
[----:B------:R1:W-:Y:S05]  /*18e80*/  SYNCS.ARRIVE.TRANS64.RED.A1T0 RZ, [R7+URZ], RZ ;  /* 0x000000ff07ff79a7 */ /* 0x0003ea000810043f */
[----:B------:R-:W3:Y:S01]  /*18e90*/  MUFU.EX2 R20, R20 ;  /* 0x0000001400147308 */ /* 0x000ee20000000800 */
[----:B--2---:R-:W-:-:S07]  /*18ea0*/  FADD.FTZ R107, R91, R108 ;  /* 0x0000006c5b6b7221 */ /* 0x004fce0000010000 */
[----:B------:R-:W1:Y:S01]  /*18eb0*/  MUFU.EX2 R15, R15 ;  /* 0x0000000f000f7308 */ /* 0x000e620000000800 */
[----:B0-----:R-:W-:-:S07]  /*18ec0*/  FADD.FTZ R6, R142, R103 ;  /* 0x000000678e067221 */ /* 0x001fce0000010000 */
        /* <DEDUP_REMOVED lines=22> */
.L_x_2896:
[----:B------:R-:W-:Y:S01]  /*19030*/  ISETP.GT.AND P1, PT, R14, RZ, PT ;  /* 0x000000ff0e00720c */ /* 0x000fe20003f24270 */
[----:B------:R-:W-:Y:S01]  /*19040*/  VIADD R103, R10, 0x2a860 ;  /* 0x0002a8600a677836 */ /* 0x000fe20000000000 */
[----:B------:R-:W-:Y:S01]  /*19050*/  F2FP.BF16.F32.PACK_AB R156, R143, R156 ;  /* 0x0000009c8f9c723e */ /* 0x000fe200000010ff */
[----:B------:R-:W-:Y:S01]  /*19060*/  VIADD R14, R14, 0xffffffff ;  /* 0xffffffff0e0e7836 */ /* 0x000fe20000000000 */
[----:B------:R-:W-:Y:S02]  /*19070*/  F2FP.BF16.F32.PACK_AB R158, R141, R158 ;  /* 0x0000009e8d9e723e */ /* 0x000fe400000010ff */
[----:B------:R-:W-:Y:S02]  /*19080*/  PRMT R103, R178, 0x654, R103 ;  /* 0x00000654b2677816 */ /* 0x000fe40000000067 */
[----:B------:R-:W-:Y:S02]  /*19090*/  F2FP.BF16.F32.PACK_AB R152, R139, R152 ;  /* 0x000000988b98723e */ /* 0x000fe400000010ff */
[----:B------:R0:W-:Y:S01]  /*190a0*/  SYNCS.ARRIVE.TRANS64.RED.A1T0 RZ, [R103+URZ], RZ ;  /* 0x000000ff67ff79a7 */ /* 0x0001e2000810043f */
        /* <DEDUP_REMOVED lines=25> */
[----:B0-----:R-:W-:Y:S06]  /*19240*/  @P1 BRA `(.L_x_2897) ;  /* 0xffffffe000181947 */ /* 0x001fec000383ffff */
.L_x_2884:
[----:B------:R-:W-:Y:S05]  /*19250*/  BSYNC B0 ;  /* 0x0000000000007941 */ /* 0x000fea0003800000 */
.L_x_2883:
        /* <DEDUP_REMOVED lines=67> */
.L_x_2898:
[----:B------:R-:W-:Y:S01]  /*19690*/  IMAD R12, R161, 0x8, R18 ;  /* 0x00000008a10c7824 */ /* 0x000fe200078e0212 */
[----:B------:R-:W-:-:S04]  /*196a0*/  SHF.L.U32 R5, R168, 0x1f, RZ ;  /* 0x0000001fa8057819 */ /* 0x000fc800000006ff */
[----:B------:R0:W1:Y:S01]  /*196b0*/  SYNCS.PHASECHK.TRANS64.TRYWAIT P1, [R12+URZ+0x2a850], R5 ;  /* 0x02a850050c0075a7 */ /* 0x000062000802017f */
[----:B------:R-:W-:Y:S05]  /*196c0*/  @!P0 BRA `(.L_x_2899) ;  /* 0x0000000000048947 */ /* 0x000fea0003800000 */
[----:B------:R-:W-:Y:S01]  /*196d0*/  BPT.TRAP 0x1 ;  /* 0x000000040000795c */ /* 0x000fe20000300000 */
.L_x_2899:
        /* <DEDUP_REMOVED lines=9> */
.L_x_2901:
[----:B------:R-:W-:Y:S05]  /*19770*/  BSYNC B0 ;  /* 0x0000000000007941 */ /* 0x000fea0003800000 */
.L_x_2900:
        /* <DEDUP_REMOVED lines=48> */
[----:B------:R-:W-:Y:S02]  /*19a80*/  IMAD.MOV.U32 R0, RZ, RZ, -0x800000 ;  /* 0xff800000ff007424 */ /* 0x000fe400078e00ff */
[----:B-1----:R-:W-:Y:S01]  /*19a90*/  FADD.FTZ R13, R8, R9 ;  /* 0x00000009080d7221 */ /* 0x002fe20000010000 */
[----:B------:R-:W-:-:S04]  /*19aa0*/  FSETP.NE.FTZ.AND P1, PT, R11, RZ, PT ;  /* 0x000000ff0b00720b */ /* 0x000fc80003f35000 */
        /* <DEDUP_REMOVED lines=17> */
.L_x_2903:
[----:B------:R-:W-:Y:S02]  /*19bc0*/  VIADD R3, R12, 0x2a860 ;  /* 0x0002a8600c037836 */ /* 0x000fe40000000000 */
[-C--:B------:R-:W-:Y:S01]  /*19bd0*/  FMUL.FTZ R89, R32, R5.reuse ;  /* 0x0000000520597220 */ /* 0x080fe20000410000 */
[----:B------:R-:W-:Y:S02]  /*19be0*/  VIADD R161, R161, 0x1 ;  /* 0x00000001a1a17836 */ /* 0x000fe40000000000 */
[-C--:B------:R-:W-:Y:S01]  /*19bf0*/  FMUL.FTZ R92, R33, R5.reuse ;  /* 0x00000005215c7220 */ /* 0x080fe20000410000 */
[-C--:B------:R-:W-:Y:S01]  /*19c00*/  FMUL.FTZ R32, R64, R5.reuse ;  /* 0x0000000540207220 */ /* 0x080fe20000410000 */
[----:B------:R-:W-:Y:S01]  /*19c10*/  PRMT R3, R178, 0x654, R3 ;  /* 0x00000654b2037816 */ /* 0x000fe20000000003 */
[-C--:B0-----:R-:W-:Y:S01]  /*19c20*/  FMUL.FTZ R94, R34, R6.reuse ;  /* 0x00000006225e7220 */ /* 0x081fe20000410000 */
        /* <DEDUP_REMOVED lines=10> */
[----:B0-----:R-:W-:Y:S01]  /*19cd0*/  SEL R3, RZ, 0x1, P0 ;  /* 0x00000001ff037807 */ /* 0x001fe20000000000 */
        /* <DEDUP_REMOVED lines=55> */
[----:B------:R-:W-:-:S07]  /*1a050*/  SEL R161, R161, RZ, P0 ;  /* 0x000000ffa1a17207 */ /* 0x000fce0000000000 */
.L_x_2804:
        /* <DEDUP_REMOVED lines=29> */
[C---:B------:R-:W-:Y:S02]  /*1a230*/  IADD3 R103, P2, R8.reuse, 0x4020, RZ ;  /* 0x0000402008677810 */ /* 0x040fe40007f5e0ff */
[C---:B------:R-:W-:Y:S02]  /*1a240*/  IADD3 R105, P1, R8.reuse, 0x4040, RZ ;  /* 0x0000404008697810 */ /* 0x040fe40007f3e0ff */
[----:B------:R-:W-:Y:S01]  /*1a250*/  IADD3 R107, P0, R8, 0x4060, RZ ;  /* 0x00004060086b7810 */ /* 0x000fe20007f1e0ff */
[--C-:B----4-:R-:W-:Y:S01]  /*1a260*/  IMAD.X R29, RZ, RZ, R9.reuse, P2 ;  /* 0x000000ffff1d7224 */ /* 0x110fe200010e0609 */
[----:B------:R-:W-:Y:S01]  /*1a270*/  LOP3.LUT R4, R71, 0x380, RZ, 0xc0, !PT ;  /* 0x0000038047047812 */ /* 0x000fe200078ec0ff */
[--C-:B------:R-:W-:Y:S01]  /*1a280*/  IMAD.X R31, RZ, RZ, R9.reuse, P1 ;  /* 0x000000ffff1f7224 */ /* 0x100fe200008e0609 */
[----:B------:R-:W-:Y:S01]  /*1a290*/  LOP3.LUT R6, R75, 0x380, RZ, 0xc0, !PT ;  /* 0x000003804b067812 */ /* 0x000fe200078ec0ff */
[--C-:B------:R-:W-:Y:S01]  /*1a2a0*/  IMAD.X R21, RZ, RZ, R9.reuse, P0 ;  /* 0x000000ffff157224 */ /* 0x100fe200000e0609 */
        /* <DEDUP_REMOVED lines=8> */
[----:B------:R-:W-:-:S02]  /*1a330*/  IADD3.X R13, RZ, R9, RZ, P4, !PT ;  /* 0x00000009ff0d7210 */ /* 0x000fc400027fe4ff */
[----:B------:R-:W-:Y:S02]  /*1a340*/  LOP3.LUT R20, R103, 0x380, RZ, 0xc0, !PT ;  /* 0x0000038067147812 */ /* 0x000fe400078ec0ff */
[----:B-1----:R-:W-:Y:S02]  /*1a350*/  LOP3.LUT R24, R105, 0x380, RZ, 0xc0, !PT ;  /* 0x0000038069187812 */ /* 0x002fe400078ec0ff */
[----:B------:R-:W-:Y:S02]  /*1a360*/  LOP3.LUT R4, R4, R71, RZ, 0x3c, !PT ;  /* 0x0000004704047212 */ /* 0x000fe400078e3cff */
[----:B------:R-:W-:Y:S02]  /*1a370*/  LOP3.LUT R6, R6, R75, RZ, 0x3c, !PT ;  /* 0x0000004b06067212 */ /* 0x000fe400078e3cff */
[----:B------:R-:W-:Y:S02]  /*1a380*/  F2FP.BF16.F32.PACK_AB R9, R28, R99 ;  /* 0x000000631c09723e */ /* 0x000fe400000010ff */
[----:B------:R-:W-:Y:S01]  /*1a390*/  F2FP.BF16.F32.PACK_AB R11, R97, R30 ;  /* 0x0000001e610b723e */ /* 0x000fe200000010ff */
[----:B------:R-:W-:Y:S01]  /*1a3a0*/  BAR.SYNC.DEFER_BLOCKING 0x1, 0x100 ;  /* 0x0044000000007b1d */ /* 0x000fe20000010000 */
[----:B------:R-:W-:-:S02]  /*1a3b0*/  SHF.R.U64 R12, R12, 0x3, RZ ;  /* 0x000000030c0c7819 */ /* 0x000fc400000012ff */
[----:B------:R-:W-:Y:S02]  /*1a3c0*/  SHF.R.U64 R14, R14, 0x3, RZ ;  /* 0x000000030e0e7819 */ /* 0x000fe400000012ff */
[----:B------:R-:W-:Y:S02]  /*1a3d0*/  LOP3.LUT R70, R107, 0x380, RZ, 0xc0, !PT ;  /* 0x000003806b467812 */ /* 0x000fe400078ec0ff */
[----:B------:R-:W-:Y:S02]  /*1a3e0*/  SHF.R.U64 R20, R20, 0x3, RZ ;  /* 0x0000000314147819 */ /* 0x000fe400000012ff */
[----:B------:R-:W-:Y:S02]  /*1a3f0*/  SHF.R.U64 R24, R24, 0x3, RZ ;  /* 0x0000000318187819 */ /* 0x000fe400000012ff */
[----:B------:R-:W-:Y:S02]  /*1a400*/  MOV R75, R4 ;  /* 0x00000004004b7202 */ /* 0x000fe40000000f00 */
[----:B------:R-:W-:-:S02]  /*1a410*/  MOV R74, R6 ;  /* 0x00000006004a7202 */ /* 0x000fc40000000f00 */
[----:B------:R-:W-:Y:S02]  /*1a420*/  F2FP.BF16.F32.PACK_AB R4, R92, R89 ;  /* 0x000000595c04723e */ /* 0x000fe400000010ff */
[----:B------:R-:W-:Y:S02]  /*1a430*/  F2FP.BF16.F32.PACK_AB R5, R95, R94 ;  /* 0x0000005e5f05723e */ /* 0x000fe400000010ff */
[----:B------:R-:W-:Y:S02]  /*1a440*/  F2FP.BF16.F32.PACK_AB R6, R90, R33 ;  /* 0x000000215a06723e */ /* 0x000fe400000010ff */
[----:B------:R-:W-:Y:S02]  /*1a450*/  F2FP.BF16.F32.PACK_AB R7, R96, R93 ;  /* 0x0000005d6007723e */ /* 0x000fe400000010ff */
[----:B------:R-:W-:Y:S01]  /*1a460*/  LOP3.LUT R12, R12, R79, RZ, 0x3c, !PT ;  /* 0x0000004f0c0c7212 */ /* 0x000fe200078e3cff */
[----:B------:R1:W-:Y:S01]  /*1a470*/  STSM.16.M88.4 [R78], R8 ;  /* 0x000000084e007844 */ /* 0x0003e20000000200 */
[----:B------:R-:W-:-:S02]  /*1a480*/  LOP3.LUT R14, R14, R101, RZ, 0x3c, !PT ;  /* 0x000000650e0e7212 */ /* 0x000fc400078e3cff */
[----:B------:R-:W-:Y:S01]  /*1a490*/  SHF.R.U64 R70, R70, 0x3, RZ ;  /* 0x0000000346467819 */ /* 0x000fe200000012ff */
[----:B------:R-:W-:Y:S01]  /*1a4a0*/  STSM.16.M88.4 [R75], R4 ;  /* 0x000000044b007844 */ /* 0x000fe20000000200 */
[----:B------:R-:W-:Y:S02]  /*1a4b0*/  LOP3.LUT R28, R20, R103, RZ, 0x3c, !PT ;  /* 0x00000067141c7212 */ /* 0x000fe400078e3cff */
[----:B------:R-:W-:Y:S02]  /*1a4c0*/  LOP3.LUT R30, R24, R105, RZ, 0x3c, !PT ;  /* 0x00000069181e7212 */ /* 0x000fe400078e3cff */
[----:B------:R-:W-:Y:S02]  /*1a4d0*/  LOP3.LUT R20, R70, R107, RZ, 0x3c, !PT ;  /* 0x0000006b46147212 */ /* 0x000fe400078e3cff */
[----:B------:R-:W-:Y:S02]  /*1a4e0*/  MOV R72, R12 ;  /* 0x0000000c00487202 */ /* 0x000fe40000000f00 */
[----:B------:R-:W-:-:S02]  /*1a4f0*/  MOV R24, R14 ;  /* 0x0000000e00187202 */ /* 0x000fc40000000f00 */
[----:B------:R-:W-:Y:S02]  /*1a500*/  MOV R71, R28 ;  /* 0x0000001c00477202 */ /* 0x000fe40000000f00 */
[----:B-1----:R-:W-:Y:S02]  /*1a510*/  F2FP.BF16.F32.PACK_AB R8, R41, R40 ;  /* 0x000000282908723e */ /* 0x002fe400000010ff */
[----:B------:R-:W-:Y:S02]  /*1a520*/  F2FP.BF16.F32.PACK_AB R9, R43, R64 ;  /* 0x000000402b09723e */ /* 0x000fe400000010ff */
[----:B------:R-:W-:Y:S02]  /*1a530*/  F2FP.BF16.F32.PACK_AB R10, R45, R44 ;  /* 0x0000002c2d0a723e */ /* 0x000fe400000010ff */
[----:B------:R-:W-:Y:S02]  /*1a540*/  F2FP.BF16.F32.PACK_AB R11, R47, R34 ;  /* 0x000000222f0b723e */ /* 0x000fe400000010ff */
[----:B------:R-:W-:-:S02]  /*1a550*/  MOV R70, R30 ;  /* 0x0000001e00467202 */ /* 0x000fc40000000f00 */
[----:B------:R-:W-:Y:S01]  /*1a560*/  F2FP.BF16.F32.PACK_AB R12, R49, R48 ;  /* 0x00000030310c723e */ /* 0x000fe200000010ff */
[----:B------:R1:W-:Y:S01]  /*1a570*/  STSM.16.M88.4 [R74], R8 ;  /* 0x000000084a007844 */ /* 0x0003e20000000200 */
[----:B------:R-:W-:Y:S02]  /*1a580*/  F2FP.BF16.F32.PACK_AB R13, R51, R50 ;  /* 0x00000032330d723e */ /* 0x000fe400000010ff */
[----:B------:R-:W-:Y:S02]  /*1a590*/  F2FP.BF16.F32.PACK_AB R14, R53, R52 ;  /* 0x00000034350e723e */ /* 0x000fe400000010ff */
[----:B------:R-:W-:Y:S02]  /*1a5a0*/  F2FP.BF16.F32.PACK_AB R15, R55, R54 ;  /* 0x00000036370f723e */ /* 0x000fe400000010ff */
[----:B------:R-:W-:Y:S02]  /*1a5b0*/  F2FP.BF16.F32.PACK_AB R28, R57, R56 ;  /* 0x00000038391c723e */ /* 0x000fe400000010ff */
[----:B------:R-:W-:Y:S01]  /*1a5c0*/  F2FP.BF16.F32.PACK_AB R29, R59, R58 ;  /* 0x0000003a3b1d723e */ /* 0x000fe200000010ff */
[----:B------:R-:W-:Y:S01]  /*1a5d0*/  STSM.16.M88.4 [R72], R12 ;  /* 0x0000000c48007844 */ /* 0x000fe20000000200 */
[----:B------:R-:W-:-:S02]  /*1a5e0*/  F2FP.BF16.F32.PACK_AB R30, R61, R60 ;  /* 0x0000003c3d1e723e */ /* 0x000fc400000010ff */
[----:B------:R-:W-:Y:S02]  /*1a5f0*/  F2FP.BF16.F32.PACK_AB R31, R63, R62 ;  /* 0x0000003e3f1f723e */ /* 0x000fe400000010ff */
[----:B------:R-:W-:Y:S02]  /*1a600*/  ISETP.NE.U32.AND P0, PT, RZ, UR4, PT ;  /* 0x00000004ff007c0c */ /* 0x000fe4000bf05070 */
[----:B-1----:R-:W-:Y:S01]  /*1a610*/  IADD3 R8, P1, R194, UR4, RZ ;  /* 0x00000004c2087c10 */ /* 0x002fe2000ff3e0ff */
[----:B------:R1:W-:Y:S01]  /*1a620*/  STSM.16.M88.4 [R24], R28 ;  /* 0x0000001c18007844 */ /* 0x0003e20000000200 */
[----:B------:R-:W-:Y:S02]  /*1a630*/  F2FP.BF16.F32.PACK_AB R33, R67, R66 ;  /* 0x000000424321723e */ /* 0x000fe400000010ff */
[----:B------:R-:W-:Y:S02]  /*1a640*/  F2FP.BF16.F32.PACK_AB R34, R69, R68 ;  /* 0x000000444522723e */ /* 0x000fe400000010ff */
[----:B------:R-:W-:Y:S01]  /*1a650*/  MOV R21, R20 ;  /* 0x0000001400157202 */ /* 0x000fe20000000f00 */
[----:B------:R-:W-:Y:S01]  /*1a660*/  IMAD.MOV.U32 R20, RZ, RZ, RZ ;  /* 0x000000ffff147224 */ /* 0x000fe200078e00ff */
[----:B------:R-:W-:Y:S01]  /*1a670*/  F2FP.BF16.F32.PACK_AB R4, R81, R80 ;  /* 0x000000505104723e */ /* 0x000fe200000010ff */
[----:B------:R-:W-:Y:S01]  /*1a680*/  STSM.16.M88.4 [R71], R32 ;  /* 0x0000002047007844 */ /* 0x000fe20000000200 */
[----:B------:R-:W-:-:S02]  /*1a690*/  F2FP.BF16.F32.PACK_AB R5, R83, R82 ;  /* 0x000000525305723e */ /* 0x000fc400000010ff */
[----:B------:R-:W-:Y:S01]  /*1a6a0*/  F2FP.BF16.F32.PACK_AB R6, R85, R84 ;  /* 0x000000545506723e */ /* 0x000fe200000010ff */
[----:B------:R-:W-:Y:S01]  /*1a6b0*/  STSM.16.M88.4 [R70], R36 ;  /* 0x0000002446007844 */ /* 0x000fe20000000200 */
[----:B------:R-:W-:Y:S02]  /*1a6c0*/  F2FP.BF16.F32.PACK_AB R7, R87, R86 ;  /* 0x000000565707723e */ /* 0x000fe400000010ff */
[----:B------:R-:W-:Y:S01]  /*1a6d0*/  ISETP.NE.AND.EX P0, PT, RZ, UR5, PT, P0 ;  /* 0x00000005ff007c0c */ /* 0x000fe2000bf05300 */
[----:B-1----:R-:W1:Y:S01]  /*1a6e0*/  LDC R24, c[0x0][0xbe8] ;  /* 0x0002fa00ff187b82 */ /* 0x002e620000000800 */
[----:B------:R-:W-:Y:S01]  /*1a6f0*/  IADD3.X R9, R195, UR5, RZ, P1, !PT ;  /* 0x00000005c3097c10 */ /* 0x000fe20008ffe4ff */
[----:B------:R-:W-:Y:S01]  /*1a700*/  ULDC.64 UR4, c[0x0][0xc08] ;  /* 0x0003020000047ab9 */ /* 0x000fe20000000a00 */
[----:B------:R2:W-:Y:S05]  /*1a710*/  STSM.16.M88.4 [R21], R4 ;  /* 0x0000000415007844 */ /* 0x0005ea0000000200 */
[----:B------:R-:W-:Y:S01]  /*1a720*/  BAR.SYNC.DEFER_BLOCKING 0x1, 0x100 ;  /* 0x0044000000007b1d */ /* 0x000fe20000010000 */
[----:B------:R-:W-:-:S04]  /*1a730*/  ISETP.NE.U32.AND P2, PT, RZ, UR4, PT ;  /* 0x00000004ff007c0c */ /* 0x000fc8000bf45070 */
[----:B------:R-:W-:-:S13]  /*1a740*/  ISETP.NE.AND.EX P2, PT, RZ, UR5, PT, P2 ;  /* 0x00000005ff007c0c */ /* 0x000fda000bf45320 */
[----:B------:R-:W-:Y:S01]  /*1a750*/  @P2 IADD3 R194, P3, R194, UR4, RZ ;  /* 0x00000004c2c22c10 */ /* 0x000fe2000ff7e0ff */
[----:B------:R-:W-:Y:S02]  /*1a760*/  ULDC UR4, c[0x0][0xa88] ;  /* 0x0002a20000047ab9 */ /* 0x000fe40000000800 */
[----:B--2---:R-:W-:Y:S01]  /*1a770*/  IMAD.U32 R7, RZ, RZ, UR4 ;  /* 0x00000004ff077e24 */ /* 0x004fe2000f8e00ff */
[----:B------:R-:W-:Y:S01]  /*1a780*/  @P2 IADD3.X R195, R195, UR5, RZ, P3, !PT ;  /* 0x00000005c3c32c10 */ /* 0x000fe20009ffe4ff */
        /* <DEDUP_REMOVED lines=10> */
.L_x_2906:
[----:B------:R-:W-:Y:S01]  /*1a830*/  SHF.R.S32.HI R52, RZ, 0x1f, R193 ;  /* 0x0000001fff347819 */ /* 0x000fe200000114c1 */
[--C-:B------:R-:W-:Y:S01]  /*1a840*/  IMAD.IADD R15, R190, 0x1, R185.reuse ;  /* 0x00000001be0f7824 */ /* 0x100fe200078e02b9 */
[----:B------:R-:W-:Y:S01]  /*1a850*/  ULDC.64 UR4, c[0x0][0xb90] ;  /* 0x0002e40000047ab9 */ /* 0x000fe20000000a00 */
[----:B-----5:R-:W-:Y:S01]  /*1a860*/  SHF.R.S32.HI R21, RZ, 0x1f, R20 ;  /* 0x0000001fff157819 */ /* 0x020fe20000011414 */
[----:B------:R-:W-:Y:S01]  /*1a870*/  IMAD.IADD R14, R223, 0x1, R185 ;  /* 0x00000001df0e7824 */ /* 0x000fe200078e02b9 */
[----:B------:R-:W-:Y:S01]  /*1a880*/  SEL R200, R200, RZ, !P0 ;  /* 0x000000ffc8c87207 */ /* 0x000fe20004000000 */
[----:B------:R-:W-:Y:S01]  /*1a890*/  IMAD R4, R52, UR4, RZ ;  /* 0x0000000434047c24 */ /* 0x000fe2000f8e02ff */
[----:B------:R-:W-:Y:S01]  /*1a8a0*/  SEL R53, R196, RZ, !P0 ;  /* 0x000000ffc4357207 */ /* 0x000fe20004000000 */
[----:B-1----:R-:W-:-:S04]  /*1a8b0*/  @P1 IMAD.HI.U32 R6, R15, R10, RZ ;  /* 0x0000000a0f061227 */ /* 0x002fc800078e00ff */
[----:B------:R-:W-:Y:S01]  /*1a8c0*/  IMAD.MOV.U32 R9, RZ, RZ, R15 ;  /* 0x000000ffff097224 */ /* 0x000fe200078e000f */
[----:B---3--:R-:W-:Y:S01]  /*1a8d0*/  @P1 SHF.R.U32.HI R9, RZ, R11, R6 ;  /* 0x0000000bff091219 */ /* 0x008fe20000011606 */
        /* <DEDUP_REMOVED lines=18> */
[----:B------:R-:W-:Y:S01]  /*1aa00*/  IMAD R55, R7, R24, RZ ;  /* 0x0000001807377224 */ /* 0x000fe200078e02ff */
[----:B------:R-:W-:-:S02]  /*1aa10*/  IADD3.X R5, R13, R5, R8, P2, !PT ;  /* 0x000000050d057210 */ /* 0x000fc400017fe408 */
[----:B------:R-:W-:Y:S01]  /*1aa20*/  IADD3 R9, P3, R2, 0x2000, RZ ;  /* 0x0000200002097810 */ /* 0x000fe20007f7e0ff */
[----:B------:R-:W-:Y:S01]  /*1aa30*/  IMAD R6, R6, UR4, RZ ;  /* 0x0000000406067c24 */ /* 0x000fe2000f8e02ff */
[C---:B------:R-:W-:Y:S01]  /*1aa40*/  IADD3 R29, P2, R2.reuse, 0x3000, RZ ;  /* 0x00003000021d7810 */ /* 0x040fe20007f5e0ff */
[----:B------:R-:W-:Y:S01]  /*1aa50*/  IMAD.WIDE.U32 R4, R11, UR4, R4 ;  /* 0x000000040b047c25 */ /* 0x000fe2000f8e0004 */
[----:B------:R-:W-:Y:S02]  /*1aa60*/  LOP3.LUT R12, R9, 0x380, RZ, 0xc0, !PT ;  /* 0x00000380090c7812 */ /* 0x000fe400078ec0ff */
[----:B------:R-:W-:Y:S01]  /*1aa70*/  IADD3 R15, P0, R2, 0x1000, RZ ;  /* 0x00001000020f7810 */ /* 0x000fe20007f1e0ff */
[----:B------:R-:W-:Y:S01]  /*1aa80*/  IMAD R13, R11, UR5, R6 ;  /* 0x000000050b0d7c24 */ /* 0x000fe2000f8e0206 */
[----:B------:R-:W-:Y:S01]  /*1aa90*/  ULDC.64 UR4, c[0x0][0xb50] ;  /* 0x0002d40000047ab9 */ /* 0x000fe20000000a00 */
[----:B------:R-:W-:Y:S02]  /*1aaa0*/  SHF.R.U64 R12, R12, 0x3, RZ ;  /* 0x000000030c0c7819 */ /* 0x000fe400000012ff */
[----:B------:R-:W-:Y:S01]  /*1aab0*/  IMAD.IADD R5, R5, 0x1, R13 ;  /* 0x0000000105057824 */ /* 0x000fe200078e020d */
[----:B------:R-:W-:Y:S01]  /*1aac0*/  LEA R6, P4, R4, UR4, 0x2 ;  /* 0x0000000404067c11 */ /* 0x000fe2000f8810ff */
[----:B------:R-:W-:Y:S01]  /*1aad0*/  IMAD.X R13, RZ, RZ, R3, P3 ;  /* 0x000000ffff0d7224 */ /* 0x000fe200018e0603 */
[----:B------:R-:W-:-:S02]  /*1aae0*/  LOP3.LUT R28, R29, 0x380, RZ, 0xc0, !PT ;  /* 0x000003801d1c7812 */ /* 0x000fc400078ec0ff */
[----:B------:R-:W-:Y:S01]  /*1aaf0*/  LEA.HI.X R10, R4, UR5, R5, 0x2, P4 ;  /* 0x00000005040a7c11 */ /* 0x000fe2000a0f1405 */
[----:B------:R-:W-:Y:S01]  /*1ab00*/  SHFL.IDX PT, R48, R6, RZ, 0x1c1f ;  /* 0x001c1fff06307589 */ /* 0x000fe200000e0000 */
[----:B------:R-:W-:Y:S01]  /*1ab10*/  LOP3.LUT R12, R12, R9, RZ, 0x3c, !PT ;  /* 0x000000090c0c7212 */ /* 0x000fe200078e3cff */
[--C-:B------:R-:W-:Y:S01]  /*1ab20*/  IMAD.X R9, RZ, RZ, R3.reuse, P0 ;  /* 0x000000ffff097224 */ /* 0x100fe200000e0603 */
[----:B------:R-:W-:Y:S01]  /*1ab30*/  SHF.R.U64 R28, R28, 0x3, RZ ;  /* 0x000000031c1c7819 */ /* 0x000fe200000012ff */
[----:B------:R-:W1:Y:S01]  /*1ab40*/  SHFL.IDX PT, R49, R10, RZ, 0x1c1f ;  /* 0x001c1fff0a317589 */ /* 0x000e6200000e0000 */
[----:B------:R-:W-:Y:S01]  /*1ab50*/  LOP3.LUT P0, RZ, R214, 0x3, RZ, 0xc0, !PT ;  /* 0x00000003d6ff7812 */ /* 0x000fe2000780c0ff */
[----:B------:R-:W-:Y:S01]  /*1ab60*/  VIADD R4, R14, 0x8 ;  /* 0x000000080e047836 */ /* 0x000fe20000000000 */
[----:B------:R-:W-:Y:S01]  /*1ab70*/  LOP3.LUT R28, R28, R29, RZ, 0x3c, !PT ;  /* 0x0000001d1c1c7212 */ /* 0x000fe200078e3cff */
[----:B------:R-:W-:Y:S01]  /*1ab80*/  SHFL.IDX PT, R50, R6, 0x1, 0x1c1f ;  /* 0x003c1f0006327f89 */ /* 0x000fe200000e0000 */
[----:B------:R-:W-:Y:S01]  /*1ab90*/  IMAD.X R29, RZ, RZ, R3, P2 ;  /* 0x000000ffff1d7224 */ /* 0x000fe200010e0603 */
[-C--:B------:R-:W-:Y:S01]  /*1aba0*/  ISETP.GE.OR P2, PT, R14, R55.reuse, P0 ;  /* 0x000000370e00720c */ /* 0x080fe20000746670 */
[----:B------:R-:W-:Y:S01]  /*1abb0*/  ULDC.64 UR4, c[0x0][0xaa0] ;  /* 0x0002a80000047ab9 */ /* 0x000fe20000000a00 */
[----:B------:R-:W2:Y:S01]  /*1abc0*/  SHFL.IDX PT, R51, R10, 0x1, 0x1c1f ;  /* 0x003c1f000a337f89 */ /* 0x000ea200000e0000 */
[----:B------:R-:W-:-:S02]  /*1abd0*/  ISETP.GE.OR P0, PT, R4, R55, P0 ;  /* 0x000000370400720c */ /* 0x000fc40000706670 */
[C---:B------:R-:W-:Y:S02]  /*1abe0*/  IADD3 R5, P3, R2.reuse, 0x7000, RZ ;  /* 0x0000700002057810 */ /* 0x040fe40007f7e0ff */
[C---:B------:R-:W-:Y:S02]  /*1abf0*/  IADD3 R41, P4, R2.reuse, 0x6000, RZ ;  /* 0x0000600002297810 */ /* 0x040fe40007f9e0ff */
[----:B------:R-:W-:Y:S02]  /*1ac00*/  LOP3.LUT R7, R2, 0x380, RZ, 0xc0, !PT ;  /* 0x0000038002077812 */ /* 0x000fe400078ec0ff */
[----:B------:R-:W-:Y:S02]  /*1ac10*/  LOP3.LUT R36, R37, 0x380, RZ, 0xc0, !PT ;  /* 0x0000038025247812 */ /* 0x000fe400078ec0ff */
[----:B------:R-:W-:Y:S02]  /*1ac20*/  SHF.R.U64 R32, R32, 0x3, RZ ;  /* 0x0000000320207819 */ /* 0x000fe400000012ff */
[----:B------:R-:W-:Y:S01]  /*1ac30*/  LOP3.LUT R8, R15, 0x380, RZ, 0xc0, !PT ;  /* 0x000003800f087812 */ /* 0x000fe200078ec0ff */
[----:B-1----:R1:W-:Y:S01]  /*1ac40*/  @!P2 ST.E desc[UR60][R48.64], R88 ;  /* 0x000000583000a985 */ /* 0x0023e2000c10193c */
[----:B------:R-:W-:Y:S01]  /*1ac50*/  LOP3.LUT R4, R5, 0x380, RZ, 0xc0, !PT ;  /* 0x0000038005047812 */ /* 0x000fe200078ec0ff */
[----:B------:R-:W-:Y:S01]  /*1ac60*/  IMAD R21, R21, UR4, RZ ;  /* 0x0000000415157c24 */ /* 0x000fe2000f8e02ff */
[----:B------:R-:W-:Y:S01]  /*1ac70*/  LOP3.LUT R40, R41, 0x380, RZ, 0xc0, !PT ;  /* 0x0000038029287812 */ /* 0x000fe200078ec0ff */
[----:B------:R-:W-:Y:S01]  /*1ac80*/  IMAD.X R45, RZ, RZ, R3, P3 ;  /* 0x000000ffff2d7224 */ /* 0x000fe200018e0603 */
[----:B------:R-:W-:-:S02]  /*1ac90*/  SHF.R.U64 R7, R7, 0x3, RZ ;  /* 0x0000000307077819 */ /* 0x000fc400000012ff */
[----:B------:R-:W-:Y:S01]  /*1aca0*/  SHF.R.U64 R4, R4, 0x3, RZ ;  /* 0x0000000304047819 */ /* 0x000fe200000012ff */
[----:B--2---:R2:W-:Y:S01]  /*1acb0*/  @!P0 ST.E desc[UR60][R50.64], R0 ;  /* 0x0000000032008985 */ /* 0x0045e2000c10193c */
[----:B------:R-:W-:Y:S02]  /*1acc0*/  SHF.R.U64 R36, R36, 0x3, RZ ;  /* 0x0000000324247819 */ /* 0x000fe400000012ff */
[----:B------:R-:W-:Y:S01]  /*1acd0*/  SHF.R.U64 R40, R40, 0x3, RZ ;  /* 0x0000000328287819 */ /* 0x000fe200000012ff */
[----:B-1----:R-:W1:Y:S01]  /*1ace0*/  @P1 LDC R49, c[0x0][0xbec] ;  /* 0x0002fb00ff311b82 */ /* 0x002e620000000800 */
[----:B------:R-:W-:Y:S02]  /*1acf0*/  LOP3.LUT R2, R7, R2, RZ, 0x3c, !PT ;  /* 0x0000000207027212 */ /* 0x000fe400078e3cff */
[----:B------:R-:W-:Y:S01]  /*1ad00*/  LOP3.LUT R32, R32, R33, RZ, 0x3c, !PT ;  /* 0x0000002120207212 */ /* 0x000fe200078e3cff */
[--C-:B------:R-:W-:Y:S01]  /*1ad10*/  IMAD.X R33, RZ, RZ, R3.reuse, P6 ;  /* 0x000000ffff217224 */ /* 0x100fe200030e0603 */
[----:B------:R-:W-:Y:S01]  /*1ad20*/  LOP3.LUT R36, R36, R37, RZ, 0x3c, !PT ;  /* 0x0000002524247212 */ /* 0x000fe200078e3cff */
[--C-:B------:R-:W-:Y:S01]  /*1ad30*/  IMAD.X R37, RZ, RZ, R3.reuse, P5 ;  /* 0x000000ffff257224 */ /* 0x100fe200028e0603 */
[----:B------:R-:W-:Y:S01]  /*1ad40*/  LOP3.LUT R40, R40, R41, RZ, 0x3c, !PT ;  /* 0x0000002928287212 */ /* 0x000fe200078e3cff */
[----:B--2---:R-:W2:Y:S01]  /*1ad50*/  @P1 LDC R51, c[0x0][0xbf0] ;  /* 0x0002fc00ff331b82 */ /* 0x004ea20000000800 */
[----:B------:R-:W-:Y:S01]  /*1ad60*/  LOP3.LUT R44, R4, R5, RZ, 0x3c, !PT ;  /* 0x00000005042c7212 */ /* 0x000fe200078e3cff */
[----:B------:R-:W-:Y:S01]  /*1ad70*/  IMAD.X R41, RZ, RZ, R3, P4 ;  /* 0x000000ffff297224 */ /* 0x000fe200020e0603 */
[----:B------:R3:W5:Y:S01]  /*1ad80*/  LD.E.128 R4, desc[UR60][R2.64] ;  /* 0x0000003c02047980 */ /* 0x000762000c101d00 */
[----:B------:R-:W-:Y:S01]  /*1ad90*/  IMAD R21, R20, UR5, R21 ;  /* 0x0000000514157c24 */ /* 0x000fe2000f8e0215 */
[----:B------:R-:W-:Y:S01]  /*1ada0*/  SHF.R.U64 R8, R8, 0x3, RZ ;  /* 0x0000000308087819 */ /* 0x000fe200000012ff */
[----:B------:R-:W-:Y:S01]  /*1adb0*/  IMAD R0, R192, 0x20, R199 ;  /* 0x00000020c0007824 */ /* 0x000fe200078e02c7 */
[----:B------:R-:W5:Y:S02]  /*1adc0*/  LD.E.128 R28, desc[UR60][R28.64] ;  /* 0x0000003c1c1c7980 */ /* 0x000f64000c101d00 */
[----:B------:R-:W-:-:S02]  /*1add0*/  LOP3.LUT R8, R8, R15, RZ, 0x3c, !PT ;  /* 0x0000000f08087212 */ /* 0x000fc400078e3cff */
[----:B------:R-:W5:Y:S01]  /*1ade0*/  LD.E.128 R32, desc[UR60][R32.64] ;  /* 0x0000003c20207980 */ /* 0x000f62000c101d00 */
[----:B---3--:R-:W-:Y:S01]  /*1adf0*/  IMAD.WIDE.U32 R2, R20, UR4, RZ ;  /* 0x0000000414027c25 */ /* 0x008fe2000f8e00ff */
[----:B------:R-:W-:Y:S02]  /*1ae00*/  ULDC.64 UR4, c[0x0][0xae8] ;  /* 0x0002ba0000047ab9 */ /* 0x000fe40000000a00 */
[----:B------:R-:W5:Y:S01]  /*1ae10*/  LD.E.128 R8, desc[UR60][R8.64] ;  /* 0x0000003c08087980 */ /* 0x000f62000c101d00 */
[----:B------:R-:W-:Y:S02]  /*1ae20*/  IMAD.IADD R3, R3, 0x1, R21 ;  /* 0x0000000103037824 */ /* 0x000fe400078e0215 */
[----:B------:R-:W-:Y:S01]  /*1ae30*/  IMAD R20, R52, UR4, RZ ;  /* 0x0000000434147c24 */ /* 0x000fe2000f8e02ff */
[----:B------:R-:W5:Y:S01]  /*1ae40*/  LD.E.128 R12, desc[UR60][R12.64] ;  /* 0x0000003c0c0c7980 */ /* 0x000f62000c101d00 */
[----:B------:R-:W-:Y:S02]  /*1ae50*/  IMAD.IADD R48, R185, 0x1, R0 ;  /* 0x00000001b9307824 */ /* 0x000fe400078e0200 */
[C---:B------:R-:W-:Y:S01]  /*1ae60*/  IMAD R21, R193.reuse, UR5, R20 ;  /* 0x00000005c1157c24 */ /* 0x040fe2000f8e0214 */
[----:B------:R-:W5:Y:S01]  /*1ae70*/  LD.E.128 R36, desc[UR60][R36.64] ;  /* 0x0000003c24247980 */ /* 0x000f62000c101d00 */
[----:B------:R-:W-:Y:S01]  /*1ae80*/  IMAD.WIDE.U32 R2, R193, UR4, R2 ;  /* 0x00000004c1027c25 */ /* 0x000fe2000f8e0002 */
[----:B------:R-:W-:-:S02]  /*1ae90*/  ULDC.64 UR4, c[0x0][0xaf0] ;  /* 0x0002bc0000047ab9 */ /* 0x000fc40000000a00 */
[----:B------:R-:W5:Y:S01]  /*1aea0*/  LD.E.128 R40, desc[UR60][R40.64] ;  /* 0x0000003c28287980 */ /* 0x000f62000c101d00 */
[----:B-1----:R-:W-:-:S03]  /*1aeb0*/  @P1 IMAD.HI.U32 R0, R48, R49, RZ ;  /* 0x0000003130001227 */ /* 0x002fc600078e00ff */
[----:B------:R-:W5:Y:S01]  /*1aec0*/  LD.E.128 R44, desc[UR60][R44.64] ;  /* 0x0000003c2c2c7980 */ /* 0x000f62000c101d00 */
[----:B------:R-:W-:Y:S02]  /*1aed0*/  IMAD.IADD R3, R3, 0x1, R21 ;  /* 0x0000000103037824 */ /* 0x000fe400078e0215 */
[----:B------:R-:W-:Y:S01]  /*1aee0*/  IMAD.MOV.U32 R21, RZ, RZ, R48 ;  /* 0x000000ffff157224 */ /* 0x000fe200078e0030 */
[----:B--2---:R-:W-:Y:S01]  /*1aef0*/  @P1 SHF.R.U32.HI R21, RZ, R51, R0 ;  /* 0x00000033ff151219 */ /* 0x004fe20000011600 */
        /* <DEDUP_REMOVED lines=8> */
[----:B------:R-:W-:-:S03]  /*1af80*/  SHF.R.S32.HI R0, RZ, 0x1f, R21 ;  /* 0x0000001fff007819 */ /* 0x000fc60000011415 */
        /* <DEDUP_REMOVED lines=11> */
[----:B------:R-:W-:Y:S02]  /*1b040*/  IMAD.IADD R3, R3, 0x1, R51 ;  /* 0x0000000103037824 */ /* 0x000fe400078e0233 */
[----:B------:R-:W-:Y:S02]  /*1b050*/  IMAD R20, R0, UR4, RZ ;  /* 0x0000000400147c24 */ /* 0x000fe4000f8e02ff */
[----:B------:R-:W-:-:S02]  /*1b060*/  VIADD R0, R50, 0x20 ;  /* 0x0000002032007836 */ /* 0x000fc40000000000 */
[C---:B------:R-:W-:Y:S02]  /*1b070*/  IMAD R21, R49.reuse, UR5, R20 ;  /* 0x0000000531157c24 */ /* 0x040fe4000f8e0214 */
[----:B------:R-:W-:Y:S01]  /*1b080*/  IMAD.WIDE.U32 R2, R49, UR4, R2 ;  /* 0x0000000431027c25 */ /* 0x000fe2000f8e0002 */
[-C--:B------:R-:W-:Y:S01]  /*1b090*/  ISETP.GE.AND P0, PT, R0, R55.reuse, PT ;  /* 0x000000370000720c */ /* 0x080fe20003f06270 */
[----:B------:R-:W-:Y:S01]  /*1b0a0*/  ULDC.64 UR4, c[0x0][0xa80] ;  /* 0x0002a00000047ab9 */ /* 0x000fe20000000a00 */
[----:B------:R-:W-:Y:S01]  /*1b0b0*/  ISETP.GE.AND P2, PT, R50, R55, PT ;  /* 0x000000373200720c */ /* 0x000fe20003f46270 */
[----:B------:R-:W-:Y:S01]  /*1b0c0*/  VIADD R0, R18, 0x2a820 ;  /* 0x0002a82012007836 */ /* 0x000fe20000000000 */
[----:B------:R-:W-:Y:S01]  /*1b0d0*/  LEA R24, P3, R2, UR4, 0x1 ;  /* 0x0000000402187c11 */ /* 0x000fe2000f8608ff */
[----:B------:R-:W-:Y:S02]  /*1b0e0*/  IMAD.IADD R3, R3, 0x1, R21 ;  /* 0x0000000103037824 */ /* 0x000fe400078e0215 */
[----:B------:R-:W-:Y:S01]  /*1b0f0*/  VIADD R20, R50, 0x40 ;  /* 0x0000004032147836 */ /* 0x000fe20000000000 */
[----:B------:R-:W-:-:S02]  /*1b100*/  PRMT R0, RZ, 0x654, R0 ;  /* 0x00000654ff007816 */ /* 0x000fc40000000000 */
        /* <DEDUP_REMOVED lines=16> */
.L_x_2908:
[----:B------:R-:W-:Y:S05]  /*1b210*/  BSYNC B1 ;  /* 0x0000000000017941 */ /* 0x000fea0003800000 */
.L_x_2907:
        /* <DEDUP_REMOVED lines=13> */
.L_x_2910:
[----:B------:R-:W-:Y:S05]  /*1b2f0*/  BSYNC B1 ;  /* 0x0000000000017941 */ /* 0x000fea0003800000 */
.L_x_2909:
        /* <DEDUP_REMOVED lines=13> */
.L_x_2912:
[----:B------:R-:W-:Y:S05]  /*1b3d0*/  BSYNC B1 ;  /* 0x0000000000017941 */ /* 0x000fea0003800000 */
.L_x_2911:
[----:B0-----:R-:W-:Y:S01]  /*1b3e0*/  IADD3 R0, R50, 0x60, RZ ;  /* 0x0000006032007810 */ /* 0x001fe20007ffe0ff */
[----:B-12---:R-:W0:Y:S03]  /*1b3f0*/  SHFL.IDX PT, R48, R48, 0x3, 0x181f ;  /* 0x00781f0030307f89 */ /* 0x006e2600000e0000 */
        /* <DEDUP_REMOVED lines=14> */
.L_x_2905:
        /* <DEDUP_REMOVED lines=19> */
[----:B----4-:R-:W4:Y:S01]  /*1b610*/  @P2 LDC R29, c[0x0][0xbf0] ;  /* 0x0002fc00ff1d2b82 */ /* 0x010f220000000800 */
[----:B--2---:R-:W-:-:S05]  /*1b620*/  VIADD R5, R4, 0xffffff80 ;  /* 0xffffff8004057836 */ /* 0x004fca0000000000 */
[----:B------:R-:W-:Y:S01]  /*1b630*/  ISETP.GE.AND P3, PT, R5, 0x80, PT ;  /* 0x000000800500780c */ /* 0x000fe20003f66270 */
[----:B---3--:R-:W-:-:S12]  /*1b640*/  @P1 BRA `(.L_x_2914) ;  /* 0x0000000000101947 */ /* 0x008fd80003800000 */
[----:B------:R-:W-:Y:S05]  /*1b650*/  @!P0 BRA `(.L_x_2914) ;  /* 0x00000000000c8947 */ /* 0x000fea0003800000 */
[----:B------:R-:W2:Y:S04]  /*1b660*/  LDG.E R5, desc[UR60][R2.64] ;  /* 0x0000003c02057981 */ /* 0x000ea8000c1e1900 */
[----:B-----5:R-:W2:Y:S02]  /*1b670*/  LDG.E R0, desc[UR60][R2.64+0x4] ;  /* 0x0000043c02007981 */ /* 0x020ea4000c1e1900 */
[----:B--2---:R-:W-:-:S07]  /*1b680*/  IMAD.IADD R0, R0, 0x1, -R5 ;  /* 0x0000000100007824 */ /* 0x004fce00078e0a05 */
.L_x_2914:
        /* <DEDUP_REMOVED lines=22> */
[----:B------:R-:W3:Y:S01]  /*1b7f0*/  @P0 LDC R15, c[0x0][0xbf0] ;  /* 0x0002fc00ff0f0b82 */ /* 0x000ee20000000800 */
[----:B------:R-:W-:-:S04]  /*1b800*/  IMAD.WIDE.U32 R2, R13, UR4, R2 ;  /* 0x000000040d027c25 */ /* 0x000fc8000f8e0002 */
[----:B--2---:R-:W-:-:S05]  /*1b810*/  @P0 IMAD.HI.U32 R4, R9, R4, RZ ;  /* 0x0000000409040227 */ /* 0x004fca00078e00ff */
[----:B---3--:R-:W-:Y:S01]  /*1b820*/  @P0 SHF.R.U32.HI R5, RZ, R15, R4 ;  /* 0x0000000fff050219 */ /* 0x008fe20000011604 */
        /* <DEDUP_REMOVED lines=18> */
.L_x_2916:
[----:B------:R-:W-:Y:S05]  /*1b950*/  BSYNC B1 ;  /* 0x0000000000017941 */ /* 0x000fea0003800000 */
.L_x_2915:
        /* <DEDUP_REMOVED lines=10> */
[----:B0-----:R-:W-:-:S04]  /*1ba00*/  @P2 IMAD.HI.U32 R4, R9, R14, RZ ;  /* 0x0000000e09042227 */ /* 0x001fc800078e00ff */
[C---:B------:R-:W-:Y:S02]  /*1ba10*/  IMAD R7, R193.reuse, UR5, R6 ;  /* 0x00000005c1077c24 */ /* 0x040fe4000f8e0206 */
[----:B------:R-:W-:Y:S01]  /*1ba20*/  IMAD.WIDE.U32 R2, R193, UR4, R2 ;  /* 0x00000004c1027c25 */ /* 0x000fe2000f8e0002 */
[----:B------:R-:W-:-:S03]  /*1ba30*/  ULDC.64 UR4, c[0x0][0xaf0] ;  /* 0x0002bc0000047ab9 */ /* 0x000fc60000000a00 */
[----:B------:R-:W-:Y:S01]  /*1ba40*/  IMAD.MOV.U32 R5, RZ, RZ, R9 ;  /* 0x000000ffff057224 */ /* 0x000fe200078e0009 */
[----:B----4-:R-:W-:Y:S01]  /*1ba50*/  @P2 SHF.R.U32.HI R5, RZ, R29, R4 ;  /* 0x0000001dff052219 */ /* 0x010fe20000011604 */
        /* <DEDUP_REMOVED lines=41> */
.L_x_2918:
[----:B------:R-:W-:Y:S05]  /*1bcf0*/  BSYNC B1 ;  /* 0x0000000000017941 */ /* 0x000fea0003800000 */
.L_x_2917:
        /* <DEDUP_REMOVED lines=13> */
.L_x_2920:
[----:B------:R-:W-:Y:S05]  /*1bdd0*/  BSYNC B1 ;  /* 0x0000000000017941 */ /* 0x000fea0003800000 */
.L_x_2919:
        /* <DEDUP_REMOVED lines=13> */
.L_x_2922:
[----:B------:R-:W-:Y:S05]  /*1beb0*/  BSYNC B1 ;  /* 0x0000000000017941 */ /* 0x000fea0003800000 */
.L_x_2921:
        /* <DEDUP_REMOVED lines=14> */
.L_x_2913:
[----:B------:R-:W-:Y:S05]  /*1bfa0*/  BSYNC B0 ;  /* 0x0000000000007941 */ /* 0x000fea0003800000 */
.L_x_2904:
[----:B------:R-:W-:Y:S02]  /*1bfb0*/  ULDC UR4, c[0x0][0xc3c] ;  /* 0x00030f0000047ab9 */ /* 0x000fe40000000800 */
[----:B-1----:R-:W-:-:S13]  /*1bfc0*/  ISETP.GE.AND P0, PT, R27, UR4, PT ;  /* 0x000000041b007c0c */ /* 0x002fda000bf06270 */
[----:B------:R-:W-:Y:S05]  /*1bfd0*/  @!P0 BRA `(.L_x_2923) ;  /* 0xfffffe5000bc8947 */ /* 0x000fea000383ffff */
[----:B------:R-:W-:Y:S05]  /*1bfe0*/  BRA `(.L_x_2687) ;  /* 0x0000006c00847947 */ /* 0x000fea0003800000 */
.L_x_2685:
        /* <DEDUP_REMOVED lines=16> */
.L_x_2924:
        /* <DEDUP_REMOVED lines=41> */
.L_x_2930:
[----:B------:R-:W-:Y:S01]  /*1c380*/  UIADD3 UR4, UR4, 0x1f, URZ ;  /* 0x0000001f04047890 */ /* 0x000fe2000fffe03f */
[----:B------:R-:W-:-:S05]  /*1c390*/  IMAD.U32 R19, RZ, RZ, UR7 ;  /* 0x00000007ff137e24 */ /* 0x000fca000f8e00ff */
[----:B0-----:R-:W-:-:S13]  /*1c3a0*/  ISETP.LE.AND P6, PT, R10, UR4, PT ;  /* 0x000000040a007c0c */ /* 0x001fda000bfc3270 */
[----:B------:R-:W-:Y:S05]  /*1c3b0*/  @P6 BRA `(.L_x_2927) ;  /* 0x0000000400b06947 */ /* 0x000fea0003800000 */
[----:B------:R-:W-:Y:S01]  /*1c3c0*/  VIADD R7, R5, UR4 ;  /* 0x0000000405077c36 */ /* 0x000fe20008000000 */
[----:B------:R-:W-:Y:S01]  /*1c3d0*/  BSSY B0, `(.L_x_2928) ;  /* 0x0000007000007945 */ /* 0x000fe20003800000 */
[----:B------:R-:W-:-:S03]  /*1c3e0*/  MOV R4, RZ ;  /* 0x000000ff00047202 */ /* 0x000fc60000000f00 */
[----:B------:R-:W-:-:S13]  /*1c3f0*/  ISETP.GE.OR P6, PT, R7, R10, !P0 ;  /* 0x0000000a0700720c */ /* 0x000fda00047c6670 */
[----:B------:R-:W-:Y:S05]  /*1c400*/  @P6 BRA `(.L_x_2929) ;  /* 0x00000000000c6947 */ /* 0x000fea0003800000 */
[----:B------:R-:W0:Y:S02]  /*1c410*/  LDC.64 R2, c[0x0][0xc80] ;  /* 0x00032000ff027b82 */ /* 0x000e240000000a00 */
[----:B0-----:R-:W-:-:S05]  /*1c420*/  IMAD.WIDE R2, R7, 0x4, R2 ;  /* 0x0000000407027825 */ /* 0x001fca00078e0202 */
[----:B------:R0:W5:Y:S02]  /*1c430*/  LDG.E R4, desc[UR60][R2.64] ;  /* 0x0000003c02047981 */ /* 0x000164000c1e1900 */
.L_x_2929:
[----:B------:R-:W-:Y:S05]  /*1c440*/  BSYNC B0 ;  /* 0x0000000000007941 */ /* 0x000fea0003800000 */
.L_x_2928:
        /* <DEDUP_REMOVED lines=20> */
.L_x_2926:
        /* <DEDUP_REMOVED lines=20> */
.L_x_2931:
        /* <DEDUP_REMOVED lines=59> */
.L_x_2927:
[----:B------:R-:W-:Y:S01]  /*1ca80*/  IMAD.MOV.U32 R17, RZ, RZ, RZ ;  /* 0x000000ffff117224 */ /* 0x000fe200078e00ff */
[----:B------:R-:W-:Y:S01]  /*1ca90*/  MOV R18, RZ ;  /* 0x000000ff00127202 */ /* 0x000fe20000000f00 */
[----:B------:R-:W-:-:S07]  /*1caa0*/  IMAD.U32 R16, RZ, RZ, UR6 ;  /* 0x00000006ff107e24 */ /* 0x000fce000f8e00ff */
.L_x_2932:
[----:B------:R-:W-:-:S13]  /*1cab0*/  ISETP.NE.AND P0, PT, R5, RZ, PT ;  /* 0x000000ff0500720c */ /* 0x000fda0003f05270 */
[----:B------:R-:W0:Y:S01]  /*1cac0*/  @!P0 S2R R3, SR_CgaCtaId ;  /* 0x0000000000038919 */ /* 0x000e220000008800 */
[----:B------:R-:W-:-:S04]  /*1cad0*/  @!P0 MOV R2, 0x400 ;  /* 0x0000040000028802 */ /* 0x000fc80000000f00 */
[----:B0-----:R-:W-:-:S05]  /*1cae0*/  @!P0 LEA R2, R3, R2, 0x18 ;  /* 0x0000000203028211 */ /* 0x001fca00078ec0ff */
[----:B------:R0:W-:Y:S01]  /*1caf0*/  @!P0 STS.128 [R2+0x2a8d0], R16 ;  /* 0x02a8d01002008388 */ /* 0x0001e20000000c00 */
[----:B------:R-:W-:Y:S06]  /*1cb00*/  BAR.ARV 0x5, 0x180 ;  /* 0x0146000000007b1d */ /* 0x000fec0000002000 */
.L_x_2925:
        /* <DEDUP_REMOVED lines=34> */
.L_x_3034:
        /* <DEDUP_REMOVED lines=45> */
[----:B0-----:R-:W-:Y:S02]  /*1d000*/  IMAD.U32 R6, RZ, RZ, UR5 ;  /* 0x00000005ff067e24 */ /* 0x001fe4000f8e00ff */
[----:B------:R-:W-:Y:S01]  /*1d010*/  IMAD.U32 R7, RZ, RZ, UR4 ;  /* 0x00000004ff077e24 */ /* 0x000fe2000f8e00ff */
[----:B---3--:R0:W-:Y:S01]  /*1d020*/  STL [R1+0x14], R8 ;  /* 0x0000140801007387 */ /* 0x0081e20000100800 */
[----:B------:R-:W-:-:S03]  /*1d030*/  IMAD.MOV.U32 R10, RZ, RZ, R8 ;  /* 0x000000ffff0a7224 */ /* 0x000fc600078e0008 */
[----:B--2---:R0:W-:Y:S01]  /*1d040*/  STL [R1+0x4], R11 ;  /* 0x0000040b01007387 */ /* 0x0041e20000100800 */
[----:B------:R-:W-:Y:S05]  /*1d050*/  @P2 BRA `(.L_x_2934) ;  /* 0x0000000000142947 */ /* 0x000fea0003800000 */
[----:B------:R-:W-:Y:S05]  /*1d060*/  @!P0 BRA `(.L_x_2934) ;  /* 0x0000000000108947 */ /* 0x000fea0003800000 */
[----:B------:R-:W2:Y:S04]  /*1d070*/  LDG.E R9, desc[UR60][R2.64] ;  /* 0x0000003c02097981 */ /* 0x000ea8000c1e1900 */
[----:B0-----:R-:W2:Y:S02]  /*1d080*/  LDG.E R8, desc[UR60][R2.64+0x4] ;  /* 0x0000043c02087981 */ /* 0x001ea4000c1e1900 */
[----:B--2---:R-:W-:-:S05]  /*1d090*/  IMAD.IADD R10, R8, 0x1, -R9 ;  /* 0x00000001080a7824 */ /* 0x004fca00078e0a09 */
[----:B------:R1:W-:Y:S02]  /*1d0a0*/  STL [R1+0x14], R10 ;  /* 0x0000140a01007387 */ /* 0x0003e40000100800 */
.L_x_2934:
[----:B------:R-:W-:Y:S01]  /*1d0b0*/  ULDC.64 UR4, c[0x0][0xa20] ;  /* 0x0002880000047ab9 */ /* 0x000fe20000000a00 */
[----:B------:R-:W-:Y:S01]  /*1d0c0*/  IMAD.MOV.U32 R33, RZ, RZ, R32 ;  /* 0x000000ffff217224 */ /* 0x000fe200078e0020 */
[----:B------:R-:W-:-:S04]  /*1d0d0*/  ISETP.NE.U32.AND P0, PT, RZ, UR4, PT ;  /* 0x00000004ff007c0c */ /* 0x000fc8000bf05070 */
[----:B------:R-:W-:-:S13]  /*1d0e0*/  ISETP.NE.AND.EX P0, PT, RZ, UR5, PT, P0 ;  /* 0x00000005ff007c0c */ /* 0x000fda000bf05300 */
[----:B------:R-:W-:Y:S05]  /*1d0f0*/  @!P0 BRA `(.L_x_2935) ;  /* 0x0000000000108947 */ /* 0x000fea0003800000 */
[----:B------:R-:W-:-:S04]  /*1d100*/  IADD3 R2, P0, R24, UR4, RZ ;  /* 0x0000000418027c10 */ /* 0x000fc8000ff1e0ff */
[----:B------:R-:W-:-:S05]  /*1d110*/  IADD3.X R3, R25, UR5, RZ, P0, !PT ;  /* 0x0000000519037c10 */ /* 0x000fca00087fe4ff */
[----:B------:R2:W5:Y:S01]  /*1d120*/  LDG.E R7, desc[UR60][R2.64] ;  /* 0x0000003c02077981 */ /* 0x000562000c1e1900 */
[----:B------:R-:W-:Y:S05]  /*1d130*/  BRA `(.L_x_2936) ;  /* 0x0000000000247947 */ /* 0x000fea0003800000 */
.L_x_2935:
[----:B------:R-:W-:Y:S02]  /*1d140*/  ULDC.64 UR4, c[0x0][0xa08] ;  /* 0x0002820000047ab9 */ /* 0x000fe40000000a00 */
[----:B------:R-:W-:-:S04]  /*1d150*/  ISETP.NE.U32.AND P0, PT, RZ, UR4, PT ;  /* 0x00000004ff007c0c */ /* 0x000fc8000bf05070 */
[----:B------:R-:W-:-:S13]  /*1d160*/  ISETP.NE.AND.EX P0, PT, RZ, UR5, PT, P0 ;  /* 0x00000005ff007c0c */ /* 0x000fda000bf05300 */
[----:B------:R-:W-:Y:S05]  /*1d170*/  @!P0 BRA `(.L_x_2936) ;  /* 0x0000000000148947 */ /* 0x000fea0003800000 */
[----:B------:R-:W2:Y:S02]  /*1d180*/  LDC.64 R2, c[0x0][0xa08] ;  /* 0x00028200ff027b82 */ /* 0x000ea40000000a00 */
[----:B--2---:R-:W-:-:S05]  /*1d190*/  IMAD.WIDE R2, R33, 0x4, R2 ;  /* 0x0000000421027825 */ /* 0x004fca00078e0202 */
[----:B------:R-:W2:Y:S04]  /*1d1a0*/  LDG.E R7, desc[UR60][R2.64] ;  /* 0x0000003c02077981 */ /* 0x000ea8000c1e1900 */
[----:B0-----:R-:W2:Y:S02]  /*1d1b0*/  LDG.E R8, desc[UR60][R2.64+0x4] ;  /* 0x0000043c02087981 */ /* 0x001ea4000c1e1900 */
[----:B--2---:R-:W-:-:S07]  /*1d1c0*/  IMAD.IADD R7, R8, 0x1, -R7 ;  /* 0x0000000108077824 */ /* 0x004fce00078e0a07 */
.L_x_2936:
[----:B--2---:R-:W2:Y:S01]  /*1d1d0*/  @P1 LDG.E R2, desc[UR60][R4.64] ;  /* 0x0000003c04021981 */ /* 0x004ea2000c1e1900 */
[----:B------:R-:W3:Y:S03]  /*1d1e0*/  LDC R3, c[0x0][0x448] ;  /* 0x00011200ff037b82 */ /* 0x000ee60000000800 */
[----:B------:R-:W2:Y:S01]  /*1d1f0*/  @P1 LDG.E R9, desc[UR60][R4.64+0x4] ;  /* 0x0000043c04091981 */ /* 0x000ea2000c1e1900 */
[----:B-----5:R-:W-:Y:S01]  /*1d200*/  IMAD.IADD R7, R7, 0x1, -R11 ;  /* 0x0000000107077824 */ /* 0x020fe200078e0a0b */
[----:B------:R-:W-:Y:S01]  /*1d210*/  BSSY B0, `(.L_x_2937) ;  /* 0x0000146000007945 */ /* 0x000fe20003800000 */
[----:B---3--:R-:W-:-:S13]  /*1d220*/  ISETP.NE.AND P0, PT, R3, 0x1, PT ;  /* 0x000000010300780c */ /* 0x008fda0003f05270 */
[----:B0-----:R-:W0:Y:S08]  /*1d230*/  @P0 LDC R8, c[0x0][0x44c] ;  /* 0x00011300ff080b82 */ /* 0x001e300000000800 */
[----:B------:R-:W3:Y:S01]  /*1d240*/  @P0 LDC R3, c[0x0][0x450] ;  /* 0x00011400ff030b82 */ /* 0x000ee20000000800 */
[----:B--2---:R-:W-:Y:S02]  /*1d250*/  @P1 IMAD.IADD R6, R9, 0x1, -R2 ;  /* 0x0000000109061824 */ /* 0x004fe400078e0a02 */
[----:B------:R-:W-:-:S04]  /*1d260*/  IMAD.SHL.U32 R2, R17, 0x80, RZ ;  /* 0x0000008011027824 */ /* 0x000fc800078e00ff */
[----:B------:R-:W-:-:S04]  /*1d270*/  VIADD R2, R2, 0x7f ;  /* 0x0000007f02027836 */ /* 0x000fc80000000000 */
[----:B0-----:R-:W-:-:S05]  /*1d280*/  @P0 IMAD.HI.U32 R8, R2, R8, RZ ;  /* 0x0000000802080227 */ /* 0x001fca00078e00ff */
[----:B---3--:R-:W-:Y:S01]  /*1d290*/  @P0 SHF.R.U32.HI R2, RZ, R3, R8 ;  /* 0x00000003ff020219 */ /* 0x008fe20000011608 */
[----:B------:R-:W-:-:S04]  /*1d2a0*/  IMAD.IADD R8, R7, 0x1, R6 ;  /* 0x0000000107087824 */ /* 0x000fc800078e0206 */
[----:B------:R-:W-:Y:S01]  /*1d2b0*/  VIADD R3, R8, 0x5f ;  /* 0x0000005f08037836 */ /* 0x000fe20000000000 */
[----:B------:R0:W-:Y:S03]  /*1d2c0*/  STL [R1], R8 ;  /* 0x0000000801007387 */ /* 0x0001e60000100800 */
[----:B------:R-:W-:-:S05]  /*1d2d0*/  IMAD.HI R3, R3, 0x2aaaaaab, RZ ;  /* 0x2aaaaaab03037827 */ /* 0x000fca00078e02ff */
[----:B------:R-:W-:-:S04]  /*1d2e0*/  SHF.R.U32.HI R4, RZ, 0x1f, R3 ;  /* 0x0000001fff047819 */ /* 0x000fc80000011603 */
[----:B------:R-:W-:Y:S02]  /*1d2f0*/  LEA.HI.SX32 R5, R3, R4, 0x1c ;  /* 0x0000000403057211 */ /* 0x000fe400078fe2ff */
[----:B------:R-:W-:-:S05]  /*1d300*/  IADD3 R4, R8, 0x60, -R10 ;  /* 0x0000006008047810 */ /* 0x000fca0007ffe80a */
[----:B------:R-:W-:-:S04]  /*1d310*/  IMAD.IADD R2, R4, 0x1, R2 ;  /* 0x0000000104027824 */ /* 0x000fc800078e0202 */
[----:B------:R-:W-:-:S05]  /*1d320*/  IMAD.HI R2, R2, 0x2aaaaaab, RZ ;  /* 0x2aaaaaab02027827 */ /* 0x000fca00078e02ff */
[----:B------:R-:W-:-:S04]  /*1d330*/  SHF.R.U32.HI R3, RZ, 0x1f, R2 ;  /* 0x0000001fff037819 */ /* 0x000fc80000011602 */
[----:B------:R-:W-:-:S04]  /*1d340*/  LEA.HI.SX32 R2, R2, R3, 0x1c ;  /* 0x0000000302027211 */ /* 0x000fc800078fe2ff */
[----:B------:R-:W-:-:S05]  /*1d350*/  VIMNMX R2, R5, R2, PT ;  /* 0x0000000205027248 */ /* 0x000fca0003fe0100 */
[--C-:B------:R-:W-:Y:S02]  /*1d360*/  IMAD R3, R2, 0x60, -R7.reuse ;  /* 0x0000006002037824 */ /* 0x100fe400078e0a07 */
[----:B------:R-:W-:-:S03]  /*1d370*/  IMAD.MOV R7, RZ, RZ, -R7 ;  /* 0x000000ffff077224 */ /* 0x000fc600078e0a07 */
[----:B------:R-:W-:Y:S02]  /*1d380*/  VIMNMX R3, R3, R6, PT ;  /* 0x0000000603037248 */ /* 0x000fe40003fe0100 */
[----:B------:R-:W-:-:S04]  /*1d390*/  VIMNMX R2, RZ, R7, !PT ;  /* 0x00000007ff027248 */ /* 0x000fc80007fe0100 */
[----:B------:R-:W-:-:S13]  /*1d3a0*/  ISETP.GT.AND P0, PT, R3, R2, PT ;  /* 0x000000020300720c */ /* 0x000fda0003f04270 */
[----:B------:R-:W-:Y:S02]  /*1d3b0*/  @P0 VIADD R7, R3, 0x5f ;  /* 0x0000005f03070836 */ /* 0x000fe40000000000 */
[----:B------:R-:W-:-:S04]  /*1d3c0*/  IMAD.WIDE.U32 R2, R2, -0x55555555, RZ ;  /* 0xaaaaaaab02027825 */ /* 0x000fc800078e00ff */
[----:B------:R-:W-:Y:S01]  /*1d3d0*/  @P0 IMAD.HI R7, R7, 0x2aaaaaab, RZ ;  /* 0x2aaaaaab07070827 */ /* 0x000fe200078e02ff */
[----:B------:R-:W-:-:S04]  /*1d3e0*/  SHF.R.U32.HI R6, RZ, 0x6, R3 ;  /* 0x00000006ff067819 */ /* 0x000fc80000011603 */
[----:B------:R-:W-:Y:S01]  /*1d3f0*/  @P0 SHF.R.U32.HI R2, RZ, 0x1f, R7 ;  /* 0x0000001fff020819 */ /* 0x000fe20000011607 */
[----:B------:R-:W-:-:S03]  /*1d400*/  IMAD.MOV.U32 R3, RZ, RZ, R6 ;  /* 0x000000ffff037224 */ /* 0x000fc600078e0006 */
[----:B------:R-:W-:Y:S02]  /*1d410*/  @P0 LEA.HI.SX32 R3, R7, R2, 0x1c ;  /* 0x0000000207030211 */ /* 0x000fe400078fe2ff */
[----:B------:R-:W-:Y:S02]  /*1d420*/  PLOP3.LUT P0, PT, PT, PT, PT, 0x80, 0x0 ;  /* 0x000000000000781c */ /* 0x000fe40003f0f070 */
[----:B------:R-:W-:-:S13]  /*1d430*/  ISETP.GT.AND P2, PT, R3, R6, PT ;  /* 0x000000060300720c */ /* 0x000fda0003f44270 */
[----:B0-----:R-:W-:Y:S05]  /*1d440*/  @!P2 BRA `(.L_x_2938) ;  /* 0x000000100088a947 */ /* 0x001fea0003800000 */
[----:B------:R-:W-:Y:S01]  /*1d450*/  UMOV UR4, 0xffffffff ;  /* 0xffffffff00047882 */ /* 0x000fe20000000000 */
[----:B------:R-:W-:Y:S02]  /*1d460*/  SEL R2, R33, RZ, !P1 ;  /* 0x000000ff21027207 */ /* 0x000fe40004800000 */
[----:B------:R-:W-:Y:S05]  /*1d470*/  BRA.DIV UR4, `(.L_x_2939) ;  /* 0x0000006a04e87947 */ /* 0x000fea000b800000 */
[----:B------:R-:W0:Y:S02]  /*1d480*/  S2R R7, SR_TID.X ;  /* 0x0000000000077919 */ /* 0x000e240000002100 */
[----:B0-----:R-:W-:-:S04]  /*1d490*/  SHF.R.U32.HI R7, RZ, 0x5, R7 ;  /* 0x00000005ff077819 */ /* 0x001fc80000011607 */
[----:B------:R-:W-:-:S05]  /*1d4a0*/  LOP3.LUT R7, R7, 0x3, RZ, 0xc0, !PT ;  /* 0x0000000307077812 */ /* 0x000fca00078ec0ff */
[----:B------:R0:W2:Y:S02]  /*1d4b0*/  SHFL.IDX PT, R14, R7, RZ, 0x1f ;  /* 0x00001fff070e7589 */ /* 0x0000a400000e0000 */
.L_x_3102:
[----:B--2---:R-:W-:Y:S02]  /*1d4c0*/  ISETP.NE.AND P0, PT, R14, RZ, PT ;  /* 0x000000ff0e00720c */ /* 0x004fe40003f05270 */
[----:B------:R-:W-:-:S11]  /*1d4d0*/  PLOP3.LUT P6, PT, PT, PT, PT, 0x8, 0x0 ;  /* 0x000000000000781c */ /* 0x000fd60003fce170 */
[----:B------:R-:W-:Y:S05]  /*1d4e0*/  @P0 BRA `(.L_x_2940) ;  /* 0x00000000000c0947 */ /* 0x000fea0003800000 */
[----:B------:R-:W-:-:S03]  /*1d4f0*/  UMOV UR4, 0xffffffff ;  /* 0xffffffff00047882 */ /* 0x000fc60000000000 */
[----:B------:R-:W-:Y:S05]  /*1d500*/  BRA.DIV UR4, `(.L_x_2941) ;  /* 0x0000006a04f87947 */ /* 0x000fea000b800000 */
[----:B------:R-:W-:-:S13]  /*1d510*/  ELECT P6, URZ, PT ;  /* 0x00000000003f782f */ /* 0x000fda00038c0000 */
.L_x_2940:
        /* <DEDUP_REMOVED lines=9> */
.L_x_3105:
[----:B------:R-:W-:Y:S05]  /*1d5b0*/  BSYNC B1 ;  /* 0x0000000000017941 */ /* 0x000fea0003800000 */
.L_x_2942:
[----:B------:R-:W-:Y:S04]  /*1d5c0*/  BSSY B1, `(.L_x_2944) ;  /* 0x000007c000017945 */ /* 0x000fe80003800000 */
[----:B------:R-:W-:Y:S05]  /*1d5d0*/  @!P6 BRA `(.L_x_2945) ;  /* 0x0000000400e8e947 */ /* 0x000fea0003800000 */
[----:B------:R-:W-:Y:S01]  /*1d5e0*/  IMAD R11, R26, 0x8, R22 ;  /* 0x000000081a0b7824 */ /* 0x000fe200078e0216 */
[----:B-1----:R-:W-:Y:S01]  /*1d5f0*/  SHF.L.U32 R10, R31, 0x1f, RZ ;  /* 0x0000001f1f0a7819 */ /* 0x002fe200000006ff */
[----:B------:R-:W1:Y:S01]  /*1d600*/  S2R R8, SR_TID.X ;  /* 0x0000000000087919 */ /* 0x000e620000002100 */
[----:B------:R-:W-:Y:S02]  /*1d610*/  BSSY B2, `(.L_x_2946) ;  /* 0x0000005000027945 */ /* 0x000fe40003800000 */
[----:B------:R-:W2:Y:S01]  /*1d620*/  SYNCS.PHASECHK.TRANS64.TRYWAIT P0, [R11+URZ+0x2a8a0], R10 ;  /* 0x02a8a00a0b0075a7 */ /* 0x000ea2000800017f */
[----:B-1----:R-:W-:-:S04]  /*1d630*/  LOP3.LUT R8, R8, 0x7f, RZ, 0xc0, !PT ;  /* 0x0000007f08087812 */ /* 0x002fc800078ec0ff */
[----:B------:R-:W-:Y:S01]  /*1d640*/  ISETP.NE.AND P1, PT, R8, RZ, PT ;  /* 0x000000ff0800720c */ /* 0x000fe20003f25270 */
[----:B--2---:R-:W-:-:S12]  /*1d650*/  @!P0 BRA `(.L_x_2947) ;  /* 0x0000006800d88947 */ /* 0x004fd80003800000 */
.L_x_3106:
[----:B------:R-:W-:Y:S05]  /*1d660*/  BSYNC B2 ;  /* 0x0000000000027941 */ /* 0x000fea0003800000 */
.L_x_2946:
[----:B------:R-:W-:Y:S04]  /*1d670*/  BSSY B2, `(.L_x_2948) ;  /* 0x0000009000027945 */ /* 0x000fe80003800000 */
[----:B------:R-:W-:Y:S05]  /*1d680*/  @P1 BRA `(.L_x_2949) ;  /* 0x00000000001c1947 */ /* 0x000fea0003800000 */
[----:B------:R-:W2:Y:S01]  /*1d690*/  S2R R8, SR_TID.X ;  /* 0x0000000000087919 */ /* 0x000ea20000002100 */
[----:B0-----:R-:W-:-:S04]  /*1d6a0*/  MOV R7, 0x9000 ;  /* 0x0000900000077802 */ /* 0x001fc80000000f00 */
[----:B------:R3:W-:Y:S01]  /*1d6b0*/  SYNCS.ARRIVE.TRANS64 RZ, [R11+URZ+0x2a890], R7 ;  /* 0x02a890070bff79a7 */ /* 0x0007e2000800003f */
[----:B--2---:R-:W-:-:S04]  /*1d6c0*/  LOP3.LUT R8, R8, 0x1f, RZ, 0xc0, !PT ;  /* 0x0000001f08087812 */ /* 0x004fc800078ec0ff */
[----:B------:R-:W-:-:S13]  /*1d6d0*/  ISETP.NE.AND P0, PT, R8, RZ, PT ;  /* 0x000000ff0800720c */ /* 0x000fda0003f05270 */
[----:B---3--:R-:W-:Y:S05]  /*1d6e0*/  @!P0 BRA `(.L_x_2949) ;  /* 0x0000000000048947 */ /* 0x008fea0003800000 */
[----:B------:R-:W-:Y:S01]  /*1d6f0*/  BPT.TRAP 0x1 ;  /* 0x000000040000795c */ /* 0x000fe20000300000 */
.L_x_2949:
[----:B------:R-:W-:Y:S05]  /*1d700*/  BSYNC B2 ;  /* 0x0000000000027941 */ /* 0x000fea0003800000 */
.L_x_2948:
        /* <DEDUP_REMOVED lines=12> */
.L_x_2950:
        /* <DEDUP_REMOVED lines=16> */
.L_x_2951:
        /* <DEDUP_REMOVED lines=15> */
.L_x_2952:
        /* <DEDUP_REMOVED lines=13> */
.L_x_3107:
[----:B------:R-:W-:Y:S05]  /*1da90*/  BSYNC B2 ;  /* 0x0000000000027941 */ /* 0x000fea0003800000 */
.L_x_2953:
        /* <DEDUP_REMOVED lines=11> */
.L_x_2956:
[----:B------:R-:W-:Y:S05]  /*1db50*/  BSYNC B2 ;  /* 0x0000000000027941 */ /* 0x000fea0003800000 */
.L_x_2955:
        /* <DEDUP_REMOVED lines=9> */
.L_x_2957:
        /* <DEDUP_REMOVED lines=15> */
.L_x_2958:
        /* <DEDUP_REMOVED lines=9> */
[----:B--2---:R-:W-:Y:S05]  /*1dd70*/  @P0 BRA.U.ANY `(.L_x_2958) ;  /* 0xfffffffd00d80947 */ /* 0x004fea000393ffff */
.L_x_2945:
[----:B------:R-:W-:Y:S05]  /*1dd80*/  BSYNC B1 ;  /* 0x0000000000017941 */ /* 0x000fea0003800000 */
.L_x_2944:
        /* <DEDUP_REMOVED lines=9> */
.L_x_2974:
[----:B------:R-:W-:Y:S05]  /*1de20*/  YIELD ;  /* 0x0000000000007946 */ /* 0x000fea0003800000 */
[----:B------:R-:W-:Y:S04]  /*1de30*/  BSSY B1, `(.L_x_2959) ;  /* 0x000007b000017945 */ /* 0x000fe80003800000 */
[----:B------:R-:W-:Y:S05]  /*1de40*/  @!P6 BRA `(.L_x_2960) ;  /* 0x0000000400e4e947 */ /* 0x000fea0003800000 */
[----:B-1----:R-:W-:Y:S01]  /*1de50*/  IMAD R10, R26, 0x8, R22 ;  /* 0x000000081a0a7824 */ /* 0x002fe200078e0216 */
[----:B------:R-:W-:Y:S01]  /*1de60*/  SHF.L.U32 R9, R31, 0x1f, RZ ;  /* 0x0000001f1f097819 */ /* 0x000fe200000006ff */
[----:B------:R-:W1:Y:S01]  /*1de70*/  S2R R3, SR_TID.X ;  /* 0x0000000000037919 */ /* 0x000e620000002100 */
[----:B------:R-:W-:Y:S02]  /*1de80*/  BSSY B2, `(.L_x_2961) ;  /* 0x0000005000027945 */ /* 0x000fe40003800000 */
[----:B------:R-:W2:Y:S01]  /*1de90*/  SYNCS.PHASECHK.TRANS64.TRYWAIT P1, [R10+URZ+0x2a8a0], R9 ;  /* 0x02a8a0090a0075a7 */ /* 0x000ea2000802017f */
[----:B-1----:R-:W-:-:S04]  /*1dea0*/  LOP3.LUT R3, R3, 0x7f, RZ, 0xc0, !PT ;  /* 0x0000007f03037812 */ /* 0x002fc800078ec0ff */
[----:B------:R-:W-:Y:S01]  /*1deb0*/  ISETP.NE.AND P2, PT, R3, RZ, PT ;  /* 0x000000ff0300720c */ /* 0x000fe20003f45270 */
[----:B--2---:R-:W-:-:S12]  /*1dec0*/  @!P1 BRA `(.L_x_2962) ;  /* 0x0000006000e49947 */ /* 0x004fd80003800000 */
.L_x_3108:
[----:B------:R-:W-:Y:S05]  /*1ded0*/  BSYNC B2 ;  /* 0x0000000000027941 */ /* 0x000fea0003800000 */
.L_x_2961:
        /* <DEDUP_REMOVED lines=9> */
.L_x_2964:
[----:B------:R-:W-:Y:S05]  /*1df70*/  BSYNC B2 ;  /* 0x0000000000027941 */ /* 0x000fea0003800000 */
.L_x_2963:
        /* <DEDUP_REMOVED lines=11> */
.L_x_2965:
        /* <DEDUP_REMOVED lines=16> */
.L_x_2966:
        /* <DEDUP_REMOVED lines=15> */
.L_x_2967:
        /* <DEDUP_REMOVED lines=13> */
.L_x_3109:
[----:B------:R-:W-:Y:S05]  /*1e2f0*/  BSYNC B2 ;  /* 0x0000000000027941 */ /* 0x000fea0003800000 */
.L_x_2968:
        /* <DEDUP_REMOVED lines=11> */
.L_x_2971:
[----:B------:R-:W-:Y:S05]  /*1e3b0*/  BSYNC B2 ;  /* 0x0000000000027941 */ /* 0x000fea0003800000 */
.L_x_2970:
        /* <DEDUP_REMOVED lines=9> */
.L_x_2972:
        /* <DEDUP_REMOVED lines=15> */
.L_x_2973:
        /* <DEDUP_REMOVED lines=10> */
.L_x_2960:
[----:B------:R-:W-:Y:S05]  /*1e5e0*/  BSYNC B1 ;  /* 0x0000000000017941 */ /* 0x000fea0003800000 */
.L_x_2959:
        /* <DEDUP_REMOVED lines=8> */
.L_x_2938:
[----:B------:R-:W-:Y:S05]  /*1e670*/  BSYNC B0 ;  /* 0x0000000000007941 */ /* 0x000fea0003800000 */
.L_x_2937:
[----:B------:R-:W2:Y:S01]  /*1e680*/  LDC R0, c[0x0][0x448] ;  /* 0x00011200ff007b82 */ /* 0x000ea20000000800 */
[----:B------:R-:W-:Y:S01]  /*1e690*/  LEA R3, R17, 0x7f, 0x7 ;  /* 0x0000007f11037811 */ /* 0x000fe200078e38ff */
[----:B------:R-:W-:Y:S05]  /*1e6a0*/  @!P0 WARPSYNC.ALL ;  /* 0x0000000000008948 */ /* 0x000fea0003800000 */
[----:B------:R-:W-:Y:S01]  /*1e6b0*/  BSSY B7, `(.L_x_2975) ;  /* 0x0000379000077945 */ /* 0x000fe20003800000 */
[----:B------:R-:W-:Y:S01]  /*1e6c0*/  @!P0 BAR.SYNC.DEFER_BLOCKING 0xc, 0x180 ;  /* 0x0306000000008b1d */ /* 0x000fe20000010000 */
[----:B--2---:R-:W-:-:S13]  /*1e6d0*/  ISETP.NE.AND P1, PT, R0, 0x1, PT ;  /* 0x000000010000780c */ /* 0x004fda0003f25270 */
[----:B------:R-:W0:Y:S08]  /*1e6e0*/  @P1 LDC R2, c[0x0][0x44c] ;  /* 0x00011300ff021b82 */ /* 0x000e300000000800 */
[----:B------:R-:W2:Y:S01]  /*1e6f0*/  @P1 LDC R0, c[0x0][0x450] ;  /* 0x00011400ff001b82 */ /* 0x000ea20000000800 */
[----:B0-----:R-:W-:-:S05]  /*1e700*/  @P1 IMAD.HI.U32 R7, R3, R2, RZ ;  /* 0x0000000203071227 */ /* 0x001fca00078e00ff */
[----:B--2---:R-:W-:-:S05]  /*1e710*/  @P1 SHF.R.U32.HI R3, RZ, R0, R7 ;  /* 0x00000000ff031219 */ /* 0x004fca0000011607 */
[----:B------:R-:W-:-:S04]  /*1e720*/  IMAD.IADD R3, R4, 0x1, R3 ;  /* 0x0000000104037824 */ /* 0x000fc800078e0203 */
[----:B------:R-:W-:-:S05]  /*1e730*/  IMAD.HI R3, R3, 0x2aaaaaab, RZ ;  /* 0x2aaaaaab03037827 */ /* 0x000fca00078e02ff */
        /* <DEDUP_REMOVED lines=12> */
[----:B------:R-:W2:Y:S01]  /*1e800*/  LDC.64 R2, c[0x0][0xc60] ;  /* 0x00031800ff027b82 */ /* 0x000ea20000000a00 */
[----:B------:R-:W0:Y:S02]  /*1e810*/  FLO.U32 R0, UR4 ;  /* 0x0000000400007d00 */ /* 0x000e2400080e0000 */
[----:B0-----:R-:W-:-:S06]  /*1e820*/  ISETP.EQ.U32.AND P0, PT, R0, R5, PT ;  /* 0x000000050000720c */ /* 0x001fcc0003f02070 */
[----:B------:R-:W2:Y:S07]  /*1e830*/  POPC R5, UR4 ;  /* 0x0000000400057d09 */ /* 0x000eae0008000000 */
[----:B--2---:R-:W2:Y:S01]  /*1e840*/  @P0 ATOMG.E.ADD.STRONG.GPU PT, R3, desc[UR60][R2.64], R5 ;  /* 0x00000005020309a8 */ /* 0x004ea200081ee1fc */
[----:B------:R-:W0:Y:S02]  /*1e850*/  S2R R4, SR_LTMASK ;  /* 0x0000000000047919 */ /* 0x000e240000003900 */
[----:B0-----:R-:W-:-:S04]  /*1e860*/  LOP3.LUT R4, R4, UR4, RZ, 0xc0, !PT ;  /* 0x0000000404047c12 */ /* 0x001fc8000f8ec0ff */
[----:B------:R-:W0:Y:S01]  /*1e870*/  POPC R7, R4 ;  /* 0x0000000400077309 */ /* 0x000e220000000000 */
[----:B--2---:R-:W0:Y:S02]  /*1e880*/  SHFL.IDX PT, R0, R3, R0, 0x1f ;  /* 0x00001f0003007589 */ /* 0x004e2400000e0000 */
[----:B0-----:R-:W-:Y:S01]  /*1e890*/  IADD3 R16, R0, UR38, R7 ;  /* 0x0000002600107c10 */ /* 0x001fe2000fffe007 */
[----:B------:R-:W-:Y:S06]  /*1e8a0*/  BRA `(.L_x_2977) ;  /* 0x0000003400647947 */ /* 0x000fec0003800000 */
.L_x_2976:
        /* <DEDUP_REMOVED lines=13> */
[----:B-1----:R-:W-:-:S02]  /*1e980*/  IMAD.U32 R10, RZ, RZ, UR4 ;  /* 0x00000004ff0a7e24 */ /* 0x002fc4000f8e00ff */
[----:B------:R-:W-:Y:S02]  /*1e990*/  IMAD.U32 R11, RZ, RZ, UR5 ;  /* 0x00000005ff0b7e24 */ /* 0x000fe4000f8e00ff */
[----:B------:R-:W-:Y:S02]  /*1e9a0*/  IMAD.MOV.U32 R8, RZ, RZ, 0x70 ;  /* 0x00000070ff087424 */ /* 0x000fe400078e00ff */
[----:B------:R-:W-:Y:S02]  /*1e9b0*/  IMAD.MOV.U32 R12, RZ, RZ, 0x1 ;  /* 0x00000001ff0c7424 */ /* 0x000fe400078e00ff */
[----:B------:R-:W-:-:S07]  /*1e9c0*/  IMAD.MOV.U32 R13, RZ, RZ, RZ ;  /* 0x000000ffff0d7224 */ /* 0x000fce00078e00ff */
[----:B------:R-:W-:-:S07]  /*1e9d0*/  LEPC R20, `(.L_x_2979) ;  /* 0x000000001014794e */ /* 0x000fce0000000000 */
[----:B0-----:R-:W-:Y:S05]  /*1e9e0*/  CALL.ABS.NOINC R2 ;  /* 0x0000000002007343 */ /* 0x001fea0003c00000 */
.L_x_2979:
[----:B------:R-:W-:Y:S05]  /*1e9f0*/  BSYNC B6 ;  /* 0x0000000000067941 */ /* 0x000fea0003800000 */
.L_x_2978:
        /* <DEDUP_REMOVED lines=13> */
[----:B-1----:R-:W-:Y:S02]  /*1ead0*/  IMAD.U32 R10, RZ, RZ, UR4 ;  /* 0x00000004ff0a7e24 */ /* 0x002fe4000f8e00ff */
[----:B------:R-:W-:Y:S02]  /*1eae0*/  IMAD.U32 R11, RZ, RZ, UR5 ;  /* 0x00000005ff0b7e24 */ /* 0x000fe4000f8e00ff */
[----:B------:R-:W-:Y:S02]  /*1eaf0*/  IMAD.MOV.U32 R8, RZ, RZ, 0x70 ;  /* 0x00000070ff087424 */ /* 0x000fe400078e00ff */
[----:B------:R-:W-:Y:S02]  /*1eb00*/  IMAD.MOV.U32 R12, RZ, RZ, 0x1 ;  /* 0x00000001ff0c7424 */ /* 0x000fe400078e00ff */
[----:B0-----:R-:W-:-:S07]  /*1eb10*/  IMAD.MOV.U32 R13, RZ, RZ, RZ ;  /* 0x000000ffff0d7224 */ /* 0x001fce00078e00ff */
[----:B------:R-:W-:-:S07]  /*1eb20*/  LEPC R20, `(.L_x_2982) ;  /* 0x000000001014794e */ /* 0x000fce0000000000 */
[----:B--2---:R-:W-:Y:S05]  /*1eb30*/  CALL.ABS.NOINC R2 ;  /* 0x0000000002007343 */ /* 0x004fea0003c00000 */
.L_x_2982:
        /* <DEDUP_REMOVED lines=15> */
.L_x_2981:
[----:B------:R-:W-:Y:S05]  /*1ec30*/  BSYNC B6 ;  /* 0x0000000000067941 */ /* 0x000fea0003800000 */
.L_x_2980:
[----:B------:R-:W2:Y:S01]  /*1ec40*/  LDL R20, [R1] ;  /* 0x0000000001147983 */ /* 0x000ea20000100800 */
[----:B------:R-:W-:Y:S01]  /*1ec50*/  ULDC.64 UR4, c[0x0][0x9f8] ;  /* 0x00027e0000047ab9 */ /* 0x000fe20000000a00 */
[----:B------:R-:W0:Y:S01]  /*1ec60*/  LDC R0, c[0x0][0x430] ;  /* 0x00010c00ff007b82 */ /* 0x000e220000000800 */
[----:B------:R-:W-:Y:S01]  /*1ec70*/  ISETP.NE.U32.AND P0, PT, RZ, UR4, PT ;  /* 0x00000004ff007c0c */ /* 0x000fe2000bf05070 */
[----:B------:R-:W3:Y:S03]  /*1ec80*/  LDL R2, [R1+0x4] ;  /* 0x0000040001027983 */ /* 0x000ee60000100800 */
[----:B------:R-:W-:Y:S01]  /*1ec90*/  ISETP.NE.AND.EX P0, PT, RZ, UR5, PT, P0 ;  /* 0x00000005ff007c0c */ /* 0x000fe2000bf05300 */
[----:B------:R-:W4:-:S12]  /*1eca0*/  S2R R21, SR_TID.X ;  /* 0x0000000000157919 */ /* 0x000f180000002100 */
[----:B------:R-:W-:Y:S01]  /*1ecb0*/  @P0 IADD3 R24, P1, R24, UR4, RZ ;  /* 0x0000000418180c10 */ /* 0x000fe2000ff3e0ff */
[----:B------:R-:W1:Y:S01]  /*1ecc0*/  S2R R34, SR_TID.X ;  /* 0x0000000000227919 */ /* 0x000e620000002100 */
[----:B------:R-:W-:Y:S01]  /*1ecd0*/  VIADD R27, R30, 0xffffffff ;  /* 0xffffffff1e1b7836 */ /* 0x000fe20000000000 */
[----:B------:R-:W-:Y:S01]  /*1ece0*/  ULDC UR4, c[0x0][0x320] ;  /* 0x0000c80000047ab9 */ /* 0x000fe20000000800 */
[----:B------:R-:W-:-:S05]  /*1ecf0*/  @P0 IADD3.X R25, R25, UR5, RZ, P1, !PT ;  /* 0x0000000519190c10 */ /* 0x000fca0008ffe4ff */
[----:B------:R-:W3:Y:S01]  /*1ed00*/  @P0 LDG.E R33, desc[UR60][R24.64] ;  /* 0x0000003c18210981 */ /* 0x000ee2000c1e1900 */
[----:B0-----:R-:W-:Y:S02]  /*1ed10*/  ISETP.NE.AND P1, PT, R0, 0x1, PT ;  /* 0x000000010000780c */ /* 0x001fe40003f25270 */
[----:B----4-:R-:W-:-:S11]  /*1ed20*/  LOP3.LUT R21, R21, 0x7f, RZ, 0xc0, !PT ;  /* 0x0000007f15157812 */ /* 0x010fd600078ec0ff */
[----:B------:R-:W0:Y:S01]  /*1ed30*/  @P1 LDC R7, c[0x0][0x434] ;  /* 0x00010d00ff071b82 */ /* 0x000e220000000800 */
[----:B------:R-:W-:-:S07]  /*1ed40*/  SHF.R.U32.HI R21, RZ, 0x3, R21 ;  /* 0x00000003ff157819 */ /* 0x000fce0000011615 */
[----:B------:R-:W4:Y:S01]  /*1ed50*/  @P1 LDC R5, c[0x0][0x438] ;  /* 0x00010e00ff051b82 */ /* 0x000f220000000800 */
[----:B-1----:R-:W-:-:S05]  /*1ed60*/  IMAD.SHL.U32 R34, R34, 0x10, RZ ;  /* 0x0000001022227824 */ /* 0x002fca00078e00ff */
[----:B------:R-:W-:Y:S02]  /*1ed70*/  LOP3.LUT R34, R21, 0x70, R34, 0xf8, !PT ;  /* 0x0000007015227812 */ /* 0x000fe400078ef822 */
[----:B------:R-:W1:Y:S03]  /*1ed80*/  S2R R21, SR_TID.X ;  /* 0x0000000000157919 */ /* 0x000e660000002100 */
[----:B------:R-:W-:Y:S02]  /*1ed90*/  IMAD R6, R27, 0x60, R34 ;  /* 0x000000601b067824 */ /* 0x000fe400078e0222 */
[----:B-1----:R-:W-:-:S05]  /*1eda0*/  IMAD.SHL.U32 R21, R21, 0x8, RZ ;  /* 0x0000000815157824 */ /* 0x002fca00078e00ff */
[----:B------:R-:W-:Y:S02]  /*1edb0*/  LOP3.LUT R21, R21, 0x38, RZ, 0xc0, !PT ;  /* 0x0000003815157812 */ /* 0x000fe400078ec0ff */
[----:B------:R-:W-:Y:S01]  /*1edc0*/  LOP3.LUT R23, R23, 0xfffffff7, RZ, 0xc0, !PT ;  /* 0xfffffff717177812 */ /* 0x000fe200078ec0ff */
[----:B------:R-:W-:Y:S01]  /*1edd0*/  UMOV UR5, 0xffffffff ;  /* 0xffffffff00057882 */ /* 0x000fe20000000000 */
[----:B--2---:R-:W-:-:S04]  /*1ede0*/  ISETP.GE.AND P0, PT, R6, R20, PT ;  /* 0x000000140600720c */ /* 0x004fc80003f06270 */
[----:B------:R-:W-:Y:S01]  /*1edf0*/  ISETP.GT.U32.OR P0, PT, R34, 0x5f, P0 ;  /* 0x0000005f2200780c */ /* 0x000fe20000704470 */
[----:B---3--:R-:W-:-:S04]  /*1ee00*/  IMAD.IADD R6, R6, 0x1, R2 ;  /* 0x0000000106067824 */ /* 0x008fc800078e0202 */
[----:B0-----:R-:W-:-:S08]  /*1ee10*/  @P1 IMAD.HI.U32 R7, R6, R7, RZ ;  /* 0x0000000706071227 */ /* 0x001fd000078e00ff */
[----:B------:R-:W0:Y:S01]  /*1ee20*/  @!P0 LDC.64 R2, c[0x0][0x428] ;  /* 0x00010a00ff028b82 */ /* 0x000e220000000a00 */
[----:B------:R-:W-:Y:S01]  /*1ee30*/  IMAD.MOV.U32 R4, RZ, RZ, R6 ;  /* 0x000000ffff047224 */ /* 0x000fe200078e0006 */
[----:B----4-:R-:W-:Y:S02]  /*1ee40*/  @P1 SHF.R.U32.HI R4, RZ, R5, R7 ;  /* 0x00000005ff041219 */ /* 0x010fe40000011607 */
[----:B------:R-:W-:-:S03]  /*1ee50*/  LOP3.LUT R20, R21, 0x40, RZ, 0xfc, !PT ;  /* 0x0000004015147812 */ /* 0x000fc600078efcff */
[----:B------:R-:W-:Y:S01]  /*1ee60*/  IMAD.MOV R5, RZ, RZ, -R4 ;  /* 0x000000ffff057224 */ /* 0x000fe200078e0a04 */
[----:B------:R-:W-:-:S03]  /*1ee70*/  ISETP.GE.AND P2, PT, R20, UR4, PT ;  /* 0x0000000414007c0c */ /* 0x000fc6000bf46270 */
[----:B------:R-:W-:Y:S01]  /*1ee80*/  IMAD R0, R0, R5, R6 ;  /* 0x0000000500007224 */ /* 0x000fe200078e0206 */
[----:B------:R-:W-:Y:S02]  /*1ee90*/  SHF.R.S32.HI R8, RZ, 0x1f, R33 ;  /* 0x0000001fff087819 */ /* 0x000fe40000011421 */
[----:B------:R-:W-:Y:S02]  /*1eea0*/  @!P0 SHF.R.S32.HI R5, RZ, 0x1f, R4 ;  /* 0x0000001fff058819 */ /* 0x000fe40000011404 */
[----:B------:R-:W-:Y:S02]  /*1eeb0*/  SEL R30, RZ, 0xffffffff, P2 ;  /* 0xffffffffff1e7807 */ /* 0x000fe40001000000 */
[----:B------:R-:W-:Y:S01]  /*1eec0*/  ISETP.GE.AND P1, PT, R21, UR4, PT ;  /* 0x0000000415007c0c */ /* 0x000fe2000bf26270 */
[----:B------:R-:W-:Y:S02]  /*1eed0*/  ULDC UR4, c[0x0][0x2f4] ;  /* 0x0000bd0000047ab9 */ /* 0x000fe40000000800 */
[----:B------:R-:W-:-:S02]  /*1eee0*/  IMAD.SHL.U32 R30, R30, 0x2, RZ ;  /* 0x000000021e1e7824 */ /* 0x000fc400078e00ff */
        /* <DEDUP_REMOVED lines=29> */
.L_x_3112:
[----:B------:R-:W-:Y:S01]  /*1f0c0*/  SHF.R.S32.HI R34, RZ, 0x1f, R18 ;  /* 0x0000001fff227819 */ /* 0x000fe20000011412 */
[----:B------:R-:W-:Y:S06]  /*1f0d0*/  @!P3 BRA `(.L_x_2984) ;  /* 0x000000000004b947 */ /* 0x000fec0003800000 */
[----:B------:R-:W-:Y:S01]  /*1f0e0*/  BPT.TRAP 0x1 ;  /* 0x000000040000795c */ /* 0x000fe20000300000 */
.L_x_2984:
[----:B------:R-:W-:Y:S01]  /*1f0f0*/  SHF.R.S32.HI R5, RZ, 0x1f, R0 ;  /* 0x0000001fff057819 */ /* 0x000fe20000011400 */
[----:B------:R-:W-:Y:S01]  /*1f100*/  ULDC.64 UR4, c[0x0][0x328] ;  /* 0x0000ca0000047ab9 */ /* 0x000fe20000000a00 */
[----:B------:R-:W-:Y:S01]  /*1f110*/  BSSY B0, `(.L_x_2985) ;  /* 0x0000017000007945 */ /* 0x000fe20003800000 */
[----:B------:R-:W-:-:S04]  /*1f120*/  IMAD.WIDE.U32 R2, R0, UR4, RZ ;  /* 0x0000000400027c25 */ /* 0x000fc8000f8e00ff */
[----:B------:R-:W-:-:S04]  /*1f130*/  IMAD R6, R5, UR4, RZ ;  /* 0x0000000405067c24 */ /* 0x000fc8000f8e02ff */
[----:B------:R-:W-:Y:S01]  /*1f140*/  IMAD R6, R0, UR5, R6 ;  /* 0x0000000500067c24 */ /* 0x000fe2000f8e0206 */
[----:B------:R-:W-:-:S04]  /*1f150*/  ULDC.64 UR4, c[0x0][0x338] ;  /* 0x0000ce0000047ab9 */ /* 0x000fc80000000a00 */
[----:B------:R-:W-:Y:S02]  /*1f160*/  IADD3 R3, R3, R6, RZ ;  /* 0x0000000603037210 */ /* 0x000fe40007ffe0ff */
        /* <DEDUP_REMOVED lines=17> */
.L_x_3113:
[----:B------:R-:W-:Y:S05]  /*1f280*/  BSYNC B0 ;  /* 0x0000000000007941 */ /* 0x000fea0003800000 */
.L_x_2985:
        /* <DEDUP_REMOVED lines=96> */
.L_x_3127:
        /* <DEDUP_REMOVED lines=12> */
.L_x_2988:
        /* <DEDUP_REMOVED lines=10> */
.L_x_2989:
        /* <DEDUP_REMOVED lines=25> */
[----:B0-----:R-:W-:Y:S02]  /*1fb80*/  IMAD.U32 R4, RZ, RZ, UR4 ;  /* 0x00000004ff047e24 */ /* 0x001fe4000f8e00ff */
[----:B------:R-:W0:Y:S01]  /*1fb90*/  LDC.64 R2, c[0x4][R2] ;  /* 0x0100000002027b82 */ /* 0x000e220000000a00 */
[----:B------:R-:W-:Y:S02]  /*1fba0*/  IMAD.U32 R5, RZ, RZ, UR5 ;  /* 0x00000005ff057e24 */ /* 0x000fe4000f8e00ff */
[----:B------:R-:W-:Y:S02]  /*1fbb0*/  IMAD.U32 R6, RZ, RZ, UR6 ;  /* 0x00000006ff067e24 */ /* 0x000fe4000f8e00ff */
[----:B-1----:R-:W-:-:S02]  /*1fbc0*/  IMAD.U32 R7, RZ, RZ, UR7 ;  /* 0x00000007ff077e24 */ /* 0x002fc4000f8e00ff */
[----:B------:R-:W-:Y:S02]  /*1fbd0*/  IMAD.U32 R10, RZ, RZ, UR8 ;  /* 0x00000008ff0a7e24 */ /* 0x000fe4000f8e00ff */
[----:B------:R-:W-:Y:S02]  /*1fbe0*/  IMAD.U32 R11, RZ, RZ, UR9 ;  /* 0x00000009ff0b7e24 */ /* 0x000fe4000f8e00ff */
[----:B------:R-:W-:Y:S02]  /*1fbf0*/  IMAD.MOV.U32 R8, RZ, RZ, 0x70 ;  /* 0x00000070ff087424 */ /* 0x000fe400078e00ff */
[----:B------:R-:W-:Y:S02]  /*1fc00*/  IMAD.MOV.U32 R12, RZ, RZ, 0x1 ;  /* 0x00000001ff0c7424 */ /* 0x000fe400078e00ff */
[----:B------:R-:W-:-:S07]  /*1fc10*/  IMAD.MOV.U32 R13, RZ, RZ, RZ ;  /* 0x000000ffff0d7224 */ /* 0x000fce00078e00ff */
[----:B------:R-:W-:-:S07]  /*1fc20*/  LEPC R20, `(.L_x_2991) ;  /* 0x000000001014794e */ /* 0x000fce0000000000 */
[----:B0-----:R-:W-:Y:S05]  /*1fc30*/  CALL.ABS.NOINC R2 ;  /* 0x0000000002007343 */ /* 0x001fea0003c00000 */
.L_x_2991:
[----:B------:R-:W-:Y:S05]  /*1fc40*/  BSYNC B6 ;  /* 0x0000000000067941 */ /* 0x000fea0003800000 */
.L_x_2990:
[----:B------:R-:W2:Y:S01]  /*1fc50*/  LDL.LU R20, [R1+0x1c] ;  /* 0x00001c0001147983 */ /* 0x000ea20000300800 */
[----:B------:R-:W-:Y:S01]  /*1fc60*/  ULDC.64 UR4, c[0x0][0x2d8] ;  /* 0x0000b60000047ab9 */ /* 0x000fe20000000a00 */
[----:B-1----:R-:W1:Y:S02]  /*1fc70*/  LDC R7, c[0x0][0x448] ;  /* 0x00011200ff077b82 */ /* 0x002e640000000800 */
[----:B0-----:R-:W3:Y:S01]  /*1fc80*/  LDL.LU.64 R2, [R1+0x20] ;  /* 0x0000200001027983 */ /* 0x001ee20000300a00 */
[----:B------:R-:W-:-:S03]  /*1fc90*/  IMAD R0, R34, UR4, RZ ;  /* 0x0000000422007c24 */ /* 0x000fc6000f8e02ff */
[----:B------:R0:W5:Y:S01]  /*1fca0*/  LDL R10, [R1+0x14] ;  /* 0x00001400010a7983 */ /* 0x0001620000100800 */
[----:B------:R-:W-:Y:S01]  /*1fcb0*/  IMAD R0, R18, UR5, R0 ;  /* 0x0000000512007c24 */ /* 0x000fe2000f8e0200 */
[----:B-1----:R-:W-:-:S13]  /*1fcc0*/  ISETP.NE.AND P0, PT, R7, 0x1, PT ;  /* 0x000000010700780c */ /* 0x002fda0003f05270 */
[----:B------:R-:W1:Y:S01]  /*1fcd0*/  @P0 LDC R6, c[0x0][0x44c] ;  /* 0x00011300ff060b82 */ /* 0x000e620000000800 */
[----:B------:R-:W4:Y:S02]  /*1fce0*/  S2R R8, SR_TID.X ;  /* 0x0000000000087919 */ /* 0x000f240000002100 */
[----:B----4-:R-:W-:-:S05]  /*1fcf0*/  IMAD.SHL.U32 R8, R8, 0x8, RZ ;  /* 0x0000000808087824 */ /* 0x010fca00078e00ff */
[----:B------:R-:W-:Y:S01]  /*1fd00*/  LOP3.LUT R8, R8, 0x38, RZ, 0xc0, !PT ;  /* 0x0000003808087812 */ /* 0x000fe200078ec0ff */
[----:B---3--:R-:W-:Y:S02]  /*1fd10*/  IMAD.MOV.U32 R3, RZ, RZ, R35 ;  /* 0x000000ffff037224 */ /* 0x008fe400078e0023 */
[----:B------:R-:W-:Y:S01]  /*1fd20*/  IMAD.WIDE.U32 R2, R18, UR4, R2 ;  /* 0x0000000412027c25 */ /* 0x000fe2000f8e0002 */
[----:B------:R-:W-:-:S03]  /*1fd30*/  ULDC.64 UR4, c[0x0][0x2e0] ;  /* 0x0000b80000047ab9 */ /* 0x000fc60000000a00 */
[----:B--2---:R-:W-:Y:S02]  /*1fd40*/  IMAD R5, R20, UR4, RZ ;  /* 0x0000000414057c24 */ /* 0x004fe4000f8e02ff */
[----:B------:R-:W2:Y:S01]  /*1fd50*/  S2R R20, SR_TID.X ;  /* 0x0000000000147919 */ /* 0x000ea20000002100 */
[----:B------:R-:W-:Y:S02]  /*1fd60*/  IMAD.IADD R3, R3, 0x1, R0 ;  /* 0x0000000103037824 */ /* 0x000fe400078e0200 */
[C---:B------:R-:W-:Y:S02]  /*1fd70*/  IMAD R0, R32.reuse, UR5, R5 ;  /* 0x0000000520007c24 */ /* 0x040fe4000f8e0205 */
[----:B------:R-:W-:Y:S01]  /*1fd80*/  IMAD.WIDE.U32 R2, R32, UR4, R2 ;  /* 0x0000000420027c25 */ /* 0x000fe2000f8e0002 */
[----:B------:R-:W-:-:S03]  /*1fd90*/  ULDC.64 UR4, c[0x0][0x2d0] ;  /* 0x0000b40000047ab9 */ /* 0x000fc60000000a00 */
[----:B------:R-:W-:Y:S02]  /*1fda0*/  IMAD.IADD R3, R3, 0x1, R0 ;  /* 0x0000000103037824 */ /* 0x000fe400078e0200 */
[----:B------:R-:W3:Y:S01]  /*1fdb0*/  @P0 LDC R0, c[0x0][0x450] ;  /* 0x00011400ff000b82 */ /* 0x000ee20000000800 */
[----:B--2---:R-:W-:-:S04]  /*1fdc0*/  LOP3.LUT R20, R20, 0x7f, RZ, 0xc0, !PT ;  /* 0x0000007f14147812 */ /* 0x004fc800078ec0ff */
[----:B------:R-:W-:Y:S02]  /*1fdd0*/  SHF.R.U32.HI R21, RZ, 0x3, R20 ;  /* 0x00000003ff157819 */ /* 0x000fe40000011614 */
[----:B------:R-:W2:Y:S02]  /*1fde0*/  S2R R20, SR_TID.X ;  /* 0x0000000000147919 */ /* 0x000ea40000002100 */
[----:B--2---:R-:W-:-:S05]  /*1fdf0*/  IMAD.SHL.U32 R20, R20, 0x10, RZ ;  /* 0x0000001014147824 */ /* 0x004fca00078e00ff */
[----:B------:R-:W-:-:S04]  /*1fe00*/  LOP3.LUT R20, R21, 0x70, R20, 0xf8, !PT ;  /* 0x0000007015147812 */ /* 0x000fc800078ef814 */
[----:B------:R-:W-:Y:S01]  /*1fe10*/  LEA R5, R17, R20, 0x7 ;  /* 0x0000001411057211 */ /* 0x000fe200078e38ff */
        /* <DEDUP_REMOVED lines=112> */
.L_x_3144:
        /* <DEDUP_REMOVED lines=12> */
.L_x_2994:
[----:B------:R-:W-:Y:S05]  /*205e0*/  BSYNC B0 ;  /* 0x0000000000007941 */ /* 0x000fea0003800000 */
.L_x_2993:
[----:B------:R-:W-:Y:S01]  /*205f0*/  NOP ;  /* 0x0000000000007918 */ /* 0x000fe20000000000 */
[----:B------:R-:W-:-:S13]  /*20600*/  PLOP3.LUT P0, PT, PT, PT, PT, 0x80, 0x0 ;  /* 0x000000000000781c */ /* 0x000fda0003f0f070 */
.L_x_2995:
[----:B------:R-:W-:Y:S02]  /*20610*/  PLOP3.LUT P1, PT, P1, P0, PT, 0xa2, 0x0 ;  /* 0x000000000000781c */ /* 0x000fe40000f21472 */
[----:B------:R-:W-:-:S08]  /*20620*/  @P0 R2UR P1, UR4, R22 ;  /* 0x00000000160402ca */ /* 0x000fd00000020000 */
[----:B------:R-:W-:-:S05]  /*20630*/  @P0 PLOP3.LUT P0, PT, P1, PT, PT, 0x80, 0x0 ;  /* 0x000000000000081c */ /* 0x000fca0000f0f070 */
[----:B------:R-:W-:Y:S01]  /*20640*/  @!P1 SYNCS.ARRIVE.TRANS64.RED.A0T1 RZ, [UR4+0x2a800], RZ ;  /* 0x02a800ffffff99a7 */ /* 0x000fe20008200404 */
[----:B------:R-:W-:Y:S07]  /*20650*/  @!P1 ARRIVES.LDGSTSBAR.64.TRANSCNT [UR4+0x2a800] ;  /* 0x02a80000ff0099b0 */ /* 0x000fee0008000a84 */
[----:B------:R-:W-:Y:S05]  /*20660*/  @P0 BRA.U.ANY `(.L_x_2995) ;  /* 0xfffffffd00e80947 */ /* 0x000fea000393ffff */
[----:B01----:R-:W2:Y:S02]  /*20670*/  LDL.LU R2, [R1+0x28] ;  /* 0x0000280001027983 */ /* 0x003ea40000300800 */
[----:B--2---:R-:W-:-:S04]  /*20680*/  IADD3 R2, R2, 0x1, RZ ;  /* 0x0000000102027810 */ /* 0x004fc80007ffe0ff */
[----:B------:R-:W-:Y:S01]  /*20690*/  LEA.HI R0, R2, R2, RZ, 0x1 ;  /* 0x0000000202007211 */ /* 0x000fe200078f08ff */
[----:B------:R0:W-:Y:S03]  /*206a0*/  STL [R1+0x28], R2 ;  /* 0x0000280201007387 */ /* 0x0001e60000100800 */
        /* <DEDUP_REMOVED lines=8> */
.L_x_3145:
[----:B------:R-:W-:Y:S05]  /*20730*/  BSYNC B0 ;  /* 0x0000000000007941 */ /* 0x000fea0003800000 */
.L_x_2996:
[----:B------:R-:W2:Y:S01]  /*20740*/  LDL R0, [R1+0x18] ;  /* 0x0000180001007983 */ /* 0x000ea20000100800 */
[----:B------:R-:W-:Y:S01]  /*20750*/  BSSY B0, `(.L_x_2998) ;  /* 0x00000fd000007945 */ /* 0x000fe20003800000 */
[----:B--2---:R-:W-:-:S13]  /*20760*/  ISETP.GE.AND P0, PT, R0, 0x2, PT ;  /* 0x000000020000780c */ /* 0x004fda0003f06270 */
[----:B------:R-:W-:Y:S05]  /*20770*/  @!P0 BRA `(.L_x_2999) ;  /* 0x0000000c00e88947 */ /* 0x000fea0003800000 */
[----:B------:R-:W-:Y:S02]  /*20780*/  VIADD R0, R0, 0xfffffffe ;  /* 0xfffffffe00007836 */ /* 0x000fe40000000000 */
[----:B------:R-:W-:Y:S02]  /*20790*/  IMAD.MOV.U32 R17, RZ, RZ, R29 ;  /* 0x000000ffff117224 */ /* 0x000fe400078e001d */
[----:B------:R-:W-:Y:S02]  /*207a0*/  IMAD.MOV.U32 R10, RZ, RZ, R28 ;  /* 0x000000ffff0a7224 */ /* 0x000fe400078e001c */
[----:B------:R-:W-:-:S07]  /*207b0*/  IMAD.MOV.U32 R32, RZ, RZ, R27 ;  /* 0x000000ffff207224 */ /* 0x000fce00078e001b */
.L_x_3012:
        /* <DEDUP_REMOVED lines=41> */
.L_x_3000:
[----:B------:R-:W-:Y:S01]  /*20a50*/  IMAD R5, R28, 0x8, R22 ;  /* 0x000000081c057824 */ /* 0x000fe200078e0216 */
[----:B------:R-:W-:Y:S01]  /*20a60*/  SHF.L.U32 R0, R29, 0x1f, RZ ;  /* 0x0000001f1d007819 */ /* 0x000fe200000006ff */
[----:B------:R-:W-:Y:S03]  /*20a70*/  BSSY B1, `(.L_x_3001) ;  /* 0x0000003000017945 */ /* 0x000fe60003800000 */
[----:B------:R-:W0:Y:S02]  /*20a80*/  SYNCS.PHASECHK.TRANS64.TRYWAIT P0, [R5+URZ+0x2a840], R0 ;  /* 0x02a84000050075a7 */ /* 0x000e24000800017f */
[----:B0-----:R-:W-:Y:S05]  /*20a90*/  @!P0 BRA `(.L_x_3002) ;  /* 0x0000004c00548947 */ /* 0x001fea0003800000 */
.L_x_3146:
[----:B------:R-:W-:Y:S05]  /*20aa0*/  BSYNC B1 ;  /* 0x0000000000017941 */ /* 0x000fea0003800000 */
.L_x_3001:
        /* <DEDUP_REMOVED lines=68> */
.L_x_3160:
        /* <DEDUP_REMOVED lines=10> */
.L_x_3004:
        /* <DEDUP_REMOVED lines=10> */
.L_x_3005:
[----:B------:R2:W-:Y:S01]  /*21030*/  SYNCS.ARRIVE.TRANS64.A1T0 RZ, [R5+URZ+0x2a830], RZ ;  /* 0x02a830ff05ff79a7 */ /* 0x0005e2000810003f */
[----:B------:R-:W-:Y:S05]  /*21040*/  @!P2 BRA `(.L_x_3006) ;  /* 0x000000000004a947 */ /* 0x000fea0003800000 */
[----:B------:R-:W-:Y:S01]  /*21050*/  BPT.TRAP 0x1 ;  /* 0x000000040000795c */ /* 0x000fe20000300000 */
.L_x_3006:
[----:B-1----:R-:W-:Y:S01]  /*21060*/  SHF.L.U32 R2, R17, 0x1f, RZ ;  /* 0x0000001f11027819 */ /* 0x002fe200000006ff */
[----:B--2---:R-:W-:Y:S01]  /*21070*/  IMAD R5, R10, 0x8, R22 ;  /* 0x000000080a057824 */ /* 0x004fe200078e0216 */
[----:B------:R-:W-:Y:S03]  /*21080*/  BSSY B1, `(.L_x_3007) ;  /* 0x0000003000017945 */ /* 0x000fe60003800000 */
[----:B------:R-:W1:Y:S02]  /*21090*/  SYNCS.PHASECHK.TRANS64.TRYWAIT P0, [R5+URZ+0x2a860], R2 ;  /* 0x02a86002050075a7 */ /* 0x000e64000800017f */
[----:B-1----:R-:W-:Y:S05]  /*210a0*/  @!P0 BRA `(.L_x_3008) ;  /* 0x0000004c00c08947 */ /* 0x002fea0003800000 */
.L_x_3161:
[----:B------:R-:W-:Y:S05]  /*210b0*/  BSYNC B1 ;  /* 0x0000000000017941 */ /* 0x000fea0003800000 */
.L_x_3007:
        /* <DEDUP_REMOVED lines=55> */
.L_x_3175:
        /* <DEDUP_REMOVED lines=16> */
[----:B------:R-:W-:Y:S01]  /*21530*/  IMAD R21, R21, UR4, RZ ;  /* 0x0000000415157c24 */ /* 0x000fe2000f8e02ff */
[----:B------:R-:W-:-:S03]  /*21540*/  IADD3 R3, R3, R9, RZ ;  /* 0x0000000903037210 */ /* 0x000fc60007ffe0ff */
[C---:B------:R-:W-:Y:S02]  /*21550*/  IMAD R21, R6.reuse, UR5, R21 ;  /* 0x0000000506157c24 */ /* 0x040fe4000f8e0215 */
[----:B------:R-:W-:-:S04]  /*21560*/  IMAD.WIDE.U32 R2, R6, UR4, R2 ;  /* 0x0000000406027c25 */ /* 0x000fc8000f8e0002 */
[----:B------:R-:W-:-:S07]  /*21570*/  IMAD.IADD R21, R3, 0x1, R21 ;  /* 0x0000000103157824 */ /* 0x000fce00078e0215 */
.L_x_3010:
        /* <DEDUP_REMOVED lines=10> */
.L_x_3011:
[----:B------:R-:W-:Y:S01]  /*21620*/  ULDC.64 UR4, c[0x0][0x330] ;  /* 0x0000cc0000047ab9 */ /* 0x000fe20000000a00 */
[----:B------:R1:W-:Y:S01]  /*21630*/  SYNCS.ARRIVE.TRANS64.A1T0 RZ, [R5+URZ+0x2a850], RZ ;  /* 0x02a850ff05ff79a7 */ /* 0x0003e2000810003f */
[----:B------:R-:W-:Y:S02]  /*21640*/  IMAD.MOV.U32 R3, RZ, RZ, R21 ;  /* 0x000000ffff037224 */ /* 0x000fe400078e0015 */
        /* <DEDUP_REMOVED lines=8> */
[----:B------:R-:W-:Y:S02]  /*216d0*/  IMAD.IADD R25, R5, 0x1, R3 ;  /* 0x0000000105197824 */ /* 0x000fe400078e0203 */
[----:B------:R-:W-:-:S03]  /*216e0*/  IMAD.MOV.U32 R32, RZ, RZ, R27 ;  /* 0x000000ffff207224 */ /* 0x000fc600078e001b */
[----:B------:R-:W-:Y:S02]  /*216f0*/  LEA.HI.X R25, R2, UR5, R25, 0x1, P0 ;  /* 0x0000000502197c11 */ /* 0x000fe400080f0c19 */
[----:B------:R-:W-:-:S13]  /*21700*/  ISETP.GT.AND P0, PT, R27, RZ, PT ;  /* 0x000000ff1b00720c */ /* 0x000fda0003f04270 */
[----:B------:R-:W-:Y:S05]  /*21710*/  @P0 BRA `(.L_x_3012) ;  /* 0xfffffff000280947 */ /* 0x000fea000383ffff */
.L_x_2999:
[----:B------:R-:W-:Y:S05]  /*21720*/  BSYNC B0 ;  /* 0x0000000000007941 */ /* 0x000fea0003800000 */
.L_x_2998:
        /* <DEDUP_REMOVED lines=17> */
.L_x_3014:
[----:B------:R-:W-:Y:S05]  /*21840*/  BSYNC B0 ;  /* 0x0000000000007941 */ /* 0x000fea0003800000 */
.L_x_3013:
[----:B------:R-:W-:-:S13]  /*21850*/  LOP3.LUT P0, RZ, R23, 0x10, RZ, 0xc0, !PT ;  /* 0x0000001017ff7812 */ /* 0x000fda000780c0ff */
[----:B------:R-:W-:Y:S05]  /*21860*/  @!P0 BRA `(.L_x_3015) ;  /* 0x0000000000048947 */ /* 0x000fea0003800000 */
[----:B------:R-:W-:Y:S01]  /*21870*/  BPT.TRAP 0x1 ;  /* 0x000000040000795c */ /* 0x000fe20000300000 */
.L_x_3015:
[----:B------:R-:W2:Y:S01]  /*21880*/  LDL.LU R2, [R1] ;  /* 0x0000000001027983 */ /* 0x000ea20000300800 */
[----:B------:R-:W-:Y:S01]  /*21890*/  IMAD R0, R28, 0x8, R22 ;  /* 0x000000081c007824 */ /* 0x000fe200078e0216 */
[----:B0-----:R-:W-:Y:S01]  /*218a0*/  SHF.L.U32 R3, R29, 0x1f, RZ ;  /* 0x0000001f1d037819 */ /* 0x001fe200000006ff */
[----:B------:R-:W-:Y:S03]  /*218b0*/  BSSY B0, `(.L_x_3016) ;  /* 0x0000004000007945 */ /* 0x000fe60003800000 */
[----:B------:R-:W0:Y:S01]  /*218c0*/  SYNCS.PHASECHK.TRANS64.TRYWAIT P0, [R0+URZ+0x2a860], R3 ;  /* 0x02a86003000075a7 */ /* 0x000e22000800017f */
[----:B--2---:R-:W-:Y:S01]  /*218d0*/  IMAD R6, R27, -0x60, R2 ;  /* 0xffffffa01b067824 */ /* 0x004fe200078e0202 */
[----:B0-----:R-:W-:Y:S06]  /*218e0*/  @!P0 BRA `(.L_x_3017) ;  /* 0x0000004c00b48947 */ /* 0x001fec0003800000 */
.L_x_3176:
[----:B------:R-:W-:Y:S05]  /*218f0*/  BSYNC B0 ;  /* 0x0000000000007941 */ /* 0x000fea0003800000 */
.L_x_3016:
        /* <DEDUP_REMOVED lines=57> */
.L_x_3190:
        /* <DEDUP_REMOVED lines=11> */
.L_x_3019:
        /* <DEDUP_REMOVED lines=10> */
.L_x_3020:
[----:B------:R-:W-:Y:S01]  /*21de0*/  VIADD R28, R28, 0x1 ;  /* 0x000000011c1c7836 */ /* 0x000fe20000000000 */
[----:B------:R1:W-:Y:S04]  /*21df0*/  SYNCS.ARRIVE.TRANS64.A1T0 RZ, [R0+URZ+0x2a850], RZ ;  /* 0x02a850ff00ff79a7 */ /* 0x0003e8000810003f */
[----:B------:R-:W-:-:S04]  /*21e00*/  ISETP.NE.AND P0, PT, R28, 0x2, PT ;  /* 0x000000021c00780c */ /* 0x000fc80003f05270 */
[----:B-1----:R-:W-:Y:S02]  /*21e10*/  SEL R0, RZ, 0x1, P0 ;  /* 0x00000001ff007807 */ /* 0x002fe40000000000 */
[----:B------:R-:W-:Y:S02]  /*21e20*/  SEL R28, R28, RZ, P0 ;  /* 0x000000ff1c1c7207 */ /* 0x000fe40000000000 */
[----:B------:R-:W-:-:S07]  /*21e30*/  LOP3.LUT R29, R29, R0, RZ, 0x3c, !PT ;  /* 0x000000001d1d7212 */ /* 0x000fce00078e3cff */
.L_x_2977:
[----:B------:R-:W-:Y:S05]  /*21e40*/  BSYNC B7 ;  /* 0x0000000000077941 */ /* 0x000fea0003800000 */
.L_x_2975:
[----:B------:R-:W-:-:S13]  /*21e50*/  LOP3.LUT P0, RZ, R23, 0x20, RZ, 0xc0, !PT ;  /* 0x0000002017ff7812 */ /* 0x000fda000780c0ff */
[----:B------:R-:W-:Y:S05]  /*21e60*/  @!P0 BRA `(.L_x_3021) ;  /* 0x0000000000248947 */ /* 0x000fea0003800000 */
[----:B------:R-:W-:Y:S05]  /*21e70*/  WARPSYNC.ALL ;  /* 0x0000000000007948 */ /* 0x000fea0003800000 */
[----:B------:R-:W2:Y:S08]  /*21e80*/  S2UR UR5, SR_CgaCtaId ;  /* 0x00000000000579c3 */ /* 0x000eb00000008800 */
[----:B------:R-:W-:Y:S06]  /*21e90*/  BAR.SYNC.DEFER_BLOCKING 0x5, 0x180 ;  /* 0x0146000000007b1d */ /* 0x000fec0000010000 */
[----:B------:R-:W-:-:S02]  /*21ea0*/  UMOV UR4, 0x400 ;  /* 0x0000040000047882 */ /* 0x000fc40000000000 */
[----:B--2---:R-:W-:-:S06]  /*21eb0*/  ULEA UR4, UR5, UR4, 0x18 ;  /* 0x0000000405047291 */ /* 0x004fcc000f8ec03f */
[----:B------:R-:W-:-:S05]  /*21ec0*/  IMAD.U32 R22, RZ, RZ, UR4 ;  /* 0x00000004ff167e24 */ /* 0x000fca000f8e00ff */
[----:B------:R2:W3:Y:S01]  /*21ed0*/  LDS.128 R16, [R22+0x2a8d0] ;  /* 0x02a8d00016107984 */ /* 0x0004e20000000c00 */
[----:B------:R-:W-:Y:S06]  /*21ee0*/  BAR.ARV 0x4, 0x180 ;  /* 0x0106000000007b1d */ /* 0x000fec0000002000 */
[----:B------:R-:W-:Y:S05]  /*21ef0*/  BRA `(.L_x_3022) ;  /* 0x0000000800cc7947 */ /* 0x000fea0003800000 */
.L_x_3021:
        /* <DEDUP_REMOVED lines=36> */
.L_x_3200:
[----:B------:R-:W-:Y:S02]  /*22140*/  ULDC UR4, c[0x0][0xc38] ;  /* 0x00030e0000047ab9 */ /* 0x000fe40000000800 */
[----:B------:R-:W-:-:S04]  /*22150*/  IMAD.U32 R7, RZ, RZ, UR4 ;  /* 0x00000004ff077e24 */ /* 0x000fc8000f8e00ff */
[----:B--2---:R-:W-:-:S04]  /*22160*/  IMAD R14, R14, R7, RZ ;  /* 0x000000070e0e7224 */ /* 0x004fc800078e02ff */
[----:B------:R-:W-:-:S05]  /*22170*/  IMAD.IADD R9, R4, 0x1, R14 ;  /* 0x0000000104097824 */ /* 0x000fca00078e020e */
[----:B------:R-:W-:-:S13]  /*22180*/  ISETP.GT.AND P6, PT, R9, R0, PT ;  /* 0x000000000900720c */ /* 0x000fda0003fc4270 */
[----:B------:R-:W-:Y:S05]  /*22190*/  @P6 BRA `(.L_x_3024) ;  /* 0x00000000009c6947 */ /* 0x000fea0003800000 */
.L_x_3029:
        /* <DEDUP_REMOVED lines=14> */
.L_x_3027:
[----:B------:R-:W-:Y:S05]  /*22280*/  BSYNC B0 ;  /* 0x0000000000007941 */ /* 0x000fea0003800000 */
.L_x_3026:
        /* <DEDUP_REMOVED lines=17> */
[----:B------:R0:W2:Y:S02]  /*223a0*/  SHFL.IDX PT, R14, R2, 0x1f, 0x1f ;  /* 0x03e01f00020e7f89 */ /* 0x0000a400000e0000 */
.L_x_3208:
[----:B------:R-:W-:Y:S02]  /*223b0*/  ULDC UR4, c[0x0][0xc38] ;  /* 0x00030e0000047ab9 */ /* 0x000fe40000000800 */
[----:B------:R-:W-:-:S04]  /*223c0*/  IMAD.U32 R7, RZ, RZ, UR4 ;  /* 0x00000004ff077e24 */ /* 0x000fc8000f8e00ff */
[----:B--2---:R-:W-:-:S04]  /*223d0*/  IMAD R14, R14, R7, RZ ;  /* 0x000000070e0e7224 */ /* 0x004fc800078e02ff */
[----:B------:R-:W-:-:S05]  /*223e0*/  IMAD.IADD R9, R14, 0x1, R9 ;  /* 0x000000010e097824 */ /* 0x000fca00078e0209 */
[----:B------:R-:W-:-:S13]  /*223f0*/  ISETP.GT.AND P6, PT, R9, R0, PT ;  /* 0x000000000900720c */ /* 0x000fda0003fc4270 */
[----:B------:R-:W-:Y:S05]  /*22400*/  @!P6 BRA `(.L_x_3029) ;  /* 0xfffffffc0064e947 */ /* 0x000fea000383ffff */
.L_x_3024:
        /* <DEDUP_REMOVED lines=8> */
.L_x_3212:
[----:B------:R-:W-:Y:S01]  /*22490*/  ISETP.NE.AND P0, PT, R3, RZ, PT ;  /* 0x000000ff0300720c */ /* 0x000fe20003f05270 */
[----:B------:R-:W-:-:S12]  /*224a0*/  IMAD.MOV.U32 R14, RZ, RZ, RZ ;  /* 0x000000ffff0e7224 */ /* 0x000fd800078e00ff */
[----:B------:R-:W-:Y:S05]  /*224b0*/  @!P0 BRA `(.L_x_3031) ;  /* 0x0000000000108947 */ /* 0x000fea0003800000 */
[----:B------:R-:W-:Y:S01]  /*224c0*/  UMOV UR4, 0xffffffff ;  /* 0xffffffff00047882 */ /* 0x000fe20000000000 */
[----:B------:R-:W-:Y:S02]  /*224d0*/  VIADD R12, R4, 0xffffffff ;  /* 0xffffffff040c7836 */ /* 0x000fe40000000000 */
[----:B------:R-:W-:Y:S05]  /*224e0*/  BRA.DIV UR4, `(.L_x_3032) ;  /* 0x0000005204dc7947 */ /* 0x000fea000b800000 */
[----:B------:R4:W0:Y:S02]  /*224f0*/  SHFL.IDX PT, R14, R2, R12, 0x1f ;  /* 0x00001f0c020e7589 */ /* 0x00082400000e0000 */
.L_x_3031:
        /* <DEDUP_REMOVED lines=8> */
[----:B-1----:R-:W0:Y:S08]  /*22580*/  I2F.RP R10, R8 ;  /* 0x00000008000a7306 */ /* 0x002e300000209400 */
        /* <DEDUP_REMOVED lines=57> */
.L_x_3025:
[----:B------:R-:W-:Y:S01]  /*22920*/  UMOV UR4, URZ ;  /* 0x0000003f00047c82 */ /* 0x000fe20008000000 */
[----:B------:R-:W-:Y:S01]  /*22930*/  UMOV UR5, URZ ;  /* 0x0000003f00057c82 */ /* 0x000fe20008000000 */
[----:B------:R-:W-:Y:S01]  /*22940*/  ULDC UR6, c[0x0][0xc3c] ;  /* 0x00030f0000067ab9 */ /* 0x000fe20000000800 */
[----:B------:R-:W-:Y:S02]  /*22950*/  IMAD.MOV.U32 R16, RZ, RZ, R0 ;  /* 0x000000ffff107224 */ /* 0x000fe400078e0000 */
[----:B------:R-:W-:Y:S02]  /*22960*/  IMAD.U32 R17, RZ, RZ, UR4 ;  /* 0x00000004ff117e24 */ /* 0x000fe4000f8e00ff */
[----:B------:R-:W-:Y:S02]  /*22970*/  IMAD.U32 R18, RZ, RZ, UR5 ;  /* 0x00000005ff127e24 */ /* 0x000fe4000f8e00ff */
[----:B------:R-:W-:-:S07]  /*22980*/  IMAD.U32 R19, RZ, RZ, UR6 ;  /* 0x00000006ff137e24 */ /* 0x000fce000f8e00ff */
.L_x_3033:
        /* <DEDUP_REMOVED lines=10> */
.L_x_3022:
[----:B------:R-:W-:Y:S02]  /*22a30*/  ULDC UR4, c[0x0][0xc3c] ;  /* 0x00030f0000047ab9 */ /* 0x000fe40000000800 */
[----:B---3--:R-:W-:-:S13]  /*22a40*/  ISETP.GE.AND P0, PT, R19, UR4, PT ;  /* 0x0000000413007c0c */ /* 0x008fda000bf06270 */
[----:B------:R-:W-:Y:S05]  /*22a50*/  @!P0 BRA `(.L_x_3034) ;  /* 0xffffffa000b48947 */ /* 0x000fea000383ffff */
[----:B------:R-:W-:Y:S05]  /*22a60*/  BSYNC B8 ;  /* 0x0000000000087941 */ /* 0x000fea0003800000 */
.L_x_2933:
[----:B------:R-:W3:Y:S01]  /*22a70*/  LDL.LU R0, [R1+0x28] ;  /* 0x0000280001007983 */ /* 0x000ee20000300800 */
[----:B------:R-:W-:Y:S01]  /*22a80*/  BSSY B0, `(.L_x_3035) ;  /* 0x000000b000007945 */ /* 0x000fe20003800000 */
[----:B------:R-:W4:Y:S01]  /*22a90*/  S2R R5, SR_CgaCtaId ;  /* 0x0000000000057919 */ /* 0x000f220000008800 */
[----:B---3--:R-:W-:-:S05]  /*22aa0*/  VIADD R0, R0, 0x1 ;  /* 0x0000000100007836 */ /* 0x008fca0000000000 */
[----:B0-----:R-:W-:-:S04]  /*22ab0*/  LEA.HI R2, R0, R0, RZ, 0x1 ;  /* 0x0000000000027211 */ /* 0x001fc800078f08ff */
[----:B------:R-:W-:Y:S02]  /*22ac0*/  LOP3.LUT R3, R2, 0xfffffffe, RZ, 0xc0, !PT ;  /* 0xfffffffe02037812 */ /* 0x000fe400078ec0ff */
[----:B------:R-:W-:Y:S02]  /*22ad0*/  MOV R2, 0x400 ;  /* 0x0000040000027802 */ /* 0x000fe40000000f00 */
[----:B------:R-:W-:Y:S02]  /*22ae0*/  IADD3 R0, R0, -R3, RZ ;  /* 0x8000000300007210 */ /* 0x000fe40007ffe0ff */
[----:B----4-:R-:W-:Y:S02]  /*22af0*/  LEA R5, R5, R2, 0x18 ;  /* 0x0000000205057211 */ /* 0x010fe400078ec0ff */
[----:B------:R-:W-:-:S04]  /*22b00*/  SHF.L.U32 R0, R0, 0x1f, RZ ;  /* 0x0000001f00007819 */ /* 0x000fc800000006ff */
[----:B------:R-:W0:Y:S02]  /*22b10*/  SYNCS.PHASECHK.TRANS64.TRYWAIT P0, [R5+URZ+0x2a820], R0 ;  /* 0x02a82000050075a7 */ /* 0x000e24000800017f */
[----:B0-----:R-:W-:Y:S05]  /*22b20*/  @!P0 BRA `(.L_x_3036) ;  /* 0x0000004c00708947 */ /* 0x001fea0003800000 */
.L_x_3215:
[----:B------:R-:W-:Y:S05]  /*22b30*/  BSYNC B0 ;  /* 0x0000000000007941 */ /* 0x000fea0003800000 */
.L_x_3035:
[----:B------:R-:W-:-:S03]  /*22b40*/  UMOV UR4, 0xffffffff ;  /* 0xffffffff00047882 */ /* 0x000fc60000000000 */
[----:B------:R-:W-:Y:S05]  /*22b50*/  BRA.DIV UR4, `(.L_x_3037) ;  /* 0x0000004e04787947 */ /* 0x000fea000b800000 */
[----:B0-----:R-:W0:Y:S02]  /*22b60*/  S2R R0, SR_TID.X ;  /* 0x0000000000007919 */ /* 0x001e240000002100 */
[----:B0-----:R-:W-:-:S04]  /*22b70*/  SHF.R.U32.HI R0, RZ, 0x5, R0 ;  /* 0x00000005ff007819 */ /* 0x001fc80000011600 */
[----:B------:R-:W-:-:S05]  /*22b80*/  LOP3.LUT R0, R0, 0x3, RZ, 0xc0, !PT ;  /* 0x0000000300007812 */ /* 0x000fca00078ec0ff */
[----:B------:R0:W3:Y:S02]  /*22b90*/  SHFL.IDX PT, R14, R0, RZ, 0x1f ;  /* 0x00001fff000e7589 */ /* 0x0000e400000e0000 */
.L_x_3218:
[----:B---3--:R-:W-:-:S13]  /*22ba0*/  ISETP.NE.AND P0, PT, R14, RZ, PT ;  /* 0x000000ff0e00720c */ /* 0x008fda0003f05270 */
[----:B------:R-:W-:Y:S05]  /*22bb0*/  @P0 BRA `(.L_x_2687) ;  /* 0x0000000000900947 */ /* 0x000fea0003800000 */
[----:B------:R-:W-:-:S03]  /*22bc0*/  UMOV UR4, 0xffffffff ;  /* 0xffffffff00047882 */ /* 0x000fc60000000000 */
[----:B------:R-:W-:Y:S05]  /*22bd0*/  BRA.DIV UR4, `(.L_x_3038) ;  /* 0x0000004e048c7947 */ /* 0x000fea000b800000 */
[----:B------:R-:W-:-:S13]  /*22be0*/  ELECT P6, URZ, PT ;  /* 0x00000000003f782f */ /* 0x000fda00038c0000 */
.L_x_3221:
        /* <DEDUP_REMOVED lines=8> */
.L_x_3039:
[C---:B------:R-:W-:Y:S01]  /*22c70*/  IMAD R3, R28.reuse, 0x8, R5 ;  /* 0x000000081c037824 */ /* 0x040fe200078e0205 */
[----:B------:R-:W-:Y:S01]  /*22c80*/  SHF.L.U32 R2, R29, 0x1f, RZ ;  /* 0x0000001f1d027819 */ /* 0x000fe200000006ff */
[----:B------:R-:W-:-:S03]  /*22c90*/  VIADD R28, R28, 0x1 ;  /* 0x000000011c1c7836 */ /* 0x000fc60000000000 */
[----:B------:R-:W0:Y:S02]  /*22ca0*/  SYNCS.PHASECHK.TRANS64.TRYWAIT P1, [R3+URZ+0x2a840], R2 ;  /* 0x02a84002030075a7 */ /* 0x000e24000802017f */
[----:B------:R-:W-:-:S04]  /*22cb0*/  ISETP.NE.AND P2, PT, R28, 0x2, PT ;  /* 0x000000021c00780c */ /* 0x000fc80003f45270 */
[----:B------:R-:W-:Y:S01]  /*22cc0*/  SEL R0, RZ, 0x1, P2 ;  /* 0x00000001ff007807 */ /* 0x000fe20001000000 */
[----:B0-----:R-:W-:Y:S08]  /*22cd0*/  @!P1 BRA `(.L_x_3040) ;  /* 0x0000004c006c9947 */ /* 0x001ff00003800000 */
.L_x_3222:
[----:B------:R-:W-:Y:S02]  /*22ce0*/  SEL R28, R28, RZ, P2 ;  /* 0x000000ff1c1c7207 */ /* 0x000fe40001000000 */
[----:B------:R-:W-:Y:S01]  /*22cf0*/  LOP3.LUT R0, R29, R0, RZ, 0x3c, !PT ;  /* 0x000000001d007212 */ /* 0x000fe200078e3cff */
[----:B------:R-:W-:Y:S06]  /*22d00*/  @!P0 BRA `(.L_x_3041) ;  /* 0x0000000000048947 */ /* 0x000fec0003800000 */
[----:B------:R-:W-:Y:S01]  /*22d10*/  BPT.TRAP 0x1 ;  /* 0x000000040000795c */ /* 0x000fe20000300000 */
.L_x_3041:
[----:B------:R-:W-:Y:S01]  /*22d20*/  IMAD R5, R28, 0x8, R5 ;  /* 0x000000081c057824 */ /* 0x000fe200078e0205 */
[----:B------:R-:W-:-:S04]  /*22d30*/  SHF.L.U32 R0, R0, 0x1f, RZ ;  /* 0x0000001f00007819 */ /* 0x000fc800000006ff */
[----:B------:R-:W3:Y:S02]  /*22d40*/  SYNCS.PHASECHK.TRANS64.TRYWAIT P1, [R5+URZ+0x2a840], R0 ;  /* 0x02a84000050075a7 */ /* 0x000ee4000802017f */
[----:B---3--:R-:W-:Y:S05]  /*22d50*/  @!P1 BRA `(.L_x_3042) ;  /* 0x0000004c00609947 */ /* 0x008fea0003800000 */
.L_x_3223:
[----:B------:R-:W-:Y:S05]  /*22d60*/  @!P0 BRA `(.L_x_3043) ;  /* 0x0000000000048947 */ /* 0x000fea0003800000 */
[----:B------:R-:W-:Y:S01]  /*22d70*/  BPT.TRAP 0x1 ;  /* 0x000000040000795c */ /* 0x000fe20000300000 */
.L_x_3043:
[----:B------:R-:W4:Y:S02]  /*22d80*/  SYNCS.PHASECHK.TRANS64.TRYWAIT P1, [R3+URZ+0x2a860], R2 ;  /* 0x02a86002030075a7 */ /* 0x000f24000802017f */
[----:B----4-:R-:W-:Y:S05]  /*22d90*/  @!P1 BRA `(.L_x_3044) ;  /* 0x0000004c00649947 */ /* 0x010fea0003800000 */
.L_x_3224:
[----:B------:R-:W-:Y:S05]  /*22da0*/  @!P0 BRA `(.L_x_3045) ;  /* 0x0000000000048947 */ /* 0x000fea0003800000 */
[----:B------:R-:W-:Y:S01]  /*22db0*/  BPT.TRAP 0x1 ;  /* 0x000000040000795c */ /* 0x000fe20000300000 */
.L_x_3045:
[----:B------:R0:W0:Y:S02]  /*22dc0*/  SYNCS.PHASECHK.TRANS64.TRYWAIT P0, [R5+URZ+0x2a860], R0 ;  /* 0x02a86000050075a7 */ /* 0x000024000800017f */
[----:B0-----:R-:W-:Y:S05]  /*22dd0*/  @!P0 NANOSLEEP.SYNCS 0x989680 ;  /* 0x009896800000895d */ /* 0x001fea0003900000 */
[----:B------:R-:W0:Y:S02]  /*22de0*/  @!P0 SYNCS.PHASECHK.TRANS64 P0, [R5+URZ+0x2a860], R0 ;  /* 0x02a86000050085a7 */ /* 0x000e24000800007f */
[----:B0-----:R-:W-:Y:S05]  /*22df0*/  @!P0 BRA `(.L_x_3045) ;  /* 0xfffffffc00f08947 */ /* 0x001fea000383ffff */
.L_x_2687:
[----:B------:R-:W-:Y:S05]  /*22e00*/  BSYNC B9 ;  /* 0x0000000000097941 */ /* 0x000fea0003800000 */
.L_x_2684:
[----:B------:R-:W-:Y:S05]  /*22e10*/  EXIT ;  /* 0x000000000000794d */ /* 0x000fea0003800000 */
.L_x_2705:
[----:B0-----:R0:W1:Y:S02]  /*22e20*/  SYNCS.PHASECHK.TRANS64.TRYWAIT P6, [R85+URZ+0x2a890], R86 ;  /* 0x02a89056550075a7 */ /* 0x00106400080c017f */
[----:B-1----:R-:W-:Y:S05]  /*22e30*/  @!P6 NANOSLEEP.SYNCS 0x989680 ;  /* 0x009896800000e95d */ /* 0x002fea0003900000 */
[----:B------:R-:W1:Y:S02]  /*22e40*/  @!P6 SYNCS.PHASECHK.TRANS64 P6, [R85+URZ+0x2a890], R86 ;  /* 0x02a890565500e5a7 */ /* 0x000e6400080c007f */
[----:B-1----:R-:W-:Y:S05]  /*22e50*/  @!P6 BRA `(.L_x_2705) ;  /* 0xfffffffc00f0e947 */ /* 0x002fea000383ffff */
[----:B------:R-:W-:Y:S05]  /*22e60*/  BRA `(.L_x_3046) ;  /* 0xfffffe0800307947 */ /* 0x000fea000383ffff */
.L_x_2706:
        /* <DEDUP_REMOVED lines=8> */
.L_x_3048:
[----:B------:R-:W-:Y:S05]  /*22ef0*/  BSYNC B1 ;  /* 0x0000000000017941 */ /* 0x000fea0003800000 */
.L_x_3047:
        /* <DEDUP_REMOVED lines=8> */
.L_x_3049:
[----:B------:R-:W-:Y:S01]  /*22f80*/  IMAD.MOV.U32 R11, RZ, RZ, R14 ;  /* 0x000000ffff0b7224 */ /* 0x000fe200078e000e */
[----:B------:R-:W-:Y:S06]  /*22f90*/  BRA `(.L_x_3050) ;  /* 0xfffffe0400f87947 */ /* 0x000fec000383ffff */
.L_x_2731:
        /* <DEDUP_REMOVED lines=8> */
.L_x_3052:
[----:B------:R-:W-:Y:S05]  /*23020*/  BSYNC B1 ;  /* 0x0000000000017941 */ /* 0x000fea0003800000 */
.L_x_3051:
        /* <DEDUP_REMOVED lines=8> */
.L_x_3053:
[----:B------:R-:W-:Y:S01]  /*230b0*/  IMAD.MOV.U32 R117, RZ, RZ, R14 ;  /* 0x000000ffff757224 */ /* 0x000fe200078e000e */
[----:B------:R-:W-:Y:S06]  /*230c0*/  BRA `(.L_x_3054) ;  /* 0xfffffe1c00547947 */ /* 0x000fec000383ffff */
.L_x_2761:
[----:B-1----:R1:W2:Y:S02]  /*230d0*/  SYNCS.PHASECHK.TRANS64.TRYWAIT P6, [R85+URZ+0x2a890], R86 ;  /* 0x02a89056550075a7 */ /* 0x0022a400080c017f */
[----:B--2---:R-:W-:Y:S05]  /*230e0*/  @!P6 NANOSLEEP.SYNCS 0x989680 ;  /* 0x009896800000e95d */ /* 0x004fea0003900000 */
[----:B------:R-:W2:Y:S02]  /*230f0*/  @!P6 SYNCS.PHASECHK.TRANS64 P6, [R85+URZ+0x2a890], R86 ;  /* 0x02a890565500e5a7 */ /* 0x000ea400080c007f */
[----:B--2---:R-:W-:Y:S05]  /*23100*/  @!P6 BRA `(.L_x_2761) ;  /* 0xfffffffc00f0e947 */ /* 0x004fea000383ffff */
[----:B------:R-:W-:Y:S05]  /*23110*/  BRA `(.L_x_3055) ;  /* 0xfffffe3c00847947 */ /* 0x000fea000383ffff */
.L_x_2762:
        /* <DEDUP_REMOVED lines=8> */
.L_x_3057:
[----:B------:R-:W-:Y:S05]  /*231a0*/  BSYNC B1 ;  /* 0x0000000000017941 */ /* 0x000fea0003800000 */
.L_x_3056:
        /* <DEDUP_REMOVED lines=8> */
.L_x_3058:
[----:B------:R-:W-:Y:S01]  /*23230*/  IMAD.MOV.U32 R11, RZ, RZ, R14 ;  /* 0x000000ffff0b7224 */ /* 0x000fe200078e000e */
[----:B------:R-:W-:Y:S06]  /*23240*/  BRA `(.L_x_3059) ;  /* 0xfffffe3c00507947 */ /* 0x000fec000383ffff */
.L_x_2775:
[----:B------:R-:W-:Y:S01]  /*23250*/  BSSY B1, `(.L_x_3060) ;  /* 0x0000008000017945 */ /* 0x000fe20003800000 */
[----:B--234-:R-:W-:Y:S01]  /*23260*/  IMAD.MOV.U32 R13, RZ, RZ, R116 ;  /* 0x000000ffff0d7224 */ /* 0x01cfe200078e0074 */
[----:B------:R-:W-:Y:S01]  /*23270*/  MOV R12, 0x1 ;  /* 0x00000001000c7802 */ /* 0x000fe20000000f00 */
[----:B------:R-:W-:Y:S02]  /*23280*/  IMAD.MOV.U32 R11, RZ, RZ, 0x1c1f ;  /* 0x00001c1fff0b7424 */ /* 0x000fe400078e00ff */
[----:B------:R-:W-:-:S07]  /*23290*/  IMAD.MOV.U32 R15, RZ, RZ, -0x1 ;  /* 0xffffffffff0f7424 */ /* 0x000fce00078e00ff */
[----:B01----:R-:W-:Y:S05]  /*232a0*/  WARPSYNC.COLLECTIVE R15, `(.L_x_3061) ;  /* 0x000000000f087348 */ /* 0x003fea0003c00000 */
[----:B------:R2:W3:Y:S02]  /*232b0*/  SHFL.IDX P6, R14, R13, R12, R11 ;  /* 0x0000000c0d0e7389 */ /* 0x0004e400000c000b */
[----:B0123--:R-:W-:Y:S01]  /*232c0*/  ENDCOLLECTIVE ;  /* 0x000000000000791b */ /* 0x00ffe20003800000 */
.L_x_3061:
[----:B------:R-:W-:Y:S05]  /*232d0*/  BSYNC B1 ;  /* 0x0000000000017941 */ /* 0x000fea0003800000 */
.L_x_3060:
        /* <DEDUP_REMOVED lines=8> */
.L_x_3062:
[----:B------:R-:W-:Y:S01]  /*23360*/  IMAD.MOV.U32 R117, RZ, RZ, R14 ;  /* 0x000000ffff757224 */ /* 0x000fe200078e000e */
[----:B------:R-:W-:Y:S06]  /*23370*/  BRA `(.L_x_3063) ;  /* 0xfffffe5400087947 */ /* 0x000fec000383ffff */
.L_x_2788:
[----:B0-----:R0:W1:Y:S02]  /*23380*/  SYNCS.PHASECHK.TRANS64.TRYWAIT P4, [R85+URZ+0x2a890], R86 ;  /* 0x02a89056550075a7 */ /* 0x001064000808017f */
[----:B-1----:R-:W-:Y:S05]  /*23390*/  @!P4 NANOSLEEP.SYNCS 0x989680 ;  /* 0x009896800000c95d */ /* 0x002fea0003900000 */
[----:B------:R-:W1:Y:S02]  /*233a0*/  @!P4 SYNCS.PHASECHK.TRANS64 P4, [R85+URZ+0x2a890], R86 ;  /* 0x02a890565500c5a7 */ /* 0x000e64000808007f */
[----:B-1----:R-:W-:Y:S05]  /*233b0*/  @!P4 BRA `(.L_x_2788) ;  /* 0xfffffffc00f0c947 */ /* 0x002fea000383ffff */
[----:B------:R-:W-:Y:S05]  /*233c0*/  BRA `(.L_x_3064) ;  /* 0xfffffe6800fc7947 */ /* 0x000fea000383ffff */
.L_x_2789:
        /* <DEDUP_REMOVED lines=8> */
.L_x_3066:
[----:B------:R-:W-:Y:S05]  /*23450*/  BSYNC B1 ;  /* 0x0000000000017941 */ /* 0x000fea0003800000 */
.L_x_3065:
        /* <DEDUP_REMOVED lines=8> */
.L_x_3067:
[----:B------:R-:W-:Y:S01]  /*234e0*/  IMAD.MOV.U32 R32, RZ, RZ, R14 ;  /* 0x000000ffff207224 */ /* 0x000fe200078e000e */
[----:B------:R-:W-:Y:S06]  /*234f0*/  BRA `(.L_x_3068) ;  /* 0xfffffe6c00207947 */ /* 0x000fec000383ffff */
.L_x_2792:
        /* <DEDUP_REMOVED lines=8> */
.L_x_3070:
[----:B------:R-:W-:Y:S05]  /*23580*/  BSYNC B1 ;  /* 0x0000000000017941 */ /* 0x000fea0003800000 */
.L_x_3069:
        /* <DEDUP_REMOVED lines=8> */
.L_x_3071:
[----:B------:R-:W-:Y:S01]  /*23610*/  IMAD.MOV.U32 R32, RZ, RZ, R14 ;  /* 0x000000ffff207224 */ /* 0x000fe200078e000e */
[----:B------:R-:W-:Y:S06]  /*23620*/  BRA `(.L_x_3072) ;  /* 0xfffffe6c007c7947 */ /* 0x000fec000383ffff */
.L_x_2796:
[----:B---3--:R3:W0:Y:S02]  /*23630*/  SYNCS.PHASECHK.TRANS64.TRYWAIT P0, [R85+URZ+0x2a8b0], R86 ;  /* 0x02a8b056550075a7 */ /* 0x008624000800017f */
[----:B0-----:R-:W-:Y:S05]  /*23640*/  @!P0 NANOSLEEP.SYNCS 0x989680 ;  /* 0x009896800000895d */ /* 0x001fea0003900000 */
[----:B------:R-:W0:Y:S02]  /*23650*/  @!P0 SYNCS.PHASECHK.TRANS64 P0, [R85+URZ+0x2a8b0], R86 ;  /* 0x02a8b056550085a7 */ /* 0x000e24000800007f */
[----:B0-----:R-:W-:Y:S05]  /*23660*/  @!P0 BRA `(.L_x_2796) ;  /* 0xfffffffc00f08947 */ /* 0x001fea000383ffff */
[----:B------:R-:W-:Y:S05]  /*23670*/  BRA `(.L_x_3073) ;  /* 0xfffffe7000547947 */ /* 0x000fea000383ffff */
.L_x_2814:
        /* <DEDUP_REMOVED lines=8> */
.L_x_3075:
[----:B------:R-:W-:Y:S05]  /*23700*/  BSYNC B1 ;  /* 0x0000000000017941 */ /* 0x000fea0003800000 */
.L_x_3074:
        /* <DEDUP_REMOVED lines=8> */
.L_x_3076:
[----:B------:R-:W-:Y:S02]  /*23790*/  IMAD.MOV.U32 R13, RZ, RZ, R8 ;  /* 0x000000ffff0d7224 */ /* 0x000fe400078e0008 */
[----:B------:R-:W-:-:S07]  /*237a0*/  IMAD.MOV.U32 R0, RZ, RZ, R14 ;  /* 0x000000ffff007224 */ /* 0x000fce00078e000e */
[----:B------:R-:W-:Y:S05]  /*237b0*/  WARPSYNC.COLLECTIVE R15, `(.L_x_3077) ;  /* 0x000000000f087348 */ /* 0x000fea0003c00000 */
[----:B------:R0:W1:Y:S02]  /*237c0*/  SHFL.IDX P6, R14, R13, R12, R11 ;  /* 0x0000000c0d0e7389 */ /* 0x00006400000c000b */
[----:B01----:R-:W-:Y:S01]  /*237d0*/  ENDCOLLECTIVE ;  /* 0x000000000000791b */ /* 0x003fe20003800000 */
.L_x_3077:
[----:B------:R-:W-:Y:S02]  /*237e0*/  IMAD.MOV.U32 R13, RZ, RZ, R4 ;  /* 0x000000ffff0d7224 */ /* 0x000fe400078e0004 */
[----:B------:R-:W-:-:S07]  /*237f0*/  IMAD.MOV.U32 R5, RZ, RZ, R14 ;  /* 0x000000ffff057224 */ /* 0x000fce00078e000e */
[----:B------:R-:W-:Y:S05]  /*23800*/  WARPSYNC.COLLECTIVE R15, `(.L_x_3078) ;  /* 0x000000000f087348 */ /* 0x000fea0003c00000 */
[----:B------:R0:W1:Y:S02]  /*23810*/  SHFL.IDX P6, R14, R13, R12, R11 ;  /* 0x0000000c0d0e7389 */ /* 0x00006400000c000b */
[----:B01----:R-:W-:Y:S01]  /*23820*/  ENDCOLLECTIVE ;  /* 0x000000000000791b */ /* 0x003fe20003800000 */
.L_x_3078:
[----:B------:R-:W-:Y:S05]  /*23830*/  BRA `(.L_x_3079) ;  /* 0xfffffe8000147947 */ /* 0x000fea000383ffff */
.L_x_2817:
        /* <DEDUP_REMOVED lines=8> */
.L_x_3081:
[----:B------:R-:W-:Y:S05]  /*238c0*/  BSYNC B1 ;  /* 0x0000000000017941 */ /* 0x000fea0003800000 */
.L_x_3080:
        /* <DEDUP_REMOVED lines=8> */
.L_x_3082:
[----:B------:R-:W-:Y:S02]  /*23950*/  IMAD.MOV.U32 R13, RZ, RZ, R8 ;  /* 0x000000ffff0d7224 */ /* 0x000fe400078e0008 */
[----:B------:R-:W-:-:S07]  /*23960*/  IMAD.MOV.U32 R0, RZ, RZ, R14 ;  /* 0x000000ffff007224 */ /* 0x000fce00078e000e */
[----:B------:R-:W-:Y:S05]  /*23970*/  WARPSYNC.COLLECTIVE R15, `(.L_x_3083) ;  /* 0x000000000f087348 */ /* 0x000fea0003c00000 */
[----:B------:R0:W1:Y:S02]  /*23980*/  SHFL.IDX P6, R14, R13, R12, R11 ;  /* 0x0000000c0d0e7389 */ /* 0x00006400000c000b */
[----:B01----:R-:W-:Y:S01]  /*23990*/  ENDCOLLECTIVE ;  /* 0x000000000000791b */ /* 0x003fe20003800000 */
.L_x_3083:
[----:B------:R-:W-:Y:S02]  /*239a0*/  IMAD.MOV.U32 R13, RZ, RZ, R4 ;  /* 0x000000ffff0d7224 */ /* 0x000fe400078e0004 */
[----:B------:R-:W-:-:S07]  /*239b0*/  IMAD.MOV.U32 R5, RZ, RZ, R14 ;  /* 0x000000ffff057224 */ /* 0x000fce00078e000e */
[----:B------:R-:W-:Y:S05]  /*239c0*/  WARPSYNC.COLLECTIVE R15, `(.L_x_3084) ;  /* 0x000000000f087348 */ /* 0x000fea0003c00000 */
[----:B------:R0:W1:Y:S02]  /*239d0*/  SHFL.IDX P6, R14, R13, R12, R11 ;  /* 0x0000000c0d0e7389 */ /* 0x00006400000c000b */
[----:B01----:R-:W-:Y:S01]  /*239e0*/  ENDCOLLECTIVE ;  /* 0x000000000000791b */ /* 0x003fe20003800000 */
.L_x_3084:
[----:B------:R-:W-:Y:S01]  /*239f0*/  IMAD.MOV.U32 R4, RZ, RZ, R14 ;  /* 0x000000ffff047224 */ /* 0x000fe200078e000e */
[----:B------:R-:W-:Y:S06]  /*23a00*/  BRA `(.L_x_3085) ;  /* 0xfffffe8400c87947 */ /* 0x000fec000383ffff */
.L_x_2821:
[----:B0-----:R0:W1:Y:S02]  /*23a10*/  SYNCS.PHASECHK.TRANS64.TRYWAIT P0, [R18+URZ+0x2a800], R5 ;  /* 0x02a80005120075a7 */ /* 0x001064000800017f */
[----:B-1----:R-:W-:Y:S05]  /*23a20*/  @!P0 NANOSLEEP.SYNCS 0x989680 ;  /* 0x009896800000895d */ /* 0x002fea0003900000 */
[----:B------:R-:W1:Y:S02]  /*23a30*/  @!P0 SYNCS.PHASECHK.TRANS64 P0, [R18+URZ+0x2a800], R5 ;  /* 0x02a80005120085a7 */ /* 0x000e64000800007f */
[----:B-1----:R-:W-:Y:S05]  /*23a40*/  @!P0 BRA `(.L_x_2821) ;  /* 0xfffffffc00f08947 */ /* 0x002fea000383ffff */
[----:B------:R-:W-:Y:S05]  /*23a50*/  BRA `(.L_x_3086) ;  /* 0xfffffe8c00f47947 */ /* 0x000fea000383ffff */
.L_x_2845:
        /* <DEDUP_REMOVED lines=8> */
.L_x_3088:
[----:B------:R-:W-:Y:S05]  /*23ae0*/  BSYNC B1 ;  /* 0x0000000000017941 */ /* 0x000fea0003800000 */
.L_x_3087:
        /* <DEDUP_REMOVED lines=8> */
.L_x_3089:
[----:B------:R-:W-:Y:S02]  /*23b70*/  IMAD.MOV.U32 R13, RZ, RZ, R21 ;  /* 0x000000ffff0d7224 */ /* 0x000fe400078e0015 */
[----:B------:R-:W-:-:S07]  /*23b80*/  IMAD.MOV.U32 R0, RZ, RZ, R14 ;  /* 0x000000ffff007224 */ /* 0x000fce00078e000e */
[----:B------:R-:W-:Y:S05]  /*23b90*/  WARPSYNC.COLLECTIVE R15, `(.L_x_3090) ;  /* 0x000000000f087348 */ /* 0x000fea0003c00000 */
[----:B------:R0:W1:Y:S02]  /*23ba0*/  SHFL.IDX P6, R14, R13, R12, R11 ;  /* 0x0000000c0d0e7389 */ /* 0x00006400000c000b */
[----:B01----:R-:W-:Y:S01]  /*23bb0*/  ENDCOLLECTIVE ;  /* 0x000000000000791b */ /* 0x003fe20003800000 */
.L_x_3090:
[----:B------:R-:W-:Y:S02]  /*23bc0*/  IMAD.MOV.U32 R13, RZ, RZ, R20 ;  /* 0x000000ffff0d7224 */ /* 0x000fe400078e0014 */
[----:B------:R-:W-:-:S07]  /*23bd0*/  IMAD.MOV.U32 R5, RZ, RZ, R14 ;  /* 0x000000ffff057224 */ /* 0x000fce00078e000e */
[----:B------:R-:W-:Y:S05]  /*23be0*/  WARPSYNC.COLLECTIVE R15, `(.L_x_3091) ;  /* 0x000000000f087348 */ /* 0x000fea0003c00000 */
[----:B------:R0:W1:Y:S02]  /*23bf0*/  SHFL.IDX P6, R14, R13, R12, R11 ;  /* 0x0000000c0d0e7389 */ /* 0x00006400000c000b */
[----:B01----:R-:W-:Y:S01]  /*23c00*/  ENDCOLLECTIVE ;  /* 0x000000000000791b */ /* 0x003fe20003800000 */
.L_x_3091:
[----:B------:R-:W-:Y:S05]  /*23c10*/  BRA `(.L_x_3092) ;  /* 0xfffffeb400887947 */ /* 0x000fea000383ffff */
.L_x_2848:
[----:B------:R-:W-:Y:S01]  /*23c20*/  BSSY B1, `(.L_x_3093) ;  /* 0x0000008000017945 */ /* 0x000fe20003800000 */
[----:B------:R-:W-:Y:S01]  /*23c30*/  IMAD.MOV.U32 R13, RZ, RZ, R7 ;  /* 0x000000ffff0d7224 */ /* 0x000fe200078e0007 */
[----:B------:R-:W-:Y:S01]  /*23c40*/  MOV R15, 0xffffffff ;  /* 0xffffffff000f7802 */ /* 0x000fe20000000f00 */
[----:B------:R-:W-:Y:S02]  /*23c50*/  IMAD.MOV.U32 R12, RZ, RZ, 0x1 ;  /* 0x00000001ff0c7424 */ /* 0x000fe400078e00ff */
[----:B------:R-:W-:-:S07]  /*23c60*/  IMAD.MOV.U32 R11, RZ, RZ, 0x1c1f ;  /* 0x00001c1fff0b7424 */ /* 0x000fce00078e00ff */
[----:B0---4-:R-:W-:Y:S05]  /*23c70*/  WARPSYNC.COLLECTIVE R15, `(.L_x_3094) ;  /* 0x000000000f087348 */ /* 0x011fea0003c00000 */
[----:B----4-:R1:W2:Y:S02]  /*23c80*/  SHFL.IDX P6, R14, R13, R12, R11 ;  /* 0x0000000c0d0e7389 */ /* 0x0102a400000c000b */
[----:B012---:R-:W-:Y:S01]  /*23c90*/  ENDCOLLECTIVE ;  /* 0x000000000000791b */ /* 0x007fe20003800000 */
.L_x_3094:
[----:B------:R-:W-:Y:S05]  /*23ca0*/  BSYNC B1 ;  /* 0x0000000000017941 */ /* 0x000fea0003800000 */
.L_x_3093:
        /* <DEDUP_REMOVED lines=8> */
.L_x_3095:
[----:B------:R-:W-:Y:S02]  /*23d30*/  IMAD.MOV.U32 R13, RZ, RZ, R21 ;  /* 0x000000ffff0d7224 */ /* 0x000fe400078e0015 */
[----:B------:R-:W-:-:S07]  /*23d40*/  IMAD.MOV.U32 R0, RZ, RZ, R14 ;  /* 0x000000ffff007224 */ /* 0x000fce00078e000e */
[----:B------:R-:W-:Y:S05]  /*23d50*/  WARPSYNC.COLLECTIVE R15, `(.L_x_3096) ;  /* 0x000000000f087348 */ /* 0x000fea0003c00000 */
[----:B------:R0:W1:Y:S02]  /*23d60*/  SHFL.IDX P6, R14, R13, R12, R11 ;  /* 0x0000000c0d0e7389 */ /* 0x00006400000c000b */
[----:B01----:R-:W-:Y:S01]  /*23d70*/  ENDCOLLECTIVE ;  /* 0x000000000000791b */ /* 0x003fe20003800000 */
.L_x_3096:
[----:B------:R-:W-:Y:S02]  /*23d80*/  IMAD.MOV.U32 R13, RZ, RZ, R20 ;  /* 0x000000ffff0d7224 */ /* 0x000fe400078e0014 */
[----:B------:R-:W-:-:S07]  /*23d90*/  IMAD.MOV.U32 R21, RZ, RZ, R14 ;  /* 0x000000ffff157224 */ /* 0x000fce00078e000e */
[----:B------:R-:W-:Y:S05]  /*23da0*/  WARPSYNC.COLLECTIVE R15, `(.L_x_3097) ;  /* 0x000000000f087348 */ /* 0x000fea0003c00000 */
[----:B------:R0:W1:Y:S02]  /*23db0*/  SHFL.IDX P6, R14, R13, R12, R11 ;  /* 0x0000000c0d0e7389 */ /* 0x00006400000c000b */
[----:B01----:R-:W-:Y:S01]  /*23dc0*/  ENDCOLLECTIVE ;  /* 0x000000000000791b */ /* 0x003fe20003800000 */
.L_x_3097:
[----:B------:R-:W-:Y:S01]  /*23dd0*/  IMAD.MOV.U32 R20, RZ, RZ, R14 ;  /* 0x000000ffff147224 */ /* 0x000fe200078e000e */
[----:B------:R-:W-:Y:S06]  /*23de0*/  BRA `(.L_x_3098) ;  /* 0xfffffeb800cc7947 */ /* 0x000fec000383ffff */
.L_x_2852:
[----:B0-----:R0:W1:Y:S02]  /*23df0*/  SYNCS.PHASECHK.TRANS64.TRYWAIT P0, [R18+URZ+0x2a800], R61 ;  /* 0x02a8003d120075a7 */ /* 0x001064000800017f */
[----:B-1----:R-:W-:Y:S05]  /*23e00*/  @!P0 NANOSLEEP.SYNCS 0x989680 ;  /* 0x009896800000895d */ /* 0x002fea0003900000 */
[----:B------:R-:W1:Y:S02]  /*23e10*/  @!P0 SYNCS.PHASECHK.TRANS64 P0, [R18+URZ+0x2a800], R61 ;  /* 0x02a8003d120085a7 */ /* 0x000e64000800007f */
[----:B-1----:R-:W-:Y:S05]  /*23e20*/  @!P0 BRA `(.L_x_2852) ;  /* 0xfffffffc00f08947 */ /* 0x002fea000383ffff */
[----:B------:R-:W-:Y:S05]  /*23e30*/  BRA `(.L_x_3099) ;  /* 0xfffffec0005c7947 */ /* 0x000fea000383ffff */
.L_x_2866:
[----:B-1----:R1:W3:Y:S02]  /*23e40*/  SYNCS.PHASECHK.TRANS64.TRYWAIT P1, [R0+URZ+0x2a830], R3 ;  /* 0x02a83003000075a7 */ /* 0x0022e4000802017f */
[----:B---3--:R-:W-:Y:S05]  /*23e50*/  @!P1 NANOSLEEP.SYNCS 0x989680 ;  /* 0x009896800000995d */ /* 0x008fea0003900000 */
[----:B------:R-:W3:Y:S02]  /*23e60*/  @!P1 SYNCS.PHASECHK.TRANS64 P1, [R0+URZ+0x2a830], R3 ;  /* 0x02a83003000095a7 */ /* 0x000ee4000802007f */
[----:B---3--:R-:W-:Y:S05]  /*23e70*/  @!P1 BRA `(.L_x_2866) ;  /* 0xfffffffc00f09947 */ /* 0x008fea000383ffff */
[----:B------:R-:W-:Y:S05]  /*23e80*/  BRA `(.L_x_2865) ;  /* 0xfffffee800bc7947 */ /* 0x000fea000383ffff */
.L_x_2874:
[----:B-1----:R1:W2:Y:S02]  /*23e90*/  SYNCS.PHASECHK.TRANS64.TRYWAIT P2, [R15+URZ+0x2a830], R4 ;  /* 0x02a830040f0075a7 */ /* 0x0022a4000804017f */
[----:B--2---:R-:W-:Y:S05]  /*23ea0*/  @!P2 NANOSLEEP.SYNCS 0x989680 ;  /* 0x009896800000a95d */ /* 0x004fea0003900000 */
[----:B------:R-:W2:Y:S02]  /*23eb0*/  @!P2 SYNCS.PHASECHK.TRANS64 P2, [R15+URZ+0x2a830], R4 ;  /* 0x02a830040f00a5a7 */ /* 0x000ea4000804007f */
[----:B--2---:R-:W-:Y:S05]  /*23ec0*/  @!P2 BRA `(.L_x_2874) ;  /* 0xfffffffc00f0a947 */ /* 0x004fea000383ffff */
[----:B------:R-:W-:Y:S05]  /*23ed0*/  BRA `(.L_x_2873) ;  /* 0xffffff0c006c7947 */ /* 0x000fea000383ffff */
.L_x_2879:
[----:B---3--:R3:W4:Y:S02]  /*23ee0*/  SYNCS.PHASECHK.TRANS64.TRYWAIT P2, [R10+URZ+0x2a850], R2 ;  /* 0x02a850020a0075a7 */ /* 0x008724000804017f */
[----:B----4-:R-:W-:Y:S05]  /*23ef0*/  @!P2 NANOSLEEP.SYNCS 0x989680 ;  /* 0x009896800000a95d */ /* 0x010fea0003900000 */
[----:B------:R-:W4:Y:S02]  /*23f00*/  @!P2 SYNCS.PHASECHK.TRANS64 P2, [R10+URZ+0x2a850], R2 ;  /* 0x02a850020a00a5a7 */ /* 0x000f24000804007f */
[----:B----4-:R-:W-:Y:S05]  /*23f10*/  @!P2 BRA `(.L_x_2879) ;  /* 0xfffffffc00f0a947 */ /* 0x010fea000383ffff */
[----:B------:R-:W-:Y:S05]  /*23f20*/  BRA `(.L_x_2878) ;  /* 0xffffff18005c7947 */ /* 0x000fea000383ffff */
.L_x_2889:
[----:B-1----:R1:W2:Y:S02]  /*23f30*/  SYNCS.PHASECHK.TRANS64.TRYWAIT P1, [R4+URZ+0x2a830], R11 ;  /* 0x02a8300b040075a7 */ /* 0x0022a4000802017f */
[----:B--2---:R-:W-:Y:S05]  /*23f40*/  @!P1 NANOSLEEP.SYNCS 0x989680 ;  /* 0x009896800000995d */ /* 0x004fea0003900000 */
[----:B------:R-:W2:Y:S02]  /*23f50*/  @!P1 SYNCS.PHASECHK.TRANS64 P1, [R4+URZ+0x2a830], R11 ;  /* 0x02a8300b040095a7 */ /* 0x000ea4000802007f */
[----:B--2---:R-:W-:Y:S05]  /*23f60*/  @!P1 BRA `(.L_x_2889) ;  /* 0xfffffffc00f09947 */ /* 0x004fea000383ffff */
[----:B------:R-:W-:Y:S05]  /*23f70*/  BRA `(.L_x_2888) ;  /* 0xffffff3400187947 */ /* 0x000fea000383ffff */
.L_x_2894:
[----:B-1----:R1:W2:Y:S02]  /*23f80*/  SYNCS.PHASECHK.TRANS64.TRYWAIT P1, [R10+URZ+0x2a850], R3 ;  /* 0x02a850030a0075a7 */ /* 0x0022a4000802017f */
[----:B--2---:R-:W-:Y:S05]  /*23f90*/  @!P1 NANOSLEEP.SYNCS 0x989680 ;  /* 0x009896800000995d */ /* 0x004fea0003900000 */
[----:B------:R-:W2:Y:S02]  /*23fa0*/  @!P1 SYNCS.PHASECHK.TRANS64 P1, [R10+URZ+0x2a850], R3 ;  /* 0x02a850030a0095a7 */ /* 0x000ea4000802007f */
[----:B--2---:R-:W-:Y:S05]  /*23fb0*/  @!P1 BRA `(.L_x_2894) ;  /* 0xfffffffc00f09947 */ /* 0x004fea000383ffff */
[----:B------:R-:W-:Y:S05]  /*23fc0*/  BRA `(.L_x_2893) ;  /* 0xffffff4000087947 */ /* 0x000fea000383ffff */
.L_x_2902:
[----:B-1----:R1:W2:Y:S02]  /*23fd0*/  SYNCS.PHASECHK.TRANS64.TRYWAIT P1, [R12+URZ+0x2a850], R5 ;  /* 0x02a850050c0075a7 */ /* 0x0022a4000802017f */
[----:B--2---:R-:W-:Y:S05]  /*23fe0*/  @!P1 NANOSLEEP.SYNCS 0x989680 ;  /* 0x009896800000995d */ /* 0x004fea0003900000 */
[----:B------:R-:W2:Y:S02]  /*23ff0*/  @!P1 SYNCS.PHASECHK.TRANS64 P1, [R12+URZ+0x2a850], R5 ;  /* 0x02a850050c0095a7 */ /* 0x000ea4000802007f */
[----:B--2---:R-:W-:Y:S05]  /*24000*/  @!P1 BRA `(.L_x_2902) ;  /* 0xfffffffc00f09947 */ /* 0x004fea000383ffff */
[----:B------:R-:W-:Y:S05]  /*24010*/  BRA `(.L_x_2901) ;  /* 0xffffff5400d47947 */ /* 0x000fea000383ffff */
.L_x_2939:
        /* <DEDUP_REMOVED lines=8> */
[----:B-1----:R-:W-:Y:S05]  /*240a0*/  WARPSYNC.COLLECTIVE R15, `(.L_x_3101) ;  /* 0x000000000f087348 */ /* 0x002fea0003c00000 */
[----:B------:R0:W2:Y:S02]  /*240b0*/  SHFL.IDX P6, R14, R13, R12, R11 ;  /* 0x0000000c0d0e7389 */ /* 0x0000a400000c000b */
[----:B012---:R-:W-:Y:S01]  /*240c0*/  ENDCOLLECTIVE ;  /* 0x000000000000791b */ /* 0x007fe20003800000 */
.L_x_3101:
[----:B------:R-:W-:Y:S05]  /*240d0*/  BSYNC B1 ;  /* 0x0000000000017941 */ /* 0x000fea0003800000 */
.L_x_3100:
[----:B------:R-:W-:Y:S05]  /*240e0*/  BRA `(.L_x_3102) ;  /* 0xffffff9000f47947 */ /* 0x000fea000383ffff */
.L_x_2941:
[----:B------:R-:W-:Y:S01]  /*240f0*/  BSSY B1, `(.L_x_3103) ;  /* 0x0000006000017945 */ /* 0x000fe20003800000 */
[----:B------:R-:W-:-:S07]  /*24100*/  IMAD.MOV.U32 R15, RZ, RZ, -0x1 ;  /* 0xffffffffff0f7424 */ /* 0x000fce00078e00ff */
[----:B01----:R-:W-:Y:S05]  /*24110*/  WARPSYNC.COLLECTIVE R15, `(.L_x_3104) ;  /* 0x000000000f0c7348 */ /* 0x003fea0003c00000 */
[----:B------:R-:W-:Y:S02]  /*24120*/  ELECT P6, UR62, PT ;  /* 0x00000000003e782f */ /* 0x000fe400038c0000 */
[----:B------:R-:W-:Y:S01]  /*24130*/  MOV R14, UR62 ;  /* 0x0000003e000e7c02 */ /* 0x000fe20008000f00 */
[----:B01----:R-:W-:Y:S10]  /*24140*/  ENDCOLLECTIVE ;  /* 0x000000000000791b */ /* 0x003ff40003800000 */
.L_x_3104:
[----:B------:R-:W-:Y:S05]  /*24150*/  BSYNC B1 ;  /* 0x0000000000017941 */ /* 0x000fea0003800000 */
.L_x_3103:
[----:B------:R-:W-:Y:S05]  /*24160*/  BRA `(.L_x_2940) ;  /* 0xffffff9000ec7947 */ /* 0x000fea000383ffff */
.L_x_2943:
[----:B0-----:R0:W2:Y:S02]  /*24170*/  SYNCS.PHASECHK.TRANS64.TRYWAIT P0, [R22+URZ+0x2a820], R7 ;  /* 0x02a82007160075a7 */ /* 0x0010a4000800017f */
[----:B--2---:R-:W-:Y:S05]  /*24180*/  @!P0 NANOSLEEP.SYNCS 0x989680 ;  /* 0x009896800000895d */ /* 0x004fea0003900000 */
[----:B------:R-:W2:Y:S02]  /*24190*/  @!P0 SYNCS.PHASECHK.TRANS64 P0, [R22+URZ+0x2a820], R7 ;  /* 0x02a82007160085a7 */ /* 0x000ea4000800007f */
[----:B--2---:R-:W-:Y:S05]  /*241a0*/  @!P0 BRA `(.L_x_2943) ;  /* 0xfffffffc00f08947 */ /* 0x004fea000383ffff */
[----:B------:R-:W-:Y:S05]  /*241b0*/  BRA `(.L_x_3105) ;  /* 0xffffff9000fc7947 */ /* 0x000fea000383ffff */
.L_x_2947:
[----:B-1----:R1:W2:Y:S02]  /*241c0*/  SYNCS.PHASECHK.TRANS64.TRYWAIT P0, [R11+URZ+0x2a8a0], R10 ;  /* 0x02a8a00a0b0075a7 */ /* 0x0022a4000800017f */
[----:B--2---:R-:W-:Y:S05]  /*241d0*/  @!P0 NANOSLEEP.SYNCS 0x989680 ;  /* 0x009896800000895d */ /* 0x004fea0003900000 */
[----:B------:R-:W2:Y:S02]  /*241e0*/  @!P0 SYNCS.PHASECHK.TRANS64 P0, [R11+URZ+0x2a8a0], R10 ;  /* 0x02a8a00a0b0085a7 */ /* 0x000ea4000800007f */
[----:B--2---:R-:W-:Y:S05]  /*241f0*/  @!P0 BRA `(.L_x_2947) ;  /* 0xfffffffc00f08947 */ /* 0x004fea000383ffff */
[----:B------:R-:W-:Y:S05]  /*24200*/  BRA `(.L_x_3106) ;  /* 0xffffff9400147947 */ /* 0x000fea000383ffff */
.L_x_2954:
[----:B0-----:R0:W2:Y:S02]  /*24210*/  SYNCS.PHASECHK.TRANS64.TRYWAIT P0, [R11+URZ+0x2a8c0], R10 ;  /* 0x02a8c00a0b0075a7 */ /* 0x0010a4000800017f */
[----:B--2---:R-:W-:Y:S05]  /*24220*/  @!P0 NANOSLEEP.SYNCS 0x989680 ;  /* 0x009896800000895d */ /* 0x004fea0003900000 */
[----:B------:R-:W2:Y:S02]  /*24230*/  @!P0 SYNCS.PHASECHK.TRANS64 P0, [R11+URZ+0x2a8c0], R10 ;  /* 0x02a8c00a0b0085a7 */ /* 0x000ea4000800007f */
[----:B--2---:R-:W-:Y:S05]  /*24240*/  @!P0 BRA `(.L_x_2954) ;  /* 0xfffffffc00f08947 */ /* 0x004fea000383ffff */
[----:B------:R-:W-:Y:S05]  /*24250*/  BRA `(.L_x_3107) ;  /* 0xffffff98000c7947 */ /* 0x000fea000383ffff */
.L_x_2962:
[----:B-1----:R1:W2:Y:S02]  /*24260*/  SYNCS.PHASECHK.TRANS64.TRYWAIT P1, [R10+URZ+0x2a8a0], R9 ;  /* 0x02a8a0090a0075a7 */ /* 0x0022a4000802017f */
[----:B--2---:R-:W-:Y:S05]  /*24270*/  @!P1 NANOSLEEP.SYNCS 0x989680 ;  /* 0x009896800000995d */ /* 0x004fea0003900000 */
[----:B------:R-:W2:Y:S02]  /*24280*/  @!P1 SYNCS.PHASECHK.TRANS64 P1, [R10+URZ+0x2a8a0], R9 ;  /* 0x02a8a0090a0095a7 */ /* 0x000ea4000802007f */
[----:B--2---:R-:W-:Y:S05]  /*24290*/  @!P1 BRA `(.L_x_2962) ;  /* 0xfffffffc00f09947 */ /* 0x004fea000383ffff */
[----:B------:R-:W-:Y:S05]  /*242a0*/  BRA `(.L_x_3108) ;  /* 0xffffff9c00087947 */ /* 0x000fea000383ffff */
.L_x_2969:
[----:B0-----:R0:W2:Y:S02]  /*242b0*/  SYNCS.PHASECHK.TRANS64.TRYWAIT P1, [R10+URZ+0x2a8c0], R9 ;  /* 0x02a8c0090a0075a7 */ /* 0x0010a4000802017f */
[----:B--2---:R-:W-:Y:S05]  /*242c0*/  @!P1 NANOSLEEP.SYNCS 0x989680 ;  /* 0x009896800000995d */ /* 0x004fea0003900000 */
[----:B------:R-:W2:Y:S02]  /*242d0*/  @!P1 SYNCS.PHASECHK.TRANS64 P1, [R10+URZ+0x2a8c0], R9 ;  /* 0x02a8c0090a0095a7 */ /* 0x000ea4000802007f */
[----:B--2---:R-:W-:Y:S05]  /*242e0*/  @!P1 BRA `(.L_x_2969) ;  /* 0xfffffffc00f09947 */ /* 0x004fea000383ffff */
[----:B------:R-:W-:Y:S05]  /*242f0*/  BRA `(.L_x_3109) ;  /* 0xffffff9c00fc7947 */ /* 0x000fea000383ffff */
.L_x_2983:
        /* <DEDUP_REMOVED lines=11> */
.L_x_3111:
[----:B------:R-:W-:Y:S05]  /*243b0*/  BSYNC B0 ;  /* 0x0000000000007941 */ /* 0x000fea0003800000 */
.L_x_3110:
[----:B------:R-:W-:Y:S05]  /*243c0*/  BRA `(.L_x_3112) ;  /* 0xffffffac003c7947 */ /* 0x000fea000383ffff */
.L_x_2986:
[----:B0-----:R0:W1:Y:S02]  /*243d0*/  SYNCS.PHASECHK.TRANS64.TRYWAIT P0, [R7+URZ+0x2a840], R2 ;  /* 0x02a84002070075a7 */ /* 0x001064000800017f */
[----:B-1----:R-:W-:Y:S05]  /*243e0*/  @!P0 NANOSLEEP.SYNCS 0x989680 ;  /* 0x009896800000895d */ /* 0x002fea0003900000 */
[----:B------:R-:W1:Y:S02]  /*243f0*/  @!P0 SYNCS.PHASECHK.TRANS64 P0, [R7+URZ+0x2a840], R2 ;  /* 0x02a84002070085a7 */ /* 0x000e64000800007f */
[----:B-1----:R-:W-:Y:S05]  /*24400*/  @!P0 BRA `(.L_x_2986) ;  /* 0xfffffffc00f08947 */ /* 0x002fea000383ffff */
[----:B------:R-:W-:Y:S05]  /*24410*/  BRA `(.L_x_3113) ;  /* 0xffffffac00987947 */ /* 0x000fea000383ffff */
.L_x_2987:
        /* <DEDUP_REMOVED lines=8> */
.L_x_3115:
[----:B------:R-:W-:Y:S05]  /*244a0*/  BSYNC B0 ;  /* 0x0000000000007941 */ /* 0x000fea0003800000 */
.L_x_3114:
        /* <DEDUP_REMOVED lines=9> */
.L_x_3116:
[----:B------:R-:W-:Y:S02]  /*24540*/  IMAD.MOV.U32 R13, RZ, RZ, R0 ;  /* 0x000000ffff0d7224 */ /* 0x000fe400078e0000 */
[----:B------:R-:W-:Y:S02]  /*24550*/  IMAD.MOV.U32 R12, RZ, RZ, 0x1 ;  /* 0x00000001ff0c7424 */ /* 0x000fe400078e00ff */
[----:B------:R-:W-:-:S07]  /*24560*/  IMAD.MOV.U32 R3, RZ, RZ, R14 ;  /* 0x000000ffff037224 */ /* 0x000fce00078e000e */
[----:B------:R-:W-:Y:S05]  /*24570*/  WARPSYNC.COLLECTIVE R15, `(.L_x_3117) ;  /* 0x000000000f087348 */ /* 0x000fea0003c00000 */
[----:B------:R0:W1:Y:S02]  /*24580*/  SHFL.IDX P6, R14, R13, R12, R11 ;  /* 0x0000000c0d0e7389 */ /* 0x00006400000c000b */
[----:B01----:R-:W-:Y:S01]  /*24590*/  ENDCOLLECTIVE ;  /* 0x000000000000791b */ /* 0x003fe20003800000 */
.L_x_3117:
        /* <DEDUP_REMOVED lines=17> */
.L_x_3118:
[----:B------:R-:W-:Y:S02]  /*246b0*/  @P1 IMAD R8, R5, 0x2, R22 ;  /* 0x0000000205081824 */ /* 0x000fe400078e0216 */
[----:B------:R-:W-:Y:S02]  /*246c0*/  IMAD.MOV.U32 R13, RZ, RZ, R0 ;  /* 0x000000ffff0d7224 */ /* 0x000fe400078e0000 */
[----:B------:R-:W-:Y:S01]  /*246d0*/  IMAD.MOV.U32 R12, RZ, RZ, 0x2 ;  /* 0x00000002ff0c7424 */ /* 0x000fe200078e00ff */
[----:B------:R-:W-:-:S07]  /*246e0*/  MOV R3, R14 ;  /* 0x0000000e00037202 */ /* 0x000fce0000000f00 */
[----:B------:R-:W-:Y:S05]  /*246f0*/  WARPSYNC.COLLECTIVE R15, `(.L_x_3119) ;  /* 0x000000000f087348 */ /* 0x000fea0003c00000 */
[----:B------:R0:W1:Y:S02]  /*24700*/  SHFL.IDX P6, R14, R13, R12, R11 ;  /* 0x0000000c0d0e7389 */ /* 0x00006400000c000b */
[----:B01----:R-:W-:Y:S01]  /*24710*/  ENDCOLLECTIVE ;  /* 0x000000000000791b */ /* 0x003fe20003800000 */
.L_x_3119:
        /* <DEDUP_REMOVED lines=17> */
.L_x_3120:
[----:B------:R-:W-:Y:S02]  /*24830*/  @P1 IMAD R8, R5, 0x2, R22 ;  /* 0x0000000205081824 */ /* 0x000fe400078e0216 */
[----:B------:R-:W-:Y:S02]  /*24840*/  IMAD.MOV.U32 R13, RZ, RZ, R0 ;  /* 0x000000ffff0d7224 */ /* 0x000fe400078e0000 */
[----:B------:R-:W-:Y:S02]  /*24850*/  IMAD.MOV.U32 R12, RZ, RZ, 0x3 ;  /* 0x00000003ff0c7424 */ /* 0x000fe400078e00ff */
[----:B------:R-:W-:-:S07]  /*24860*/  IMAD.MOV.U32 R3, RZ, RZ, R14 ;  /* 0x000000ffff037224 */ /* 0x000fce00078e000e */
[----:B------:R-:W-:Y:S05]  /*24870*/  WARPSYNC.COLLECTIVE R15, `(.L_x_3121) ;  /* 0x000000000f087348 */ /* 0x000fea0003c00000 */
[----:B------:R0:W1:Y:S02]  /*24880*/  SHFL.IDX P6, R14, R13, R12, R11 ;  /* 0x0000000c0d0e7389 */ /* 0x00006400000c000b */
[----:B01----:R-:W-:Y:S01]  /*24890*/  ENDCOLLECTIVE ;  /* 0x000000000000791b */ /* 0x003fe20003800000 */
.L_x_3121:
        /* <DEDUP_REMOVED lines=17> */
.L_x_3122:
[----:B------:R-:W-:Y:S02]  /*249b0*/  @P1 IMAD R8, R5, 0x2, R22 ;  /* 0x0000000205081824 */ /* 0x000fe400078e0216 */
[----:B------:R-:W-:Y:S02]  /*249c0*/  IMAD.MOV.U32 R13, RZ, RZ, R0 ;  /* 0x000000ffff0d7224 */ /* 0x000fe400078e0000 */
[----:B------:R-:W-:Y:S02]  /*249d0*/  IMAD.MOV.U32 R12, RZ, RZ, 0x4 ;  /* 0x00000004ff0c7424 */ /* 0x000fe400078e00ff */
[----:B------:R-:W-:-:S07]  /*249e0*/  IMAD.MOV.U32 R3, RZ, RZ, R14 ;  /* 0x000000ffff037224 */ /* 0x000fce00078e000e */
[----:B------:R-:W-:Y:S05]  /*249f0*/  WARPSYNC.COLLECTIVE R15, `(.L_x_3123) ;  /* 0x000000000f087348 */ /* 0x000fea0003c00000 */
[----:B------:R0:W1:Y:S02]  /*24a00*/  SHFL.IDX P6, R14, R13, R12, R11 ;  /* 0x0000000c0d0e7389 */ /* 0x00006400000c000b */
[----:B01----:R-:W-:Y:S01]  /*24a10*/  ENDCOLLECTIVE ;  /* 0x000000000000791b */ /* 0x003fe20003800000 */
.L_x_3123:
        /* <DEDUP_REMOVED lines=17> */
.L_x_3124:
[----:B------:R-:W-:Y:S02]  /*24b30*/  @P1 IMAD R8, R5, 0x2, R22 ;  /* 0x0000000205081824 */ /* 0x000fe400078e0216 */
[----:B------:R-:W-:Y:S02]  /*24b40*/  IMAD.MOV.U32 R13, RZ, RZ, R0 ;  /* 0x000000ffff0d7224 */ /* 0x000fe400078e0000 */
[----:B------:R-:W-:Y:S02]  /*24b50*/  IMAD.MOV.U32 R12, RZ, RZ, 0x5 ;  /* 0x00000005ff0c7424 */ /* 0x000fe400078e00ff */
[----:B------:R-:W-:-:S07]  /*24b60*/  IMAD.MOV.U32 R3, RZ, RZ, R14 ;  /* 0x000000ffff037224 */ /* 0x000fce00078e000e */
[----:B------:R-:W-:Y:S05]  /*24b70*/  WARPSYNC.COLLECTIVE R15, `(.L_x_3125) ;  /* 0x000000000f087348 */ /* 0x000fea0003c00000 */
[----:B------:R0:W1:Y:S02]  /*24b80*/  SHFL.IDX P6, R14, R13, R12, R11 ;  /* 0x0000000c0d0e7389 */ /* 0x00006400000c000b */
[----:B01----:R-:W-:Y:S01]  /*24b90*/  ENDCOLLECTIVE ;  /* 0x000000000000791b */ /* 0x003fe20003800000 */
.L_x_3125:
        /* <DEDUP_REMOVED lines=10> */
.L_x_3126:
        /* <DEDUP_REMOVED lines=8> */
.L_x_2992:
[----:B------:R-:W-:Y:S01]  /*24cc0*/  IMAD.MOV.U32 R13, RZ, RZ, R4 ;  /* 0x000000ffff0d7224 */ /* 0x000fe200078e0004 */
[----:B------:R-:W-:Y:S01]  /*24cd0*/  LEA R17, R17, R9, 0x7 ;  /* 0x0000000911117211 */ /* 0x000fe200078e38ff */
[----:B------:R-:W-:Y:S02]  /*24ce0*/  IMAD.MOV.U32 R12, RZ, RZ, RZ ;  /* 0x000000ffff0c7224 */ /* 0x000fe400078e00ff */
[----:B------:R-:W-:Y:S02]  /*24cf0*/  IMAD.MOV.U32 R11, RZ, RZ, 0x181f ;  /* 0x0000181fff0b7424 */ /* 0x000fe400078e00ff */
[----:B------:R-:W-:Y:S02]  /*24d00*/  IMAD.MOV.U32 R15, RZ, RZ, -0x1 ;  /* 0xffffffffff0f7424 */ /* 0x000fe400078e00ff */
[----:B-----5:R-:W-:-:S07]  /*24d10*/  IMAD R5, R10, R7, RZ ;  /* 0x000000070a057224 */ /* 0x020fce00078e02ff */
[----:B------:R-:W-:Y:S05]  /*24d20*/  WARPSYNC.COLLECTIVE R15, `(.L_x_3128) ;  /* 0x000000000f087348 */ /* 0x000fea0003c00000 */
[----:B------:R0:W1:Y:S02]  /*24d30*/  SHFL.IDX P6, R14, R13, R12, R11 ;  /* 0x0000000c0d0e7389 */ /* 0x00006400000c000b */
[----:B01----:R-:W-:Y:S01]  /*24d40*/  ENDCOLLECTIVE ;  /* 0x000000000000791b */ /* 0x003fe20003800000 */
.L_x_3128:
[----:B------:R-:W-:Y:S01]  /*24d50*/  ISETP.GE.AND P1, PT, R17, R5, PT ;  /* 0x000000051100720c */ /* 0x000fe20003f26270 */
[----:B------:R-:W-:Y:S02]  /*24d60*/  IMAD.MOV.U32 R13, RZ, RZ, R0 ;  /* 0x000000ffff0d7224 */ /* 0x000fe400078e0000 */
[----:B------:R-:W-:-:S10]  /*24d70*/  IMAD.MOV.U32 R2, RZ, RZ, R14 ;  /* 0x000000ffff027224 */ /* 0x000fd400078e000e */
[----:B------:R-:W-:Y:S05]  /*24d80*/  WARPSYNC.COLLECTIVE R15, `(.L_x_3129) ;  /* 0x000000000f087348 */ /* 0x000fea0003c00000 */
[----:B------:R0:W1:Y:S02]  /*24d90*/  SHFL.IDX P6, R14, R13, R12, R11 ;  /* 0x0000000c0d0e7389 */ /* 0x00006400000c000b */
[----:B01----:R-:W-:Y:S01]  /*24da0*/  ENDCOLLECTIVE ;  /* 0x000000000000791b */ /* 0x003fe20003800000 */
.L_x_3129:
[----:B------:R-:W-:Y:S02]  /*24db0*/  IMAD.MOV.U32 R13, RZ, RZ, R4 ;  /* 0x000000ffff0d7224 */ /* 0x000fe400078e0004 */
[----:B------:R-:W-:Y:S02]  /*24dc0*/  IMAD.MOV.U32 R12, RZ, RZ, 0x1 ;  /* 0x00000001ff0c7424 */ /* 0x000fe400078e00ff */
[----:B------:R-:W-:-:S07]  /*24dd0*/  IMAD.MOV.U32 R3, RZ, RZ, R14 ;  /* 0x000000ffff037224 */ /* 0x000fce00078e000e */
[----:B------:R-:W-:Y:S05]  /*24de0*/  WARPSYNC.COLLECTIVE R15, `(.L_x_3130) ;  /* 0x000000000f087348 */ /* 0x000fea0003c00000 */
[----:B------:R0:W1:Y:S02]  /*24df0*/  SHFL.IDX P6, R14, R13, R12, R11 ;  /* 0x0000000c0d0e7389 */ /* 0x00006400000c000b */
[----:B01----:R-:W-:Y:S01]  /*24e00*/  ENDCOLLECTIVE ;  /* 0x000000000000791b */ /* 0x003fe20003800000 */
.L_x_3130:
[----:B------:R-:W-:-:S05]  /*24e10*/  @!P1 LEA R6, P4, R8, R3, 0x1 ;  /* 0x0000000308069211 */ /* 0x000fca00078808ff */
[----:B------:R-:W-:Y:S02]  /*24e20*/  @!P1 IMAD.X R3, RZ, RZ, R2, P4 ;  /* 0x000000ffff039224 */ /* 0x000fe400020e0602 */
        /* <DEDUP_REMOVED lines=14> */
.L_x_3131:
[----:B------:R-:W-:Y:S02]  /*24f10*/  IMAD.MOV.U32 R13, RZ, RZ, R4 ;  /* 0x000000ffff0d7224 */ /* 0x000fe400078e0004 */
[----:B------:R-:W-:Y:S02]  /*24f20*/  IMAD.MOV.U32 R12, RZ, RZ, 0x2 ;  /* 0x00000002ff0c7424 */ /* 0x000fe400078e00ff */
[----:B------:R-:W-:-:S07]  /*24f30*/  IMAD.MOV.U32 R3, RZ, RZ, R14 ;  /* 0x000000ffff037224 */ /* 0x000fce00078e000e */
[----:B------:R-:W-:Y:S05]  /*24f40*/  WARPSYNC.COLLECTIVE R15, `(.L_x_3132) ;  /* 0x000000000f087348 */ /* 0x000fea0003c00000 */
[----:B------:R0:W1:Y:S02]  /*24f50*/  SHFL.IDX P6, R14, R13, R12, R11 ;  /* 0x0000000c0d0e7389 */ /* 0x00006400000c000b */
[----:B01----:R-:W-:Y:S01]  /*24f60*/  ENDCOLLECTIVE ;  /* 0x000000000000791b */ /* 0x003fe20003800000 */
.L_x_3132:
        /* <DEDUP_REMOVED lines=17> */
.L_x_3133:
[----:B------:R-:W-:Y:S02]  /*25080*/  IMAD.MOV.U32 R13, RZ, RZ, R4 ;  /* 0x000000ffff0d7224 */ /* 0x000fe400078e0004 */
[----:B------:R-:W-:Y:S02]  /*25090*/  IMAD.MOV.U32 R12, RZ, RZ, 0x3 ;  /* 0x00000003ff0c7424 */ /* 0x000fe400078e00ff */
[----:B------:R-:W-:-:S07]  /*250a0*/  IMAD.MOV.U32 R3, RZ, RZ, R14 ;  /* 0x000000ffff037224 */ /* 0x000fce00078e000e */
[----:B------:R-:W-:Y:S05]  /*250b0*/  WARPSYNC.COLLECTIVE R15, `(.L_x_3134) ;  /* 0x000000000f087348 */ /* 0x000fea0003c00000 */
[----:B------:R0:W1:Y:S02]  /*250c0*/  SHFL.IDX P6, R14, R13, R12, R11 ;  /* 0x0000000c0d0e7389 */ /* 0x00006400000c000b */
[----:B01----:R-:W-:Y:S01]  /*250d0*/  ENDCOLLECTIVE ;  /* 0x000000000000791b */ /* 0x003fe20003800000 */
.L_x_3134:
        /* <DEDUP_REMOVED lines=17> */
.L_x_3135:
[----:B------:R-:W-:Y:S02]  /*251f0*/  IMAD.MOV.U32 R13, RZ, RZ, R4 ;  /* 0x000000ffff0d7224 */ /* 0x000fe400078e0004 */
[----:B------:R-:W-:Y:S02]  /*25200*/  IMAD.MOV.U32 R12, RZ, RZ, 0x4 ;  /* 0x00000004ff0c7424 */ /* 0x000fe400078e00ff */
[----:B------:R-:W-:-:S07]  /*25210*/  IMAD.MOV.U32 R3, RZ, RZ, R14 ;  /* 0x000000ffff037224 */ /* 0x000fce00078e000e */
[----:B------:R-:W-:Y:S05]  /*25220*/  WARPSYNC.COLLECTIVE R15, `(.L_x_3136) ;  /* 0x000000000f087348 */ /* 0x000fea0003c00000 */
[----:B------:R0:W1:Y:S02]  /*25230*/  SHFL.IDX P6, R14, R13, R12, R11 ;  /* 0x0000000c0d0e7389 */ /* 0x00006400000c000b */
[----:B01----:R-:W-:Y:S01]  /*25240*/  ENDCOLLECTIVE ;  /* 0x000000000000791b */ /* 0x003fe20003800000 */
.L_x_3136:
        /* <DEDUP_REMOVED lines=17> */
.L_x_3137:
[----:B------:R-:W-:Y:S02]  /*25360*/  IMAD.MOV.U32 R13, RZ, RZ, R4 ;  /* 0x000000ffff0d7224 */ /* 0x000fe400078e0004 */
[----:B------:R-:W-:Y:S02]  /*25370*/  IMAD.MOV.U32 R12, RZ, RZ, 0x5 ;  /* 0x00000005ff0c7424 */ /* 0x000fe400078e00ff */
[----:B------:R-:W-:-:S07]  /*25380*/  IMAD.MOV.U32 R3, RZ, RZ, R14 ;  /* 0x000000ffff037224 */ /* 0x000fce00078e000e */
[----:B------:R-:W-:Y:S05]  /*25390*/  WARPSYNC.COLLECTIVE R15, `(.L_x_3138) ;  /* 0x000000000f087348 */ /* 0x000fea0003c00000 */
[----:B------:R0:W1:Y:S02]  /*253a0*/  SHFL.IDX P6, R14, R13, R12, R11 ;  /* 0x0000000c0d0e7389 */ /* 0x00006400000c000b */
[----:B01----:R-:W-:Y:S01]  /*253b0*/  ENDCOLLECTIVE ;  /* 0x000000000000791b */ /* 0x003fe20003800000 */
.L_x_3138:
        /* <DEDUP_REMOVED lines=17> */
.L_x_3139:
[----:B------:R-:W-:Y:S02]  /*254d0*/  IMAD.MOV.U32 R13, RZ, RZ, R4 ;  /* 0x000000ffff0d7224 */ /* 0x000fe400078e0004 */
[----:B------:R-:W-:Y:S02]  /*254e0*/  IMAD.MOV.U32 R12, RZ, RZ, 0x6 ;  /* 0x00000006ff0c7424 */ /* 0x000fe400078e00ff */
[----:B------:R-:W-:-:S07]  /*254f0*/  IMAD.MOV.U32 R3, RZ, RZ, R14 ;  /* 0x000000ffff037224 */ /* 0x000fce00078e000e */
[----:B------:R-:W-:Y:S05]  /*25500*/  WARPSYNC.COLLECTIVE R15, `(.L_x_3140) ;  /* 0x000000000f087348 */ /* 0x000fea0003c00000 */
[----:B------:R0:W1:Y:S02]  /*25510*/  SHFL.IDX P6, R14, R13, R12, R11 ;  /* 0x0000000c0d0e7389 */ /* 0x00006400000c000b */
[----:B01----:R-:W-:Y:S01]  /*25520*/  ENDCOLLECTIVE ;  /* 0x000000000000791b */ /* 0x003fe20003800000 */
.L_x_3140:
        /* <DEDUP_REMOVED lines=17> */
.L_x_3141:
[----:B------:R-:W-:Y:S02]  /*25640*/  IMAD.MOV.U32 R13, RZ, RZ, R4 ;  /* 0x000000ffff0d7224 */ /* 0x000fe400078e0004 */
[----:B------:R-:W-:Y:S02]  /*25650*/  IMAD.MOV.U32 R12, RZ, RZ, 0x7 ;  /* 0x00000007ff0c7424 */ /* 0x000fe400078e00ff */
[----:B------:R-:W-:-:S07]  /*25660*/  IMAD.MOV.U32 R3, RZ, RZ, R14 ;  /* 0x000000ffff037224 */ /* 0x000fce00078e000e */
[----:B------:R-:W-:Y:S05]  /*25670*/  WARPSYNC.COLLECTIVE R15, `(.L_x_3142) ;  /* 0x000000000f087348 */ /* 0x000fea0003c00000 */
[----:B------:R0:W1:Y:S02]  /*25680*/  SHFL.IDX P6, R14, R13, R12, R11 ;  /* 0x0000000c0d0e7389 */ /* 0x00006400000c000b */
[----:B01----:R-:W-:Y:S01]  /*25690*/  ENDCOLLECTIVE ;  /* 0x000000000000791b */ /* 0x003fe20003800000 */
.L_x_3142:
        /* <DEDUP_REMOVED lines=15> */
.L_x_3143:
[----:B------:R-:W-:Y:S05]  /*25790*/  BRA `(.L_x_3144) ;  /* 0xffffffac00607947 */ /* 0x000fea000383ffff */
.L_x_2997:
[----:B0-----:R0:W1:Y:S02]  /*257a0*/  SYNCS.PHASECHK.TRANS64.TRYWAIT P0, [R22+URZ+0x2a820], R3 ;  /* 0x02a82003160075a7 */ /* 0x001064000800017f */
[----:B-1----:R-:W-:Y:S05]  /*257b0*/  @!P0 NANOSLEEP.SYNCS 0x989680 ;  /* 0x009896800000895d */ /* 0x002fea0003900000 */
[----:B------:R-:W1:Y:S02]  /*257c0*/  @!P0 SYNCS.PHASECHK.TRANS64 P0, [R22+URZ+0x2a820], R3 ;  /* 0x02a82003160085a7 */ /* 0x000e64000800007f */
[----:B-1----:R-:W-:Y:S05]  /*257d0*/  @!P0 BRA `(.L_x_2997) ;  /* 0xfffffffc00f08947 */ /* 0x002fea000383ffff */
[----:B------:R-:W-:Y:S05]  /*257e0*/  BRA `(.L_x_3145) ;  /* 0xffffffac00d07947 */ /* 0x000fea000383ffff */
.L_x_3002:
[----:B0-----:R0:W1:Y:S02]  /*257f0*/  SYNCS.PHASECHK.TRANS64.TRYWAIT P0, [R5+URZ+0x2a840], R0 ;  /* 0x02a84000050075a7 */ /* 0x001064000800017f */
[----:B-1----:R-:W-:Y:S05]  /*25800*/  @!P0 NANOSLEEP.SYNCS 0x989680 ;  /* 0x009896800000895d */ /* 0x002fea0003900000 */
[----:B------:R-:W1:Y:S02]  /*25810*/  @!P0 SYNCS.PHASECHK.TRANS64 P0, [R5+URZ+0x2a840], R0 ;  /* 0x02a84000050085a7 */ /* 0x000e64000800007f */
[----:B-1----:R-:W-:Y:S05]  /*25820*/  @!P0 BRA `(.L_x_3002) ;  /* 0xfffffffc00f08947 */ /* 0x002fea000383ffff */
[----:B------:R-:W-:Y:S05]  /*25830*/  BRA `(.L_x_3146) ;  /* 0xffffffb000987947 */ /* 0x000fea000383ffff */
.L_x_3003:
        /* <DEDUP_REMOVED lines=8> */
.L_x_3148:
[----:B------:R-:W-:Y:S05]  /*258c0*/  BSYNC B1 ;  /* 0x0000000000017941 */ /* 0x000fea0003800000 */
.L_x_3147:
        /* <DEDUP_REMOVED lines=10> */
.L_x_3149:
        /* <DEDUP_REMOVED lines=8> */
.L_x_3150:
        /* <DEDUP_REMOVED lines=14> */
.L_x_3151:
[----:B------:R-:W-:Y:S02]  /*25ad0*/  IMAD.MOV.U32 R13, RZ, RZ, R8 ;  /* 0x000000ffff0d7224 */ /* 0x000fe400078e0008 */
[----:B------:R-:W-:Y:S02]  /*25ae0*/  IMAD.MOV.U32 R12, RZ, RZ, 0x2 ;  /* 0x00000002ff0c7424 */ /* 0x000fe400078e00ff */
[----:B------:R-:W-:-:S07]  /*25af0*/  IMAD.MOV.U32 R2, RZ, RZ, R14 ;  /* 0x000000ffff027224 */ /* 0x000fce00078e000e */
[----:B------:R-:W-:Y:S05]  /*25b00*/  WARPSYNC.COLLECTIVE R15, `(.L_x_3152) ;  /* 0x000000000f087348 */ /* 0x000fea0003c00000 */
[----:B------:R0:W1:Y:S02]  /*25b10*/  SHFL.IDX P6, R14, R13, R12, R11 ;  /* 0x0000000c0d0e7389 */ /* 0x00006400000c000b */
[----:B01----:R-:W-:Y:S01]  /*25b20*/  ENDCOLLECTIVE ;  /* 0x000000000000791b */ /* 0x003fe20003800000 */
.L_x_3152:
        /* <DEDUP_REMOVED lines=13> */
.L_x_3153:
[----:B------:R-:W-:Y:S02]  /*25c00*/  IMAD.MOV.U32 R13, RZ, RZ, R8 ;  /* 0x000000ffff0d7224 */ /* 0x000fe400078e0008 */
[----:B------:R-:W-:Y:S02]  /*25c10*/  IMAD.MOV.U32 R12, RZ, RZ, 0x3 ;  /* 0x00000003ff0c7424 */ /* 0x000fe400078e00ff */
[----:B------:R-:W-:-:S07]  /*25c20*/  IMAD.MOV.U32 R2, RZ, RZ, R14 ;  /* 0x000000ffff027224 */ /* 0x000fce00078e000e */
[----:B------:R-:W-:Y:S05]  /*25c30*/  WARPSYNC.COLLECTIVE R15, `(.L_x_3154) ;  /* 0x000000000f087348 */ /* 0x000fea0003c00000 */
[----:B------:R0:W1:Y:S02]  /*25c40*/  SHFL.IDX P6, R14, R13, R12, R11 ;  /* 0x0000000c0d0e7389 */ /* 0x00006400000c000b */
[----:B01----:R-:W-:Y:S01]  /*25c50*/  ENDCOLLECTIVE ;  /* 0x000000000000791b */ /* 0x003fe20003800000 */
.L_x_3154:
        /* <DEDUP_REMOVED lines=13> */
.L_x_3155:
[----:B------:R-:W-:Y:S02]  /*25d30*/  IMAD.MOV.U32 R13, RZ, RZ, R8 ;  /* 0x000000ffff0d7224 */ /* 0x000fe400078e0008 */
[----:B------:R-:W-:Y:S02]  /*25d40*/  IMAD.MOV.U32 R12, RZ, RZ, 0x4 ;  /* 0x00000004ff0c7424 */ /* 0x000fe400078e00ff */
[----:B------:R-:W-:-:S07]  /*25d50*/  IMAD.MOV.U32 R2, RZ, RZ, R14 ;  /* 0x000000ffff027224 */ /* 0x000fce00078e000e */
[----:B------:R-:W-:Y:S05]  /*25d60*/  WARPSYNC.COLLECTIVE R15, `(.L_x_3156) ;  /* 0x000000000f087348 */ /* 0x000fea0003c00000 */
[----:B------:R0:W1:Y:S02]  /*25d70*/  SHFL.IDX P6, R14, R13, R12, R11 ;  /* 0x0000000c0d0e7389 */ /* 0x00006400000c000b */
[----:B01----:R-:W-:Y:S01]  /*25d80*/  ENDCOLLECTIVE ;  /* 0x000000000000791b */ /* 0x003fe20003800000 */
.L_x_3156:
        /* <DEDUP_REMOVED lines=13> */
.L_x_3157:
[----:B------:R-:W-:Y:S02]  /*25e60*/  IMAD.MOV.U32 R13, RZ, RZ, R8 ;  /* 0x000000ffff0d7224 */ /* 0x000fe400078e0008 */
[----:B------:R-:W-:Y:S02]  /*25e70*/  IMAD.MOV.U32 R12, RZ, RZ, 0x5 ;  /* 0x00000005ff0c7424 */ /* 0x000fe400078e00ff */
[----:B------:R-:W-:-:S07]  /*25e80*/  IMAD.MOV.U32 R2, RZ, RZ, R14 ;  /* 0x000000ffff027224 */ /* 0x000fce00078e000e */
[----:B------:R-:W-:Y:S05]  /*25e90*/  WARPSYNC.COLLECTIVE R15, `(.L_x_3158) ;  /* 0x000000000f087348 */ /* 0x000fea0003c00000 */
[----:B------:R0:W1:Y:S02]  /*25ea0*/  SHFL.IDX P6, R14, R13, R12, R11 ;  /* 0x0000000c0d0e7389 */ /* 0x00006400000c000b */
[----:B01----:R-:W-:Y:S01]  /*25eb0*/  ENDCOLLECTIVE ;  /* 0x000000000000791b */ /* 0x003fe20003800000 */
.L_x_3158:
        /* <DEDUP_REMOVED lines=13> */
.L_x_3159:
[----:B------:R-:W-:Y:S01]  /*25f90*/  IMAD.MOV.U32 R2, RZ, RZ, R14 ;  /* 0x000000ffff027224 */ /* 0x000fe200078e000e */
[----:B------:R-:W-:Y:S06]  /*25fa0*/  BRA `(.L_x_3160) ;  /* 0xffffffac00d07947 */ /* 0x000fec000383ffff */
.L_x_3008:
[----:B-1----:R1:W2:Y:S02]  /*25fb0*/  SYNCS.PHASECHK.TRANS64.TRYWAIT P0, [R5+URZ+0x2a860], R2 ;  /* 0x02a86002050075a7 */ /* 0x0022a4000800017f */
[----:B--2---:R-:W-:Y:S05]  /*25fc0*/  @!P0 NANOSLEEP.SYNCS 0x989680 ;  /* 0x009896800000895d */ /* 0x004fea0003900000 */
[----:B------:R-:W2:Y:S02]  /*25fd0*/  @!P0 SYNCS.PHASECHK.TRANS64 P0, [R5+URZ+0x2a860], R2 ;  /* 0x02a86002050085a7 */ /* 0x000ea4000800007f */
[----:B--2---:R-:W-:Y:S05]  /*25fe0*/  @!P0 BRA `(.L_x_3008) ;  /* 0xfffffffc00f08947 */ /* 0x004fea000383ffff */
[----:B------:R-:W-:Y:S05]  /*25ff0*/  BRA `(.L_x_3161) ;  /* 0xffffffb0002c7947 */ /* 0x000fea000383ffff */
.L_x_3009:
        /* <DEDUP_REMOVED lines=8> */
.L_x_3163:
[----:B------:R-:W-:Y:S05]  /*26080*/  BSYNC B1 ;  /* 0x0000000000017941 */ /* 0x000fea0003800000 */
.L_x_3162:
[----:B------:R-:W-:Y:S01]  /*26090*/  IMAD.MOV.U32 R13, RZ, RZ, R24 ;  /* 0x000000ffff0d7224 */ /* 0x000fe200078e0018 */
[----:B------:R-:W-:Y:S01]  /*260a0*/  MOV R3, R14 ;  /* 0x0000000e00037202 */ /* 0x000fe20000000f00 */
[----:B------:R-:W-:Y:S02]  /*260b0*/  IMAD.MOV.U32 R12, RZ, RZ, RZ ;  /* 0x000000ffff0c7224 */ /* 0x000fe400078e00ff */
[----:B------:R-:W-:Y:S02]  /*260c0*/  IMAD.MOV.U32 R11, RZ, RZ, 0x181f ;  /* 0x0000181fff0b7424 */ /* 0x000fe400078e00ff */
[----:B------:R-:W-:Y:S02]  /*260d0*/  IMAD.MOV.U32 R15, RZ, RZ, -0x1 ;  /* 0xffffffffff0f7424 */ /* 0x000fe400078e00ff */
[----:B------:R-:W-:-:S07]  /*260e0*/  IMAD R4, R4, 0x2, R22 ;  /* 0x0000000204047824 */ /* 0x000fce00078e0216 */
[----:B------:R-:W-:Y:S05]  /*260f0*/  WARPSYNC.COLLECTIVE R15, `(.L_x_3164) ;  /* 0x000000000f087348 */ /* 0x000fea0003c00000 */
[----:B------:R0:W1:Y:S02]  /*26100*/  SHFL.IDX P6, R14, R13, R12, R11 ;  /* 0x0000000c0d0e7389 */ /* 0x00006400000c000b */
[----:B01----:R-:W-:Y:S01]  /*26110*/  ENDCOLLECTIVE ;  /* 0x000000000000791b */ /* 0x003fe20003800000 */
.L_x_3164:
[----:B------:R-:W-:Y:S02]  /*26120*/  IMAD.MOV.U32 R13, RZ, RZ, R25 ;  /* 0x000000ffff0d7224 */ /* 0x000fe400078e0019 */
[----:B------:R-:W-:Y:S02]  /*26130*/  IMAD.MOV.U32 R12, RZ, RZ, 0x1 ;  /* 0x00000001ff0c7424 */ /* 0x000fe400078e00ff */
[----:B------:R-:W-:-:S07]  /*26140*/  IMAD.MOV.U32 R2, RZ, RZ, R14 ;  /* 0x000000ffff027224 */ /* 0x000fce00078e000e */
[----:B------:R-:W-:Y:S05]  /*26150*/  WARPSYNC.COLLECTIVE R15, `(.L_x_3165) ;  /* 0x000000000f087348 */ /* 0x000fea0003c00000 */
[----:B------:R0:W1:Y:S02]  /*26160*/  SHFL.IDX P6, R14, R13, R12, R11 ;  /* 0x0000000c0d0e7389 */ /* 0x00006400000c000b */
[----:B01----:R-:W-:Y:S01]  /*26170*/  ENDCOLLECTIVE ;  /* 0x000000000000791b */ /* 0x003fe20003800000 */
.L_x_3165:
        /* <DEDUP_REMOVED lines=15> */
.L_x_3166:
[----:B------:R-:W-:Y:S02]  /*26270*/  IMAD.MOV.U32 R13, RZ, RZ, R25 ;  /* 0x000000ffff0d7224 */ /* 0x000fe400078e0019 */
[----:B------:R-:W-:Y:S02]  /*26280*/  IMAD.MOV.U32 R12, RZ, RZ, 0x2 ;  /* 0x00000002ff0c7424 */ /* 0x000fe400078e00ff */
[----:B------:R-:W-:-:S07]  /*26290*/  IMAD.MOV.U32 R2, RZ, RZ, R14 ;  /* 0x000000ffff027224 */ /* 0x000fce00078e000e */
[----:B------:R-:W-:Y:S05]  /*262a0*/  WARPSYNC.COLLECTIVE R15, `(.L_x_3167) ;  /* 0x000000000f087348 */ /* 0x000fea0003c00000 */
[----:B------:R0:W1:Y:S02]  /*262b0*/  SHFL.IDX P6, R14, R13, R12, R11 ;  /* 0x0000000c0d0e7389 */ /* 0x00006400000c000b */
[----:B01----:R-:W-:Y:S01]  /*262c0*/  ENDCOLLECTIVE ;  /* 0x000000000000791b */ /* 0x003fe20003800000 */
.L_x_3167:
        /* <DEDUP_REMOVED lines=14> */
.L_x_3168:
[----:B------:R-:W-:Y:S02]  /*263b0*/  IMAD.MOV.U32 R13, RZ, RZ, R25 ;  /* 0x000000ffff0d7224 */ /* 0x000fe400078e0019 */
[----:B------:R-:W-:Y:S02]  /*263c0*/  IMAD.MOV.U32 R12, RZ, RZ, 0x3 ;  /* 0x00000003ff0c7424 */ /* 0x000fe400078e00ff */
[----:B------:R-:W-:-:S07]  /*263d0*/  IMAD.MOV.U32 R2, RZ, RZ, R14 ;  /* 0x000000ffff027224 */ /* 0x000fce00078e000e */
[----:B------:R-:W-:Y:S05]  /*263e0*/  WARPSYNC.COLLECTIVE R15, `(.L_x_3169) ;  /* 0x000000000f087348 */ /* 0x000fea0003c00000 */
[----:B------:R0:W1:Y:S02]  /*263f0*/  SHFL.IDX P6, R14, R13, R12, R11 ;  /* 0x0000000c0d0e7389 */ /* 0x00006400000c000b */
[----:B01----:R-:W-:Y:S01]  /*26400*/  ENDCOLLECTIVE ;  /* 0x000000000000791b */ /* 0x003fe20003800000 */
.L_x_3169:
        /* <DEDUP_REMOVED lines=14> */
.L_x_3170:
[----:B------:R-:W-:Y:S02]  /*264f0*/  IMAD.MOV.U32 R13, RZ, RZ, R25 ;  /* 0x000000ffff0d7224 */ /* 0x000fe400078e0019 */
[----:B------:R-:W-:Y:S02]  /*26500*/  IMAD.MOV.U32 R12, RZ, RZ, 0x4 ;  /* 0x00000004ff0c7424 */ /* 0x000fe400078e00ff */
[----:B------:R-:W-:-:S07]  /*26510*/  IMAD.MOV.U32 R2, RZ, RZ, R14 ;  /* 0x000000ffff027224 */ /* 0x000fce00078e000e */
[----:B------:R-:W-:Y:S05]  /*26520*/  WARPSYNC.COLLECTIVE R15, `(.L_x_3171) ;  /* 0x000000000f087348 */ /* 0x000fea0003c00000 */
[----:B------:R0:W1:Y:S02]  /*26530*/  SHFL.IDX P6, R14, R13, R12, R11 ;  /* 0x0000000c0d0e7389 */ /* 0x00006400000c000b */
[----:B01----:R-:W-:Y:S01]  /*26540*/  ENDCOLLECTIVE ;  /* 0x000000000000791b */ /* 0x003fe20003800000 */
.L_x_3171:
        /* <DEDUP_REMOVED lines=14> */
.L_x_3172:
[----:B------:R-:W-:Y:S02]  /*26630*/  IMAD.MOV.U32 R13, RZ, RZ, R25 ;  /* 0x000000ffff0d7224 */ /* 0x000fe400078e0019 */
[----:B------:R-:W-:Y:S02]  /*26640*/  IMAD.MOV.U32 R12, RZ, RZ, 0x5 ;  /* 0x00000005ff0c7424 */ /* 0x000fe400078e00ff */
[----:B------:R-:W-:-:S07]  /*26650*/  IMAD.MOV.U32 R2, RZ, RZ, R14 ;  /* 0x000000ffff027224 */ /* 0x000fce00078e000e */
[----:B------:R-:W-:Y:S05]  /*26660*/  WARPSYNC.COLLECTIVE R15, `(.L_x_3173) ;  /* 0x000000000f087348 */ /* 0x000fea0003c00000 */
[----:B------:R0:W1:Y:S02]  /*26670*/  SHFL.IDX P6, R14, R13, R12, R11 ;  /* 0x0000000c0d0e7389 */ /* 0x00006400000c000b */
[----:B01----:R-:W-:Y:S01]  /*26680*/  ENDCOLLECTIVE ;  /* 0x000000000000791b */ /* 0x003fe20003800000 */
.L_x_3173:
        /* <DEDUP_REMOVED lines=13> */
.L_x_3174:
[----:B------:R-:W-:Y:S01]  /*26760*/  @!PT LDS RZ, [RZ] ;  /* 0x00000000fffff984 */ /* 0x000fe20000000800 */
[----:B------:R-:W-:Y:S01]  /*26770*/  @!PT LDS RZ, [RZ] ;  /* 0x00000000fffff984 */ /* 0x000fe20000000800 */
[----:B------:R-:W-:Y:S01]  /*26780*/  @!PT LDS RZ, [RZ] ;  /* 0x00000000fffff984 */ /* 0x000fe20000000800 */
[----:B------:R0:W-:Y:S02]  /*26790*/  LDGSTS.E.BYPASS.LTC128B.128 [R4+0x5400], desc[UR60][R2.64+0x80], !P2 ;  /* 0x0540008002047fae */ /* 0x0001e4000d101d7c */
[----:B0-----:R-:W-:Y:S01]  /*267a0*/  MOV R2, R14 ;  /* 0x0000000e00027202 */ /* 0x001fe20000000f00 */
[----:B------:R-:W-:Y:S06]  /*267b0*/  BRA `(.L_x_3175) ;  /* 0xffffffac001c7947 */ /* 0x000fec000383ffff */
.L_x_3017:
[----:B0-----:R0:W1:Y:S02]  /*267c0*/  SYNCS.PHASECHK.TRANS64.TRYWAIT P0, [R0+URZ+0x2a860], R3 ;  /* 0x02a86003000075a7 */ /* 0x001064000800017f */
[----:B-1----:R-:W-:Y:S05]  /*267d0*/  @!P0 NANOSLEEP.SYNCS 0x989680 ;  /* 0x009896800000895d */ /* 0x002fea0003900000 */
[----:B------:R-:W1:Y:S02]  /*267e0*/  @!P0 SYNCS.PHASECHK.TRANS64 P0, [R0+URZ+0x2a860], R3 ;  /* 0x02a86003000085a7 */ /* 0x000e64000800007f */
[----:B-1----:R-:W-:Y:S05]  /*267f0*/  @!P0 BRA `(.L_x_3017) ;  /* 0xfffffffc00f08947 */ /* 0x002fea000383ffff */
[----:B------:R-:W-:Y:S05]  /*26800*/  BRA `(.L_x_3176) ;  /* 0xffffffb000387947 */ /* 0x000fea000383ffff */
.L_x_3018:
        /* <DEDUP_REMOVED lines=8> */
.L_x_3178:
[----:B------:R-:W-:Y:S05]  /*26890*/  BSYNC B0 ;  /* 0x0000000000007941 */ /* 0x000fea0003800000 */
.L_x_3177:
        /* <DEDUP_REMOVED lines=15> */
.L_x_3179:
        /* <DEDUP_REMOVED lines=9> */
.L_x_3180:
        /* <DEDUP_REMOVED lines=13> */
.L_x_3181:
[----:B------:R-:W-:Y:S02]  /*26af0*/  IMAD.MOV.U32 R13, RZ, RZ, R25 ;  /* 0x000000ffff0d7224 */ /* 0x000fe400078e0019 */
[----:B------:R-:W-:Y:S01]  /*26b00*/  IMAD.MOV.U32 R12, RZ, RZ, 0x2 ;  /* 0x00000002ff0c7424 */ /* 0x000fe200078e00ff */
[----:B------:R-:W-:-:S13]  /*26b10*/  IADD3 R2, P2, R14, R5, RZ ;  /* 0x000000050e027210 */ /* 0x000fda0007f5e0ff */
[----:B------:R-:W-:Y:S05]  /*26b20*/  WARPSYNC.COLLECTIVE R15, `(.L_x_3182) ;  /* 0x000000000f087348 */ /* 0x000fea0003c00000 */
[----:B------:R0:W1:Y:S02]  /*26b30*/  SHFL.IDX P6, R14, R13, R12, R11 ;  /* 0x0000000c0d0e7389 */ /* 0x00006400000c000b */
[----:B01----:R-:W-:Y:S01]  /*26b40*/  ENDCOLLECTIVE ;  /* 0x000000000000791b */ /* 0x003fe20003800000 */
.L_x_3182:
        /* <DEDUP_REMOVED lines=13> */
.L_x_3183:
[----:B------:R-:W-:Y:S02]  /*26c20*/  IMAD.MOV.U32 R13, RZ, RZ, R25 ;  /* 0x000000ffff0d7224 */ /* 0x000fe400078e0019 */
[----:B------:R-:W-:Y:S02]  /*26c30*/  IMAD.MOV.U32 R12, RZ, RZ, 0x3 ;  /* 0x00000003ff0c7424 */ /* 0x000fe400078e00ff */
[----:B------:R-:W-:-:S07]  /*26c40*/  IMAD.MOV.U32 R10, RZ, RZ, R14 ;  /* 0x000000ffff0a7224 */ /* 0x000fce00078e000e */
[----:B------:R-:W-:Y:S05]  /*26c50*/  WARPSYNC.COLLECTIVE R15, `(.L_x_3184) ;  /* 0x000000000f087348 */ /* 0x000fea0003c00000 */
[----:B------:R0:W1:Y:S02]  /*26c60*/  SHFL.IDX P6, R14, R13, R12, R11 ;  /* 0x0000000c0d0e7389 */ /* 0x00006400000c000b */
[----:B01----:R-:W-:Y:S01]  /*26c70*/  ENDCOLLECTIVE ;  /* 0x000000000000791b */ /* 0x003fe20003800000 */
.L_x_3184:
        /* <DEDUP_REMOVED lines=14> */
.L_x_3185:
[----:B------:R-:W-:Y:S02]  /*26d60*/  IMAD.MOV.U32 R13, RZ, RZ, R25 ;  /* 0x000000ffff0d7224 */ /* 0x000fe400078e0019 */
[----:B------:R-:W-:Y:S01]  /*26d70*/  IMAD.MOV.U32 R12, RZ, RZ, 0x4 ;  /* 0x00000004ff0c7424 */ /* 0x000fe200078e00ff */
[----:B------:R-:W-:-:S13]  /*26d80*/  IADD3 R2, P2, R14, R5, RZ ;  /* 0x000000050e027210 */ /* 0x000fda0007f5e0ff */
[----:B------:R-:W-:Y:S05]  /*26d90*/  WARPSYNC.COLLECTIVE R15, `(.L_x_3186) ;  /* 0x000000000f087348 */ /* 0x000fea0003c00000 */
[----:B------:R0:W1:Y:S02]  /*26da0*/  SHFL.IDX P6, R14, R13, R12, R11 ;  /* 0x0000000c0d0e7389 */ /* 0x00006400000c000b */
[----:B01----:R-:W-:Y:S01]  /*26db0*/  ENDCOLLECTIVE ;  /* 0x000000000000791b */ /* 0x003fe20003800000 */
.L_x_3186:
        /* <DEDUP_REMOVED lines=13> */
.L_x_3187:
[----:B------:R-:W-:Y:S01]  /*26e90*/  MOV R13, R25 ;  /* 0x00000019000d7202 */ /* 0x000fe20000000f00 */
[----:B------:R-:W-:Y:S02]  /*26ea0*/  IMAD.MOV.U32 R12, RZ, RZ, 0x5 ;  /* 0x00000005ff0c7424 */ /* 0x000fe400078e00ff */
[----:B------:R-:W-:-:S07]  /*26eb0*/  IMAD.MOV.U32 R10, RZ, RZ, R14 ;  /* 0x000000ffff0a7224 */ /* 0x000fce00078e000e */
[----:B------:R-:W-:Y:S05]  /*26ec0*/  WARPSYNC.COLLECTIVE R15, `(.L_x_3188) ;  /* 0x000000000f087348 */ /* 0x000fea0003c00000 */
[----:B------:R0:W1:Y:S02]  /*26ed0*/  SHFL.IDX P6, R14, R13, R12, R11 ;  /* 0x0000000c0d0e7389 */ /* 0x00006400000c000b */
[----:B01----:R-:W-:Y:S01]  /*26ee0*/  ENDCOLLECTIVE ;  /* 0x000000000000791b */ /* 0x003fe20003800000 */
.L_x_3188:
        /* <DEDUP_REMOVED lines=12> */
.L_x_3189:
[----:B------:R-:W-:Y:S05]  /*26fb0*/  BRA `(.L_x_3190) ;  /* 0xffffffac00347947 */ /* 0x000fea000383ffff */
.L_x_3023:
        /* <DEDUP_REMOVED lines=8> */
.L_x_3192:
[----:B------:R-:W-:Y:S05]  /*27040*/  BSYNC B0 ;  /* 0x0000000000007941 */ /* 0x000fea0003800000 */
.L_x_3191:
        /* <DEDUP_REMOVED lines=9> */
.L_x_3193:
        /* <DEDUP_REMOVED lines=18> */
.L_x_3194:
[----:B------:R-:W-:Y:S01]  /*27200*/  IMAD.MOV.U32 R12, RZ, RZ, 0x2 ;  /* 0x00000002ff0c7424 */ /* 0x000fe200078e00ff */
[----:B------:R-:W-:-:S05]  /*27210*/  SEL R6, R14, RZ, P1 ;  /* 0x000000ff0e067207 */ /* 0x000fca0000800000 */
[----:B------:R-:W-:-:S04]  /*27220*/  IMAD.IADD R6, R5, 0x1, R6 ;  /* 0x0000000105067824 */ /* 0x000fc800078e0206 */
[----:B------:R-:W-:-:S07]  /*27230*/  IMAD.MOV.U32 R13, RZ, RZ, R6 ;  /* 0x000000ffff0d7224 */ /* 0x000fce00078e0006 */
[----:B------:R-:W-:Y:S05]  /*27240*/  WARPSYNC.COLLECTIVE R15, `(.L_x_3195) ;  /* 0x000000000f087348 */ /* 0x000fea0003c00000 */
[----:B------:R0:W1:Y:S02]  /*27250*/  SHFL.UP P6, R14, R13, R12, R11 ;  /* 0x0400000c0d0e7389 */ /* 0x00006400000c000b */
[----:B01----:R-:W-:Y:S01]  /*27260*/  ENDCOLLECTIVE ;  /* 0x000000000000791b */ /* 0x003fe20003800000 */
.L_x_3195:
[----:B------:R-:W-:Y:S01]  /*27270*/  IMAD.MOV.U32 R12, RZ, RZ, 0x4 ;  /* 0x00000004ff0c7424 */ /* 0x000fe200078e00ff */
[----:B------:R-:W-:-:S05]  /*27280*/  SEL R7, R14, RZ, P2 ;  /* 0x000000ff0e077207 */ /* 0x000fca0001000000 */
[----:B------:R-:W-:-:S04]  /*27290*/  IMAD.IADD R7, R6, 0x1, R7 ;  /* 0x0000000106077824 */ /* 0x000fc800078e0207 */
[----:B------:R-:W-:-:S07]  /*272a0*/  IMAD.MOV.U32 R13, RZ, RZ, R7 ;  /* 0x000000ffff0d7224 */ /* 0x000fce00078e0007 */
[----:B------:R-:W-:Y:S05]  /*272b0*/  WARPSYNC.COLLECTIVE R15, `(.L_x_3196) ;  /* 0x000000000f087348 */ /* 0x000fea0003c00000 */
[----:B------:R0:W1:Y:S02]  /*272c0*/  SHFL.UP P6, R14, R13, R12, R11 ;  /* 0x0400000c0d0e7389 */ /* 0x00006400000c000b */
[----:B01----:R-:W-:Y:S01]  /*272d0*/  ENDCOLLECTIVE ;  /* 0x000000000000791b */ /* 0x003fe20003800000 */
.L_x_3196:
[----:B------:R-:W-:Y:S01]  /*272e0*/  IMAD.MOV.U32 R12, RZ, RZ, 0x8 ;  /* 0x00000008ff0c7424 */ /* 0x000fe200078e00ff */
[----:B------:R-:W-:-:S05]  /*272f0*/  SEL R2, R14, RZ, P3 ;  /* 0x000000ff0e027207 */ /* 0x000fca0001800000 */
[----:B------:R-:W-:-:S04]  /*27300*/  IMAD.IADD R2, R7, 0x1, R2 ;  /* 0x0000000107027824 */ /* 0x000fc800078e0202 */
[----:B------:R-:W-:-:S07]  /*27310*/  IMAD.MOV.U32 R13, RZ, RZ, R2 ;  /* 0x000000ffff0d7224 */ /* 0x000fce00078e0002 */
[----:B------:R-:W-:Y:S05]  /*27320*/  WARPSYNC.COLLECTIVE R15, `(.L_x_3197) ;  /* 0x000000000f087348 */ /* 0x000fea0003c00000 */
[----:B------:R0:W1:Y:S02]  /*27330*/  SHFL.UP P6, R14, R13, R12, R11 ;  /* 0x0400000c0d0e7389 */ /* 0x00006400000c000b */
[----:B01----:R-:W-:Y:S01]  /*27340*/  ENDCOLLECTIVE ;  /* 0x000000000000791b */ /* 0x003fe20003800000 */
.L_x_3197:
[----:B------:R-:W-:Y:S01]  /*27350*/  IMAD.MOV.U32 R12, RZ, RZ, 0x10 ;  /* 0x00000010ff0c7424 */ /* 0x000fe200078e00ff */
[----:B------:R-:W-:-:S05]  /*27360*/  SEL R3, R14, RZ, P4 ;  /* 0x000000ff0e037207 */ /* 0x000fca0002000000 */
[----:B------:R-:W-:-:S04]  /*27370*/  IMAD.IADD R3, R2, 0x1, R3 ;  /* 0x0000000102037824 */ /* 0x000fc800078e0203 */
[----:B------:R-:W-:-:S07]  /*27380*/  IMAD.MOV.U32 R13, RZ, RZ, R3 ;  /* 0x000000ffff0d7224 */ /* 0x000fce00078e0003 */
[----:B------:R-:W-:Y:S05]  /*27390*/  WARPSYNC.COLLECTIVE R15, `(.L_x_3198) ;  /* 0x000000000f087348 */ /* 0x000fea0003c00000 */
[----:B------:R0:W1:Y:S02]  /*273a0*/  SHFL.UP P6, R14, R13, R12, R11 ;  /* 0x0400000c0d0e7389 */ /* 0x00006400000c000b */
[----:B01----:R-:W-:Y:S01]  /*273b0*/  ENDCOLLECTIVE ;  /* 0x000000000000791b */ /* 0x003fe20003800000 */
.L_x_3198:
        /* <DEDUP_REMOVED lines=8> */
.L_x_3199:
[----:B------:R-:W-:Y:S05]  /*27440*/  BRA `(.L_x_3200) ;  /* 0xffffffac003c7947 */ /* 0x000fea000383ffff */
.L_x_3028:
[----:B------:R-:W-:Y:S01]  /*27450*/  BSSY B0, `(.L_x_3201) ;  /* 0x0000008000007945 */ /* 0x000fe20003800000 */
[----:B-----5:R-:W-:Y:S01]  /*27460*/  IMAD.MOV.U32 R13, RZ, RZ, R5 ;  /* 0x000000ffff0d7224 */ /* 0x020fe200078e0005 */
[----:B------:R-:W-:Y:S01]  /*27470*/  MOV R12, 0x1 ;  /* 0x00000001000c7802 */ /* 0x000fe20000000f00 */
[----:B------:R-:W-:Y:S02]  /*27480*/  IMAD.MOV.U32 R11, RZ, RZ, RZ ;  /* 0x000000ffff0b7224 */ /* 0x000fe400078e00ff */
[----:B------:R-:W-:-:S07]  /*27490*/  IMAD.MOV.U32 R15, RZ, RZ, -0x1 ;  /* 0xffffffffff0f7424 */ /* 0x000fce00078e00ff */
[----:B01----:R-:W-:Y:S05]  /*274a0*/  WARPSYNC.COLLECTIVE R15, `(.L_x_3202) ;  /* 0x000000000f087348 */ /* 0x003fea0003c00000 */
[----:B------:R2:W3:Y:S02]  /*274b0*/  SHFL.UP P6, R14, R13, R12, R11 ;  /* 0x0400000c0d0e7389 */ /* 0x0004e400000c000b */
[----:B0123--:R-:W-:Y:S01]  /*274c0*/  ENDCOLLECTIVE ;  /* 0x000000000000791b */ /* 0x00ffe20003800000 */
.L_x_3202:
[----:B------:R-:W-:Y:S05]  /*274d0*/  BSYNC B0 ;  /* 0x0000000000007941 */ /* 0x000fea0003800000 */
.L_x_3201:
        /* <DEDUP_REMOVED lines=8> */
.L_x_3203:
[----:B------:R-:W-:Y:S01]  /*27560*/  IMAD.MOV.U32 R12, RZ, RZ, 0x4 ;  /* 0x00000004ff0c7424 */ /* 0x000fe200078e00ff */
[----:B------:R-:W-:-:S05]  /*27570*/  SEL R2, R14, RZ, P2 ;  /* 0x000000ff0e027207 */ /* 0x000fca0001000000 */
[----:B------:R-:W-:-:S04]  /*27580*/  IMAD.IADD R2, R13, 0x1, R2 ;  /* 0x000000010d027824 */ /* 0x000fc800078e0202 */
[----:B------:R-:W-:-:S07]  /*27590*/  IMAD.MOV.U32 R13, RZ, RZ, R2 ;  /* 0x000000ffff0d7224 */ /* 0x000fce00078e0002 */
[----:B------:R-:W-:Y:S05]  /*275a0*/  WARPSYNC.COLLECTIVE R15, `(.L_x_3204) ;  /* 0x000000000f087348 */ /* 0x000fea0003c00000 */
[----:B------:R0:W1:Y:S02]  /*275b0*/  SHFL.UP P6, R14, R13, R12, R11 ;  /* 0x0400000c0d0e7389 */ /* 0x00006400000c000b */
[----:B01----:R-:W-:Y:S01]  /*275c0*/  ENDCOLLECTIVE ;  /* 0x000000000000791b */ /* 0x003fe20003800000 */
.L_x_3204:
[----:B------:R-:W-:Y:S01]  /*275d0*/  IMAD.MOV.U32 R12, RZ, RZ, 0x8 ;  /* 0x00000008ff0c7424 */ /* 0x000fe200078e00ff */
[----:B------:R-:W-:-:S05]  /*275e0*/  SEL R3, R14, RZ, P3 ;  /* 0x000000ff0e037207 */ /* 0x000fca0001800000 */
[----:B------:R-:W-:-:S04]  /*275f0*/  IMAD.IADD R3, R2, 0x1, R3 ;  /* 0x0000000102037824 */ /* 0x000fc800078e0203 */
[----:B------:R-:W-:-:S07]  /*27600*/  IMAD.MOV.U32 R13, RZ, RZ, R3 ;  /* 0x000000ffff0d7224 */ /* 0x000fce00078e0003 */
[----:B------:R-:W-:Y:S05]  /*27610*/  WARPSYNC.COLLECTIVE R15, `(.L_x_3205) ;  /* 0x000000000f087348 */ /* 0x000fea0003c00000 */
[----:B------:R0:W1:Y:S02]  /*27620*/  SHFL.UP P6, R14, R13, R12, R11 ;  /* 0x0400000c0d0e7389 */ /* 0x00006400000c000b */
[----:B01----:R-:W-:Y:S01]  /*27630*/  ENDCOLLECTIVE ;  /* 0x000000000000791b */ /* 0x003fe20003800000 */
.L_x_3205:
[----:B------:R-:W-:Y:S01]  /*27640*/  IMAD.MOV.U32 R12, RZ, RZ, 0x10 ;  /* 0x00000010ff0c7424 */ /* 0x000fe200078e00ff */
[----:B------:R-:W-:-:S05]  /*27650*/  SEL R4, R14, RZ, P4 ;  /* 0x000000ff0e047207 */ /* 0x000fca0002000000 */
[----:B------:R-:W-:-:S04]  /*27660*/  IMAD.IADD R4, R3, 0x1, R4 ;  /* 0x0000000103047824 */ /* 0x000fc800078e0204 */
[----:B------:R-:W-:-:S07]  /*27670*/  IMAD.MOV.U32 R13, RZ, RZ, R4 ;  /* 0x000000ffff0d7224 */ /* 0x000fce00078e0004 */
[----:B------:R-:W-:Y:S05]  /*27680*/  WARPSYNC.COLLECTIVE R15, `(.L_x_3206) ;  /* 0x000000000f087348 */ /* 0x000fea0003c00000 */
[----:B------:R0:W1:Y:S02]  /*27690*/  SHFL.UP P6, R14, R13, R12, R11 ;  /* 0x0400000c0d0e7389 */ /* 0x00006400000c000b */
[----:B01----:R-:W-:Y:S01]  /*276a0*/  ENDCOLLECTIVE ;  /* 0x000000000000791b */ /* 0x003fe20003800000 */
.L_x_3206:
        /* <DEDUP_REMOVED lines=8> */
.L_x_3207:
[----:B------:R-:W-:Y:S05]  /*27730*/  BRA `(.L_x_3208) ;  /* 0xffffffac001c7947 */ /* 0x000fea000383ffff */
.L_x_3030:
[----:B------:R-:W-:Y:S01]  /*27740*/  BSSY B0, `(.L_x_3209) ;  /* 0x0000006000007945 */ /* 0x000fe20003800000 */
[----:B------:R-:W-:Y:S01]  /*27750*/  PLOP3.LUT P6, PT, P6, PT, PT, 0x8, 0x0 ;  /* 0x000000000000781c */ /* 0x000fe200037ce170 */
[----:B------:R-:W-:-:S12]  /*27760*/  IMAD.MOV.U32 R15, RZ, RZ, -0x1 ;  /* 0xffffffffff0f7424 */ /* 0x000fd800078e00ff */
[----:B01----:R-:W-:Y:S05]  /*27770*/  WARPSYNC.COLLECTIVE R15, `(.L_x_3210) ;  /* 0x000000000f087348 */ /* 0x003fea0003c00000 */
[----:B------:R-:W-:Y:S01]  /*27780*/  VOTE.ANY R14, PT, P6 ;  /* 0x00000000000e7806 */ /* 0x000fe200030e0100 */
[----:B01----:R-:W-:Y:S06]  /*27790*/  ENDCOLLECTIVE ;  /* 0x000000000000791b */ /* 0x003fec0003800000 */
.L_x_3210:
[----:B------:R-:W-:Y:S05]  /*277a0*/  BSYNC B0 ;  /* 0x0000000000007941 */ /* 0x000fea0003800000 */
.L_x_3209:
        /* <DEDUP_REMOVED lines=9> */
.L_x_3211:
[----:B------:R-:W-:Y:S01]  /*27840*/  IMAD.MOV.U32 R5, RZ, RZ, R14 ;  /* 0x000000ffff057224 */ /* 0x000fe200078e000e */
[----:B------:R-:W-:Y:S06]  /*27850*/  BRA `(.L_x_3212) ;  /* 0xffffffac000c7947 */ /* 0x000fec000383ffff */
.L_x_3032:
[----:B------:R-:W-:Y:S01]  /*27860*/  BSSY B0, `(.L_x_3213) ;  /* 0x0000007000007945 */ /* 0x000fe20003800000 */
[----:B------:R-:W-:Y:S02]  /*27870*/  IMAD.MOV.U32 R13, RZ, RZ, R2 ;  /* 0x000000ffff0d7224 */ /* 0x000fe400078e0002 */
[----:B------:R-:W-:Y:S02]  /*27880*/  IMAD.MOV.U32 R11, RZ, RZ, 0x1f ;  /* 0x0000001fff0b7424 */ /* 0x000fe400078e00ff */
[----:B------:R-:W-:-:S07]  /*27890*/  IMAD.MOV.U32 R15, RZ, RZ, -0x1 ;  /* 0xffffffffff0f7424 */ /* 0x000fce00078e00ff */
[----:B0123--:R-:W-:Y:S05]  /*278a0*/  WARPSYNC.COLLECTIVE R15, `(.L_x_3214) ;  /* 0x000000000f087348 */ /* 0x00ffea0003c00000 */
[----:B------:R4:W0:Y:S02]  /*278b0*/  SHFL.IDX P6, R14, R13, R12, R11 ;  /* 0x0000000c0d0e7389 */ /* 0x00082400000c000b */
[----:B01234-:R-:W-:Y:S01]  /*278c0*/  ENDCOLLECTIVE ;  /* 0x000000000000791b */ /* 0x01ffe20003800000 */
.L_x_3214:
[----:B------:R-:W-:Y:S05]  /*278d0*/  BSYNC B0 ;  /* 0x0000000000007941 */ /* 0x000fea0003800000 */
.L_x_3213:
[----:B------:R-:W-:Y:S05]  /*278e0*/  BRA `(.L_x_3031) ;  /* 0xffffffac00047947 */ /* 0x000fea000383ffff */
.L_x_3036:
[----:B0-----:R0:W3:Y:S02]  /*278f0*/  SYNCS.PHASECHK.TRANS64.TRYWAIT P0, [R5+URZ+0x2a820], R0 ;  /* 0x02a82000050075a7 */ /* 0x0010e4000800017f */
[----:B---3--:R-:W-:Y:S05]  /*27900*/  @!P0 NANOSLEEP.SYNCS 0x989680 ;  /* 0x009896800000895d */ /* 0x008fea0003900000 */
[----:B------:R-:W3:Y:S02]  /*27910*/  @!P0 SYNCS.PHASECHK.TRANS64 P0, [R5+URZ+0x2a820], R0 ;  /* 0x02a82000050085a7 */ /* 0x000ee4000800007f */
[----:B---3--:R-:W-:Y:S05]  /*27920*/  @!P0 BRA `(.L_x_3036) ;  /* 0xfffffffc00f08947 */ /* 0x008fea000383ffff */
[----:B------:R-:W-:Y:S05]  /*27930*/  BRA `(.L_x_3215) ;  /* 0xffffffb0007c7947 */ /* 0x000fea000383ffff */
.L_x_3037:
        /* <DEDUP_REMOVED lines=11> */
.L_x_3217:
[----:B------:R-:W-:Y:S05]  /*279f0*/  BSYNC B0 ;  /* 0x0000000000007941 */ /* 0x000fea0003800000 */
.L_x_3216:
[----:B------:R-:W-:Y:S05]  /*27a00*/  BRA `(.L_x_3218) ;  /* 0xffffffb000647947 */ /* 0x000fea000383ffff */
.L_x_3038:
[----:B------:R-:W-:Y:S01]  /*27a10*/  BSSY B0, `(.L_x_3219) ;  /* 0x0000006000007945 */ /* 0x000fe20003800000 */
[----:B------:R-:W-:-:S07]  /*27a20*/  IMAD.MOV.U32 R15, RZ, RZ, -0x1 ;  /* 0xffffffffff0f7424 */ /* 0x000fce00078e00ff */
[----:B012---:R-:W-:Y:S05]  /*27a30*/  WARPSYNC.COLLECTIVE R15, `(.L_x_3220) ;  /* 0x000000000f0c7348 */ /* 0x007fea0003c00000 */
[----:B------:R-:W-:Y:S02]  /*27a40*/  ELECT P6, UR62, PT ;  /* 0x00000000003e782f */ /* 0x000fe400038c0000 */
[----:B------:R-:W-:Y:S01]  /*27a50*/  MOV R14, UR62 ;  /* 0x0000003e000e7c02 */ /* 0x000fe20008000f00 */
[----:B012---:R-:W-:Y:S10]  /*27a60*/  ENDCOLLECTIVE ;  /* 0x000000000000791b */ /* 0x007ff40003800000 */
.L_x_3220:
[----:B------:R-:W-:Y:S05]  /*27a70*/  BSYNC B0 ;  /* 0x0000000000007941 */ /* 0x000fea0003800000 */
.L_x_3219:
[----:B------:R-:W-:Y:S05]  /*27a80*/  BRA `(.L_x_3221) ;  /* 0xffffffb000587947 */ /* 0x000fea000383ffff */
.L_x_3040:
[----:B0-----:R0:W3:Y:S02]  /*27a90*/  SYNCS.PHASECHK.TRANS64.TRYWAIT P1, [R3+URZ+0x2a840], R2 ;  /* 0x02a84002030075a7 */ /* 0x0010e4000802017f */
[----:B---3--:R-:W-:Y:S05]  /*27aa0*/  @!P1 NANOSLEEP.SYNCS 0x989680 ;  /* 0x009896800000995d */ /* 0x008fea0003900000 */
[----:B------:R-:W3:Y:S02]  /*27ab0*/  @!P1 SYNCS.PHASECHK.TRANS64 P1, [R3+URZ+0x2a840], R2 ;  /* 0x02a84002030095a7 */ /* 0x000ee4000802007f */
[----:B---3--:R-:W-:Y:S05]  /*27ac0*/  @!P1 BRA `(.L_x_3040) ;  /* 0xfffffffc00f09947 */ /* 0x008fea000383ffff */
[----:B------:R-:W-:Y:S05]  /*27ad0*/  BRA `(.L_x_3222) ;  /* 0xffffffb000807947 */ /* 0x000fea000383ffff */
.L_x_3042:
[----:B---3--:R3:W4:Y:S02]  /*27ae0*/  SYNCS.PHASECHK.TRANS64.TRYWAIT P1, [R5+URZ+0x2a840], R0 ;  /* 0x02a84000050075a7 */ /* 0x008724000802017f */
[----:B----4-:R-:W-:Y:S05]  /*27af0*/  @!P1 NANOSLEEP.SYNCS 0x989680 ;  /* 0x009896800000995d */ /* 0x010fea0003900000 */
[----:B------:R-:W4:Y:S02]  /*27b00*/  @!P1 SYNCS.PHASECHK.TRANS64 P1, [R5+URZ+0x2a840], R0 ;  /* 0x02a84000050095a7 */ /* 0x000f24000802007f */
[----:B----4-:R-:W-:Y:S05]  /*27b10*/  @!P1 BRA `(.L_x_3042) ;  /* 0xfffffffc00f09947 */ /* 0x010fea000383ffff */
[----:B------:R-:W-:Y:S05]  /*27b20*/  BRA `(.L_x_3223) ;  /* 0xffffffb0008c7947 */ /* 0x000fea000383ffff */
.L_x_3044:
[----:B----4-:R4:W0:Y:S02]  /*27b30*/  SYNCS.PHASECHK.TRANS64.TRYWAIT P1, [R3+URZ+0x2a860], R2 ;  /* 0x02a86002030075a7 */ /* 0x010824000802017f */
[----:B0-----:R-:W-:Y:S05]  /*27b40*/  @!P1 NANOSLEEP.SYNCS 0x989680 ;  /* 0x009896800000995d */ /* 0x001fea0003900000 */
[----:B------:R-:W0:Y:S02]  /*27b50*/  @!P1 SYNCS.PHASECHK.TRANS64 P1, [R3+URZ+0x2a860], R2 ;  /* 0x02a86002030095a7 */ /* 0x000e24000802007f */
[----:B0-----:R-:W-:Y:S05]  /*27b60*/  @!P1 BRA `(.L_x_3044) ;  /* 0xfffffffc00f09947 */ /* 0x001fea000383ffff */
[----:B------:R-:W-:Y:S05]  /*27b70*/  BRA `(.L_x_3224) ;  /* 0xffffffb000887947 */ /* 0x000fea000383ffff */
.L_x_3225:
        /* <DEDUP_REMOVED lines=16> */
.L_x_3234:


//--------------------- .nv.global.init           --------------------------
	.section	.nv.global.init,"aw",@progbits
.nv.global.init:
	.type		$str$23,@object
	.size		$str$23,($str$24 - $str$23)
$str$23:
        /*0000*/ 	.byte	0x28, 0x61, 0x64, 0x64, 0x72, 0x65, 0x73, 0x73, 0x20, 0x26, 0x20, 0x6d, 0x61, 0x73, 0x6b, 0x29
        /*0010*/ 	.byte	0x20, 0x3d, 0x3d, 0x20, 0x30, 0x00
	.type		$str$24,@object
	.size		$str$24,(__unnamed_4 - $str$24)
$str$24:
        /*0016*/ 	.byte	0x2f, 0x74, 0x6d, 0x70, 0x2f, 0x6f, 0x73, 0x73, 0x5f, 0x6b, 0x65, 0x72, 0x6e, 0x65, 0x6c, 0x73
        /*0026*/ 	.byte	0x5f, 0x73, 0x72, 0x63, 0x2f, 0x66, 0x6c, 0x61, 0x73, 0x68, 0x5f, 0x61, 0x74, 0x74, 0x65, 0x6e
        /*0036*/ 	.byte	0x74, 0x69, 0x6f, 0x6e, 0x2f, 0x63, 0x73, 0x72, 0x63, 0x2f, 0x63, 0x75, 0x74, 0x6c, 0x61, 0x73
        /*0046*/ 	.byte	0x73, 0x2f, 0x69, 0x6e, 0x63, 0x6c, 0x75, 0x64, 0x65, 0x2f, 0x63, 0x75, 0x74, 0x65, 0x2f, 0x70
        /*0056*/ 	.byte	0x6f, 0x69, 0x6e, 0x74, 0x65, 0x72, 0x5f, 0x66, 0x6c, 0x61, 0x67, 0x67, 0x65, 0x64, 0x2e, 0x68
        /*0066*/ 	.byte	0x70, 0x70, 0x00
	.type		__unnamed_4,@object
	.size		__unnamed_4,(__unnamed_6 - __unnamed_4)
__unnamed_4:
        /* <DEDUP_REMOVED lines=25> */
	.type		__unnamed_6,@object
	.size		__unnamed_6,(__unnamed_3 - __unnamed_6)
__unnamed_6:
        /* <DEDUP_REMOVED lines=25> */
	.type		__unnamed_3,@object
	.size		__unnamed_3,(__unnamed_5 - __unnamed_3)
__unnamed_3:
        /* <DEDUP_REMOVED lines=29> */
	.type		__unnamed_5,@object
	.size		__unnamed_5,(__unnamed_2 - __unnamed_5)
__unnamed_5:
        /* <DEDUP_REMOVED lines=29> */
	.type		__unnamed_2,@object
	.size		__unnamed_2,(__unnamed_1 - __unnamed_2)
__unnamed_2:
        /* <DEDUP_REMOVED lines=29> */
	.type		__unnamed_1,@object
	.size		__unnamed_1,(.L_0 - __unnamed_1)
__unnamed_1:
        /* <DEDUP_REMOVED lines=29> */
        /*0ab1*/ 	.byte	0x5d, 0x00
.L_0:


//--------------------- .nv.shared._ZN7cutlass13device_kernelIN5flash11enable_sm90INS1_16FlashAttnFwdSm90INS1_25CollectiveMainloopFwdSm90ILi2EN4cute5tupleIJNS5_1CILi1EEES8_S8_EEENS6_IJNS7_ILi128EEENS7_ILi96EEENS7_ILi192EEEEEELi128ENS_10bfloat16_tEfNS_4arch4Sm90ELb0ELb0ELb0ELb0ELb1ELb0ELb0ELb1ELb1ELb1ELb0ELb0EEENS1_21CollectiveEpilogueFwdINS6_IJSA_SA_SB_EEES9_SE_SG_Li256ELb0ELb1ELb0ELb0EEENS1_29StaticPersistentTileSchedulerILb0EEEEEEEEEvNT_6ParamsE --------------------------
	.section	.nv.shared._ZN7cutlass13device_kernelIN5flash11enable_sm90INS1_16FlashAttnFwdSm90INS1_25CollectiveMainloopFwdSm90ILi2EN4cute5tupleIJNS5_1CILi1EEES8_S8_EEENS6_IJNS7_ILi128EEENS7_ILi96EEENS7_ILi192EEEEEELi128ENS_10bfloat16_tEfNS_4arch4Sm90ELb0ELb0ELb0ELb0ELb1ELb0ELb0ELb1ELb1ELb1ELb0ELb0EEENS1_21CollectiveEpilogueFwdINS6_IJSA_SA_SB_EEES9_SE_SG_Li256ELb0ELb1ELb0ELb0EEENS1_29StaticPersistentTileSchedulerILb0EEEEEEEEEvNT_6ParamsE,"aw",@nobits
	.sectionflags	@""
	.align	16
	.zero		1024


//--------------------- .nv.shared.reserved.0     --------------------------
	.section	.nv.shared.reserved.0,"aw",@nobits
	.weak		__nv_reservedSMEM_offset_0_alias
	.size		__nv_reservedSMEM_offset_0_alias, 0, 0
	.other		__nv_reservedSMEM_offset_0_alias,@"STO_CUDA_RESERVED_SHARED STV_DEFAULT"
__nv_reservedSMEM_offset_0_alias:
	.zero		0


//--------------------- .nv.global                --------------------------
	.section	.nv.global,"aw",@nobits
.nv.global:
	.type		_ZN76_INTERNAL_3392a884_40_flash_fwd_hdim192_128_bf16_paged_sm90_cu_ceb34e2a_30144cute1_E,@object
	.size		_ZN76_INTERNAL_3392a884_40_flash_fwd_hdim192_128_bf16_paged_sm90_cu_ceb34e2a_30144cute1_E,(_ZN76_INTERNAL_3392a884_40_flash_fwd_hdim192_128_bf16_paged_sm90_cu_ceb34e2a_30144cuda3std3__45__cpo6cbeginE - _ZN76_INTERNAL_3392a884_40_flash_fwd_hdim192_128_bf16_paged_sm90_cu_ceb34e2a_30144cute1_E)
_ZN76_INTERNAL_3392a884_40_flash_fwd_hdim192_128_bf16_paged_sm90_cu_ceb34e2a_30144cute1_E:
	.zero		1
	.type		_ZN76_INTERNAL_3392a884_40_flash_fwd_hdim192_128_bf16_paged_sm90_cu_ceb34e2a_30144cuda3std3__45__cpo6cbeginE,@object
	.size		_ZN76_INTERNAL_3392a884_40_flash_fwd_hdim192_128_bf16_paged_sm90_cu_ceb34e2a_30144cuda3std3__45__cpo6cbeginE,(_ZN76_INTERNAL_3392a884_40_flash_fwd_hdim192_128_bf16_paged_sm90_cu_ceb34e2a_30144cuda3std3__48in_placeE - _ZN76_INTERNAL_3392a884_40_flash_fwd_hdim192_128_bf16_paged_sm90_cu_ceb34e2a_30144cuda3std3__45__cpo6cbeginE)
_ZN76_INTERNAL_3392a884_40_flash_fwd_hdim192_128_bf16_paged_sm90_cu_ceb34e2a_30144cuda3std3__45__cpo6cbeginE:
	.zero		1
	.type		_ZN76_INTERNAL_3392a884_40_flash_fwd_hdim192_128_bf16_paged_sm90_cu_ceb34e2a_30144cuda3std3__48in_placeE,@object
	.size		_ZN76_INTERNAL_3392a884_40_flash_fwd_hdim192_128_bf16_paged_sm90_cu_ceb34e2a_30144cuda3std3__48in_placeE,(_ZN76_INTERNAL_3392a884_40_flash_fwd_hdim192_128_bf16_paged_sm90_cu_ceb34e2a_30144cuda3std6ranges3__45__cpo9iter_moveE - _ZN76_INTERNAL_3392a884_40_flash_fwd_hdim192_128_bf16_paged_sm90_cu_ceb34e2a_30144cuda3std3__48in_placeE)
_ZN76_INTERNAL_3392a884_40_flash_fwd_hdim192_128_bf16_paged_sm90_cu_ceb34e2a_30144cuda3std3__48in_placeE:
	.zero		1
	.type		_ZN76_INTERNAL_3392a884_40_flash_fwd_hdim192_128_bf16_paged_sm90_cu_ceb34e2a_30144cuda3std6ranges3__45__cpo9iter_moveE,@object
	.size		_ZN76_INTERNAL_3392a884_40_flash_fwd_hdim192_128_bf16_paged_sm90_cu_ceb34e2a_30144cuda3std6ranges3__45__cpo9iter_moveE,(_ZN76_INTERNAL_3392a884_40_flash_fwd_hdim192_128_bf16_paged_sm90_cu_ceb34e2a_30144cuda3std3__45__cpo5beginE - _ZN76_INTERNAL_3392a884_40_flash_fwd_hdim192_128_bf16_paged_sm90_cu_ceb34e2a_30144cuda3std6ranges3__45__cpo9iter_moveE)
_ZN76_INTERNAL_3392a884_40_flash_fwd_hdim192_128_bf16_paged_sm90_cu_ceb34e2a_30144cuda3std6ranges3__45__cpo9iter_moveE:
	.zero		1
	.type		_ZN76_INTERNAL_3392a884_40_flash_fwd_hdim192_128_bf16_paged_sm90_cu_ceb34e2a_30144cuda3std3__45__cpo5beginE,@object
	.size		_ZN76_INTERNAL_3392a884_40_flash_fwd_hdim192_128_bf16_paged_sm90_cu_ceb34e2a_30144cuda3std3__45__cpo5beginE,(_ZN76_INTERNAL_3392a884_40_flash_fwd_hdim192_128_bf16_paged_sm90_cu_ceb34e2a_30144cuda3std3__478_GLOBAL__N__3392a884_40_flash_fwd_hdim192_128_bf16_paged_sm90_cu_ceb34e2a_30146ignoreE - _ZN76_INTERNAL_3392a884_40_flash_fwd_hdim192_128_bf16_paged_sm90_cu_ceb34e2a_30144cuda3std3__45__cpo5beginE)
_ZN76_INTERNAL_3392a884_40_flash_fwd_hdim192_128_bf16_paged_sm90_cu_ceb34e2a_30144cuda3std3__45__cpo5beginE:
	.zero		1
	.type		_ZN76_INTERNAL_3392a884_40_flash_fwd_hdim192_128_bf16_paged_sm90_cu_ceb34e2a_30144cuda3std3__478_GLOBAL__N__3392a884_40_flash_fwd_hdim192_128_bf16_paged_sm90_cu_ceb34e2a_30146ignoreE,@object
	.size		_ZN76_INTERNAL_3392a884_40_flash_fwd_hdim192_128_bf16_paged_sm90_cu_ceb34e2a_30144cuda3std3__478_GLOBAL__N__3392a884_40_flash_fwd_hdim192_128_bf16_paged_sm90_cu_ceb34e2a_30146ignoreE,(_ZN76_INTERNAL_3392a884_40_flash_fwd_hdim192_128_bf16_paged_sm90_cu_ceb34e2a_30144cute7productE - _ZN76_INTERNAL_3392a884_40_flash_fwd_hdim192_128_bf16_paged_sm90_cu_ceb34e2a_30144cuda3std3__478_GLOBAL__N__3392a884_40_flash_fwd_hdim192_128_bf16_paged_sm90_cu_ceb34e2a_30146ignoreE)
_ZN76_INTERNAL_3392a884_40_flash_fwd_hdim192_128_bf16_paged_sm90_cu_ceb34e2a_30144cuda3std3__478_GLOBAL__N__3392a884_40_flash_fwd_hdim192_128_bf16_paged_sm90_cu_ceb34e2a_30146ignoreE:
	.zero		1
	.type		_ZN76_INTERNAL_3392a884_40_flash_fwd_hdim192_128_bf16_paged_sm90_cu_ceb34e2a_30144cute7productE,@object
	.size		_ZN76_INTERNAL_3392a884_40_flash_fwd_hdim192_128_bf16_paged_sm90_cu_ceb34e2a_30144cute7productE,(_ZN76_INTERNAL_3392a884_40_flash_fwd_hdim192_128_bf16_paged_sm90_cu_ceb34e2a_30144cuda3std3__45__cpo3endE - _ZN76_INTERNAL_3392a884_40_flash_fwd_hdim192_128_bf16_paged_sm90_cu_ceb34e2a_30144cute7productE)
_ZN76_INTERNAL_3392a884_40_flash_fwd_hdim192_128_bf16_paged_sm90_cu_ceb34e2a_30144cute7productE:
	.zero		1
	.type		_ZN76_INTERNAL_3392a884_40_flash_fwd_hdim192_128_bf16_paged_sm90_cu_ceb34e2a_30144cuda3std3__45__cpo3endE,@object
	.size		_ZN76_INTERNAL_3392a884_40_flash_fwd_hdim192_128_bf16_paged_sm90_cu_ceb34e2a_30144cuda3std3__45__cpo3endE,(_ZN76_INTERNAL_3392a884_40_flash_fwd_hdim192_128_bf16_paged_sm90_cu_ceb34e2a_30144cuda3std3__419piecewise_constructE - _ZN76_INTERNAL_3392a884_40_flash_fwd_hdim192_128_bf16_paged_sm90_cu_ceb34e2a_30144cuda3std3__45__cpo3endE)
_ZN76_INTERNAL_3392a884_40_flash_fwd_hdim192_128_bf16_paged_sm90_cu_ceb34e2a_30144cuda3std3__45__cpo3endE:
	.zero		1
	.type		_ZN76_INTERNAL_3392a884_40_flash_fwd_hdim192_128_bf16_paged_sm90_cu_ceb34e2a_30144cuda3std3__419piecewise_constructE,@object
	.size		_ZN76_INTERNAL_3392a884_40_flash_fwd_hdim192_128_bf16_paged_sm90_cu_ceb34e2a_30144cuda3std3__419piecewise_constructE,(_ZN76_INTERNAL_3392a884_40_flash_fwd_hdim192_128_bf16_paged_sm90_cu_ceb34e2a_30144cuda3std3__45__cpo4cendE - _ZN76_INTERNAL_3392a884_40_flash_fwd_hdim192_128_bf16_paged_sm90_cu_ceb34e2a_30144cuda3std3__419piecewise_constructE)
_ZN76_INTERNAL_3392a884_40_flash_fwd_hdim192_128_bf16_paged_sm90_cu_ceb34e2a_30144cuda3std3__419piecewise_constructE:
	.zero		1
	.type		_ZN76_INTERNAL_3392a884_40_flash_fwd_hdim192_128_bf16_paged_sm90_cu_ceb34e2a_30144cuda3std3__45__cpo4cendE,@object
	.size		_ZN76_INTERNAL_3392a884_40_flash_fwd_hdim192_128_bf16_paged_sm90_cu_ceb34e2a_30144cuda3std3__45__cpo4cendE,(_ZN76_INTERNAL_3392a884_40_flash_fwd_hdim192_128_bf16_paged_sm90_cu_ceb34e2a_30144cuda3std6ranges3__45__cpo4swapE - _ZN76_INTERNAL_3392a884_40_flash_fwd_hdim192_128_bf16_paged_sm90_cu_ceb34e2a_30144cuda3std3__45__cpo4cendE)
_ZN76_INTERNAL_3392a884_40_flash_fwd_hdim192_128_bf16_paged_sm90_cu_ceb34e2a_30144cuda3std3__45__cpo4cendE:
	.zero		1
	.type		_ZN76_INTERNAL_3392a884_40_flash_fwd_hdim192_128_bf16_paged_sm90_cu_ceb34e2a_30144cuda3std6ranges3__45__cpo4swapE,@object
	.size		_ZN76_INTERNAL_3392a884_40_flash_fwd_hdim192_128_bf16_paged_sm90_cu_ceb34e2a_30144cuda3std6ranges3__45__cpo4swapE,(.L_13 - _ZN76_INTERNAL_3392a884_40_flash_fwd_hdim192_128_bf16_paged_sm90_cu_ceb34e2a_30144cuda3std6ranges3__45__cpo4swapE)
_ZN76_INTERNAL_3392a884_40_flash_fwd_hdim192_128_bf16_paged_sm90_cu_ceb34e2a_30144cuda3std6ranges3__45__cpo4swapE:
	.zero		1
.L_13:


//--------------------- .nv.shared._ZN7cutlass13device_kernelIN5flash11enable_sm90INS1_16FlashAttnFwdSm90INS1_25CollectiveMainloopFwdSm90ILi2EN4cute5tupleIJNS5_1CILi1EEES8_S8_EEENS6_IJNS7_ILi128EEENS7_ILi96EEENS7_ILi192EEEEEELi128ENS_10bfloat16_tEfNS_4arch4Sm90ELb0ELb0ELb0ELb1ELb1ELb0ELb0ELb1ELb1ELb1ELb0ELb0EEENS1_21CollectiveEpilogueFwdINS6_IJSA_SA_SB_EEES9_SE_SG_Li256ELb1ELb1ELb0ELb0EEENS1_36VarlenDynamicPersistentTileSchedulerILi128ELi96ELi256ELi128ELb0ELb1ELb1ELb0ELb1ELb1EEEEEEEEEvNT_6ParamsE --------------------------
	.section	.nv.shared._ZN7cutlass13device_kernelIN5flash11enable_sm90INS1_16FlashAttnFwdSm90INS1_25CollectiveMainloopFwdSm90ILi2EN4cute5tupleIJNS5_1CILi1EEES8_S8_EEENS6_IJNS7_ILi128EEENS7_ILi96EEENS7_ILi192EEEEEELi128ENS_10bfloat16_tEfNS_4arch4Sm90ELb0ELb0ELb0ELb1ELb1ELb0ELb0ELb1ELb1ELb1ELb0ELb0EEENS1_21CollectiveEpilogueFwdINS6_IJSA_SA_SB_EEES9_SE_SG_Li256ELb1ELb1ELb0ELb0EEENS1_36VarlenDynamicPersistentTileSchedulerILi128ELi96ELi256ELi128ELb0ELb1ELb1ELb0ELb1ELb1EEEEEEEEEvNT_6ParamsE,"aw",@nobits
	.sectionflags	@""
	.align	16
	.zero		1024


//--------------------- .nv.shared._ZN7cutlass13device_kernelIN5flash11enable_sm90INS1_16FlashAttnFwdSm90INS1_25CollectiveMainloopFwdSm90ILi2EN4cute5tupleIJNS5_1CILi1EEES8_S8_EEENS6_IJNS7_ILi128EEENS7_ILi96EEENS7_ILi192EEEEEELi128ENS_10bfloat16_tEfNS_4arch4Sm90ELb0ELb0ELb0ELb1ELb1ELb1ELb0ELb1ELb1ELb1ELb0ELb0EEENS1_21CollectiveEpilogueFwdINS6_IJSA_SA_SB_EEES9_SE_SG_Li256ELb1ELb1ELb0ELb0EEENS1_36VarlenDynamicPersistentTileSchedulerILi128ELi96ELi256ELi128ELb0ELb1ELb1ELb0ELb1ELb1EEEEEEEEEvNT_6ParamsE --------------------------
	.section	.nv.shared._ZN7cutlass13device_kernelIN5flash11enable_sm90INS1_16FlashAttnFwdSm90INS1_25CollectiveMainloopFwdSm90ILi2EN4cute5tupleIJNS5_1CILi1EEES8_S8_EEENS6_IJNS7_ILi128EEENS7_ILi96EEENS7_ILi192EEEEEELi128ENS_10bfloat16_tEfNS_4arch4Sm90ELb0ELb0ELb0ELb1ELb1ELb1ELb0ELb1ELb1ELb1ELb0ELb0EEENS1_21CollectiveEpilogueFwdINS6_IJSA_SA_SB_EEES9_SE_SG_Li256ELb1ELb1ELb0ELb0EEENS1_36VarlenDynamicPersistentTileSchedulerILi128ELi96ELi256ELi128ELb0ELb1ELb1ELb0ELb1ELb1EEEEEEEEEvNT_6ParamsE,"aw",@nobits
	.sectionflags	@""
	.align	16
	.zero		1024


//--------------------- .nv.shared._ZN7cutlass13device_kernelIN5flash11enable_sm90INS1_16FlashAttnFwdSm90INS1_25CollectiveMainloopFwdSm90ILi2EN4cute5tupleIJNS5_1CILi1EEES8_S8_EEENS6_IJNS7_ILi128EEENS7_ILi96EEENS7_ILi192EEEEEELi128ENS_10bfloat16_tEfNS_4arch4Sm90ELb0ELb1ELb0ELb0ELb1ELb0ELb0ELb1ELb1ELb1ELb0ELb0EEENS1_21CollectiveEpilogueFwdINS6_IJSA_SA_SB_EEES9_SE_SG_Li256ELb0ELb1ELb0ELb0EEENS1_30DynamicPersistentTileSchedulerILi256ELi128ELb0ELb1ELb1EEEEEEEEEvNT_6ParamsE --------------------------
	.section	.nv.shared._ZN7cutlass13device_kernelIN5flash11enable_sm90INS1_16FlashAttnFwdSm90INS1_25CollectiveMainloopFwdSm90ILi2EN4cute5tupleIJNS5_1CILi1EEES8_S8_EEENS6_IJNS7_ILi128EEENS7_ILi96EEENS7_ILi192EEEEEELi128ENS_10bfloat16_tEfNS_4arch4Sm90ELb0ELb1ELb0ELb0ELb1ELb0ELb0ELb1ELb1ELb1ELb0ELb0EEENS1_21CollectiveEpilogueFwdINS6_IJSA_SA_SB_EEES9_SE_SG_Li256ELb0ELb1ELb0ELb0EEENS1_30DynamicPersistentTileSchedulerILi256ELi128ELb0ELb1ELb1EEEEEEEEEvNT_6ParamsE,"aw",@nobits
	.sectionflags	@""
	.align	16
	.zero		1024


//--------------------- .nv.shared._ZN7cutlass13device_kernelIN5flash11enable_sm90INS1_16FlashAttnFwdSm90INS1_25CollectiveMainloopFwdSm90ILi2EN4cute5tupleIJNS5_1CILi1EEES8_S8_EEENS6_IJNS7_ILi128EEENS7_ILi96EEENS7_ILi192EEEEEELi128ENS_10bfloat16_tEfNS_4arch4Sm90ELb0ELb1ELb0ELb1ELb1ELb0ELb0ELb1ELb1ELb1ELb0ELb0EEENS1_21CollectiveEpilogueFwdINS6_IJSA_SA_SB_EEES9_SE_SG_Li256ELb1ELb1ELb0ELb0EEENS1_36VarlenDynamicPersistentTileSchedulerILi128ELi96ELi256ELi128ELb0ELb1ELb1ELb1ELb0ELb1EEEEEEEEEvNT_6ParamsE --------------------------
	.section	.nv.shared._ZN7cutlass13device_kernelIN5flash11enable_sm90INS1_16FlashAttnFwdSm90INS1_25CollectiveMainloopFwdSm90ILi2EN4cute5tupleIJNS5_1CILi1EEES8_S8_EEENS6_IJNS7_ILi128EEENS7_ILi96EEENS7_ILi192EEEEEELi128ENS_10bfloat16_tEfNS_4arch4Sm90ELb0ELb1ELb0ELb1ELb1ELb0ELb0ELb1ELb1ELb1ELb0ELb0EEENS1_21CollectiveEpilogueFwdINS6_IJSA_SA_SB_EEES9_SE_SG_Li256ELb1ELb1ELb0ELb0EEENS1_36VarlenDynamicPersistentTileSchedulerILi128ELi96ELi256ELi128ELb0ELb1ELb1ELb1ELb0ELb1EEEEEEEEEvNT_6ParamsE,"aw",@nobits
	.sectionflags	@""
	.align	16
	.zero		1024


//--------------------- .nv.shared._ZN7cutlass13device_kernelIN5flash11enable_sm90INS1_16FlashAttnFwdSm90INS1_25CollectiveMainloopFwdSm90ILi2EN4cute5tupleIJNS5_1CILi1EEES8_S8_EEENS6_IJNS7_ILi128EEENS7_ILi96EEENS7_ILi192EEEEEELi128ENS_10bfloat16_tEfNS_4arch4Sm90ELb0ELb1ELb0ELb1ELb1ELb1ELb0ELb1ELb1ELb1ELb0ELb0EEENS1_21CollectiveEpilogueFwdINS6_IJSA_SA_SB_EEES9_SE_SG_Li256ELb1ELb1ELb0ELb0EEENS1_36VarlenDynamicPersistentTileSchedulerILi128ELi96ELi256ELi128ELb0ELb1ELb1ELb1ELb0ELb1EEEEEEEEEvNT_6ParamsE --------------------------
	.section	.nv.shared._ZN7cutlass13device_kernelIN5flash11enable_sm90INS1_16FlashAttnFwdSm90INS1_25CollectiveMainloopFwdSm90ILi2EN4cute5tupleIJNS5_1CILi1EEES8_S8_EEENS6_IJNS7_ILi128EEENS7_ILi96EEENS7_ILi192EEEEEELi128ENS_10bfloat16_tEfNS_4arch4Sm90ELb0ELb1ELb0ELb1ELb1ELb1ELb0ELb1ELb1ELb1ELb0ELb0EEENS1_21CollectiveEpilogueFwdINS6_IJSA_SA_SB_EEES9_SE_SG_Li256ELb1ELb1ELb0ELb0EEENS1_36VarlenDynamicPersistentTileSchedulerILi128ELi96ELi256ELi128ELb0ELb1ELb1ELb1ELb0ELb1EEEEEEEEEvNT_6ParamsE,"aw",@nobits
	.sectionflags	@""
	.align	16
	.zero		1024


//--------------------- .nv.shared._ZN7cutlass13device_kernelIN5flash11enable_sm90INS1_16FlashAttnFwdSm90INS1_25CollectiveMainloopFwdSm90ILi2EN4cute5tupleIJNS5_1CILi1EEES8_S8_EEENS6_IJNS7_ILi128EEENS7_ILi96EEENS7_ILi192EEEEEELi128ENS_10bfloat16_tEfNS_4arch4Sm90ELb1ELb0ELb0ELb0ELb1ELb0ELb0ELb1ELb1ELb1ELb0ELb0EEENS1_21CollectiveEpilogueFwdINS6_IJSA_SA_SB_EEES9_SE_SG_Li256ELb0ELb1ELb0ELb0EEENS1_30DynamicPersistentTileSchedulerILi256ELi128ELb0ELb1ELb1EEEEEEEEEvNT_6ParamsE --------------------------
	.section	.nv.shared._ZN7cutlass13device_kernelIN5flash11enable_sm90INS1_16FlashAttnFwdSm90INS1_25CollectiveMainloopFwdSm90ILi2EN4cute5tupleIJNS5_1CILi1EEES8_S8_EEENS6_IJNS7_ILi128EEENS7_ILi96EEENS7_ILi192EEEEEELi128ENS_10bfloat16_tEfNS_4arch4Sm90ELb1ELb0ELb0ELb0ELb1ELb0ELb0ELb1ELb1ELb1ELb0ELb0EEENS1_21CollectiveEpilogueFwdINS6_IJSA_SA_SB_EEES9_SE_SG_Li256ELb0ELb1ELb0ELb0EEENS1_30DynamicPersistentTileSchedulerILi256ELi128ELb0ELb1ELb1EEEEEEEEEvNT_6ParamsE,"aw",@nobits
	.sectionflags	@""
	.align	16
	.zero		1024


//--------------------- .nv.shared._ZN7cutlass13device_kernelIN5flash11enable_sm90INS1_16FlashAttnFwdSm90INS1_25CollectiveMainloopFwdSm90ILi2EN4cute5tupleIJNS5_1CILi1EEES8_S8_EEENS6_IJNS7_ILi128EEENS7_ILi96EEENS7_ILi192EEEEEELi128ENS_10bfloat16_tEfNS_4arch4Sm90ELb1ELb0ELb0ELb1ELb1ELb0ELb0ELb1ELb1ELb1ELb0ELb0EEENS1_21CollectiveEpilogueFwdINS6_IJSA_SA_SB_EEES9_SE_SG_Li256ELb1ELb1ELb0ELb0EEENS1_36VarlenDynamicPersistentTileSchedulerILi128ELi96ELi256ELi128ELb0ELb1ELb1ELb1ELb1ELb1EEEEEEEEEvNT_6ParamsE --------------------------
	.section	.nv.shared._ZN7cutlass13device_kernelIN5flash11enable_sm90INS1_16FlashAttnFwdSm90INS1_25CollectiveMainloopFwdSm90ILi2EN4cute5tupleIJNS5_1CILi1EEES8_S8_EEENS6_IJNS7_ILi128EEENS7_ILi96EEENS7_ILi192EEEEEELi128ENS_10bfloat16_tEfNS_4arch4Sm90ELb1ELb0ELb0ELb1ELb1ELb0ELb0ELb1ELb1ELb1ELb0ELb0EEENS1_21CollectiveEpilogueFwdINS6_IJSA_SA_SB_EEES9_SE_SG_Li256ELb1ELb1ELb0ELb0EEENS1_36VarlenDynamicPersistentTileSchedulerILi128ELi96ELi256ELi128ELb0ELb1ELb1ELb1ELb1ELb1EEEEEEEEEvNT_6ParamsE,"aw",@nobits
	.sectionflags	@""
	.align	16
	.zero		1024


//--------------------- .nv.shared._ZN7cutlass13device_kernelIN5flash11enable_sm90INS1_16FlashAttnFwdSm90INS1_25CollectiveMainloopFwdSm90ILi2EN4cute5tupleIJNS5_1CILi1EEES8_S8_EEENS6_IJNS7_ILi128EEENS7_ILi96EEENS7_ILi192EEEEEELi128ENS_10bfloat16_tEfNS_4arch4Sm90ELb1ELb0ELb0ELb1ELb1ELb1ELb0ELb1ELb1ELb1ELb0ELb0EEENS1_21CollectiveEpilogueFwdINS6_IJSA_SA_SB_EEES9_SE_SG_Li256ELb1ELb1ELb0ELb0EEENS1_36VarlenDynamicPersistentTileSchedulerILi128ELi96ELi256ELi128ELb0ELb1ELb1ELb1ELb1ELb1EEEEEEEEEvNT_6ParamsE --------------------------
	.section	.nv.shared._ZN7cutlass13device_kernelIN5flash11enable_sm90INS1_16FlashAttnFwdSm90INS1_25CollectiveMainloopFwdSm90ILi2EN4cute5tupleIJNS5_1CILi1EEES8_S8_EEENS6_IJNS7_ILi128EEENS7_ILi96EEENS7_ILi192EEEEEELi128ENS_10bfloat16_tEfNS_4arch4Sm90ELb1ELb0ELb0ELb1ELb1ELb1ELb0ELb1ELb1ELb1ELb0ELb0EEENS1_21CollectiveEpilogueFwdINS6_IJSA_SA_SB_EEES9_SE_SG_Li256ELb1ELb1ELb0ELb0EEENS1_36VarlenDynamicPersistentTileSchedulerILi128ELi96ELi256ELi128ELb0ELb1ELb1ELb1ELb1ELb1EEEEEEEEEvNT_6ParamsE,"aw",@nobits
	.sectionflags	@""
	.align	16
	.zero		1024


//--------------------- .nv.constant0._ZN7cutlass13device_kernelIN5flash11enable_sm90INS1_16FlashAttnFwdSm90INS1_25CollectiveMainloopFwdSm90ILi2EN4cute5tupleIJNS5_1CILi1EEES8_S8_EEENS6_IJNS7_ILi128EEENS7_ILi96EEENS7_ILi192EEEEEELi128ENS_10bfloat16_tEfNS_4arch4Sm90ELb0ELb0ELb0ELb0ELb1ELb0ELb0ELb1ELb1ELb1ELb0ELb0EEENS1_21CollectiveEpilogueFwdINS6_IJSA_SA_SB_EEES9_SE_SG_Li256ELb0ELb1ELb0ELb0EEENS1_29StaticPersistentTileSchedulerILb0EEEEEEEEEvNT_6ParamsE --------------------------
	.section	.nv.constant0._ZN7cutlass13device_kernelIN5flash11enable_sm90INS1_16FlashAttnFwdSm90INS1_25CollectiveMainloopFwdSm90ILi2EN4cute5tupleIJNS5_1CILi1EEES8_S8_EEENS6_IJNS7_ILi128EEENS7_ILi96EEENS7_ILi192EEEEEELi128ENS_10bfloat16_tEfNS_4arch4Sm90ELb0ELb0ELb0ELb0ELb1ELb0ELb0ELb1ELb1ELb1ELb0ELb0EEENS1_21CollectiveEpilogueFwdINS6_IJSA_SA_SB_EEES9_SE_SG_Li256ELb0ELb1ELb0ELb0EEENS1_29StaticPersistentTileSchedulerILb0EEEEEEEEEvNT_6ParamsE,"a",@progbits
	.sectionflags	@""
	.align	4
.nv.constant0._ZN7cutlass13device_kernelIN5flash11enable_sm90INS1_16FlashAttnFwdSm90INS1_25CollectiveMainloopFwdSm90ILi2EN4cute5tupleIJNS5_1CILi1EEES8_S8_EEENS6_IJNS7_ILi128EEENS7_ILi96EEENS7_ILi192EEEEEELi128ENS_10bfloat16_tEfNS_4arch4Sm90ELb0ELb0ELb0ELb0ELb1ELb0ELb0ELb1ELb1ELb1ELb0ELb0EEENS1_21CollectiveEpilogueFwdINS6_IJSA_SA_SB_EEES9_SE_SG_Li256ELb0ELb1ELb0ELb0EEENS1_29StaticPersistentTileSchedulerILb0EEEEEEEEEvNT_6ParamsE:
	.zero		3200


//--------------------- .nv.constant0._ZN7cutlass13device_kernelIN5flash11enable_sm90INS1_16FlashAttnFwdSm90INS1_25CollectiveMainloopFwdSm90ILi2EN4cute5tupleIJNS5_1CILi1EEES8_S8_EEENS6_IJNS7_ILi128EEENS7_ILi96EEENS7_ILi192EEEEEELi128ENS_10bfloat16_tEfNS_4arch4Sm90ELb0ELb0ELb0ELb1ELb1ELb0ELb0ELb1ELb1ELb1ELb0ELb0EEENS1_21CollectiveEpilogueFwdINS6_IJSA_SA_SB_EEES9_SE_SG_Li256ELb1ELb1ELb0ELb0EEENS1_36VarlenDynamicPersistentTileSchedulerILi128ELi96ELi256ELi128ELb0ELb1ELb1ELb0ELb1ELb1EEEEEEEEEvNT_6ParamsE --------------------------
	.section	.nv.constant0._ZN7cutlass13device_kernelIN5flash11enable_sm90INS1_16FlashAttnFwdSm90INS1_25CollectiveMainloopFwdSm90ILi2EN4cute5tupleIJNS5_1CILi1EEES8_S8_EEENS6_IJNS7_ILi128EEENS7_ILi96EEENS7_ILi192EEEEEELi128ENS_10bfloat16_tEfNS_4arch4Sm90ELb0ELb0ELb0ELb1ELb1ELb0ELb0ELb1ELb1ELb1ELb0ELb0EEENS1_21CollectiveEpilogueFwdINS6_IJSA_SA_SB_EEES9_SE_SG_Li256ELb1ELb1ELb0ELb0EEENS1_36VarlenDynamicPersistentTileSchedulerILi128ELi96ELi256ELi128ELb0ELb1ELb1ELb0ELb1ELb1EEEEEEEEEvNT_6ParamsE,"a",@progbits
	.sectionflags	@""
	.align	4
.nv.constant0._ZN7cutlass13device_kernelIN5flash11enable_sm90INS1_16FlashAttnFwdSm90INS1_25CollectiveMainloopFwdSm90ILi2EN4cute5tupleIJNS5_1CILi1EEES8_S8_EEENS6_IJNS7_ILi128EEENS7_ILi96EEENS7_ILi192EEEEEELi128ENS_10bfloat16_tEfNS_4arch4Sm90ELb0ELb0ELb0ELb1ELb1ELb0ELb0ELb1ELb1ELb1ELb0ELb0EEENS1_21CollectiveEpilogueFwdINS6_IJSA_SA_SB_EEES9_SE_SG_Li256ELb1ELb1ELb0ELb0EEENS1_36VarlenDynamicPersistentTileSchedulerILi128ELi96ELi256ELi128ELb0ELb1ELb1ELb0ELb1ELb1EEEEEEEEEvNT_6ParamsE:
	.zero		3328


//--------------------- .nv.constant0._ZN7cutlass13device_kernelIN5flash11enable_sm90INS1_16FlashAttnFwdSm90INS1_25CollectiveMainloopFwdSm90ILi2EN4cute5tupleIJNS5_1CILi1EEES8_S8_EEENS6_IJNS7_ILi128EEENS7_ILi96EEENS7_ILi192EEEEEELi128ENS_10bfloat16_tEfNS_4arch4Sm90ELb0ELb0ELb0ELb1ELb1ELb1ELb0ELb1ELb1ELb1ELb0ELb0EEENS1_21CollectiveEpilogueFwdINS6_IJSA_SA_SB_EEES9_SE_SG_Li256ELb1ELb1ELb0ELb0EEENS1_36VarlenDynamicPersistentTileSchedulerILi128ELi96ELi256ELi128ELb0ELb1ELb1ELb0ELb1ELb1EEEEEEEEEvNT_6ParamsE --------------------------
	.section	.nv.constant0._ZN7cutlass13device_kernelIN5flash11enable_sm90INS1_16FlashAttnFwdSm90INS1_25CollectiveMainloopFwdSm90ILi2EN4cute5tupleIJNS5_1CILi1EEES8_S8_EEENS6_IJNS7_ILi128EEENS7_ILi96EEENS7_ILi192EEEEEELi128ENS_10bfloat16_tEfNS_4arch4Sm90ELb0ELb0ELb0ELb1ELb1ELb1ELb0ELb1ELb1ELb1ELb0ELb0EEENS1_21CollectiveEpilogueFwdINS6_IJSA_SA_SB_EEES9_SE_SG_Li256ELb1ELb1ELb0ELb0EEENS1_36VarlenDynamicPersistentTileSchedulerILi128ELi96ELi256ELi128ELb0ELb1ELb1ELb0ELb1ELb1EEEEEEEEEvNT_6ParamsE,"a",@progbits
	.sectionflags	@""
	.align	4
.nv.constant0._ZN7cutlass13device_kernelIN5flash11enable_sm90INS1_16FlashAttnFwdSm90INS1_25CollectiveMainloopFwdSm90ILi2EN4cute5tupleIJNS5_1CILi1EEES8_S8_EEENS6_IJNS7_ILi128EEENS7_ILi96EEENS7_ILi192EEEEEELi128ENS_10bfloat16_tEfNS_4arch4Sm90ELb0ELb0ELb0ELb1ELb1ELb1ELb0ELb1ELb1ELb1ELb0ELb0EEENS1_21CollectiveEpilogueFwdINS6_IJSA_SA_SB_EEES9_SE_SG_Li256ELb1ELb1ELb0ELb0EEENS1_36VarlenDynamicPersistentTileSchedulerILi128ELi96ELi256ELi128ELb0ELb1ELb1ELb0ELb1ELb1EEEEEEEEEvNT_6ParamsE:
	.zero		3328


//--------------------- .nv.constant0._ZN7cutlass13device_kernelIN5flash11enable_sm90INS1_16FlashAttnFwdSm90INS1_25CollectiveMainloopFwdSm90ILi2EN4cute5tupleIJNS5_1CILi1EEES8_S8_EEENS6_IJNS7_ILi128EEENS7_ILi96EEENS7_ILi192EEEEEELi128ENS_10bfloat16_tEfNS_4arch4Sm90ELb0ELb1ELb0ELb0ELb1ELb0ELb0ELb1ELb1ELb1ELb0ELb0EEENS1_21CollectiveEpilogueFwdINS6_IJSA_SA_SB_EEES9_SE_SG_Li256ELb0ELb1ELb0ELb0EEENS1_30DynamicPersistentTileSchedulerILi256ELi128ELb0ELb1ELb1EEEEEEEEEvNT_6ParamsE --------------------------
	.section	.nv.constant0._ZN7cutlass13device_kernelIN5flash11enable_sm90INS1_16FlashAttnFwdSm90INS1_25CollectiveMainloopFwdSm90ILi2EN4cute5tupleIJNS5_1CILi1EEES8_S8_EEENS6_IJNS7_ILi128EEENS7_ILi96EEENS7_ILi192EEEEEELi128ENS_10bfloat16_tEfNS_4arch4Sm90ELb0ELb1ELb0ELb0ELb1ELb0ELb0ELb1ELb1ELb1ELb0ELb0EEENS1_21CollectiveEpilogueFwdINS6_IJSA_SA_SB_EEES9_SE_SG_Li256ELb0ELb1ELb0ELb0EEENS1_30DynamicPersistentTileSchedulerILi256ELi128ELb0ELb1ELb1EEEEEEEEEvNT_6ParamsE,"a",@progbits
	.sectionflags	@""
	.align	4
.nv.constant0._ZN7cutlass13device_kernelIN5flash11enable_sm90INS1_16FlashAttnFwdSm90INS1_25CollectiveMainloopFwdSm90ILi2EN4cute5tupleIJNS5_1CILi1EEES8_S8_EEENS6_IJNS7_ILi128EEENS7_ILi96EEENS7_ILi192EEEEEELi128ENS_10bfloat16_tEfNS_4arch4Sm90ELb0ELb1ELb0ELb0ELb1ELb0ELb0ELb1ELb1ELb1ELb0ELb0EEENS1_21CollectiveEpilogueFwdINS6_IJSA_SA_SB_EEES9_SE_SG_Li256ELb0ELb1ELb0ELb0EEENS1_30DynamicPersistentTileSchedulerILi256ELi128ELb0ELb1ELb1EEEEEEEEEvNT_6ParamsE:
	.zero		3328


//--------------------- .nv.constant0._ZN7cutlass13device_kernelIN5flash11enable_sm90INS1_16FlashAttnFwdSm90INS1_25CollectiveMainloopFwdSm90ILi2EN4cute5tupleIJNS5_1CILi1EEES8_S8_EEENS6_IJNS7_ILi128EEENS7_ILi96EEENS7_ILi192EEEEEELi128ENS_10bfloat16_tEfNS_4arch4Sm90ELb0ELb1ELb0ELb1ELb1ELb0ELb0ELb1ELb1ELb1ELb0ELb0EEENS1_21CollectiveEpilogueFwdINS6_IJSA_SA_SB_EEES9_SE_SG_Li256ELb1ELb1ELb0ELb0EEENS1_36VarlenDynamicPersistentTileSchedulerILi128ELi96ELi256ELi128ELb0ELb1ELb1ELb1ELb0ELb1EEEEEEEEEvNT_6ParamsE --------------------------
	.section	.nv.constant0._ZN7cutlass13device_kernelIN5flash11enable_sm90INS1_16FlashAttnFwdSm90INS1_25CollectiveMainloopFwdSm90ILi2EN4cute5tupleIJNS5_1CILi1EEES8_S8_EEENS6_IJNS7_ILi128EEENS7_ILi96EEENS7_ILi192EEEEEELi128ENS_10bfloat16_tEfNS_4arch4Sm90ELb0ELb1ELb0ELb1ELb1ELb0ELb0ELb1ELb1ELb1ELb0ELb0EEENS1_21CollectiveEpilogueFwdINS6_IJSA_SA_SB_EEES9_SE_SG_Li256ELb1ELb1ELb0ELb0EEENS1_36VarlenDynamicPersistentTileSchedulerILi128ELi96ELi256ELi128ELb0ELb1ELb1ELb1ELb0ELb1EEEEEEEEEvNT_6ParamsE,"a",@progbits
	.sectionflags	@""
	.align	4
.nv.constant0._ZN7cutlass13device_kernelIN5flash11enable_sm90INS1_16FlashAttnFwdSm90INS1_25CollectiveMainloopFwdSm90ILi2EN4cute5tupleIJNS5_1CILi1EEES8_S8_EEENS6_IJNS7_ILi128EEENS7_ILi96EEENS7_ILi192EEEEEELi128ENS_10bfloat16_tEfNS_4arch4Sm90ELb0ELb1ELb0ELb1ELb1ELb0ELb0ELb1ELb1ELb1ELb0ELb0EEENS1_21CollectiveEpilogueFwdINS6_IJSA_SA_SB_EEES9_SE_SG_Li256ELb1ELb1ELb0ELb0EEENS1_36VarlenDynamicPersistentTileSchedulerILi128ELi96ELi256ELi128ELb0ELb1ELb1ELb1ELb0ELb1EEEEEEEEEvNT_6ParamsE:
	.zero		3328


//--------------------- .nv.constant0._ZN7cutlass13device_kernelIN5flash11enable_sm90INS1_16FlashAttnFwdSm90INS1_25CollectiveMainloopFwdSm90ILi2EN4cute5tupleIJNS5_1CILi1EEES8_S8_EEENS6_IJNS7_ILi128EEENS7_ILi96EEENS7_ILi192EEEEEELi128ENS_10bfloat16_tEfNS_4arch4Sm90ELb0ELb1ELb0ELb1ELb1ELb1ELb0ELb1ELb1ELb1ELb0ELb0EEENS1_21CollectiveEpilogueFwdINS6_IJSA_SA_SB_EEES9_SE_SG_Li256ELb1ELb1ELb0ELb0EEENS1_36VarlenDynamicPersistentTileSchedulerILi128ELi96ELi256ELi128ELb0ELb1ELb1ELb1ELb0ELb1EEEEEEEEEvNT_6ParamsE --------------------------
	.section	.nv.constant0._ZN7cutlass13device_kernelIN5flash11enable_sm90INS1_16FlashAttnFwdSm90INS1_25CollectiveMainloopFwdSm90ILi2EN4cute5tupleIJNS5_1CILi1EEES8_S8_EEENS6_IJNS7_ILi128EEENS7_ILi96EEENS7_ILi192EEEEEELi128ENS_10bfloat16_tEfNS_4arch4Sm90ELb0ELb1ELb0ELb1ELb1ELb1ELb0ELb1ELb1ELb1ELb0ELb0EEENS1_21CollectiveEpilogueFwdINS6_IJSA_SA_SB_EEES9_SE_SG_Li256ELb1ELb1ELb0ELb0EEENS1_36VarlenDynamicPersistentTileSchedulerILi128ELi96ELi256ELi128ELb0ELb1ELb1ELb1ELb0ELb1EEEEEEEEEvNT_6ParamsE,"a",@progbits
	.sectionflags	@""
	.align	4
.nv.constant0._ZN7cutlass13device_kernelIN5flash11enable_sm90INS1_16FlashAttnFwdSm90INS1_25CollectiveMainloopFwdSm90ILi2EN4cute5tupleIJNS5_1CILi1EEES8_S8_EEENS6_IJNS7_ILi128EEENS7_ILi96EEENS7_ILi192EEEEEELi128ENS_10bfloat16_tEfNS_4arch4Sm90ELb0ELb1ELb0ELb1ELb1ELb1ELb0ELb1ELb1ELb1ELb0ELb0EEENS1_21CollectiveEpilogueFwdINS6_IJSA_SA_SB_EEES9_SE_SG_Li256ELb1ELb1ELb0ELb0EEENS1_36VarlenDynamicPersistentTileSchedulerILi128ELi96ELi256ELi128ELb0ELb1ELb1ELb1ELb0ELb1EEEEEEEEEvNT_6ParamsE:
	.zero		3328


//--------------------- .nv.constant0._ZN7cutlass13device_kernelIN5flash11enable_sm90INS1_16FlashAttnFwdSm90INS1_25CollectiveMainloopFwdSm90ILi2EN4cute5tupleIJNS5_1CILi1EEES8_S8_EEENS6_IJNS7_ILi128EEENS7_ILi96EEENS7_ILi192EEEEEELi128ENS_10bfloat16_tEfNS_4arch4Sm90ELb1ELb0ELb0ELb0ELb1ELb0ELb0ELb1ELb1ELb1ELb0ELb0EEENS1_21CollectiveEpilogueFwdINS6_IJSA_SA_SB_EEES9_SE_SG_Li256ELb0ELb1ELb0ELb0EEENS1_30DynamicPersistentTileSchedulerILi256ELi128ELb0ELb1ELb1EEEEEEEEEvNT_6ParamsE --------------------------
	.section	.nv.constant0._ZN7cutlass13device_kernelIN5flash11enable_sm90INS1_16FlashAttnFwdSm90INS1_25CollectiveMainloopFwdSm90ILi2EN4cute5tupleIJNS5_1CILi1EEES8_S8_EEENS6_IJNS7_ILi128EEENS7_ILi96EEENS7_ILi192EEEEEELi128ENS_10bfloat16_tEfNS_4arch4Sm90ELb1ELb0ELb0ELb0ELb1ELb0ELb0ELb1ELb1ELb1ELb0ELb0EEENS1_21CollectiveEpilogueFwdINS6_IJSA_SA_SB_EEES9_SE_SG_Li256ELb0ELb1ELb0ELb0EEENS1_30DynamicPersistentTileSchedulerILi256ELi128ELb0ELb1ELb1EEEEEEEEEvNT_6ParamsE,"a",@progbits
	.sectionflags	@""
	.align	4
.nv.constant0._ZN7cutlass13device_kernelIN5flash11enable_sm90INS1_16FlashAttnFwdSm90INS1_25CollectiveMainloopFwdSm90ILi2EN4cute5tupleIJNS5_1CILi1EEES8_S8_EEENS6_IJNS7_ILi128EEENS7_ILi96EEENS7_ILi192EEEEEELi128ENS_10bfloat16_tEfNS_4arch4Sm90ELb1ELb0ELb0ELb0ELb1ELb0ELb0ELb1ELb1ELb1ELb0ELb0EEENS1_21CollectiveEpilogueFwdINS6_IJSA_SA_SB_EEES9_SE_SG_Li256ELb0ELb1ELb0ELb0EEENS1_30DynamicPersistentTileSchedulerILi256ELi128ELb0ELb1ELb1EEEEEEEEEvNT_6ParamsE:
	.zero		3328


//--------------------- .nv.constant0._ZN7cutlass13device_kernelIN5flash11enable_sm90INS1_16FlashAttnFwdSm90INS1_25CollectiveMainloopFwdSm90ILi2EN4cute5tupleIJNS5_1CILi1EEES8_S8_EEENS6_IJNS7_ILi128EEENS7_ILi96EEENS7_ILi192EEEEEELi128ENS_10bfloat16_tEfNS_4arch4Sm90ELb1ELb0ELb0ELb1ELb1ELb0ELb0ELb1ELb1ELb1ELb0ELb0EEENS1_21CollectiveEpilogueFwdINS6_IJSA_SA_SB_EEES9_SE_SG_Li256ELb1ELb1ELb0ELb0EEENS1_36VarlenDynamicPersistentTileSchedulerILi128ELi96ELi256ELi128ELb0ELb1ELb1ELb1ELb1ELb1EEEEEEEEEvNT_6ParamsE --------------------------
	.section	.nv.constant0._ZN7cutlass13device_kernelIN5flash11enable_sm90INS1_16FlashAttnFwdSm90INS1_25CollectiveMainloopFwdSm90ILi2EN4cute5tupleIJNS5_1CILi1EEES8_S8_EEENS6_IJNS7_ILi128EEENS7_ILi96EEENS7_ILi192EEEEEELi128ENS_10bfloat16_tEfNS_4arch4Sm90ELb1ELb0ELb0ELb1ELb1ELb0ELb0ELb1ELb1ELb1ELb0ELb0EEENS1_21CollectiveEpilogueFwdINS6_IJSA_SA_SB_EEES9_SE_SG_Li256ELb1ELb1ELb0ELb0EEENS1_36VarlenDynamicPersistentTileSchedulerILi128ELi96ELi256ELi128ELb0ELb1ELb1ELb1ELb1ELb1EEEEEEEEEvNT_6ParamsE,"a",@progbits
	.sectionflags	@""
	.align	4
.nv.constant0._ZN7cutlass13device_kernelIN5flash11enable_sm90INS1_16FlashAttnFwdSm90INS1_25CollectiveMainloopFwdSm90ILi2EN4cute5tupleIJNS5_1CILi1EEES8_S8_EEENS6_IJNS7_ILi128EEENS7_ILi96EEENS7_ILi192EEEEEELi128ENS_10bfloat16_tEfNS_4arch4Sm90ELb1ELb0ELb0ELb1ELb1ELb0ELb0ELb1ELb1ELb1ELb0ELb0EEENS1_21CollectiveEpilogueFwdINS6_IJSA_SA_SB_EEES9_SE_SG_Li256ELb1ELb1ELb0ELb0EEENS1_36VarlenDynamicPersistentTileSchedulerILi128ELi96ELi256ELi128ELb0ELb1ELb1ELb1ELb1ELb1EEEEEEEEEvNT_6ParamsE:
	.zero		3328


//--------------------- .nv.constant0._ZN7cutlass13device_kernelIN5flash11enable_sm90INS1_16FlashAttnFwdSm90INS1_25CollectiveMainloopFwdSm90ILi2EN4cute5tupleIJNS5_1CILi1EEES8_S8_EEENS6_IJNS7_ILi128EEENS7_ILi96EEENS7_ILi192EEEEEELi128ENS_10bfloat16_tEfNS_4arch4Sm90ELb1ELb0ELb0ELb1ELb1ELb1ELb0ELb1ELb1ELb1ELb0ELb0EEENS1_21CollectiveEpilogueFwdINS6_IJSA_SA_SB_EEES9_SE_SG_Li256ELb1ELb1ELb0ELb0EEENS1_36VarlenDynamicPersistentTileSchedulerILi128ELi96ELi256ELi128ELb0ELb1ELb1ELb1ELb1ELb1EEEEEEEEEvNT_6ParamsE --------------------------
	.section	.nv.constant0._ZN7cutlass13device_kernelIN5flash11enable_sm90INS1_16FlashAttnFwdSm90INS1_25CollectiveMainloopFwdSm90ILi2EN4cute5tupleIJNS5_1CILi1EEES8_S8_EEENS6_IJNS7_ILi128EEENS7_ILi96EEENS7_ILi192EEEEEELi128ENS_10bfloat16_tEfNS_4arch4Sm90ELb1ELb0ELb0ELb1ELb1ELb1ELb0ELb1ELb1ELb1ELb0ELb0EEENS1_21CollectiveEpilogueFwdINS6_IJSA_SA_SB_EEES9_SE_SG_Li256ELb1ELb1ELb0ELb0EEENS1_36VarlenDynamicPersistentTileSchedulerILi128ELi96ELi256ELi128ELb0ELb1ELb1ELb1ELb1ELb1EEEEEEEEEvNT_6ParamsE,"a",@progbits
	.sectionflags	@""
	.align	4
.nv.constant0._ZN7cutlass13device_kernelIN5flash11enable_sm90INS1_16FlashAttnFwdSm90INS1_25CollectiveMainloopFwdSm90ILi2EN4cute5tupleIJNS5_1CILi1EEES8_S8_EEENS6_IJNS7_ILi128EEENS7_ILi96EEENS7_ILi192EEEEEELi128ENS_10bfloat16_tEfNS_4arch4Sm90ELb1ELb0ELb0ELb1ELb1ELb1ELb0ELb1ELb1ELb1ELb0ELb0EEENS1_21CollectiveEpilogueFwdINS6_IJSA_SA_SB_EEES9_SE_SG_Li256ELb1ELb1ELb0ELb0EEENS1_36VarlenDynamicPersistentTileSchedulerILi128ELi96ELi256ELi128ELb0ELb1ELb1ELb1ELb1ELb1EEEEEEEEEvNT_6ParamsE:
	.zero		3328


//--------------------- SYMBOLS --------------------------

	.type		.nv.reservedSmem.offset0,@object
	.size		.nv.reservedSmem.offset0,0x4
	.type		__assertfail,@function
